	.target	sm_100a

	.elftype	@"ET_EXEC"


//--------------------- .note.nv.tkinfo           --------------------------
	.section	.note.nv.tkinfo,"",@"SHT_NOTE"
	.sectionflags	@"SHF_NOTE_NV_TKINFO"
	.tkinfo
        /*0018*/ 	.word	0x00000002
        /*0030*/ 	.string	""
        /*0030*/ 	.string	"ptxas"
        /*0030*/ 	.string	"Cuda compilation tools, release 13.0, V13.0.88"
        /*0030*/ 	.string	"Build cuda_13.0.r13.0/compiler.36424714_0"
        /*0030*/ 	.string	"-arch sm_100a -m 64 "



//--------------------- .note.nv.cuinfo           --------------------------
	.section	.note.nv.cuinfo,"",@"SHT_NOTE"
	.sectionflags	@"SHF_NOTE_NV_CUINFO"
        /*0018*/ 	.short	0x0002
        /*001a*/ 	.short	0x0064
        /*001c*/ 	.short	0x0082
	.zero		2


//--------------------- .nv.info                  --------------------------
	.section	.nv.info,"",@"SHT_CUDA_INFO"
	.align	4


	//----- nvinfo : EIATTR_REGCOUNT
	.align		4
        /*0000*/ 	.byte	0x04, 0x2f
        /*0002*/ 	.short	(.L_39 - .L_38)
	.align		4
.L_38:
        /*0004*/ 	.word	index@(_ZN2at6native19glu_backward_kernelId16OffsetCalculatorILi3EjLb0EEEEviPT_PKS4_S7_T0_ll)
        /*0008*/ 	.word	0x00000014


	//----- nvinfo : EIATTR_FRAME_SIZE
	.align		4
.L_39:
        /*000c*/ 	.byte	0x04, 0x11
        /*000e*/ 	.short	(.L_41 - .L_40)
	.align		4
.L_40:
        /*0010*/ 	.word	index@($__internal_14_$__cuda_sm20_dblrcp_rn_slowpath_v3)
        /*0014*/ 	.word	0x00000000


	//----- nvinfo : EIATTR_FRAME_SIZE
	.align		4
.L_41:
        /*0018*/ 	.byte	0x04, 0x11
        /*001a*/ 	.short	(.L_43 - .L_42)
	.align		4
.L_42:
        /*001c*/ 	.word	index@(_ZN2at6native19glu_backward_kernelId16OffsetCalculatorILi3EjLb0EEEEviPT_PKS4_S7_T0_ll)
        /*0020*/ 	.word	0x00000000


	//----- nvinfo : EIATTR_REGCOUNT
	.align		4
.L_43:
        /*0024*/ 	.byte	0x04, 0x2f
        /*0026*/ 	.short	(.L_45 - .L_44)
	.align		4
.L_44:
        /*0028*/ 	.word	index@(_ZN2at6native19glu_backward_kernelIf16OffsetCalculatorILi3EjLb0EEEEviPT_PKS4_S7_T0_ll)
        /*002c*/ 	.word	0x00000011


	//----- nvinfo : EIATTR_FRAME_SIZE
	.align		4
.L_45:
        /*0030*/ 	.byte	0x04, 0x11
        /*0032*/ 	.short	(.L_47 - .L_46)
	.align		4
.L_46:
        /*0034*/ 	.word	index@(_ZN2at6native19glu_backward_kernelIf16OffsetCalculatorILi3EjLb0EEEEviPT_PKS4_S7_T0_ll)
        /*0038*/ 	.word	0x00000000


	//----- nvinfo : EIATTR_REGCOUNT
	.align		4
.L_47:
        /*003c*/ 	.byte	0x04, 0x2f
        /*003e*/ 	.short	(.L_49 - .L_48)
	.align		4
.L_48:
        /*0040*/ 	.word	index@(_ZN2at6native19glu_backward_kernelIN3c104HalfE16OffsetCalculatorILi3EjLb0EEEEviPT_PKS6_S9_T0_ll)
        /*0044*/ 	.word	0x00000010


	//----- nvinfo : EIATTR_FRAME_SIZE
	.align		4
.L_49:
        /*0048*/ 	.byte	0x04, 0x11
        /*004a*/ 	.short	(.L_51 - .L_50)
	.align		4
.L_50:
        /*004c*/ 	.word	index@(_ZN2at6native19glu_backward_kernelIN3c104HalfE16OffsetCalculatorILi3EjLb0EEEEviPT_PKS6_S9_T0_ll)
        /*0050*/ 	.word	0x00000000


	//----- nvinfo : EIATTR_REGCOUNT
	.align		4
.L_51:
        /*0054*/ 	.byte	0x04, 0x2f
        /*0056*/ 	.short	(.L_53 - .L_52)
	.align		4
.L_52:
        /*0058*/ 	.word	index@(_ZN2at6native19glu_backward_kernelIN3c108BFloat16E16OffsetCalculatorILi3EjLb0EEEEviPT_PKS6_S9_T0_ll)
        /*005c*/ 	.word	0x00000010


	//----- nvinfo : EIATTR_FRAME_SIZE
	.align		4
.L_53:
        /*0060*/ 	.byte	0x04, 0x11
        /*0062*/ 	.short	(.L_55 - .L_54)
	.align		4
.L_54:
        /*0064*/ 	.word	index@(_ZN2at6native19glu_backward_kernelIN3c108BFloat16E16OffsetCalculatorILi3EjLb0EEEEviPT_PKS6_S9_T0_ll)
        /*0068*/ 	.word	0x00000000


	//----- nvinfo : EIATTR_REGCOUNT
	.align		4
.L_55:
        /*006c*/ 	.byte	0x04, 0x2f
        /*006e*/ 	.short	(.L_57 - .L_56)
	.align		4
.L_56:
        /*0070*/ 	.word	index@(_ZN2at6native29vectorized_elementwise_kernelILi8EZZZNS0_10glu_kernelERNS_18TensorIteratorBaseEENKUlvE_clEvENKUlvE_clEvEUlddE_St5arrayIPcLm3EEEEviT0_T1_)
        /*0074*/ 	.word	0x00000038


	//----- nvinfo : EIATTR_FRAME_SIZE
	.align		4
.L_57:
        /*0078*/ 	.byte	0x04, 0x11
        /*007a*/ 	.short	(.L_59 - .L_58)
	.align		4
.L_58:
        /*007c*/ 	.word	index@($__internal_13_$__cuda_sm20_dblrcp_rn_slowpath_v3)
        /*0080*/ 	.word	0x00000000


	//----- nvinfo : EIATTR_FRAME_SIZE
	.align		4
.L_59:
        /*0084*/ 	.byte	0x04, 0x11
        /*0086*/ 	.short	(.L_61 - .L_60)
	.align		4
.L_60:
        /*0088*/ 	.word	index@(_ZN2at6native29vectorized_elementwise_kernelILi8EZZZNS0_10glu_kernelERNS_18TensorIteratorBaseEENKUlvE_clEvENKUlvE_clEvEUlddE_St5arrayIPcLm3EEEEviT0_T1_)
        /*008c*/ 	.word	0x00000000


	//----- nvinfo : EIATTR_REGCOUNT
	.align		4
.L_61:
        /*0090*/ 	.byte	0x04, 0x2f
        /*0092*/ 	.short	(.L_63 - .L_62)
	.align		4
.L_62:
        /*0094*/ 	.word	index@(_ZN2at6native29vectorized_elementwise_kernelILi4EZZZNS0_10glu_kernelERNS_18TensorIteratorBaseEENKUlvE_clEvENKUlvE_clEvEUlddE_St5arrayIPcLm3EEEEviT0_T1_)
        /*0098*/ 	.word	0x00000038


	//----- nvinfo : EIATTR_FRAME_SIZE
	.align		4
.L_63:
        /*009c*/ 	.byte	0x04, 0x11
        /*009e*/ 	.short	(.L_65 - .L_64)
	.align		4
.L_64:
        /*00a0*/ 	.word	index@($__internal_12_$__cuda_sm20_dblrcp_rn_slowpath_v3)
        /*00a4*/ 	.word	0x00000000


	//----- nvinfo : EIATTR_FRAME_SIZE
	.align		4
.L_65:
        /*00a8*/ 	.byte	0x04, 0x11
        /*00aa*/ 	.short	(.L_67 - .L_66)
	.align		4
.L_66:
        /*00ac*/ 	.word	index@(_ZN2at6native29vectorized_elementwise_kernelILi4EZZZNS0_10glu_kernelERNS_18TensorIteratorBaseEENKUlvE_clEvENKUlvE_clEvEUlddE_St5arrayIPcLm3EEEEviT0_T1_)
        /*00b0*/ 	.word	0x00000000


	//----- nvinfo : EIATTR_REGCOUNT
	.align		4
.L_67:
        /*00b4*/ 	.byte	0x04, 0x2f
        /*00b6*/ 	.short	(.L_69 - .L_68)
	.align		4
.L_68:
        /*00b8*/ 	.word	index@(_ZN2at6native29vectorized_elementwise_kernelILi2EZZZNS0_10glu_kernelERNS_18TensorIteratorBaseEENKUlvE_clEvENKUlvE_clEvEUlddE_St5arrayIPcLm3EEEEviT0_T1_)
        /*00bc*/ 	.word	0x00000038


	//----- nvinfo : EIATTR_FRAME_SIZE
	.align		4
.L_69:
        /*00c0*/ 	.byte	0x04, 0x11
        /*00c2*/ 	.short	(.L_71 - .L_70)
	.align		4
.L_70:
        /*00c4*/ 	.word	index@($__internal_11_$__cuda_sm20_dblrcp_rn_slowpath_v3)
        /*00c8*/ 	.word	0x00000000


	//----- nvinfo : EIATTR_FRAME_SIZE
	.align		4
.L_71:
        /*00cc*/ 	.byte	0x04, 0x11
        /*00ce*/ 	.short	(.L_73 - .L_72)
	.align		4
.L_72:
        /*00d0*/ 	.word	index@(_ZN2at6native29vectorized_elementwise_kernelILi2EZZZNS0_10glu_kernelERNS_18TensorIteratorBaseEENKUlvE_clEvENKUlvE_clEvEUlddE_St5arrayIPcLm3EEEEviT0_T1_)
        /*00d4*/ 	.word	0x00000000


	//----- nvinfo : EIATTR_REGCOUNT
	.align		4
.L_73:
        /*00d8*/ 	.byte	0x04, 0x2f
        /*00da*/ 	.short	(.L_75 - .L_74)
	.align		4
.L_74:
        /*00dc*/ 	.word	index@(_ZN2at6native27unrolled_elementwise_kernelIZZZNS0_10glu_kernelERNS_18TensorIteratorBaseEENKUlvE_clEvENKUlvE_clEvEUlddE_St5arrayIPcLm3EELi4E23TrivialOffsetCalculatorILi2EjESA_ILi1EjENS0_6memory15LoadWithoutCastENSD_16StoreWithoutCastEEEviT_T0_T2_T3_T4_T5_)
        /*00e0*/ 	.word	0x00000026


	//----- nvinfo : EIATTR_FRAME_SIZE
	.align		4
.L_75:
        /*00e4*/ 	.byte	0x04, 0x11
        /*00e6*/ 	.short	(.L_77 - .L_76)
	.align		4
.L_76:
        /*00e8*/ 	.word	index@($__internal_10_$__cuda_sm20_dblrcp_rn_slowpath_v3)
        /*00ec*/ 	.word	0x00000000


	//----- nvinfo : EIATTR_FRAME_SIZE
	.align		4
.L_77:
        /*00f0*/ 	.byte	0x04, 0x11
        /*00f2*/ 	.short	(.L_79 - .L_78)
	.align		4
.L_78:
        /*00f4*/ 	.word	index@(_ZN2at6native27unrolled_elementwise_kernelIZZZNS0_10glu_kernelERNS_18TensorIteratorBaseEENKUlvE_clEvENKUlvE_clEvEUlddE_St5arrayIPcLm3EELi4E23TrivialOffsetCalculatorILi2EjESA_ILi1EjENS0_6memory15LoadWithoutCastENSD_16StoreWithoutCastEEEviT_T0_T2_T3_T4_T5_)
        /*00f8*/ 	.word	0x00000000


	//----- nvinfo : EIATTR_REGCOUNT
	.align		4
.L_79:
        /*00fc*/ 	.byte	0x04, 0x2f
        /*00fe*/ 	.short	(.L_81 - .L_80)
	.align		4
.L_80:
        /*0100*/ 	.word	index@(_ZN2at6native18elementwise_kernelILi128ELi2EZNS0_22gpu_kernel_impl_nocastIZZZNS0_10glu_kernelERNS_18TensorIteratorBaseEENKUlvE_clEvENKUlvE_clEvEUlddE_EEvS4_RKT_EUliE_EEviT1_)
        /*0104*/ 	.word	0x00000014


	//----- nvinfo : EIATTR_FRAME_SIZE
	.align		4
.L_81:
        /*0108*/ 	.byte	0x04, 0x11
        /*010a*/ 	.short	(.L_83 - .L_82)
	.align		4
.L_82:
        /*010c*/ 	.word	index@($__internal_9_$__cuda_sm20_dblrcp_rn_slowpath_v3)
        /*0110*/ 	.word	0x00000000


	//----- nvinfo : EIATTR_FRAME_SIZE
	.align		4
.L_83:
        /*0114*/ 	.byte	0x04, 0x11
        /*0116*/ 	.short	(.L_85 - .L_84)
	.align		4
.L_84:
        /*0118*/ 	.word	index@(_ZN2at6native18elementwise_kernelILi128ELi2EZNS0_22gpu_kernel_impl_nocastIZZZNS0_10glu_kernelERNS_18TensorIteratorBaseEENKUlvE_clEvENKUlvE_clEvEUlddE_EEvS4_RKT_EUliE_EEviT1_)
        /*011c*/ 	.word	0x00000000


	//----- nvinfo : EIATTR_REGCOUNT
	.align		4
.L_85:
        /*0120*/ 	.byte	0x04, 0x2f
        /*0122*/ 	.short	(.L_87 - .L_86)
	.align		4
.L_86:
        /*0124*/ 	.word	index@(_ZN2at6native27unrolled_elementwise_kernelIZZZNS0_10glu_kernelERNS_18TensorIteratorBaseEENKUlvE_clEvENKUlvE_clEvEUlddE_St5arrayIPcLm3EELi4E23TrivialOffsetCalculatorILi2EjESA_ILi1EjENS0_6memory12LoadWithCastILi2EEENSD_13StoreWithCastILi1EEEEEviT_T0_T2_T3_T4_T5_)
        /*0128*/ 	.word	0x00000028


	//----- nvinfo : EIATTR_FRAME_SIZE
	.align		4
.L_87:
        /*012c*/ 	.byte	0x04, 0x11
        /*012e*/ 	.short	(.L_89 - .L_88)
	.align		4
.L_88:
        /*0130*/ 	.word	index@($__internal_8_$__cuda_sm20_dblrcp_rn_slowpath_v3)
        /*0134*/ 	.word	0x00000000


	//----- nvinfo : EIATTR_FRAME_SIZE
	.align		4
.L_89:
        /*0138*/ 	.byte	0x04, 0x11
        /*013a*/ 	.short	(.L_91 - .L_90)
	.align		4
.L_90:
        /*013c*/ 	.word	index@(_ZN2at6native27unrolled_elementwise_kernelIZZZNS0_10glu_kernelERNS_18TensorIteratorBaseEENKUlvE_clEvENKUlvE_clEvEUlddE_St5arrayIPcLm3EELi4E23TrivialOffsetCalculatorILi2EjESA_ILi1EjENS0_6memory12LoadWithCastILi2EEENSD_13StoreWithCastILi1EEEEEviT_T0_T2_T3_T4_T5_)
        /*0140*/ 	.word	0x00000000


	//----- nvinfo : EIATTR_REGCOUNT
	.align		4
.L_91:
        /*0144*/ 	.byte	0x04, 0x2f
        /*0146*/ 	.short	(.L_93 - .L_92)
	.align		4
.L_92:
        /*0148*/ 	.word	index@(_ZN2at6native18elementwise_kernelILi128ELi4EZNS0_15gpu_kernel_implIZZZNS0_10glu_kernelERNS_18TensorIteratorBaseEENKUlvE_clEvENKUlvE_clEvEUlddE_EEvS4_RKT_EUliE_EEviT1_)
        /*014c*/ 	.word	0x0000001a


	//----- nvinfo : EIATTR_FRAME_SIZE
	.align		4
.L_93:
        /*0150*/ 	.byte	0x04, 0x11
        /*0152*/ 	.short	(.L_95 - .L_94)
	.align		4
.L_94:
        /*0154*/ 	.word	index@($__internal_7_$__cuda_sm20_dblrcp_rn_slowpath_v3)
        /*0158*/ 	.word	0x00000000


	//----- nvinfo : EIATTR_FRAME_SIZE
	.align		4
.L_95:
        /*015c*/ 	.byte	0x04, 0x11
        /*015e*/ 	.short	(.L_97 - .L_96)
	.align		4
.L_96:
        /*0160*/ 	.word	index@(_ZN2at6native18elementwise_kernelILi128ELi4EZNS0_15gpu_kernel_implIZZZNS0_10glu_kernelERNS_18TensorIteratorBaseEENKUlvE_clEvENKUlvE_clEvEUlddE_EEvS4_RKT_EUliE_EEviT1_)
        /*0164*/ 	.word	0x00000000


	//----- nvinfo : EIATTR_REGCOUNT
	.align		4
.L_97:
        /*0168*/ 	.byte	0x04, 0x2f
        /*016a*/ 	.short	(.L_99 - .L_98)
	.align		4
.L_98:
        /*016c*/ 	.word	index@(_ZN2at6native29vectorized_elementwise_kernelILi8EZZZNS0_10glu_kernelERNS_18TensorIteratorBaseEENKUlvE_clEvENKUlvE0_clEvEUlffE_St5arrayIPcLm3EEEEviT0_T1_)
        /*0170*/ 	.word	0x00000028


	//----- nvinfo : EIATTR_FRAME_SIZE
	.align		4
.L_99:
        /*0174*/ 	.byte	0x04, 0x11
        /*0176*/ 	.short	(.L_101 - .L_100)
	.align		4
.L_100:
        /*0178*/ 	.word	index@(_ZN2at6native29vectorized_elementwise_kernelILi8EZZZNS0_10glu_kernelERNS_18TensorIteratorBaseEENKUlvE_clEvENKUlvE0_clEvEUlffE_St5arrayIPcLm3EEEEviT0_T1_)
        /*017c*/ 	.word	0x00000000


	//----- nvinfo : EIATTR_REGCOUNT
	.align		4
.L_101:
        /*0180*/ 	.byte	0x04, 0x2f
        /*0182*/ 	.short	(.L_103 - .L_102)
	.align		4
.L_102:
        /*0184*/ 	.word	index@(_ZN2at6native29vectorized_elementwise_kernelILi4EZZZNS0_10glu_kernelERNS_18TensorIteratorBaseEENKUlvE_clEvENKUlvE0_clEvEUlffE_St5arrayIPcLm3EEEEviT0_T1_)
        /*0188*/ 	.word	0x00000028


	//----- nvinfo : EIATTR_FRAME_SIZE
	.align		4
.L_103:
        /*018c*/ 	.byte	0x04, 0x11
        /*018e*/ 	.short	(.L_105 - .L_104)
	.align		4
.L_104:
        /*0190*/ 	.word	index@(_ZN2at6native29vectorized_elementwise_kernelILi4EZZZNS0_10glu_kernelERNS_18TensorIteratorBaseEENKUlvE_clEvENKUlvE0_clEvEUlffE_St5arrayIPcLm3EEEEviT0_T1_)
        /*0194*/ 	.word	0x00000000


	//----- nvinfo : EIATTR_REGCOUNT
	.align		4
.L_105:
        /*0198*/ 	.byte	0x04, 0x2f
        /*019a*/ 	.short	(.L_107 - .L_106)
	.align		4
.L_106:
        /*019c*/ 	.word	index@(_ZN2at6native29vectorized_elementwise_kernelILi2EZZZNS0_10glu_kernelERNS_18TensorIteratorBaseEENKUlvE_clEvENKUlvE0_clEvEUlffE_St5arrayIPcLm3EEEEviT0_T1_)
        /*01a0*/ 	.word	0x00000028


	//----- nvinfo : EIATTR_FRAME_SIZE
	.align		4
.L_107:
        /*01a4*/ 	.byte	0x04, 0x11
        /*01a6*/ 	.short	(.L_109 - .L_108)
	.align		4
.L_108:
        /*01a8*/ 	.word	index@(_ZN2at6native29vectorized_elementwise_kernelILi2EZZZNS0_10glu_kernelERNS_18TensorIteratorBaseEENKUlvE_clEvENKUlvE0_clEvEUlffE_St5arrayIPcLm3EEEEviT0_T1_)
        /*01ac*/ 	.word	0x00000000


	//----- nvinfo : EIATTR_REGCOUNT
	.align		4
.L_109:
        /*01b0*/ 	.byte	0x04, 0x2f
        /*01b2*/ 	.short	(.L_111 - .L_110)
	.align		4
.L_110:
        /*01b4*/ 	.word	index@(_ZN2at6native27unrolled_elementwise_kernelIZZZNS0_10glu_kernelERNS_18TensorIteratorBaseEENKUlvE_clEvENKUlvE0_clEvEUlffE_St5arrayIPcLm3EELi4E23TrivialOffsetCalculatorILi2EjESA_ILi1EjENS0_6memory15LoadWithoutCastENSD_16StoreWithoutCastEEEviT_T0_T2_T3_T4_T5_)
        /*01b8*/ 	.word	0x00000020


	//----- nvinfo : EIATTR_FRAME_SIZE
	.align		4
.L_111:
        /*01bc*/ 	.byte	0x04, 0x11
        /*01be*/ 	.short	(.L_113 - .L_112)
	.align		4
.L_112:
        /*01c0*/ 	.word	index@(_ZN2at6native27unrolled_elementwise_kernelIZZZNS0_10glu_kernelERNS_18TensorIteratorBaseEENKUlvE_clEvENKUlvE0_clEvEUlffE_St5arrayIPcLm3EELi4E23TrivialOffsetCalculatorILi2EjESA_ILi1EjENS0_6memory15LoadWithoutCastENSD_16StoreWithoutCastEEEviT_T0_T2_T3_T4_T5_)
        /*01c4*/ 	.word	0x00000000


	//----- nvinfo : EIATTR_REGCOUNT
	.align		4
.L_113:
        /*01c8*/ 	.byte	0x04, 0x2f
        /*01ca*/ 	.short	(.L_115 - .L_114)
	.align		4
.L_114:
        /*01cc*/ 	.word	index@(_ZN2at6native18elementwise_kernelILi128ELi2EZNS0_22gpu_kernel_impl_nocastIZZZNS0_10glu_kernelERNS_18TensorIteratorBaseEENKUlvE_clEvENKUlvE0_clEvEUlffE_EEvS4_RKT_EUliE_EEviT1_)
        /*01d0*/ 	.word	0x00000014


	//----- nvinfo : EIATTR_FRAME_SIZE
	.align		4
.L_115:
        /*01d4*/ 	.byte	0x04, 0x11
        /*01d6*/ 	.short	(.L_117 - .L_116)
	.align		4
.L_116:
        /*01d8*/ 	.word	index@(_ZN2at6native18elementwise_kernelILi128ELi2EZNS0_22gpu_kernel_impl_nocastIZZZNS0_10glu_kernelERNS_18TensorIteratorBaseEENKUlvE_clEvENKUlvE0_clEvEUlffE_EEvS4_RKT_EUliE_EEviT1_)
        /*01dc*/ 	.word	0x00000000


	//----- nvinfo : EIATTR_REGCOUNT
	.align		4
.L_117:
        /*01e0*/ 	.byte	0x04, 0x2f
        /*01e2*/ 	.short	(.L_119 - .L_118)
	.align		4
.L_118:
        /*01e4*/ 	.word	index@(_ZN2at6native27unrolled_elementwise_kernelIZZZNS0_10glu_kernelERNS_18TensorIteratorBaseEENKUlvE_clEvENKUlvE0_clEvEUlffE_St5arrayIPcLm3EELi4E23TrivialOffsetCalculatorILi2EjESA_ILi1EjENS0_6memory12LoadWithCastILi2EEENSD_13StoreWithCastILi1EEEEEviT_T0_T2_T3_T4_T5_)
        /*01e8*/ 	.word	0x0000001e


	//----- nvinfo : EIATTR_FRAME_SIZE
	.align		4
.L_119:
        /*01ec*/ 	.byte	0x04, 0x11
        /*01ee*/ 	.short	(.L_121 - .L_120)
	.align		4
.L_120:
        /*01f0*/ 	.word	index@(_ZN2at6native27unrolled_elementwise_kernelIZZZNS0_10glu_kernelERNS_18TensorIteratorBaseEENKUlvE_clEvENKUlvE0_clEvEUlffE_St5arrayIPcLm3EELi4E23TrivialOffsetCalculatorILi2EjESA_ILi1EjENS0_6memory12LoadWithCastILi2EEENSD_13StoreWithCastILi1EEEEEviT_T0_T2_T3_T4_T5_)
        /*01f4*/ 	.word	0x00000000


	//----- nvinfo : EIATTR_REGCOUNT
	.align		4
.L_121:
        /*01f8*/ 	.byte	0x04, 0x2f
        /*01fa*/ 	.short	(.L_123 - .L_122)
	.align		4
.L_122:
        /*01fc*/ 	.word	index@(_ZN2at6native18elementwise_kernelILi128ELi4EZNS0_15gpu_kernel_implIZZZNS0_10glu_kernelERNS_18TensorIteratorBaseEENKUlvE_clEvENKUlvE0_clEvEUlffE_EEvS4_RKT_EUliE_EEviT1_)
        /*0200*/ 	.word	0x00000018


	//----- nvinfo : EIATTR_FRAME_SIZE
	.align		4
.L_123:
        /*0204*/ 	.byte	0x04, 0x11
        /*0206*/ 	.short	(.L_125 - .L_124)
	.align		4
.L_124:
        /*0208*/ 	.word	index@(_ZN2at6native18elementwise_kernelILi128ELi4EZNS0_15gpu_kernel_implIZZZNS0_10glu_kernelERNS_18TensorIteratorBaseEENKUlvE_clEvENKUlvE0_clEvEUlffE_EEvS4_RKT_EUliE_EEviT1_)
        /*020c*/ 	.word	0x00000000


	//----- nvinfo : EIATTR_REGCOUNT
	.align		4
.L_125:
        /*0210*/ 	.byte	0x04, 0x2f
        /*0212*/ 	.short	(.L_127 - .L_126)
	.align		4
.L_126:
        /*0214*/ 	.word	index@(_ZN2at6native29vectorized_elementwise_kernelILi8EZZZNS0_10glu_kernelERNS_18TensorIteratorBaseEENKUlvE_clEvENKUlvE1_clEvEUlN3c104HalfES7_E_St5arrayIPcLm3EEEEviT0_T1_)
        /*0218*/ 	.word	0x00000028


	//----- nvinfo : EIATTR_FRAME_SIZE
	.align		4
.L_127:
        /*021c*/ 	.byte	0x04, 0x11
        /*021e*/ 	.short	(.L_129 - .L_128)
	.align		4
.L_128:
        /*0220*/ 	.word	index@(_ZN2at6native29vectorized_elementwise_kernelILi8EZZZNS0_10glu_kernelERNS_18TensorIteratorBaseEENKUlvE_clEvENKUlvE1_clEvEUlN3c104HalfES7_E_St5arrayIPcLm3EEEEviT0_T1_)
        /*0224*/ 	.word	0x00000000


	//----- nvinfo : EIATTR_REGCOUNT
	.align		4
.L_129:
        /*0228*/ 	.byte	0x04, 0x2f
        /*022a*/ 	.short	(.L_131 - .L_130)
	.align		4
.L_130:
        /*022c*/ 	.word	index@(_ZN2at6native29vectorized_elementwise_kernelILi4EZZZNS0_10glu_kernelERNS_18TensorIteratorBaseEENKUlvE_clEvENKUlvE1_clEvEUlN3c104HalfES7_E_St5arrayIPcLm3EEEEviT0_T1_)
        /*0230*/ 	.word	0x00000028


	//----- nvinfo : EIATTR_FRAME_SIZE
	.align		4
.L_131:
        /*0234*/ 	.byte	0x04, 0x11
        /*0236*/ 	.short	(.L_133 - .L_132)
	.align		4
.L_132:
        /*0238*/ 	.word	index@(_ZN2at6native29vectorized_elementwise_kernelILi4EZZZNS0_10glu_kernelERNS_18TensorIteratorBaseEENKUlvE_clEvENKUlvE1_clEvEUlN3c104HalfES7_E_St5arrayIPcLm3EEEEviT0_T1_)
        /*023c*/ 	.word	0x00000000


	//----- nvinfo : EIATTR_REGCOUNT
	.align		4
.L_133:
        /*0240*/ 	.byte	0x04, 0x2f
        /*0242*/ 	.short	(.L_135 - .L_134)
	.align		4
.L_134:
        /*0244*/ 	.word	index@(_ZN2at6native29vectorized_elementwise_kernelILi2EZZZNS0_10glu_kernelERNS_18TensorIteratorBaseEENKUlvE_clEvENKUlvE1_clEvEUlN3c104HalfES7_E_St5arrayIPcLm3EEEEviT0_T1_)
        /*0248*/ 	.word	0x00000028


	//----- nvinfo : EIATTR_FRAME_SIZE
	.align		4
.L_135:
        /*024c*/ 	.byte	0x04, 0x11
        /*024e*/ 	.short	(.L_137 - .L_136)
	.align		4
.L_136:
        /*0250*/ 	.word	index@(_ZN2at6native29vectorized_elementwise_kernelILi2EZZZNS0_10glu_kernelERNS_18TensorIteratorBaseEENKUlvE_clEvENKUlvE1_clEvEUlN3c104HalfES7_E_St5arrayIPcLm3EEEEviT0_T1_)
        /*0254*/ 	.word	0x00000000


	//----- nvinfo : EIATTR_REGCOUNT
	.align		4
.L_137:
        /*0258*/ 	.byte	0x04, 0x2f
        /*025a*/ 	.short	(.L_139 - .L_138)
	.align		4
.L_138:
        /*025c*/ 	.word	index@(_ZN2at6native27unrolled_elementwise_kernelIZZZNS0_10glu_kernelERNS_18TensorIteratorBaseEENKUlvE_clEvENKUlvE1_clEvEUlN3c104HalfES7_E_St5arrayIPcLm3EELi4E23TrivialOffsetCalculatorILi2EjESC_ILi1EjENS0_6memory15LoadWithoutCastENSF_16StoreWithoutCastEEEviT_T0_T2_T3_T4_T5_)
        /*0260*/ 	.word	0x00000020


	//----- nvinfo : EIATTR_FRAME_SIZE
	.align		4
.L_139:
        /*0264*/ 	.byte	0x04, 0x11
        /*0266*/ 	.short	(.L_141 - .L_140)
	.align		4
.L_140:
        /*0268*/ 	.word	index@(_ZN2at6native27unrolled_elementwise_kernelIZZZNS0_10glu_kernelERNS_18TensorIteratorBaseEENKUlvE_clEvENKUlvE1_clEvEUlN3c104HalfES7_E_St5arrayIPcLm3EELi4E23TrivialOffsetCalculatorILi2EjESC_ILi1EjENS0_6memory15LoadWithoutCastENSF_16StoreWithoutCastEEEviT_T0_T2_T3_T4_T5_)
        /*026c*/ 	.word	0x00000000


	//----- nvinfo : EIATTR_REGCOUNT
	.align		4
.L_141:
        /*0270*/ 	.byte	0x04, 0x2f
        /*0272*/ 	.short	(.L_143 - .L_142)
	.align		4
.L_142:
        /*0274*/ 	.word	index@(_ZN2at6native18elementwise_kernelILi128ELi4EZNS0_22gpu_kernel_impl_nocastIZZZNS0_10glu_kernelERNS_18TensorIteratorBaseEENKUlvE_clEvENKUlvE1_clEvEUlN3c104HalfES8_E_EEvS4_RKT_EUliE_EEviT1_)
        /*0278*/ 	.word	0x00000014


	//----- nvinfo : EIATTR_FRAME_SIZE
	.align		4
.L_143:
        /*027c*/ 	.byte	0x04, 0x11
        /*027e*/ 	.short	(.L_145 - .L_144)
	.align		4
.L_144:
        /*0280*/ 	.word	index@(_ZN2at6native18elementwise_kernelILi128ELi4EZNS0_22gpu_kernel_impl_nocastIZZZNS0_10glu_kernelERNS_18TensorIteratorBaseEENKUlvE_clEvENKUlvE1_clEvEUlN3c104HalfES8_E_EEvS4_RKT_EUliE_EEviT1_)
        /*0284*/ 	.word	0x00000000


	//----- nvinfo : EIATTR_REGCOUNT
	.align		4
.L_145:
        /*0288*/ 	.byte	0x04, 0x2f
        /*028a*/ 	.short	(.L_147 - .L_146)
	.align		4
.L_146:
        /*028c*/ 	.word	index@(_ZN2at6native27unrolled_elementwise_kernelIZZZNS0_10glu_kernelERNS_18TensorIteratorBaseEENKUlvE_clEvENKUlvE1_clEvEUlN3c104HalfES7_E_St5arrayIPcLm3EELi4E23TrivialOffsetCalculatorILi2EjESC_ILi1EjENS0_6memory12LoadWithCastILi2EEENSF_13StoreWithCastILi1EEEEEviT_T0_T2_T3_T4_T5_)
        /*0290*/ 	.word	0x0000001e


	//----- nvinfo : EIATTR_FRAME_SIZE
	.align		4
.L_147:
        /*0294*/ 	.byte	0x04, 0x11
        /*0296*/ 	.short	(.L_149 - .L_148)
	.align		4
.L_148:
        /*0298*/ 	.word	index@(_ZN2at6native27unrolled_elementwise_kernelIZZZNS0_10glu_kernelERNS_18TensorIteratorBaseEENKUlvE_clEvENKUlvE1_clEvEUlN3c104HalfES7_E_St5arrayIPcLm3EELi4E23TrivialOffsetCalculatorILi2EjESC_ILi1EjENS0_6memory12LoadWithCastILi2EEENSF_13StoreWithCastILi1EEEEEviT_T0_T2_T3_T4_T5_)
        /*029c*/ 	.word	0x00000000


	//----- nvinfo : EIATTR_REGCOUNT
	.align		4
.L_149:
        /*02a0*/ 	.byte	0x04, 0x2f
        /*02a2*/ 	.short	(.L_151 - .L_150)
	.align		4
.L_150:
        /*02a4*/ 	.word	index@(_ZN2at6native18elementwise_kernelILi128ELi4EZNS0_15gpu_kernel_implIZZZNS0_10glu_kernelERNS_18TensorIteratorBaseEENKUlvE_clEvENKUlvE1_clEvEUlN3c104HalfES8_E_EEvS4_RKT_EUliE_EEviT1_)
        /*02a8*/ 	.word	0x00000018


	//----- nvinfo : EIATTR_FRAME_SIZE
	.align		4
.L_151:
        /*02ac*/ 	.byte	0x04, 0x11
        /*02ae*/ 	.short	(.L_153 - .L_152)
	.align		4
.L_152:
        /*02b0*/ 	.word	index@(_ZN2at6native18elementwise_kernelILi128ELi4EZNS0_15gpu_kernel_implIZZZNS0_10glu_kernelERNS_18TensorIteratorBaseEENKUlvE_clEvENKUlvE1_clEvEUlN3c104HalfES8_E_EEvS4_RKT_EUliE_EEviT1_)
        /*02b4*/ 	.word	0x00000000


	//----- nvinfo : EIATTR_REGCOUNT
	.align		4
.L_153:
        /*02b8*/ 	.byte	0x04, 0x2f
        /*02ba*/ 	.short	(.L_155 - .L_154)
	.align		4
.L_154:
        /*02bc*/ 	.word	index@(_ZN2at6native29vectorized_elementwise_kernelILi8EZZZNS0_10glu_kernelERNS_18TensorIteratorBaseEENKUlvE_clEvENKUlvE2_clEvEUlN3c108BFloat16ES7_E_St5arrayIPcLm3EEEEviT0_T1_)
        /*02c0*/ 	.word	0x00000028


	//----- nvinfo : EIATTR_FRAME_SIZE
	.align		4
.L_155:
        /*02c4*/ 	.byte	0x04, 0x11
        /*02c6*/ 	.short	(.L_157 - .L_156)
	.align		4
.L_156:
        /*02c8*/ 	.word	index@(_ZN2at6native29vectorized_elementwise_kernelILi8EZZZNS0_10glu_kernelERNS_18TensorIteratorBaseEENKUlvE_clEvENKUlvE2_clEvEUlN3c108BFloat16ES7_E_St5arrayIPcLm3EEEEviT0_T1_)
        /*02cc*/ 	.word	0x00000000


	//----- nvinfo : EIATTR_REGCOUNT
	.align		4
.L_157:
        /*02d0*/ 	.byte	0x04, 0x2f
        /*02d2*/ 	.short	(.L_159 - .L_158)
	.align		4
.L_158:
        /*02d4*/ 	.word	index@(_ZN2at6native29vectorized_elementwise_kernelILi4EZZZNS0_10glu_kernelERNS_18TensorIteratorBaseEENKUlvE_clEvENKUlvE2_clEvEUlN3c108BFloat16ES7_E_St5arrayIPcLm3EEEEviT0_T1_)
        /*02d8*/ 	.word	0x00000028


	//----- nvinfo : EIATTR_FRAME_SIZE
	.align		4
.L_159:
        /*02dc*/ 	.byte	0x04, 0x11
        /*02de*/ 	.short	(.L_161 - .L_160)
	.align		4
.L_160:
        /*02e0*/ 	.word	index@(_ZN2at6native29vectorized_elementwise_kernelILi4EZZZNS0_10glu_kernelERNS_18TensorIteratorBaseEENKUlvE_clEvENKUlvE2_clEvEUlN3c108BFloat16ES7_E_St5arrayIPcLm3EEEEviT0_T1_)
        /*02e4*/ 	.word	0x00000000


	//----- nvinfo : EIATTR_REGCOUNT
	.align		4
.L_161:
        /*02e8*/ 	.byte	0x04, 0x2f
        /*02ea*/ 	.short	(.L_163 - .L_162)
	.align		4
.L_162:
        /*02ec*/ 	.word	index@(_ZN2at6native29vectorized_elementwise_kernelILi2EZZZNS0_10glu_kernelERNS_18TensorIteratorBaseEENKUlvE_clEvENKUlvE2_clEvEUlN3c108BFloat16ES7_E_St5arrayIPcLm3EEEEviT0_T1_)
        /*02f0*/ 	.word	0x00000028


	//----- nvinfo : EIATTR_FRAME_SIZE
	.align		4
.L_163:
        /*02f4*/ 	.byte	0x04, 0x11
        /*02f6*/ 	.short	(.L_165 - .L_164)
	.align		4
.L_164:
        /*02f8*/ 	.word	index@(_ZN2at6native29vectorized_elementwise_kernelILi2EZZZNS0_10glu_kernelERNS_18TensorIteratorBaseEENKUlvE_clEvENKUlvE2_clEvEUlN3c108BFloat16ES7_E_St5arrayIPcLm3EEEEviT0_T1_)
        /*02fc*/ 	.word	0x00000000


	//----- nvinfo : EIATTR_REGCOUNT
	.align		4
.L_165:
        /*0300*/ 	.byte	0x04, 0x2f
        /*0302*/ 	.short	(.L_167 - .L_166)
	.align		4
.L_166:
        /*0304*/ 	.word	index@(_ZN2at6native27unrolled_elementwise_kernelIZZZNS0_10glu_kernelERNS_18TensorIteratorBaseEENKUlvE_clEvENKUlvE2_clEvEUlN3c108BFloat16ES7_E_St5arrayIPcLm3EELi4E23TrivialOffsetCalculatorILi2EjESC_ILi1EjENS0_6memory15LoadWithoutCastENSF_16StoreWithoutCastEEEviT_T0_T2_T3_T4_T5_)
        /*0308*/ 	.word	0x00000020


	//----- nvinfo : EIATTR_FRAME_SIZE
	.align		4
.L_167:
        /*030c*/ 	.byte	0x04, 0x11
        /*030e*/ 	.short	(.L_169 - .L_168)
	.align		4
.L_168:
        /*0310*/ 	.word	index@(_ZN2at6native27unrolled_elementwise_kernelIZZZNS0_10glu_kernelERNS_18TensorIteratorBaseEENKUlvE_clEvENKUlvE2_clEvEUlN3c108BFloat16ES7_E_St5arrayIPcLm3EELi4E23TrivialOffsetCalculatorILi2EjESC_ILi1EjENS0_6memory15LoadWithoutCastENSF_16StoreWithoutCastEEEviT_T0_T2_T3_T4_T5_)
        /*0314*/ 	.word	0x00000000


	//----- nvinfo : EIATTR_REGCOUNT
	.align		4
.L_169:
        /*0318*/ 	.byte	0x04, 0x2f
        /*031a*/ 	.short	(.L_171 - .L_170)
	.align		4
.L_170:
        /*031c*/ 	.word	index@(_ZN2at6native18elementwise_kernelILi128ELi4EZNS0_22gpu_kernel_impl_nocastIZZZNS0_10glu_kernelERNS_18TensorIteratorBaseEENKUlvE_clEvENKUlvE2_clEvEUlN3c108BFloat16ES8_E_EEvS4_RKT_EUliE_EEviT1_)
        /*0320*/ 	.word	0x00000014


	//----- nvinfo : EIATTR_FRAME_SIZE
	.align		4
.L_171:
        /*0324*/ 	.byte	0x04, 0x11
        /*0326*/ 	.short	(.L_173 - .L_172)
	.align		4
.L_172:
        /*0328*/ 	.word	index@(_ZN2at6native18elementwise_kernelILi128ELi4EZNS0_22gpu_kernel_impl_nocastIZZZNS0_10glu_kernelERNS_18TensorIteratorBaseEENKUlvE_clEvENKUlvE2_clEvEUlN3c108BFloat16ES8_E_EEvS4_RKT_EUliE_EEviT1_)
        /*032c*/ 	.word	0x00000000


	//----- nvinfo : EIATTR_REGCOUNT
	.align		4
.L_173:
        /*0330*/ 	.byte	0x04, 0x2f
        /*0332*/ 	.short	(.L_175 - .L_174)
	.align		4
.L_174:
        /*0334*/ 	.word	index@(_ZN2at6native27unrolled_elementwise_kernelIZZZNS0_10glu_kernelERNS_18TensorIteratorBaseEENKUlvE_clEvENKUlvE2_clEvEUlN3c108BFloat16ES7_E_St5arrayIPcLm3EELi4E23TrivialOffsetCalculatorILi2EjESC_ILi1EjENS0_6memory12LoadWithCastILi2EEENSF_13StoreWithCastILi1EEEEEviT_T0_T2_T3_T4_T5_)
        /*0338*/ 	.word	0x0000001e


	//----- nvinfo : EIATTR_FRAME_SIZE
	.align		4
.L_175:
        /*033c*/ 	.byte	0x04, 0x11
        /*033e*/ 	.short	(.L_177 - .L_176)
	.align		4
.L_176:
        /*0340*/ 	.word	index@(_ZN2at6native27unrolled_elementwise_kernelIZZZNS0_10glu_kernelERNS_18TensorIteratorBaseEENKUlvE_clEvENKUlvE2_clEvEUlN3c108BFloat16ES7_E_St5arrayIPcLm3EELi4E23TrivialOffsetCalculatorILi2EjESC_ILi1EjENS0_6memory12LoadWithCastILi2EEENSF_13StoreWithCastILi1EEEEEviT_T0_T2_T3_T4_T5_)
        /*0344*/ 	.word	0x00000000


	//----- nvinfo : EIATTR_REGCOUNT
	.align		4
.L_177:
        /*0348*/ 	.byte	0x04, 0x2f
        /*034a*/ 	.short	(.L_179 - .L_178)
	.align		4
.L_178:
        /*034c*/ 	.word	index@(_ZN2at6native18elementwise_kernelILi128ELi4EZNS0_15gpu_kernel_implIZZZNS0_10glu_kernelERNS_18TensorIteratorBaseEENKUlvE_clEvENKUlvE2_clEvEUlN3c108BFloat16ES8_E_EEvS4_RKT_EUliE_EEviT1_)
        /*0350*/ 	.word	0x00000018


	//----- nvinfo : EIATTR_FRAME_SIZE
	.align		4
.L_179:
        /*0354*/ 	.byte	0x04, 0x11
        /*0356*/ 	.short	(.L_181 - .L_180)
	.align		4
.L_180:
        /*0358*/ 	.word	index@(_ZN2at6native18elementwise_kernelILi128ELi4EZNS0_15gpu_kernel_implIZZZNS0_10glu_kernelERNS_18TensorIteratorBaseEENKUlvE_clEvENKUlvE2_clEvEUlN3c108BFloat16ES8_E_EEvS4_RKT_EUliE_EEviT1_)
        /*035c*/ 	.word	0x00000000


	//----- nvinfo : EIATTR_REGCOUNT
	.align		4
.L_181:
        /*0360*/ 	.byte	0x04, 0x2f
        /*0362*/ 	.short	(.L_183 - .L_182)
	.align		4
.L_182:
        /*0364*/ 	.word	index@(_ZN2at6native29vectorized_elementwise_kernelILi8EZZZNS0_14glu_jvp_kernelERNS_18TensorIteratorBaseEENKUlvE_clEvENKUlvE_clEvEUlddddE_St5arrayIPcLm5EEEEviT0_T1_)
        /*0368*/ 	.word	0x00000050


	//----- nvinfo : EIATTR_FRAME_SIZE
	.align		4
.L_183:
        /*036c*/ 	.byte	0x04, 0x11
        /*036e*/ 	.short	(.L_185 - .L_184)
	.align		4
.L_184:
        /*0370*/ 	.word	index@($__internal_6_$__cuda_sm20_dblrcp_rn_slowpath_v3)
        /*0374*/ 	.word	0x00000000


	//----- nvinfo : EIATTR_FRAME_SIZE
	.align		4
.L_185:
        /*0378*/ 	.byte	0x04, 0x11
        /*037a*/ 	.short	(.L_187 - .L_186)
	.align		4
.L_186:
        /*037c*/ 	.word	index@(_ZN2at6native29vectorized_elementwise_kernelILi8EZZZNS0_14glu_jvp_kernelERNS_18TensorIteratorBaseEENKUlvE_clEvENKUlvE_clEvEUlddddE_St5arrayIPcLm5EEEEviT0_T1_)
        /*0380*/ 	.word	0x00000000


	//----- nvinfo : EIATTR_REGCOUNT
	.align		4
.L_187:
        /*0384*/ 	.byte	0x04, 0x2f
        /*0386*/ 	.short	(.L_189 - .L_188)
	.align		4
.L_188:
        /*0388*/ 	.word	index@(_ZN2at6native29vectorized_elementwise_kernelILi4EZZZNS0_14glu_jvp_kernelERNS_18TensorIteratorBaseEENKUlvE_clEvENKUlvE_clEvEUlddddE_St5arrayIPcLm5EEEEviT0_T1_)
        /*038c*/ 	.word	0x00000050


	//----- nvinfo : EIATTR_FRAME_SIZE
	.align		4
.L_189:
        /*0390*/ 	.byte	0x04, 0x11
        /*0392*/ 	.short	(.L_191 - .L_190)
	.align		4
.L_190:
        /*0394*/ 	.word	index@($__internal_5_$__cuda_sm20_dblrcp_rn_slowpath_v3)
        /*0398*/ 	.word	0x00000000


	//----- nvinfo : EIATTR_FRAME_SIZE
	.align		4
.L_191:
        /*039c*/ 	.byte	0x04, 0x11
        /*039e*/ 	.short	(.L_193 - .L_192)
	.align		4
.L_192:
        /*03a0*/ 	.word	index@(_ZN2at6native29vectorized_elementwise_kernelILi4EZZZNS0_14glu_jvp_kernelERNS_18TensorIteratorBaseEENKUlvE_clEvENKUlvE_clEvEUlddddE_St5arrayIPcLm5EEEEviT0_T1_)
        /*03a4*/ 	.word	0x00000000


	//----- nvinfo : EIATTR_REGCOUNT
	.align		4
.L_193:
        /*03a8*/ 	.byte	0x04, 0x2f
        /*03aa*/ 	.short	(.L_195 - .L_194)
	.align		4
.L_194:
        /*03ac*/ 	.word	index@(_ZN2at6native29vectorized_elementwise_kernelILi2EZZZNS0_14glu_jvp_kernelERNS_18TensorIteratorBaseEENKUlvE_clEvENKUlvE_clEvEUlddddE_St5arrayIPcLm5EEEEviT0_T1_)
        /*03b0*/ 	.word	0x00000050


	//----- nvinfo : EIATTR_FRAME_SIZE
	.align		4
.L_195:
        /*03b4*/ 	.byte	0x04, 0x11
        /*03b6*/ 	.short	(.L_197 - .L_196)
	.align		4
.L_196:
        /*03b8*/ 	.word	index@($__internal_4_$__cuda_sm20_dblrcp_rn_slowpath_v3)
        /*03bc*/ 	.word	0x00000000


	//----- nvinfo : EIATTR_FRAME_SIZE
	.align		4
.L_197:
        /*03c0*/ 	.byte	0x04, 0x11
        /*03c2*/ 	.short	(.L_199 - .L_198)
	.align		4
.L_198:
        /*03c4*/ 	.word	index@(_ZN2at6native29vectorized_elementwise_kernelILi2EZZZNS0_14glu_jvp_kernelERNS_18TensorIteratorBaseEENKUlvE_clEvENKUlvE_clEvEUlddddE_St5arrayIPcLm5EEEEviT0_T1_)
        /*03c8*/ 	.word	0x00000000


	//----- nvinfo : EIATTR_REGCOUNT
	.align		4
.L_199:
        /*03cc*/ 	.byte	0x04, 0x2f
        /*03ce*/ 	.short	(.L_201 - .L_200)
	.align		4
.L_200:
        /*03d0*/ 	.word	index@(_ZN2at6native27unrolled_elementwise_kernelIZZZNS0_14glu_jvp_kernelERNS_18TensorIteratorBaseEENKUlvE_clEvENKUlvE_clEvEUlddddE_St5arrayIPcLm5EELi4E23TrivialOffsetCalculatorILi4EjESA_ILi1EjENS0_6memory15LoadWithoutCastENSD_16StoreWithoutCastEEEviT_T0_T2_T3_T4_T5_)
        /*03d4*/ 	.word	0x00000030


	//----- nvinfo : EIATTR_FRAME_SIZE
	.align		4
.L_201:
        /*03d8*/ 	.byte	0x04, 0x11
        /*03da*/ 	.short	(.L_203 - .L_202)
	.align		4
.L_202:
        /*03dc*/ 	.word	index@($__internal_3_$__cuda_sm20_dblrcp_rn_slowpath_v3)
        /*03e0*/ 	.word	0x00000000


	//----- nvinfo : EIATTR_FRAME_SIZE
	.align		4
.L_203:
        /*03e4*/ 	.byte	0x04, 0x11
        /*03e6*/ 	.short	(.L_205 - .L_204)
	.align		4
.L_204:
        /*03e8*/ 	.word	index@(_ZN2at6native27unrolled_elementwise_kernelIZZZNS0_14glu_jvp_kernelERNS_18TensorIteratorBaseEENKUlvE_clEvENKUlvE_clEvEUlddddE_St5arrayIPcLm5EELi4E23TrivialOffsetCalculatorILi4EjESA_ILi1EjENS0_6memory15LoadWithoutCastENSD_16StoreWithoutCastEEEviT_T0_T2_T3_T4_T5_)
        /*03ec*/ 	.word	0x00000000


	//----- nvinfo : EIATTR_REGCOUNT
	.align		4
.L_205:
        /*03f0*/ 	.byte	0x04, 0x2f
        /*03f2*/ 	.short	(.L_207 - .L_206)
	.align		4
.L_206:
        /*03f4*/ 	.word	index@(_ZN2at6native18elementwise_kernelILi128ELi2EZNS0_22gpu_kernel_impl_nocastIZZZNS0_14glu_jvp_kernelERNS_18TensorIteratorBaseEENKUlvE_clEvENKUlvE_clEvEUlddddE_EEvS4_RKT_EUliE_EEviT1_)
        /*03f8*/ 	.word	0x0000001a


	//----- nvinfo : EIATTR_FRAME_SIZE
	.align		4
.L_207:
        /*03fc*/ 	.byte	0x04, 0x11
        /*03fe*/ 	.short	(.L_209 - .L_208)
	.align		4
.L_208:
        /*0400*/ 	.word	index@($__internal_2_$__cuda_sm20_dblrcp_rn_slowpath_v3)
        /*0404*/ 	.word	0x00000000


	//----- nvinfo : EIATTR_FRAME_SIZE
	.align		4
.L_209:
        /*0408*/ 	.byte	0x04, 0x11
        /*040a*/ 	.short	(.L_211 - .L_210)
	.align		4
.L_210:
        /*040c*/ 	.word	index@(_ZN2at6native18elementwise_kernelILi128ELi2EZNS0_22gpu_kernel_impl_nocastIZZZNS0_14glu_jvp_kernelERNS_18TensorIteratorBaseEENKUlvE_clEvENKUlvE_clEvEUlddddE_EEvS4_RKT_EUliE_EEviT1_)
        /*0410*/ 	.word	0x00000000


	//----- nvinfo : EIATTR_REGCOUNT
	.align		4
.L_211:
        /*0414*/ 	.byte	0x04, 0x2f
        /*0416*/ 	.short	(.L_213 - .L_212)
	.align		4
.L_212:
        /*0418*/ 	.word	index@(_ZN2at6native27unrolled_elementwise_kernelIZZZNS0_14glu_jvp_kernelERNS_18TensorIteratorBaseEENKUlvE_clEvENKUlvE_clEvEUlddddE_St5arrayIPcLm5EELi4E23TrivialOffsetCalculatorILi4EjESA_ILi1EjENS0_6memory12LoadWithCastILi4EEENSD_13StoreWithCastILi1EEEEEviT_T0_T2_T3_T4_T5_)
        /*041c*/ 	.word	0x00000038


	//----- nvinfo : EIATTR_FRAME_SIZE
	.align		4
.L_213:
        /*0420*/ 	.byte	0x04, 0x11
        /*0422*/ 	.short	(.L_215 - .L_214)
	.align		4
.L_214:
        /*0424*/ 	.word	index@($__internal_1_$__cuda_sm20_dblrcp_rn_slowpath_v3)
        /*0428*/ 	.word	0x00000000


	//----- nvinfo : EIATTR_FRAME_SIZE
	.align		4
.L_215:
        /*042c*/ 	.byte	0x04, 0x11
        /*042e*/ 	.short	(.L_217 - .L_216)
	.align		4
.L_216:
        /*0430*/ 	.word	index@(_ZN2at6native27unrolled_elementwise_kernelIZZZNS0_14glu_jvp_kernelERNS_18TensorIteratorBaseEENKUlvE_clEvENKUlvE_clEvEUlddddE_St5arrayIPcLm5EELi4E23TrivialOffsetCalculatorILi4EjESA_ILi1EjENS0_6memory12LoadWithCastILi4EEENSD_13StoreWithCastILi1EEEEEviT_T0_T2_T3_T4_T5_)
        /*0434*/ 	.word	0x00000000


	//----- nvinfo : EIATTR_REGCOUNT
	.align		4
.L_217:
        /*0438*/ 	.byte	0x04, 0x2f
        /*043a*/ 	.short	(.L_219 - .L_218)
	.align		4
.L_218:
        /*043c*/ 	.word	index@(_ZN2at6native18elementwise_kernelILi128ELi4EZNS0_15gpu_kernel_implIZZZNS0_14glu_jvp_kernelERNS_18TensorIteratorBaseEENKUlvE_clEvENKUlvE_clEvEUlddddE_EEvS4_RKT_EUliE_EEviT1_)
        /*0440*/ 	.word	0x0000001c


	//----- nvinfo : EIATTR_FRAME_SIZE
	.align		4
.L_219:
        /*0444*/ 	.byte	0x04, 0x11
        /*0446*/ 	.short	(.L_221 - .L_220)
	.align		4
.L_220:
        /*0448*/ 	.word	index@($__internal_0_$__cuda_sm20_dblrcp_rn_slowpath_v3)
        /*044c*/ 	.word	0x00000000


	//----- nvinfo : EIATTR_FRAME_SIZE
	.align		4
.L_221:
        /*0450*/ 	.byte	0x04, 0x11
        /*0452*/ 	.short	(.L_223 - .L_222)
	.align		4
.L_222:
        /*0454*/ 	.word	index@(_ZN2at6native18elementwise_kernelILi128ELi4EZNS0_15gpu_kernel_implIZZZNS0_14glu_jvp_kernelERNS_18TensorIteratorBaseEENKUlvE_clEvENKUlvE_clEvEUlddddE_EEvS4_RKT_EUliE_EEviT1_)
        /*0458*/ 	.word	0x00000000


	//----- nvinfo : EIATTR_REGCOUNT
	.align		4
.L_223:
        /*045c*/ 	.byte	0x04, 0x2f
        /*045e*/ 	.short	(.L_225 - .L_224)
	.align		4
.L_224:
        /*0460*/ 	.word	index@(_ZN2at6native29vectorized_elementwise_kernelILi8EZZZNS0_14glu_jvp_kernelERNS_18TensorIteratorBaseEENKUlvE_clEvENKUlvE0_clEvEUlffffE_St5arrayIPcLm5EEEEviT0_T1_)
        /*0464*/ 	.word	0x00000038


	//----- nvinfo : EIATTR_FRAME_SIZE
	.align		4
.L_225:
        /*0468*/ 	.byte	0x04, 0x11
        /*046a*/ 	.short	(.L_227 - .L_226)
	.align		4
.L_226:
        /*046c*/ 	.word	index@(_ZN2at6native29vectorized_elementwise_kernelILi8EZZZNS0_14glu_jvp_kernelERNS_18TensorIteratorBaseEENKUlvE_clEvENKUlvE0_clEvEUlffffE_St5arrayIPcLm5EEEEviT0_T1_)
        /*0470*/ 	.word	0x00000000


	//----- nvinfo : EIATTR_REGCOUNT
	.align		4
.L_227:
        /*0474*/ 	.byte	0x04, 0x2f
        /*0476*/ 	.short	(.L_229 - .L_228)
	.align		4
.L_228:
        /*0478*/ 	.word	index@(_ZN2at6native29vectorized_elementwise_kernelILi4EZZZNS0_14glu_jvp_kernelERNS_18TensorIteratorBaseEENKUlvE_clEvENKUlvE0_clEvEUlffffE_St5arrayIPcLm5EEEEviT0_T1_)
        /*047c*/ 	.word	0x00000038


	//----- nvinfo : EIATTR_FRAME_SIZE
	.align		4
.L_229:
        /*0480*/ 	.byte	0x04, 0x11
        /*0482*/ 	.short	(.L_231 - .L_230)
	.align		4
.L_230:
        /*0484*/ 	.word	index@(_ZN2at6native29vectorized_elementwise_kernelILi4EZZZNS0_14glu_jvp_kernelERNS_18TensorIteratorBaseEENKUlvE_clEvENKUlvE0_clEvEUlffffE_St5arrayIPcLm5EEEEviT0_T1_)
        /*0488*/ 	.word	0x00000000


	//----- nvinfo : EIATTR_REGCOUNT
	.align		4
.L_231:
        /*048c*/ 	.byte	0x04, 0x2f
        /*048e*/ 	.short	(.L_233 - .L_232)
	.align		4
.L_232:
        /*0490*/ 	.word	index@(_ZN2at6native29vectorized_elementwise_kernelILi2EZZZNS0_14glu_jvp_kernelERNS_18TensorIteratorBaseEENKUlvE_clEvENKUlvE0_clEvEUlffffE_St5arrayIPcLm5EEEEviT0_T1_)
        /*0494*/ 	.word	0x00000038


	//----- nvinfo : EIATTR_FRAME_SIZE
	.align		4
.L_233:
        /*0498*/ 	.byte	0x04, 0x11
        /*049a*/ 	.short	(.L_235 - .L_234)
	.align		4
.L_234:
        /*049c*/ 	.word	index@(_ZN2at6native29vectorized_elementwise_kernelILi2EZZZNS0_14glu_jvp_kernelERNS_18TensorIteratorBaseEENKUlvE_clEvENKUlvE0_clEvEUlffffE_St5arrayIPcLm5EEEEviT0_T1_)
        /*04a0*/ 	.word	0x00000000


	//----- nvinfo : EIATTR_REGCOUNT
	.align		4
.L_235:
        /*04a4*/ 	.byte	0x04, 0x2f
        /*04a6*/ 	.short	(.L_237 - .L_236)
	.align		4
.L_236:
        /*04a8*/ 	.word	index@(_ZN2at6native27unrolled_elementwise_kernelIZZZNS0_14glu_jvp_kernelERNS_18TensorIteratorBaseEENKUlvE_clEvENKUlvE0_clEvEUlffffE_St5arrayIPcLm5EELi4E23TrivialOffsetCalculatorILi4EjESA_ILi1EjENS0_6memory15LoadWithoutCastENSD_16StoreWithoutCastEEEviT_T0_T2_T3_T4_T5_)
        /*04ac*/ 	.word	0x00000020


	//----- nvinfo : EIATTR_FRAME_SIZE
	.align		4
.L_237:
        /*04b0*/ 	.byte	0x04, 0x11
        /*04b2*/ 	.short	(.L_239 - .L_238)
	.align		4
.L_238:
        /*04b4*/ 	.word	index@(_ZN2at6native27unrolled_elementwise_kernelIZZZNS0_14glu_jvp_kernelERNS_18TensorIteratorBaseEENKUlvE_clEvENKUlvE0_clEvEUlffffE_St5arrayIPcLm5EELi4E23TrivialOffsetCalculatorILi4EjESA_ILi1EjENS0_6memory15LoadWithoutCastENSD_16StoreWithoutCastEEEviT_T0_T2_T3_T4_T5_)
        /*04b8*/ 	.word	0x00000000


	//----- nvinfo : EIATTR_REGCOUNT
	.align		4
.L_239:
        /*04bc*/ 	.byte	0x04, 0x2f
        /*04be*/ 	.short	(.L_241 - .L_240)
	.align		4
.L_240:
        /*04c0*/ 	.word	index@(_ZN2at6native18elementwise_kernelILi128ELi2EZNS0_22gpu_kernel_impl_nocastIZZZNS0_14glu_jvp_kernelERNS_18TensorIteratorBaseEENKUlvE_clEvENKUlvE0_clEvEUlffffE_EEvS4_RKT_EUliE_EEviT1_)
        /*04c4*/ 	.word	0x00000016


	//----- nvinfo : EIATTR_FRAME_SIZE
	.align		4
.L_241:
        /*04c8*/ 	.byte	0x04, 0x11
        /*04ca*/ 	.short	(.L_243 - .L_242)
	.align		4
.L_242:
        /*04cc*/ 	.word	index@(_ZN2at6native18elementwise_kernelILi128ELi2EZNS0_22gpu_kernel_impl_nocastIZZZNS0_14glu_jvp_kernelERNS_18TensorIteratorBaseEENKUlvE_clEvENKUlvE0_clEvEUlffffE_EEvS4_RKT_EUliE_EEviT1_)
        /*04d0*/ 	.word	0x00000000


	//----- nvinfo : EIATTR_REGCOUNT
	.align		4
.L_243:
        /*04d4*/ 	.byte	0x04, 0x2f
        /*04d6*/ 	.short	(.L_245 - .L_244)
	.align		4
.L_244:
        /*04d8*/ 	.word	index@(_ZN2at6native27unrolled_elementwise_kernelIZZZNS0_14glu_jvp_kernelERNS_18TensorIteratorBaseEENKUlvE_clEvENKUlvE0_clEvEUlffffE_St5arrayIPcLm5EELi4E23TrivialOffsetCalculatorILi4EjESA_ILi1EjENS0_6memory12LoadWithCastILi4EEENSD_13StoreWithCastILi1EEEEEviT_T0_T2_T3_T4_T5_)
        /*04dc*/ 	.word	0x00000026


	//----- nvinfo : EIATTR_FRAME_SIZE
	.align		4
.L_245:
        /*04e0*/ 	.byte	0x04, 0x11
        /*04e2*/ 	.short	(.L_247 - .L_246)
	.align		4
.L_246:
        /*04e4*/ 	.word	index@(_ZN2at6native27unrolled_elementwise_kernelIZZZNS0_14glu_jvp_kernelERNS_18TensorIteratorBaseEENKUlvE_clEvENKUlvE0_clEvEUlffffE_St5arrayIPcLm5EELi4E23TrivialOffsetCalculatorILi4EjESA_ILi1EjENS0_6memory12LoadWithCastILi4EEENSD_13StoreWithCastILi1EEEEEviT_T0_T2_T3_T4_T5_)
        /*04e8*/ 	.word	0x00000000


	//----- nvinfo : EIATTR_REGCOUNT
	.align		4
.L_247:
        /*04ec*/ 	.byte	0x04, 0x2f
        /*04ee*/ 	.short	(.L_249 - .L_248)
	.align		4
.L_248:
        /*04f0*/ 	.word	index@(_ZN2at6native18elementwise_kernelILi128ELi4EZNS0_15gpu_kernel_implIZZZNS0_14glu_jvp_kernelERNS_18TensorIteratorBaseEENKUlvE_clEvENKUlvE0_clEvEUlffffE_EEvS4_RKT_EUliE_EEviT1_)
        /*04f4*/ 	.word	0x0000001a


	//----- nvinfo : EIATTR_FRAME_SIZE
	.align		4
.L_249:
        /*04f8*/ 	.byte	0x04, 0x11
        /*04fa*/ 	.short	(.L_251 - .L_250)
	.align		4
.L_250:
        /*04fc*/ 	.word	index@(_ZN2at6native18elementwise_kernelILi128ELi4EZNS0_15gpu_kernel_implIZZZNS0_14glu_jvp_kernelERNS_18TensorIteratorBaseEENKUlvE_clEvENKUlvE0_clEvEUlffffE_EEvS4_RKT_EUliE_EEviT1_)
        /*0500*/ 	.word	0x00000000


	//----- nvinfo : EIATTR_REGCOUNT
	.align		4
.L_251:
        /*0504*/ 	.byte	0x04, 0x2f
        /*0506*/ 	.short	(.L_253 - .L_252)
	.align		4
.L_252:
        /*0508*/ 	.word	index@(_ZN2at6native29vectorized_elementwise_kernelILi8EZZZNS0_14glu_jvp_kernelERNS_18TensorIteratorBaseEENKUlvE_clEvENKUlvE1_clEvEUlN3c104HalfES7_S7_S7_E_St5arrayIPcLm5EEEEviT0_T1_)
        /*050c*/ 	.word	0x00000028


	//----- nvinfo : EIATTR_FRAME_SIZE
	.align		4
.L_253:
        /*0510*/ 	.byte	0x04, 0x11
        /*0512*/ 	.short	(.L_255 - .L_254)
	.align		4
.L_254:
        /*0514*/ 	.word	index@(_ZN2at6native29vectorized_elementwise_kernelILi8EZZZNS0_14glu_jvp_kernelERNS_18TensorIteratorBaseEENKUlvE_clEvENKUlvE1_clEvEUlN3c104HalfES7_S7_S7_E_St5arrayIPcLm5EEEEviT0_T1_)
        /*0518*/ 	.word	0x00000000


	//----- nvinfo : EIATTR_REGCOUNT
	.align		4
.L_255:
        /*051c*/ 	.byte	0x04, 0x2f
        /*051e*/ 	.short	(.L_257 - .L_256)
	.align		4
.L_256:
        /*0520*/ 	.word	index@(_ZN2at6native29vectorized_elementwise_kernelILi4EZZZNS0_14glu_jvp_kernelERNS_18TensorIteratorBaseEENKUlvE_clEvENKUlvE1_clEvEUlN3c104HalfES7_S7_S7_E_St5arrayIPcLm5EEEEviT0_T1_)
        /*0524*/ 	.word	0x00000028


	//----- nvinfo : EIATTR_FRAME_SIZE
	.align		4
.L_257:
        /*0528*/ 	.byte	0x04, 0x11
        /*052a*/ 	.short	(.L_259 - .L_258)
	.align		4
.L_258:
        /*052c*/ 	.word	index@(_ZN2at6native29vectorized_elementwise_kernelILi4EZZZNS0_14glu_jvp_kernelERNS_18TensorIteratorBaseEENKUlvE_clEvENKUlvE1_clEvEUlN3c104HalfES7_S7_S7_E_St5arrayIPcLm5EEEEviT0_T1_)
        /*0530*/ 	.word	0x00000000


	//----- nvinfo : EIATTR_REGCOUNT
	.align		4
.L_259:
        /*0534*/ 	.byte	0x04, 0x2f
        /*0536*/ 	.short	(.L_261 - .L_260)
	.align		4
.L_260:
        /*0538*/ 	.word	index@(_ZN2at6native29vectorized_elementwise_kernelILi2EZZZNS0_14glu_jvp_kernelERNS_18TensorIteratorBaseEENKUlvE_clEvENKUlvE1_clEvEUlN3c104HalfES7_S7_S7_E_St5arrayIPcLm5EEEEviT0_T1_)
        /*053c*/ 	.word	0x00000028


	//----- nvinfo : EIATTR_FRAME_SIZE
	.align		4
.L_261:
        /*0540*/ 	.byte	0x04, 0x11
        /*0542*/ 	.short	(.L_263 - .L_262)
	.align		4
.L_262:
        /*0544*/ 	.word	index@(_ZN2at6native29vectorized_elementwise_kernelILi2EZZZNS0_14glu_jvp_kernelERNS_18TensorIteratorBaseEENKUlvE_clEvENKUlvE1_clEvEUlN3c104HalfES7_S7_S7_E_St5arrayIPcLm5EEEEviT0_T1_)
        /*0548*/ 	.word	0x00000000


	//----- nvinfo : EIATTR_REGCOUNT
	.align		4
.L_263:
        /*054c*/ 	.byte	0x04, 0x2f
        /*054e*/ 	.short	(.L_265 - .L_264)
	.align		4
.L_264:
        /*0550*/ 	.word	index@(_ZN2at6native27unrolled_elementwise_kernelIZZZNS0_14glu_jvp_kernelERNS_18TensorIteratorBaseEENKUlvE_clEvENKUlvE1_clEvEUlN3c104HalfES7_S7_S7_E_St5arrayIPcLm5EELi4E23TrivialOffsetCalculatorILi4EjESC_ILi1EjENS0_6memory15LoadWithoutCastENSF_16StoreWithoutCastEEEviT_T0_T2_T3_T4_T5_)
        /*0554*/ 	.word	0x00000020


	//----- nvinfo : EIATTR_FRAME_SIZE
	.align		4
.L_265:
        /*0558*/ 	.byte	0x04, 0x11
        /*055a*/ 	.short	(.L_267 - .L_266)
	.align		4
.L_266:
        /*055c*/ 	.word	index@(_ZN2at6native27unrolled_elementwise_kernelIZZZNS0_14glu_jvp_kernelERNS_18TensorIteratorBaseEENKUlvE_clEvENKUlvE1_clEvEUlN3c104HalfES7_S7_S7_E_St5arrayIPcLm5EELi4E23TrivialOffsetCalculatorILi4EjESC_ILi1EjENS0_6memory15LoadWithoutCastENSF_16StoreWithoutCastEEEviT_T0_T2_T3_T4_T5_)
        /*0560*/ 	.word	0x00000000


	//----- nvinfo : EIATTR_REGCOUNT
	.align		4
.L_267:
        /*0564*/ 	.byte	0x04, 0x2f
        /*0566*/ 	.short	(.L_269 - .L_268)
	.align		4
.L_268:
        /*0568*/ 	.word	index@(_ZN2at6native18elementwise_kernelILi128ELi4EZNS0_22gpu_kernel_impl_nocastIZZZNS0_14glu_jvp_kernelERNS_18TensorIteratorBaseEENKUlvE_clEvENKUlvE1_clEvEUlN3c104HalfES8_S8_S8_E_EEvS4_RKT_EUliE_EEviT1_)
        /*056c*/ 	.word	0x00000016


	//----- nvinfo : EIATTR_FRAME_SIZE
	.align		4
.L_269:
        /*0570*/ 	.byte	0x04, 0x11
        /*0572*/ 	.short	(.L_271 - .L_270)
	.align		4
.L_270:
        /*0574*/ 	.word	index@(_ZN2at6native18elementwise_kernelILi128ELi4EZNS0_22gpu_kernel_impl_nocastIZZZNS0_14glu_jvp_kernelERNS_18TensorIteratorBaseEENKUlvE_clEvENKUlvE1_clEvEUlN3c104HalfES8_S8_S8_E_EEvS4_RKT_EUliE_EEviT1_)
        /*0578*/ 	.word	0x00000000


	//----- nvinfo : EIATTR_REGCOUNT
	.align		4
.L_271:
        /*057c*/ 	.byte	0x04, 0x2f
        /*057e*/ 	.short	(.L_273 - .L_272)
	.align		4
.L_272:
        /*0580*/ 	.word	index@(_ZN2at6native27unrolled_elementwise_kernelIZZZNS0_14glu_jvp_kernelERNS_18TensorIteratorBaseEENKUlvE_clEvENKUlvE1_clEvEUlN3c104HalfES7_S7_S7_E_St5arrayIPcLm5EELi4E23TrivialOffsetCalculatorILi4EjESC_ILi1EjENS0_6memory12LoadWithCastILi4EEENSF_13StoreWithCastILi1EEEEEviT_T0_T2_T3_T4_T5_)
        /*0584*/ 	.word	0x00000027


	//----- nvinfo : EIATTR_FRAME_SIZE
	.align		4
.L_273:
        /*0588*/ 	.byte	0x04, 0x11
        /*058a*/ 	.short	(.L_275 - .L_274)
	.align		4
.L_274:
        /*058c*/ 	.word	index@(_ZN2at6native27unrolled_elementwise_kernelIZZZNS0_14glu_jvp_kernelERNS_18TensorIteratorBaseEENKUlvE_clEvENKUlvE1_clEvEUlN3c104HalfES7_S7_S7_E_St5arrayIPcLm5EELi4E23TrivialOffsetCalculatorILi4EjESC_ILi1EjENS0_6memory12LoadWithCastILi4EEENSF_13StoreWithCastILi1EEEEEviT_T0_T2_T3_T4_T5_)
        /*0590*/ 	.word	0x00000000


	//----- nvinfo : EIATTR_REGCOUNT
	.align		4
.L_275:
        /*0594*/ 	.byte	0x04, 0x2f
        /*0596*/ 	.short	(.L_277 - .L_276)
	.align		4
.L_276:
        /*0598*/ 	.word	index@(_ZN2at6native18elementwise_kernelILi128ELi4EZNS0_15gpu_kernel_implIZZZNS0_14glu_jvp_kernelERNS_18TensorIteratorBaseEENKUlvE_clEvENKUlvE1_clEvEUlN3c104HalfES8_S8_S8_E_EEvS4_RKT_EUliE_EEviT1_)
        /*059c*/ 	.word	0x0000001a


	//----- nvinfo : EIATTR_FRAME_SIZE
	.align		4
.L_277:
        /*05a0*/ 	.byte	0x04, 0x11
        /*05a2*/ 	.short	(.L_279 - .L_278)
	.align		4
.L_278:
        /*05a4*/ 	.word	index@(_ZN2at6native18elementwise_kernelILi128ELi4EZNS0_15gpu_kernel_implIZZZNS0_14glu_jvp_kernelERNS_18TensorIteratorBaseEENKUlvE_clEvENKUlvE1_clEvEUlN3c104HalfES8_S8_S8_E_EEvS4_RKT_EUliE_EEviT1_)
        /*05a8*/ 	.word	0x00000000


	//----- nvinfo : EIATTR_REGCOUNT
	.align		4
.L_279:
        /*05ac*/ 	.byte	0x04, 0x2f
        /*05ae*/ 	.short	(.L_281 - .L_280)
	.align		4
.L_280:
        /*05b0*/ 	.word	index@(_ZN2at6native29vectorized_elementwise_kernelILi8EZZZNS0_14glu_jvp_kernelERNS_18TensorIteratorBaseEENKUlvE_clEvENKUlvE2_clEvEUlN3c108BFloat16ES7_S7_S7_E_St5arrayIPcLm5EEEEviT0_T1_)
        /*05b4*/ 	.word	0x00000028


	//----- nvinfo : EIATTR_FRAME_SIZE
	.align		4
.L_281:
        /*05b8*/ 	.byte	0x04, 0x11
        /*05ba*/ 	.short	(.L_283 - .L_282)
	.align		4
.L_282:
        /*05bc*/ 	.word	index@(_ZN2at6native29vectorized_elementwise_kernelILi8EZZZNS0_14glu_jvp_kernelERNS_18TensorIteratorBaseEENKUlvE_clEvENKUlvE2_clEvEUlN3c108BFloat16ES7_S7_S7_E_St5arrayIPcLm5EEEEviT0_T1_)
        /*05c0*/ 	.word	0x00000000


	//----- nvinfo : EIATTR_REGCOUNT
	.align		4
.L_283:
        /*05c4*/ 	.byte	0x04, 0x2f
        /*05c6*/ 	.short	(.L_285 - .L_284)
	.align		4
.L_284:
        /*05c8*/ 	.word	index@(_ZN2at6native29vectorized_elementwise_kernelILi4EZZZNS0_14glu_jvp_kernelERNS_18TensorIteratorBaseEENKUlvE_clEvENKUlvE2_clEvEUlN3c108BFloat16ES7_S7_S7_E_St5arrayIPcLm5EEEEviT0_T1_)
        /*05cc*/ 	.word	0x00000028


	//----- nvinfo : EIATTR_FRAME_SIZE
	.align		4
.L_285:
        /*05d0*/ 	.byte	0x04, 0x11
        /*05d2*/ 	.short	(.L_287 - .L_286)
	.align		4
.L_286:
        /*05d4*/ 	.word	index@(_ZN2at6native29vectorized_elementwise_kernelILi4EZZZNS0_14glu_jvp_kernelERNS_18TensorIteratorBaseEENKUlvE_clEvENKUlvE2_clEvEUlN3c108BFloat16ES7_S7_S7_E_St5arrayIPcLm5EEEEviT0_T1_)
        /*05d8*/ 	.word	0x00000000


	//----- nvinfo : EIATTR_REGCOUNT
	.align		4
.L_287:
        /*05dc*/ 	.byte	0x04, 0x2f
        /*05de*/ 	.short	(.L_289 - .L_288)
	.align		4
.L_288:
        /*05e0*/ 	.word	index@(_ZN2at6native29vectorized_elementwise_kernelILi2EZZZNS0_14glu_jvp_kernelERNS_18TensorIteratorBaseEENKUlvE_clEvENKUlvE2_clEvEUlN3c108BFloat16ES7_S7_S7_E_St5arrayIPcLm5EEEEviT0_T1_)
        /*05e4*/ 	.word	0x00000028


	//----- nvinfo : EIATTR_FRAME_SIZE
	.align		4
.L_289:
        /*05e8*/ 	.byte	0x04, 0x11
        /*05ea*/ 	.short	(.L_291 - .L_290)
	.align		4
.L_290:
        /*05ec*/ 	.word	index@(_ZN2at6native29vectorized_elementwise_kernelILi2EZZZNS0_14glu_jvp_kernelERNS_18TensorIteratorBaseEENKUlvE_clEvENKUlvE2_clEvEUlN3c108BFloat16ES7_S7_S7_E_St5arrayIPcLm5EEEEviT0_T1_)
        /*05f0*/ 	.word	0x00000000


	//----- nvinfo : EIATTR_REGCOUNT
	.align		4
.L_291:
        /*05f4*/ 	.byte	0x04, 0x2f
        /*05f6*/ 	.short	(.L_293 - .L_292)
	.align		4
.L_292:
        /*05f8*/ 	.word	index@(_ZN2at6native27unrolled_elementwise_kernelIZZZNS0_14glu_jvp_kernelERNS_18TensorIteratorBaseEENKUlvE_clEvENKUlvE2_clEvEUlN3c108BFloat16ES7_S7_S7_E_St5arrayIPcLm5EELi4E23TrivialOffsetCalculatorILi4EjESC_ILi1EjENS0_6memory15LoadWithoutCastENSF_16StoreWithoutCastEEEviT_T0_T2_T3_T4_T5_)
        /*05fc*/ 	.word	0x00000020


	//----- nvinfo : EIATTR_FRAME_SIZE
	.align		4
.L_293:
        /*0600*/ 	.byte	0x04, 0x11
        /*0602*/ 	.short	(.L_295 - .L_294)
	.align		4
.L_294:
        /*0604*/ 	.word	index@(_ZN2at6native27unrolled_elementwise_kernelIZZZNS0_14glu_jvp_kernelERNS_18TensorIteratorBaseEENKUlvE_clEvENKUlvE2_clEvEUlN3c108BFloat16ES7_S7_S7_E_St5arrayIPcLm5EELi4E23TrivialOffsetCalculatorILi4EjESC_ILi1EjENS0_6memory15LoadWithoutCastENSF_16StoreWithoutCastEEEviT_T0_T2_T3_T4_T5_)
        /*0608*/ 	.word	0x00000000


	//----- nvinfo : EIATTR_REGCOUNT
	.align		4
.L_295:
        /*060c*/ 	.byte	0x04, 0x2f
        /*060e*/ 	.short	(.L_297 - .L_296)
	.align		4
.L_296:
        /*0610*/ 	.word	index@(_ZN2at6native18elementwise_kernelILi128ELi4EZNS0_22gpu_kernel_impl_nocastIZZZNS0_14glu_jvp_kernelERNS_18TensorIteratorBaseEENKUlvE_clEvENKUlvE2_clEvEUlN3c108BFloat16ES8_S8_S8_E_EEvS4_RKT_EUliE_EEviT1_)
        /*0614*/ 	.word	0x00000016


	//----- nvinfo : EIATTR_FRAME_SIZE
	.align		4
.L_297:
        /*0618*/ 	.byte	0x04, 0x11
        /*061a*/ 	.short	(.L_299 - .L_298)
	.align		4
.L_298:
        /*061c*/ 	.word	index@(_ZN2at6native18elementwise_kernelILi128ELi4EZNS0_22gpu_kernel_impl_nocastIZZZNS0_14glu_jvp_kernelERNS_18TensorIteratorBaseEENKUlvE_clEvENKUlvE2_clEvEUlN3c108BFloat16ES8_S8_S8_E_EEvS4_RKT_EUliE_EEviT1_)
        /*0620*/ 	.word	0x00000000


	//----- nvinfo : EIATTR_REGCOUNT
	.align		4
.L_299:
        /*0624*/ 	.byte	0x04, 0x2f
        /*0626*/ 	.short	(.L_301 - .L_300)
	.align		4
.L_300:
        /*0628*/ 	.word	index@(_ZN2at6native27unrolled_elementwise_kernelIZZZNS0_14glu_jvp_kernelERNS_18TensorIteratorBaseEENKUlvE_clEvENKUlvE2_clEvEUlN3c108BFloat16ES7_S7_S7_E_St5arrayIPcLm5EELi4E23TrivialOffsetCalculatorILi4EjESC_ILi1EjENS0_6memory12LoadWithCastILi4EEENSF_13StoreWithCastILi1EEEEEviT_T0_T2_T3_T4_T5_)
        /*062c*/ 	.word	0x00000027


	//----- nvinfo : EIATTR_FRAME_SIZE
	.align		4
.L_301:
        /*0630*/ 	.byte	0x04, 0x11
        /*0632*/ 	.short	(.L_303 - .L_302)
	.align		4
.L_302:
        /*0634*/ 	.word	index@(_ZN2at6native27unrolled_elementwise_kernelIZZZNS0_14glu_jvp_kernelERNS_18TensorIteratorBaseEENKUlvE_clEvENKUlvE2_clEvEUlN3c108BFloat16ES7_S7_S7_E_St5arrayIPcLm5EELi4E23TrivialOffsetCalculatorILi4EjESC_ILi1EjENS0_6memory12LoadWithCastILi4EEENSF_13StoreWithCastILi1EEEEEviT_T0_T2_T3_T4_T5_)
        /*0638*/ 	.word	0x00000000


	//----- nvinfo : EIATTR_REGCOUNT
	.align		4
.L_303:
        /*063c*/ 	.byte	0x04, 0x2f
        /*063e*/ 	.short	(.L_305 - .L_304)
	.align		4
.L_304:
        /*0640*/ 	.word	index@(_ZN2at6native18elementwise_kernelILi128ELi4EZNS0_15gpu_kernel_implIZZZNS0_14glu_jvp_kernelERNS_18TensorIteratorBaseEENKUlvE_clEvENKUlvE2_clEvEUlN3c108BFloat16ES8_S8_S8_E_EEvS4_RKT_EUliE_EEviT1_)
        /*0644*/ 	.word	0x0000001a


	//----- nvinfo : EIATTR_FRAME_SIZE
	.align		4
.L_305:
        /*0648*/ 	.byte	0x04, 0x11
        /*064a*/ 	.short	(.L_307 - .L_306)
	.align		4
.L_306:
        /*064c*/ 	.word	index@(_ZN2at6native18elementwise_kernelILi128ELi4EZNS0_15gpu_kernel_implIZZZNS0_14glu_jvp_kernelERNS_18TensorIteratorBaseEENKUlvE_clEvENKUlvE2_clEvEUlN3c108BFloat16ES8_S8_S8_E_EEvS4_RKT_EUliE_EEviT1_)
        /*0650*/ 	.word	0x00000000


	//----- nvinfo : EIATTR_MIN_STACK_SIZE
	.align		4
.L_307:
        /*0654*/ 	.byte	0x04, 0x12
        /*0656*/ 	.short	(.L_309 - .L_308)
	.align		4
.L_308:
        /*0658*/ 	.word	index@(_ZN2at6native18elementwise_kernelILi128ELi4EZNS0_15gpu_kernel_implIZZZNS0_14glu_jvp_kernelERNS_18TensorIteratorBaseEENKUlvE_clEvENKUlvE2_clEvEUlN3c108BFloat16ES8_S8_S8_E_EEvS4_RKT_EUliE_EEviT1_)
        /*065c*/ 	.word	0x00000000


	//----- nvinfo : EIATTR_MIN_STACK_SIZE
	.align		4
.L_309:
        /*0660*/ 	.byte	0x04, 0x12
        /*0662*/ 	.short	(.L_311 - .L_310)
	.align		4
.L_310:
        /*0664*/ 	.word	index@(_ZN2at6native27unrolled_elementwise_kernelIZZZNS0_14glu_jvp_kernelERNS_18TensorIteratorBaseEENKUlvE_clEvENKUlvE2_clEvEUlN3c108BFloat16ES7_S7_S7_E_St5arrayIPcLm5EELi4E23TrivialOffsetCalculatorILi4EjESC_ILi1EjENS0_6memory12LoadWithCastILi4EEENSF_13StoreWithCastILi1EEEEEviT_T0_T2_T3_T4_T5_)
        /*0668*/ 	.word	0x00000000


	//----- nvinfo : EIATTR_MIN_STACK_SIZE
	.align		4
.L_311:
        /*066c*/ 	.byte	0x04, 0x12
        /*066e*/ 	.short	(.L_313 - .L_312)
	.align		4
.L_312:
        /*0670*/ 	.word	index@(_ZN2at6native18elementwise_kernelILi128ELi4EZNS0_22gpu_kernel_impl_nocastIZZZNS0_14glu_jvp_kernelERNS_18TensorIteratorBaseEENKUlvE_clEvENKUlvE2_clEvEUlN3c108BFloat16ES8_S8_S8_E_EEvS4_RKT_EUliE_EEviT1_)
        /*0674*/ 	.word	0x00000000


	//----- nvinfo : EIATTR_MIN_STACK_SIZE
	.align		4
.L_313:
        /*0678*/ 	.byte	0x04, 0x12
        /*067a*/ 	.short	(.L_315 - .L_314)
	.align		4
.L_314:
        /*067c*/ 	.word	index@(_ZN2at6native27unrolled_elementwise_kernelIZZZNS0_14glu_jvp_kernelERNS_18TensorIteratorBaseEENKUlvE_clEvENKUlvE2_clEvEUlN3c108BFloat16ES7_S7_S7_E_St5arrayIPcLm5EELi4E23TrivialOffsetCalculatorILi4EjESC_ILi1EjENS0_6memory15LoadWithoutCastENSF_16StoreWithoutCastEEEviT_T0_T2_T3_T4_T5_)
        /*0680*/ 	.word	0x00000000


	//----- nvinfo : EIATTR_MIN_STACK_SIZE
	.align		4
.L_315:
        /*0684*/ 	.byte	0x04, 0x12
        /*0686*/ 	.short	(.L_317 - .L_316)
	.align		4
.L_316:
        /*0688*/ 	.word	index@(_ZN2at6native29vectorized_elementwise_kernelILi2EZZZNS0_14glu_jvp_kernelERNS_18TensorIteratorBaseEENKUlvE_clEvENKUlvE2_clEvEUlN3c108BFloat16ES7_S7_S7_E_St5arrayIPcLm5EEEEviT0_T1_)
        /*068c*/ 	.word	0x00000000


	//----- nvinfo : EIATTR_MIN_STACK_SIZE
	.align		4
.L_317:
        /*0690*/ 	.byte	0x04, 0x12
        /*0692*/ 	.short	(.L_319 - .L_318)
	.align		4
.L_318:
        /*0694*/ 	.word	index@(_ZN2at6native29vectorized_elementwise_kernelILi4EZZZNS0_14glu_jvp_kernelERNS_18TensorIteratorBaseEENKUlvE_clEvENKUlvE2_clEvEUlN3c108BFloat16ES7_S7_S7_E_St5arrayIPcLm5EEEEviT0_T1_)
        /*0698*/ 	.word	0x00000000


	//----- nvinfo : EIATTR_MIN_STACK_SIZE
	.align		4
.L_319:
        /*069c*/ 	.byte	0x04, 0x12
        /*069e*/ 	.short	(.L_321 - .L_320)
	.align		4
.L_320:
        /*06a0*/ 	.word	index@(_ZN2at6native29vectorized_elementwise_kernelILi8EZZZNS0_14glu_jvp_kernelERNS_18TensorIteratorBaseEENKUlvE_clEvENKUlvE2_clEvEUlN3c108BFloat16ES7_S7_S7_E_St5arrayIPcLm5EEEEviT0_T1_)
        /*06a4*/ 	.word	0x00000000


	//----- nvinfo : EIATTR_MIN_STACK_SIZE
	.align		4
.L_321:
        /*06a8*/ 	.byte	0x04, 0x12
        /*06aa*/ 	.short	(.L_323 - .L_322)
	.align		4
.L_322:
        /*06ac*/ 	.word	index@(_ZN2at6native18elementwise_kernelILi128ELi4EZNS0_15gpu_kernel_implIZZZNS0_14glu_jvp_kernelERNS_18TensorIteratorBaseEENKUlvE_clEvENKUlvE1_clEvEUlN3c104HalfES8_S8_S8_E_EEvS4_RKT_EUliE_EEviT1_)
        /*06b0*/ 	.word	0x00000000


	//----- nvinfo : EIATTR_MIN_STACK_SIZE
	.align		4
.L_323:
        /*06b4*/ 	.byte	0x04, 0x12
        /*06b6*/ 	.short	(.L_325 - .L_324)
	.align		4
.L_324:
        /*06b8*/ 	.word	index@(_ZN2at6native27unrolled_elementwise_kernelIZZZNS0_14glu_jvp_kernelERNS_18TensorIteratorBaseEENKUlvE_clEvENKUlvE1_clEvEUlN3c104HalfES7_S7_S7_E_St5arrayIPcLm5EELi4E23TrivialOffsetCalculatorILi4EjESC_ILi1EjENS0_6memory12LoadWithCastILi4EEENSF_13StoreWithCastILi1EEEEEviT_T0_T2_T3_T4_T5_)
        /*06bc*/ 	.word	0x00000000


	//----- nvinfo : EIATTR_MIN_STACK_SIZE
	.align		4
.L_325:
        /*06c0*/ 	.byte	0x04, 0x12
        /*06c2*/ 	.short	(.L_327 - .L_326)
	.align		4
.L_326:
        /*06c4*/ 	.word	index@(_ZN2at6native18elementwise_kernelILi128ELi4EZNS0_22gpu_kernel_impl_nocastIZZZNS0_14glu_jvp_kernelERNS_18TensorIteratorBaseEENKUlvE_clEvENKUlvE1_clEvEUlN3c104HalfES8_S8_S8_E_EEvS4_RKT_EUliE_EEviT1_)
        /*06c8*/ 	.word	0x00000000


	//----- nvinfo : EIATTR_MIN_STACK_SIZE
	.align		4
.L_327:
        /*06cc*/ 	.byte	0x04, 0x12
        /*06ce*/ 	.short	(.L_329 - .L_328)
	.align		4
.L_328:
        /*06d0*/ 	.word	index@(_ZN2at6native27unrolled_elementwise_kernelIZZZNS0_14glu_jvp_kernelERNS_18TensorIteratorBaseEENKUlvE_clEvENKUlvE1_clEvEUlN3c104HalfES7_S7_S7_E_St5arrayIPcLm5EELi4E23TrivialOffsetCalculatorILi4EjESC_ILi1EjENS0_6memory15LoadWithoutCastENSF_16StoreWithoutCastEEEviT_T0_T2_T3_T4_T5_)
        /*06d4*/ 	.word	0x00000000


	//----- nvinfo : EIATTR_MIN_STACK_SIZE
	.align		4
.L_329:
        /*06d8*/ 	.byte	0x04, 0x12
        /*06da*/ 	.short	(.L_331 - .L_330)
	.align		4
.L_330:
        /*06dc*/ 	.word	index@(_ZN2at6native29vectorized_elementwise_kernelILi2EZZZNS0_14glu_jvp_kernelERNS_18TensorIteratorBaseEENKUlvE_clEvENKUlvE1_clEvEUlN3c104HalfES7_S7_S7_E_St5arrayIPcLm5EEEEviT0_T1_)
        /*06e0*/ 	.word	0x00000000


	//----- nvinfo : EIATTR_MIN_STACK_SIZE
	.align		4
.L_331:
        /*06e4*/ 	.byte	0x04, 0x12
        /*06e6*/ 	.short	(.L_333 - .L_332)
	.align		4
.L_332:
        /*06e8*/ 	.word	index@(_ZN2at6native29vectorized_elementwise_kernelILi4EZZZNS0_14glu_jvp_kernelERNS_18TensorIteratorBaseEENKUlvE_clEvENKUlvE1_clEvEUlN3c104HalfES7_S7_S7_E_St5arrayIPcLm5EEEEviT0_T1_)
        /*06ec*/ 	.word	0x00000000


	//----- nvinfo : EIATTR_MIN_STACK_SIZE
	.align		4
.L_333:
        /*06f0*/ 	.byte	0x04, 0x12
        /*06f2*/ 	.short	(.L_335 - .L_334)
	.align		4
.L_334:
        /*06f4*/ 	.word	index@(_ZN2at6native29vectorized_elementwise_kernelILi8EZZZNS0_14glu_jvp_kernelERNS_18TensorIteratorBaseEENKUlvE_clEvENKUlvE1_clEvEUlN3c104HalfES7_S7_S7_E_St5arrayIPcLm5EEEEviT0_T1_)
        /*06f8*/ 	.word	0x00000000


	//----- nvinfo : EIATTR_MIN_STACK_SIZE
	.align		4
.L_335:
        /*06fc*/ 	.byte	0x04, 0x12
        /*06fe*/ 	.short	(.L_337 - .L_336)
	.align		4
.L_336:
        /*0700*/ 	.word	index@(_ZN2at6native18elementwise_kernelILi128ELi4EZNS0_15gpu_kernel_implIZZZNS0_14glu_jvp_kernelERNS_18TensorIteratorBaseEENKUlvE_clEvENKUlvE0_clEvEUlffffE_EEvS4_RKT_EUliE_EEviT1_)
        /*0704*/ 	.word	0x00000000


	//----- nvinfo : EIATTR_MIN_STACK_SIZE
	.align		4
.L_337:
        /*0708*/ 	.byte	0x04, 0x12
        /*070a*/ 	.short	(.L_339 - .L_338)
	.align		4
.L_338:
        /*070c*/ 	.word	index@(_ZN2at6native27unrolled_elementwise_kernelIZZZNS0_14glu_jvp_kernelERNS_18TensorIteratorBaseEENKUlvE_clEvENKUlvE0_clEvEUlffffE_St5arrayIPcLm5EELi4E23TrivialOffsetCalculatorILi4EjESA_ILi1EjENS0_6memory12LoadWithCastILi4EEENSD_13StoreWithCastILi1EEEEEviT_T0_T2_T3_T4_T5_)
        /*0710*/ 	.word	0x00000000


	//----- nvinfo : EIATTR_MIN_STACK_SIZE
	.align		4
.L_339:
        /*0714*/ 	.byte	0x04, 0x12
        /*0716*/ 	.short	(.L_341 - .L_340)
	.align		4
.L_340:
        /*0718*/ 	.word	index@(_ZN2at6native18elementwise_kernelILi128ELi2EZNS0_22gpu_kernel_impl_nocastIZZZNS0_14glu_jvp_kernelERNS_18TensorIteratorBaseEENKUlvE_clEvENKUlvE0_clEvEUlffffE_EEvS4_RKT_EUliE_EEviT1_)
        /*071c*/ 	.word	0x00000000


	//----- nvinfo : EIATTR_MIN_STACK_SIZE
	.align		4
.L_341:
        /*0720*/ 	.byte	0x04, 0x12
        /*0722*/ 	.short	(.L_343 - .L_342)
	.align		4
.L_342:
        /*0724*/ 	.word	index@(_ZN2at6native27unrolled_elementwise_kernelIZZZNS0_14glu_jvp_kernelERNS_18TensorIteratorBaseEENKUlvE_clEvENKUlvE0_clEvEUlffffE_St5arrayIPcLm5EELi4E23TrivialOffsetCalculatorILi4EjESA_ILi1EjENS0_6memory15LoadWithoutCastENSD_16StoreWithoutCastEEEviT_T0_T2_T3_T4_T5_)
        /*0728*/ 	.word	0x00000000


	//----- nvinfo : EIATTR_MIN_STACK_SIZE
	.align		4
.L_343:
        /*072c*/ 	.byte	0x04, 0x12
        /*072e*/ 	.short	(.L_345 - .L_344)
	.align		4
.L_344:
        /*0730*/ 	.word	index@(_ZN2at6native29vectorized_elementwise_kernelILi2EZZZNS0_14glu_jvp_kernelERNS_18TensorIteratorBaseEENKUlvE_clEvENKUlvE0_clEvEUlffffE_St5arrayIPcLm5EEEEviT0_T1_)
        /*0734*/ 	.word	0x00000000


	//----- nvinfo : EIATTR_MIN_STACK_SIZE
	.align		4
.L_345:
        /*0738*/ 	.byte	0x04, 0x12
        /*073a*/ 	.short	(.L_347 - .L_346)
	.align		4
.L_346:
        /*073c*/ 	.word	index@(_ZN2at6native29vectorized_elementwise_kernelILi4EZZZNS0_14glu_jvp_kernelERNS_18TensorIteratorBaseEENKUlvE_clEvENKUlvE0_clEvEUlffffE_St5arrayIPcLm5EEEEviT0_T1_)
        /*0740*/ 	.word	0x00000000


	//----- nvinfo : EIATTR_MIN_STACK_SIZE
	.align		4
.L_347:
        /*0744*/ 	.byte	0x04, 0x12
        /*0746*/ 	.short	(.L_349 - .L_348)
	.align		4
.L_348:
        /*0748*/ 	.word	index@(_ZN2at6native29vectorized_elementwise_kernelILi8EZZZNS0_14glu_jvp_kernelERNS_18TensorIteratorBaseEENKUlvE_clEvENKUlvE0_clEvEUlffffE_St5arrayIPcLm5EEEEviT0_T1_)
        /*074c*/ 	.word	0x00000000


	//----- nvinfo : EIATTR_MIN_STACK_SIZE
	.align		4
.L_349:
        /*0750*/ 	.byte	0x04, 0x12
        /*0752*/ 	.short	(.L_351 - .L_350)
	.align		4
.L_350:
        /*0754*/ 	.word	index@(_ZN2at6native18elementwise_kernelILi128ELi4EZNS0_15gpu_kernel_implIZZZNS0_14glu_jvp_kernelERNS_18TensorIteratorBaseEENKUlvE_clEvENKUlvE_clEvEUlddddE_EEvS4_RKT_EUliE_EEviT1_)
        /*0758*/ 	.word	0x00000000


	//----- nvinfo : EIATTR_MIN_STACK_SIZE
	.align		4
.L_351:
        /*075c*/ 	.byte	0x04, 0x12
        /*075e*/ 	.short	(.L_353 - .L_352)
	.align		4
.L_352:
        /*0760*/ 	.word	index@(_ZN2at6native27unrolled_elementwise_kernelIZZZNS0_14glu_jvp_kernelERNS_18TensorIteratorBaseEENKUlvE_clEvENKUlvE_clEvEUlddddE_St5arrayIPcLm5EELi4E23TrivialOffsetCalculatorILi4EjESA_ILi1EjENS0_6memory12LoadWithCastILi4EEENSD_13StoreWithCastILi1EEEEEviT_T0_T2_T3_T4_T5_)
        /*0764*/ 	.word	0x00000000


	//----- nvinfo : EIATTR_MIN_STACK_SIZE
	.align		4
.L_353:
        /*0768*/ 	.byte	0x04, 0x12
        /*076a*/ 	.short	(.L_355 - .L_354)
	.align		4
.L_354:
        /*076c*/ 	.word	index@(_ZN2at6native18elementwise_kernelILi128ELi2EZNS0_22gpu_kernel_impl_nocastIZZZNS0_14glu_jvp_kernelERNS_18TensorIteratorBaseEENKUlvE_clEvENKUlvE_clEvEUlddddE_EEvS4_RKT_EUliE_EEviT1_)
        /*0770*/ 	.word	0x00000000


	//----- nvinfo : EIATTR_MIN_STACK_SIZE
	.align		4
.L_355:
        /*0774*/ 	.byte	0x04, 0x12
        /*0776*/ 	.short	(.L_357 - .L_356)
	.align		4
.L_356:
        /*0778*/ 	.word	index@(_ZN2at6native27unrolled_elementwise_kernelIZZZNS0_14glu_jvp_kernelERNS_18TensorIteratorBaseEENKUlvE_clEvENKUlvE_clEvEUlddddE_St5arrayIPcLm5EELi4E23TrivialOffsetCalculatorILi4EjESA_ILi1EjENS0_6memory15LoadWithoutCastENSD_16StoreWithoutCastEEEviT_T0_T2_T3_T4_T5_)
        /*077c*/ 	.word	0x00000000


	//----- nvinfo : EIATTR_MIN_STACK_SIZE
	.align		4
.L_357:
        /*0780*/ 	.byte	0x04, 0x12
        /*0782*/ 	.short	(.L_359 - .L_358)
	.align		4
.L_358:
        /*0784*/ 	.word	index@(_ZN2at6native29vectorized_elementwise_kernelILi2EZZZNS0_14glu_jvp_kernelERNS_18TensorIteratorBaseEENKUlvE_clEvENKUlvE_clEvEUlddddE_St5arrayIPcLm5EEEEviT0_T1_)
        /*0788*/ 	.word	0x00000000


	//----- nvinfo : EIATTR_MIN_STACK_SIZE
	.align		4
.L_359:
        /*078c*/ 	.byte	0x04, 0x12
        /*078e*/ 	.short	(.L_361 - .L_360)
	.align		4
.L_360:
        /*0790*/ 	.word	index@(_ZN2at6native29vectorized_elementwise_kernelILi4EZZZNS0_14glu_jvp_kernelERNS_18TensorIteratorBaseEENKUlvE_clEvENKUlvE_clEvEUlddddE_St5arrayIPcLm5EEEEviT0_T1_)
        /*0794*/ 	.word	0x00000000


	//----- nvinfo : EIATTR_MIN_STACK_SIZE
	.align		4
.L_361:
        /*0798*/ 	.byte	0x04, 0x12
        /*079a*/ 	.short	(.L_363 - .L_362)
	.align		4
.L_362:
        /*079c*/ 	.word	index@(_ZN2at6native29vectorized_elementwise_kernelILi8EZZZNS0_14glu_jvp_kernelERNS_18TensorIteratorBaseEENKUlvE_clEvENKUlvE_clEvEUlddddE_St5arrayIPcLm5EEEEviT0_T1_)
        /*07a0*/ 	.word	0x00000000


	//----- nvinfo : EIATTR_MIN_STACK_SIZE
	.align		4
.L_363:
        /*07a4*/ 	.byte	0x04, 0x12
        /*07a6*/ 	.short	(.L_365 - .L_364)
	.align		4
.L_364:
        /*07a8*/ 	.word	index@(_ZN2at6native18elementwise_kernelILi128ELi4EZNS0_15gpu_kernel_implIZZZNS0_10glu_kernelERNS_18TensorIteratorBaseEENKUlvE_clEvENKUlvE2_clEvEUlN3c108BFloat16ES8_E_EEvS4_RKT_EUliE_EEviT1_)
        /*07ac*/ 	.word	0x00000000


	//----- nvinfo : EIATTR_MIN_STACK_SIZE
	.align		4
.L_365:
        /*07b0*/ 	.byte	0x04, 0x12
        /*07b2*/ 	.short	(.L_367 - .L_366)
	.align		4
.L_366:
        /*07b4*/ 	.word	index@(_ZN2at6native27unrolled_elementwise_kernelIZZZNS0_10glu_kernelERNS_18TensorIteratorBaseEENKUlvE_clEvENKUlvE2_clEvEUlN3c108BFloat16ES7_E_St5arrayIPcLm3EELi4E23TrivialOffsetCalculatorILi2EjESC_ILi1EjENS0_6memory12LoadWithCastILi2EEENSF_13StoreWithCastILi1EEEEEviT_T0_T2_T3_T4_T5_)
        /*07b8*/ 	.word	0x00000000


	//----- nvinfo : EIATTR_MIN_STACK_SIZE
	.align		4
.L_367:
        /*07bc*/ 	.byte	0x04, 0x12
        /*07be*/ 	.short	(.L_369 - .L_368)
	.align		4
.L_368:
        /*07c0*/ 	.word	index@(_ZN2at6native18elementwise_kernelILi128ELi4EZNS0_22gpu_kernel_impl_nocastIZZZNS0_10glu_kernelERNS_18TensorIteratorBaseEENKUlvE_clEvENKUlvE2_clEvEUlN3c108BFloat16ES8_E_EEvS4_RKT_EUliE_EEviT1_)
        /*07c4*/ 	.word	0x00000000


	//----- nvinfo : EIATTR_MIN_STACK_SIZE
	.align		4
.L_369:
        /*07c8*/ 	.byte	0x04, 0x12
        /*07ca*/ 	.short	(.L_371 - .L_370)
	.align		4
.L_370:
        /*07cc*/ 	.word	index@(_ZN2at6native27unrolled_elementwise_kernelIZZZNS0_10glu_kernelERNS_18TensorIteratorBaseEENKUlvE_clEvENKUlvE2_clEvEUlN3c108BFloat16ES7_E_St5arrayIPcLm3EELi4E23TrivialOffsetCalculatorILi2EjESC_ILi1EjENS0_6memory15LoadWithoutCastENSF_16StoreWithoutCastEEEviT_T0_T2_T3_T4_T5_)
        /*07d0*/ 	.word	0x00000000


	//----- nvinfo : EIATTR_MIN_STACK_SIZE
	.align		4
.L_371:
        /*07d4*/ 	.byte	0x04, 0x12
        /*07d6*/ 	.short	(.L_373 - .L_372)
	.align		4
.L_372:
        /*07d8*/ 	.word	index@(_ZN2at6native29vectorized_elementwise_kernelILi2EZZZNS0_10glu_kernelERNS_18TensorIteratorBaseEENKUlvE_clEvENKUlvE2_clEvEUlN3c108BFloat16ES7_E_St5arrayIPcLm3EEEEviT0_T1_)
        /*07dc*/ 	.word	0x00000000


	//----- nvinfo : EIATTR_MIN_STACK_SIZE
	.align		4
.L_373:
        /*07e0*/ 	.byte	0x04, 0x12
        /*07e2*/ 	.short	(.L_375 - .L_374)
	.align		4
.L_374:
        /*07e4*/ 	.word	index@(_ZN2at6native29vectorized_elementwise_kernelILi4EZZZNS0_10glu_kernelERNS_18TensorIteratorBaseEENKUlvE_clEvENKUlvE2_clEvEUlN3c108BFloat16ES7_E_St5arrayIPcLm3EEEEviT0_T1_)
        /*07e8*/ 	.word	0x00000000


	//----- nvinfo : EIATTR_MIN_STACK_SIZE
	.align		4
.L_375:
        /*07ec*/ 	.byte	0x04, 0x12
        /*07ee*/ 	.short	(.L_377 - .L_376)
	.align		4
.L_376:
        /*07f0*/ 	.word	index@(_ZN2at6native29vectorized_elementwise_kernelILi8EZZZNS0_10glu_kernelERNS_18TensorIteratorBaseEENKUlvE_clEvENKUlvE2_clEvEUlN3c108BFloat16ES7_E_St5arrayIPcLm3EEEEviT0_T1_)
        /*07f4*/ 	.word	0x00000000


	//----- nvinfo : EIATTR_MIN_STACK_SIZE
	.align		4
.L_377:
        /*07f8*/ 	.byte	0x04, 0x12
        /*07fa*/ 	.short	(.L_379 - .L_378)
	.align		4
.L_378:
        /*07fc*/ 	.word	index@(_ZN2at6native18elementwise_kernelILi128ELi4EZNS0_15gpu_kernel_implIZZZNS0_10glu_kernelERNS_18TensorIteratorBaseEENKUlvE_clEvENKUlvE1_clEvEUlN3c104HalfES8_E_EEvS4_RKT_EUliE_EEviT1_)
        /*0800*/ 	.word	0x00000000


	//----- nvinfo : EIATTR_MIN_STACK_SIZE
	.align		4
.L_379:
        /*0804*/ 	.byte	0x04, 0x12
        /*0806*/ 	.short	(.L_381 - .L_380)
	.align		4
.L_380:
        /*0808*/ 	.word	index@(_ZN2at6native27unrolled_elementwise_kernelIZZZNS0_10glu_kernelERNS_18TensorIteratorBaseEENKUlvE_clEvENKUlvE1_clEvEUlN3c104HalfES7_E_St5arrayIPcLm3EELi4E23TrivialOffsetCalculatorILi2EjESC_ILi1EjENS0_6memory12LoadWithCastILi2EEENSF_13StoreWithCastILi1EEEEEviT_T0_T2_T3_T4_T5_)
        /*080c*/ 	.word	0x00000000


	//----- nvinfo : EIATTR_MIN_STACK_SIZE
	.align		4
.L_381:
        /*0810*/ 	.byte	0x04, 0x12
        /*0812*/ 	.short	(.L_383 - .L_382)
	.align		4
.L_382:
        /*0814*/ 	.word	index@(_ZN2at6native18elementwise_kernelILi128ELi4EZNS0_22gpu_kernel_impl_nocastIZZZNS0_10glu_kernelERNS_18TensorIteratorBaseEENKUlvE_clEvENKUlvE1_clEvEUlN3c104HalfES8_E_EEvS4_RKT_EUliE_EEviT1_)
        /*0818*/ 	.word	0x00000000


	//----- nvinfo : EIATTR_MIN_STACK_SIZE
	.align		4
.L_383:
        /*081c*/ 	.byte	0x04, 0x12
        /*081e*/ 	.short	(.L_385 - .L_384)
	.align		4
.L_384:
        /*0820*/ 	.word	index@(_ZN2at6native27unrolled_elementwise_kernelIZZZNS0_10glu_kernelERNS_18TensorIteratorBaseEENKUlvE_clEvENKUlvE1_clEvEUlN3c104HalfES7_E_St5arrayIPcLm3EELi4E23TrivialOffsetCalculatorILi2EjESC_ILi1EjENS0_6memory15LoadWithoutCastENSF_16StoreWithoutCastEEEviT_T0_T2_T3_T4_T5_)
        /*0824*/ 	.word	0x00000000


	//----- nvinfo : EIATTR_MIN_STACK_SIZE
	.align		4
.L_385:
        /*0828*/ 	.byte	0x04, 0x12
        /*082a*/ 	.short	(.L_387 - .L_386)
	.align		4
.L_386:
        /*082c*/ 	.word	index@(_ZN2at6native29vectorized_elementwise_kernelILi2EZZZNS0_10glu_kernelERNS_18TensorIteratorBaseEENKUlvE_clEvENKUlvE1_clEvEUlN3c104HalfES7_E_St5arrayIPcLm3EEEEviT0_T1_)
        /*0830*/ 	.word	0x00000000


	//----- nvinfo : EIATTR_MIN_STACK_SIZE
	.align		4
.L_387:
        /*0834*/ 	.byte	0x04, 0x12
        /*0836*/ 	.short	(.L_389 - .L_388)
	.align		4
.L_388:
        /*0838*/ 	.word	index@(_ZN2at6native29vectorized_elementwise_kernelILi4EZZZNS0_10glu_kernelERNS_18TensorIteratorBaseEENKUlvE_clEvENKUlvE1_clEvEUlN3c104HalfES7_E_St5arrayIPcLm3EEEEviT0_T1_)
        /*083c*/ 	.word	0x00000000


	//----- nvinfo : EIATTR_MIN_STACK_SIZE
	.align		4
.L_389:
        /*0840*/ 	.byte	0x04, 0x12
        /*0842*/ 	.short	(.L_391 - .L_390)
	.align		4
.L_390:
        /*0844*/ 	.word	index@(_ZN2at6native29vectorized_elementwise_kernelILi8EZZZNS0_10glu_kernelERNS_18TensorIteratorBaseEENKUlvE_clEvENKUlvE1_clEvEUlN3c104HalfES7_E_St5arrayIPcLm3EEEEviT0_T1_)
        /*0848*/ 	.word	0x00000000


	//----- nvinfo : EIATTR_MIN_STACK_SIZE
	.align		4
.L_391:
        /*084c*/ 	.byte	0x04, 0x12
        /*084e*/ 	.short	(.L_393 - .L_392)
	.align		4
.L_392:
        /*0850*/ 	.word	index@(_ZN2at6native18elementwise_kernelILi128ELi4EZNS0_15gpu_kernel_implIZZZNS0_10glu_kernelERNS_18TensorIteratorBaseEENKUlvE_clEvENKUlvE0_clEvEUlffE_EEvS4_RKT_EUliE_EEviT1_)
        /*0854*/ 	.word	0x00000000


	//----- nvinfo : EIATTR_MIN_STACK_SIZE
	.align		4
.L_393:
        /*0858*/ 	.byte	0x04, 0x12
        /*085a*/ 	.short	(.L_395 - .L_394)
	.align		4
.L_394:
        /*085c*/ 	.word	index@(_ZN2at6native27unrolled_elementwise_kernelIZZZNS0_10glu_kernelERNS_18TensorIteratorBaseEENKUlvE_clEvENKUlvE0_clEvEUlffE_St5arrayIPcLm3EELi4E23TrivialOffsetCalculatorILi2EjESA_ILi1EjENS0_6memory12LoadWithCastILi2EEENSD_13StoreWithCastILi1EEEEEviT_T0_T2_T3_T4_T5_)
        /*0860*/ 	.word	0x00000000


	//----- nvinfo : EIATTR_MIN_STACK_SIZE
	.align		4
.L_395:
        /*0864*/ 	.byte	0x04, 0x12
        /*0866*/ 	.short	(.L_397 - .L_396)
	.align		4
.L_396:
        /*0868*/ 	.word	index@(_ZN2at6native18elementwise_kernelILi128ELi2EZNS0_22gpu_kernel_impl_nocastIZZZNS0_10glu_kernelERNS_18TensorIteratorBaseEENKUlvE_clEvENKUlvE0_clEvEUlffE_EEvS4_RKT_EUliE_EEviT1_)
        /*086c*/ 	.word	0x00000000


	//----- nvinfo : EIATTR_MIN_STACK_SIZE
	.align		4
.L_397:
        /*0870*/ 	.byte	0x04, 0x12
        /*0872*/ 	.short	(.L_399 - .L_398)
	.align		4
.L_398:
        /*0874*/ 	.word	index@(_ZN2at6native27unrolled_elementwise_kernelIZZZNS0_10glu_kernelERNS_18TensorIteratorBaseEENKUlvE_clEvENKUlvE0_clEvEUlffE_St5arrayIPcLm3EELi4E23TrivialOffsetCalculatorILi2EjESA_ILi1EjENS0_6memory15LoadWithoutCastENSD_16StoreWithoutCastEEEviT_T0_T2_T3_T4_T5_)
        /*0878*/ 	.word	0x00000000


	//----- nvinfo : EIATTR_MIN_STACK_SIZE
	.align		4
.L_399:
        /*087c*/ 	.byte	0x04, 0x12
        /*087e*/ 	.short	(.L_401 - .L_400)
	.align		4
.L_400:
        /*0880*/ 	.word	index@(_ZN2at6native29vectorized_elementwise_kernelILi2EZZZNS0_10glu_kernelERNS_18TensorIteratorBaseEENKUlvE_clEvENKUlvE0_clEvEUlffE_St5arrayIPcLm3EEEEviT0_T1_)
        /*0884*/ 	.word	0x00000000


	//----- nvinfo : EIATTR_MIN_STACK_SIZE
	.align		4
.L_401:
        /*0888*/ 	.byte	0x04, 0x12
        /*088a*/ 	.short	(.L_403 - .L_402)
	.align		4
.L_402:
        /*088c*/ 	.word	index@(_ZN2at6native29vectorized_elementwise_kernelILi4EZZZNS0_10glu_kernelERNS_18TensorIteratorBaseEENKUlvE_clEvENKUlvE0_clEvEUlffE_St5arrayIPcLm3EEEEviT0_T1_)
        /*0890*/ 	.word	0x00000000


	//----- nvinfo : EIATTR_MIN_STACK_SIZE
	.align		4
.L_403:
        /*0894*/ 	.byte	0x04, 0x12
        /*0896*/ 	.short	(.L_405 - .L_404)
	.align		4
.L_404:
        /*0898*/ 	.word	index@(_ZN2at6native29vectorized_elementwise_kernelILi8EZZZNS0_10glu_kernelERNS_18TensorIteratorBaseEENKUlvE_clEvENKUlvE0_clEvEUlffE_St5arrayIPcLm3EEEEviT0_T1_)
        /*089c*/ 	.word	0x00000000


	//----- nvinfo : EIATTR_MIN_STACK_SIZE
	.align		4
.L_405:
        /*08a0*/ 	.byte	0x04, 0x12
        /*08a2*/ 	.short	(.L_407 - .L_406)
	.align		4
.L_406:
        /*08a4*/ 	.word	index@(_ZN2at6native18elementwise_kernelILi128ELi4EZNS0_15gpu_kernel_implIZZZNS0_10glu_kernelERNS_18TensorIteratorBaseEENKUlvE_clEvENKUlvE_clEvEUlddE_EEvS4_RKT_EUliE_EEviT1_)
        /*08a8*/ 	.word	0x00000000


	//----- nvinfo : EIATTR_MIN_STACK_SIZE
	.align		4
.L_407:
        /*08ac*/ 	.byte	0x04, 0x12
        /*08ae*/ 	.short	(.L_409 - .L_408)
	.align		4
.L_408:
        /*08b0*/ 	.word	index@(_ZN2at6native27unrolled_elementwise_kernelIZZZNS0_10glu_kernelERNS_18TensorIteratorBaseEENKUlvE_clEvENKUlvE_clEvEUlddE_St5arrayIPcLm3EELi4E23TrivialOffsetCalculatorILi2EjESA_ILi1EjENS0_6memory12LoadWithCastILi2EEENSD_13StoreWithCastILi1EEEEEviT_T0_T2_T3_T4_T5_)
        /*08b4*/ 	.word	0x00000000


	//----- nvinfo : EIATTR_MIN_STACK_SIZE
	.align		4
.L_409:
        /*08b8*/ 	.byte	0x04, 0x12
        /*08ba*/ 	.short	(.L_411 - .L_410)
	.align		4
.L_410:
        /*08bc*/ 	.word	index@(_ZN2at6native18elementwise_kernelILi128ELi2EZNS0_22gpu_kernel_impl_nocastIZZZNS0_10glu_kernelERNS_18TensorIteratorBaseEENKUlvE_clEvENKUlvE_clEvEUlddE_EEvS4_RKT_EUliE_EEviT1_)
        /*08c0*/ 	.word	0x00000000


	//----- nvinfo : EIATTR_MIN_STACK_SIZE
	.align		4
.L_411:
        /*08c4*/ 	.byte	0x04, 0x12
        /*08c6*/ 	.short	(.L_413 - .L_412)
	.align		4
.L_412:
        /*08c8*/ 	.word	index@(_ZN2at6native27unrolled_elementwise_kernelIZZZNS0_10glu_kernelERNS_18TensorIteratorBaseEENKUlvE_clEvENKUlvE_clEvEUlddE_St5arrayIPcLm3EELi4E23TrivialOffsetCalculatorILi2EjESA_ILi1EjENS0_6memory15LoadWithoutCastENSD_16StoreWithoutCastEEEviT_T0_T2_T3_T4_T5_)
        /*08cc*/ 	.word	0x00000000


	//----- nvinfo : EIATTR_MIN_STACK_SIZE
	.align		4
.L_413:
        /*08d0*/ 	.byte	0x04, 0x12
        /*08d2*/ 	.short	(.L_415 - .L_414)
	.align		4
.L_414:
        /*08d4*/ 	.word	index@(_ZN2at6native29vectorized_elementwise_kernelILi2EZZZNS0_10glu_kernelERNS_18TensorIteratorBaseEENKUlvE_clEvENKUlvE_clEvEUlddE_St5arrayIPcLm3EEEEviT0_T1_)
        /*08d8*/ 	.word	0x00000000


	//----- nvinfo : EIATTR_MIN_STACK_SIZE
	.align		4
.L_415:
        /*08dc*/ 	.byte	0x04, 0x12
        /*08de*/ 	.short	(.L_417 - .L_416)
	.align		4
.L_416:
        /*08e0*/ 	.word	index@(_ZN2at6native29vectorized_elementwise_kernelILi4EZZZNS0_10glu_kernelERNS_18TensorIteratorBaseEENKUlvE_clEvENKUlvE_clEvEUlddE_St5arrayIPcLm3EEEEviT0_T1_)
        /*08e4*/ 	.word	0x00000000


	//----- nvinfo : EIATTR_MIN_STACK_SIZE
	.align		4
.L_417:
        /*08e8*/ 	.byte	0x04, 0x12
        /*08ea*/ 	.short	(.L_419 - .L_418)
	.align		4
.L_418:
        /*08ec*/ 	.word	index@(_ZN2at6native29vectorized_elementwise_kernelILi8EZZZNS0_10glu_kernelERNS_18TensorIteratorBaseEENKUlvE_clEvENKUlvE_clEvEUlddE_St5arrayIPcLm3EEEEviT0_T1_)
        /*08f0*/ 	.word	0x00000000


	//----- nvinfo : EIATTR_MIN_STACK_SIZE
	.align		4
.L_419:
        /*08f4*/ 	.byte	0x04, 0x12
        /*08f6*/ 	.short	(.L_421 - .L_420)
	.align		4
.L_420:
        /*08f8*/ 	.word	index@(_ZN2at6native19glu_backward_kernelIN3c108BFloat16E16OffsetCalculatorILi3EjLb0EEEEviPT_PKS6_S9_T0_ll)
        /*08fc*/ 	.word	0x00000000


	//----- nvinfo : EIATTR_MIN_STACK_SIZE
	.align		4
.L_421:
        /*0900*/ 	.byte	0x04, 0x12
        /*0902*/ 	.short	(.L_423 - .L_422)
	.align		4
.L_422:
        /*0904*/ 	.word	index@(_ZN2at6native19glu_backward_kernelIN3c104HalfE16OffsetCalculatorILi3EjLb0EEEEviPT_PKS6_S9_T0_ll)
        /*0908*/ 	.word	0x00000000


	//----- nvinfo : EIATTR_MIN_STACK_SIZE
	.align		4
.L_423:
        /*090c*/ 	.byte	0x04, 0x12
        /*090e*/ 	.short	(.L_425 - .L_424)
	.align		4
.L_424:
        /*0910*/ 	.word	index@(_ZN2at6native19glu_backward_kernelIf16OffsetCalculatorILi3EjLb0EEEEviPT_PKS4_S7_T0_ll)
        /*0914*/ 	.word	0x00000000


	//----- nvinfo : EIATTR_MIN_STACK_SIZE
	.align		4
.L_425:
        /*0918*/ 	.byte	0x04, 0x12
        /*091a*/ 	.short	(.L_427 - .L_426)
	.align		4
.L_426:
        /*091c*/ 	.word	index@(_ZN2at6native19glu_backward_kernelId16OffsetCalculatorILi3EjLb0EEEEviPT_PKS4_S7_T0_ll)
        /*0920*/ 	.word	0x00000000
.L_427:


//--------------------- .nv.compat                --------------------------
	.section	.nv.compat,"",@"SHT_CUDA_COMPAT_INFO"
	.align	4
        /*0000*/ 	.byte	0x02, 0x09, 0x01, 0x00, 0x02, 0x02, 0x01, 0x00, 0x02, 0x05, 0x05, 0x00, 0x03, 0x07, 0x01, 0x01
        /*0010*/ 	.byte	0x02, 0x03, 0x00, 0x00, 0x02, 0x06, 0x01, 0x00, 0x04, 0x0b, 0x08, 0x00, 0x01, 0x00, 0x00, 0x00
        /*0020*/ 	.byte	0x00, 0x00, 0x00, 0x00


//--------------------- .nv.info._ZN2at6native18elementwise_kernelILi128ELi4EZNS0_15gpu_kernel_implIZZZNS0_14glu_jvp_kernelERNS_18TensorIteratorBaseEENKUlvE_clEvENKUlvE2_clEvEUlN3c108BFloat16ES8_S8_S8_E_EEvS4_RKT_EUliE_EEviT1_ --------------------------
	.section	.nv.info._ZN2at6native18elementwise_kernelILi128ELi4EZNS0_15gpu_kernel_implIZZZNS0_14glu_jvp_kernelERNS_18TensorIteratorBaseEENKUlvE_clEvENKUlvE2_clEvEUlN3c108BFloat16ES8_S8_S8_E_EEvS4_RKT_EUliE_EEviT1_,"",@"SHT_CUDA_INFO"
	.sectionflags	@""
	.align	4


	//----- nvinfo : EIATTR_CUDA_API_VERSION
	.align		4
        /*0000*/ 	.byte	0x04, 0x37
        /*0002*/ 	.short	(.L_429 - .L_428)
.L_428:
        /*0004*/ 	.word	0x00000082


	//----- nvinfo : EIATTR_KPARAM_INFO
	.align		4
.L_429:
        /*0008*/ 	.byte	0x04, 0x17
        /*000a*/ 	.short	(.L_431 - .L_430)
.L_430:
        /*000c*/ 	.word	0x00000000
        /*0010*/ 	.short	0x0001
        /*0012*/ 	.short	0x0008
        /*0014*/ 	.byte	0x00, 0xf0, 0x81, 0x0d


	//----- nvinfo : EIATTR_KPARAM_INFO
	.align		4
.L_431:
        /*0018*/ 	.byte	0x04, 0x17
        /*001a*/ 	.short	(.L_433 - .L_432)
.L_432:
        /*001c*/ 	.word	0x00000000
        /*0020*/ 	.short	0x0000
        /*0022*/ 	.short	0x0000
        /*0024*/ 	.byte	0x00, 0xf0, 0x11, 0x00


	//----- nvinfo : EIATTR_SPARSE_MMA_MASK
	.align		4
.L_433:
        /*0028*/ 	.byte	0x03, 0x50
        /*002a*/ 	.short	0x0000


	//----- nvinfo : EIATTR_MAXREG_COUNT
	.align		4
        /*002c*/ 	.byte	0x03, 0x1b
        /*002e*/ 	.short	0x0080


	//----- nvinfo : EIATTR_EXTERNS
	.align		4
        /*0030*/ 	.byte	0x04, 0x0f
        /*0032*/ 	.short	(.L_435 - .L_434)


	//   ....[0]....
	.align		4
.L_434:
        /*0034*/ 	.word	index@(__assertfail)


	//----- nvinfo : EIATTR_MERCURY_ISA_VERSION
	.align		4
.L_435:
        /*0038*/ 	.byte	0x03, 0x5f
        /*003a*/ 	.short	0x0101


	//----- nvinfo : EIATTR_VRC_CTA_INIT_COUNT
	.align		4
        /*003c*/ 	.byte	0x02, 0x4a
	.zero		1
	.zero		1


	//----- nvinfo : EIATTR_SYSCALL_OFFSETS
	.align		4
        /*0040*/ 	.byte	0x04, 0x46
        /*0042*/ 	.short	(.L_437 - .L_436)


	//   ....[0]....
.L_436:
        /*0044*/ 	.word	0x00002a50


	//   ....[1]....
        /*0048*/ 	.word	0x00003ad0


	//   ....[2]....
        /*004c*/ 	.word	0x00004b50


	//   ....[3]....
        /*0050*/ 	.word	0x00005af0


	//   ....[4]....
        /*0054*/ 	.word	0x00006a90


	//   ....[5]....
        /*0058*/ 	.word	0x00009660


	//   ....[6]....
        /*005c*/ 	.word	0x0000a6e0


	//   ....[7]....
        /*0060*/ 	.word	0x0000b760


	//   ....[8]....
        /*0064*/ 	.word	0x0000c6f0


	//   ....[9]....
        /*0068*/ 	.word	0x0000d4e0


	//   ....[10]....
        /*006c*/ 	.word	0x000101a0


	//   ....[11]....
        /*0070*/ 	.word	0x00011220


	//   ....[12]....
        /*0074*/ 	.word	0x000122a0


	//   ....[13]....
        /*0078*/ 	.word	0x00013230


	//   ....[14]....
        /*007c*/ 	.word	0x00014020


	//   ....[15]....
        /*0080*/ 	.word	0x00016cf0


	//   ....[16]....
        /*0084*/ 	.word	0x00017d70


	//   ....[17]....
        /*0088*/ 	.word	0x00018df0


	//   ....[18]....
        /*008c*/ 	.word	0x00019d80


	//   ....[19]....
        /*0090*/ 	.word	0x0001ab40


	//----- nvinfo : EIATTR_EXIT_INSTR_OFFSETS
	.align		4
.L_437:
        /*0094*/ 	.byte	0x04, 0x1c
        /*0096*/ 	.short	(.L_439 - .L_438)


	//   ....[0]....
.L_438:
        /*0098*/ 	.word	0x000142e0


	//   ....[1]....
        /*009c*/ 	.word	0x00019fc0


	//   ....[2]....
        /*00a0*/ 	.word	0x0001a000


	//   ....[3]....
        /*00a4*/ 	.word	0x0001a0a0


	//   ....[4]....
        /*00a8*/ 	.word	0x0001a0e0


	//   ....[5]....
        /*00ac*/ 	.word	0x0001a120


	//   ....[6]....
        /*00b0*/ 	.word	0x0001a1b0


	//   ....[7]....
        /*00b4*/ 	.word	0x0001a1f0


	//   ....[8]....
        /*00b8*/ 	.word	0x0001a290


	//   ....[9]....
        /*00bc*/ 	.word	0x0001a2e0


	//   ....[10]....
        /*00c0*/ 	.word	0x0001a330


	//   ....[11]....
        /*00c4*/ 	.word	0x0001a410


	//   ....[12]....
        /*00c8*/ 	.word	0x0001a580


	//   ....[13]....
        /*00cc*/ 	.word	0x0001a6f0


	//   ....[14]....
        /*00d0*/ 	.word	0x0001a850


	//   ....[15]....
        /*00d4*/ 	.word	0x0001a890


	//   ....[16]....
        /*00d8*/ 	.word	0x0001a8d0


	//   ....[17]....
        /*00dc*/ 	.word	0x0001a980


	//   ....[18]....
        /*00e0*/ 	.word	0x0001a9e0


	//   ....[19]....
        /*00e4*/ 	.word	0x0001ab50


	//   ....[20]....
        /*00e8*/ 	.word	0x0001ac60


	//   ....[21]....
        /*00ec*/ 	.word	0x0001ada0


	//   ....[22]....
        /*00f0*/ 	.word	0x0001adc0


	//----- nvinfo : EIATTR_MAX_THREADS
	.align		4
.L_439:
        /*00f4*/ 	.byte	0x04, 0x05
        /*00f6*/ 	.short	(.L_441 - .L_440)
.L_440:
        /*00f8*/ 	.word	0x00000080
        /*00fc*/ 	.word	0x00000001
        /*0100*/ 	.word	0x00000001


	//----- nvinfo : EIATTR_CRS_STACK_SIZE
	.align		4
.L_441:
        /*0104*/ 	.byte	0x04, 0x1e
        /*0106*/ 	.short	(.L_443 - .L_442)
.L_442:
        /*0108*/ 	.word	0x00000000


	//----- nvinfo : EIATTR_CBANK_PARAM_SIZE
	.align		4
.L_443:
        /*010c*/ 	.byte	0x03, 0x19
        /*010e*/ 	.short	0x0368


	//----- nvinfo : EIATTR_PARAM_CBANK
	.align		4
        /*0110*/ 	.byte	0x04, 0x0a
        /*0112*/ 	.short	(.L_445 - .L_444)
	.align		4
.L_444:
        /*0114*/ 	.word	index@(.nv.constant0._ZN2at6native18elementwise_kernelILi128ELi4EZNS0_15gpu_kernel_implIZZZNS0_14glu_jvp_kernelERNS_18TensorIteratorBaseEENKUlvE_clEvENKUlvE2_clEvEUlN3c108BFloat16ES8_S8_S8_E_EEvS4_RKT_EUliE_EEviT1_)
        /*0118*/ 	.short	0x0380
        /*011a*/ 	.short	0x0368


	//----- nvinfo : EIATTR_SW_WAR
	.align		4
.L_445:
        /*011c*/ 	.byte	0x04, 0x36
        /*011e*/ 	.short	(.L_447 - .L_446)
.L_446:
        /*0120*/ 	.word	0x00000008
.L_447:


//--------------------- .nv.info._ZN2at6native27unrolled_elementwise_kernelIZZZNS0_14glu_jvp_kernelERNS_18TensorIteratorBaseEENKUlvE_clEvENKUlvE2_clEvEUlN3c108BFloat16ES7_S7_S7_E_St5arrayIPcLm5EELi4E23TrivialOffsetCalculatorILi4EjESC_ILi1EjENS0_6memory12LoadWithCastILi4EEENSF_13StoreWithCastILi1EEEEEviT_T0_T2_T3_T4_T5_ --------------------------
	.section	.nv.info._ZN2at6native27unrolled_elementwise_kernelIZZZNS0_14glu_jvp_kernelERNS_18TensorIteratorBaseEENKUlvE_clEvENKUlvE2_clEvEUlN3c108BFloat16ES7_S7_S7_E_St5arrayIPcLm5EELi4E23TrivialOffsetCalculatorILi4EjESC_ILi1EjENS0_6memory12LoadWithCastILi4EEENSF_13StoreWithCastILi1EEEEEviT_T0_T2_T3_T4_T5_,"",@"SHT_CUDA_INFO"
	.sectionflags	@""
	.align	4


	//----- nvinfo : EIATTR_CUDA_API_VERSION
	.align		4
        /*0000*/ 	.byte	0x04, 0x37
        /*0002*/ 	.short	(.L_449 - .L_448)
.L_448:
        /*0004*/ 	.word	0x00000082


	//----- nvinfo : EIATTR_KPARAM_INFO
	.align		4
.L_449:
        /*0008*/ 	.byte	0x04, 0x17
        /*000a*/ 	.short	(.L_451 - .L_450)
.L_450:
        /*000c*/ 	.word	0x00000000
        /*0010*/ 	.short	0x0006
        /*0012*/ 	.short	0x0048
        /*0014*/ 	.byte	0x00, 0xf0, 0x21, 0x00


	//----- nvinfo : EIATTR_KPARAM_INFO
	.align		4
.L_451:
        /*0018*/ 	.byte	0x04, 0x17
        /*001a*/ 	.short	(.L_453 - .L_452)
.L_452:
        /*001c*/ 	.word	0x00000000
        /*0020*/ 	.short	0x0005
        /*0022*/ 	.short	0x0034
        /*0024*/ 	.byte	0x00, 0xf0, 0x51, 0x00


	//----- nvinfo : EIATTR_KPARAM_INFO
	.align		4
.L_453:
        /*0028*/ 	.byte	0x04, 0x17
        /*002a*/ 	.short	(.L_455 - .L_454)
.L_454:
        /*002c*/ 	.word	0x00000000
        /*0030*/ 	.short	0x0004
        /*0032*/ 	.short	0x0031
        /*0034*/ 	.byte	0x00, 0xf0, 0x05, 0x00


	//----- nvinfo : EIATTR_KPARAM_INFO
	.align		4
.L_455:
        /*0038*/ 	.byte	0x04, 0x17
        /*003a*/ 	.short	(.L_457 - .L_456)
.L_456:
        /*003c*/ 	.word	0x00000000
        /*0040*/ 	.short	0x0003
        /*0042*/ 	.short	0x0030
        /*0044*/ 	.byte	0x00, 0xf0, 0x05, 0x00


	//----- nvinfo : EIATTR_KPARAM_INFO
	.align		4
.L_457:
        /*0048*/ 	.byte	0x04, 0x17
        /*004a*/ 	.short	(.L_459 - .L_458)
.L_458:
        /*004c*/ 	.word	0x00000000
        /*0050*/ 	.short	0x0002
        /*0052*/ 	.short	0x0008
        /*0054*/ 	.byte	0x00, 0xf0, 0xa1, 0x00


	//----- nvinfo : EIATTR_KPARAM_INFO
	.align		4
.L_459:
        /*0058*/ 	.byte	0x04, 0x17
        /*005a*/ 	.short	(.L_461 - .L_460)
.L_460:
        /*005c*/ 	.word	0x00000000
        /*0060*/ 	.short	0x0001
        /*0062*/ 	.short	0x0004
        /*0064*/ 	.byte	0x00, 0xf0, 0x05, 0x00


	//----- nvinfo : EIATTR_KPARAM_INFO
	.align		4
.L_461:
        /*0068*/ 	.byte	0x04, 0x17
        /*006a*/ 	.short	(.L_463 - .L_462)
.L_462:
        /*006c*/ 	.word	0x00000000
        /*0070*/ 	.short	0x0000
        /*0072*/ 	.short	0x0000
        /*0074*/ 	.byte	0x00, 0xf0, 0x11, 0x00


	//----- nvinfo : EIATTR_SPARSE_MMA_MASK
	.align		4
.L_463:
        /*0078*/ 	.byte	0x03, 0x50
        /*007a*/ 	.short	0x0000


	//----- nvinfo : EIATTR_MAXREG_COUNT
	.align		4
        /*007c*/ 	.byte	0x03, 0x1b
        /*007e*/ 	.short	0x00ff


	//----- nvinfo : EIATTR_EXTERNS
	.align		4
        /*0080*/ 	.byte	0x04, 0x0f
        /*0082*/ 	.short	(.L_465 - .L_464)


	//   ....[0]....
	.align		4
.L_464:
        /*0084*/ 	.word	index@(__assertfail)


	//----- nvinfo : EIATTR_MERCURY_ISA_VERSION
	.align		4
.L_465:
        /*0088*/ 	.byte	0x03, 0x5f
        /*008a*/ 	.short	0x0101


	//----- nvinfo : EIATTR_VRC_CTA_INIT_COUNT
	.align		4
        /*008c*/ 	.byte	0x02, 0x4a
	.zero		1
	.zero		1


	//----- nvinfo : EIATTR_SYSCALL_OFFSETS
	.align		4
        /*0090*/ 	.byte	0x04, 0x46
        /*0092*/ 	.short	(.L_467 - .L_466)


	//   ....[0]....
.L_466:
        /*0094*/ 	.word	0x00001070


	//   ....[1]....
        /*0098*/ 	.word	0x00002120


	//   ....[2]....
        /*009c*/ 	.word	0x000031d0


	//   ....[3]....
        /*00a0*/ 	.word	0x00004280


	//   ....[4]....
        /*00a4*/ 	.word	0x00005490


	//   ....[5]....
        /*00a8*/ 	.word	0x00006540


	//   ....[6]....
        /*00ac*/ 	.word	0x000075f0


	//   ....[7]....
        /*00b0*/ 	.word	0x000086a0


	//   ....[8]....
        /*00b4*/ 	.word	0x000097f0


	//   ....[9]....
        /*00b8*/ 	.word	0x0000a8a0


	//   ....[10]....
        /*00bc*/ 	.word	0x0000b950


	//   ....[11]....
        /*00c0*/ 	.word	0x0000ca00


	//   ....[12]....
        /*00c4*/ 	.word	0x0000db50


	//   ....[13]....
        /*00c8*/ 	.word	0x0000ec00


	//   ....[14]....
        /*00cc*/ 	.word	0x0000fcb0


	//   ....[15]....
        /*00d0*/ 	.word	0x00010c70


	//   ....[16]....
        /*00d4*/ 	.word	0x00012070


	//   ....[17]....
        /*00d8*/ 	.word	0x00012f50


	//   ....[18]....
        /*00dc*/ 	.word	0x00013ed0


	//   ....[19]....
        /*00e0*/ 	.word	0x00014e50


	//----- nvinfo : EIATTR_EXIT_INSTR_OFFSETS
	.align		4
.L_467:
        /*00e4*/ 	.byte	0x04, 0x1c
        /*00e6*/ 	.short	(.L_469 - .L_468)


	//   ....[0]....
.L_468:
        /*00e8*/ 	.word	0x00014180


	//   ....[1]....
        /*00ec*/ 	.word	0x000142d0


	//   ....[2]....
        /*00f0*/ 	.word	0x00014310


	//   ....[3]....
        /*00f4*/ 	.word	0x000143b0


	//   ....[4]....
        /*00f8*/ 	.word	0x000143f0


	//   ....[5]....
        /*00fc*/ 	.word	0x00014430


	//   ....[6]....
        /*0100*/ 	.word	0x000144c0


	//   ....[7]....
        /*0104*/ 	.word	0x00014500


	//   ....[8]....
        /*0108*/ 	.word	0x000145a0


	//   ....[9]....
        /*010c*/ 	.word	0x000145f0


	//   ....[10]....
        /*0110*/ 	.word	0x00014640


	//   ....[11]....
        /*0114*/ 	.word	0x00014720


	//   ....[12]....
        /*0118*/ 	.word	0x00014890


	//   ....[13]....
        /*011c*/ 	.word	0x00014a00


	//   ....[14]....
        /*0120*/ 	.word	0x00014b60


	//   ....[15]....
        /*0124*/ 	.word	0x00014ba0


	//   ....[16]....
        /*0128*/ 	.word	0x00014be0


	//   ....[17]....
        /*012c*/ 	.word	0x00014c90


	//   ....[18]....
        /*0130*/ 	.word	0x00014cf0


	//   ....[19]....
        /*0134*/ 	.word	0x00014e60


	//   ....[20]....
        /*0138*/ 	.word	0x00014f70


	//   ....[21]....
        /*013c*/ 	.word	0x000150b0


	//   ....[22]....
        /*0140*/ 	.word	0x000150d0


	//----- nvinfo : EIATTR_MAX_THREADS
	.align		4
.L_469:
        /*0144*/ 	.byte	0x04, 0x05
        /*0146*/ 	.short	(.L_471 - .L_470)
.L_470:
        /*0148*/ 	.word	0x00000080
        /*014c*/ 	.word	0x00000001
        /*0150*/ 	.word	0x00000001


	//----- nvinfo : EIATTR_CRS_STACK_SIZE
	.align		4
.L_471:
        /*0154*/ 	.byte	0x04, 0x1e
        /*0156*/ 	.short	(.L_473 - .L_472)
.L_472:
        /*0158*/ 	.word	0x00000000


	//----- nvinfo : EIATTR_CBANK_PARAM_SIZE
	.align		4
.L_473:
        /*015c*/ 	.byte	0x03, 0x19
        /*015e*/ 	.short	0x0050


	//----- nvinfo : EIATTR_PARAM_CBANK
	.align		4
        /*0160*/ 	.byte	0x04, 0x0a
        /*0162*/ 	.short	(.L_475 - .L_474)
	.align		4
.L_474:
        /*0164*/ 	.word	index@(.nv.constant0._ZN2at6native27unrolled_elementwise_kernelIZZZNS0_14glu_jvp_kernelERNS_18TensorIteratorBaseEENKUlvE_clEvENKUlvE2_clEvEUlN3c108BFloat16ES7_S7_S7_E_St5arrayIPcLm5EELi4E23TrivialOffsetCalculatorILi4EjESC_ILi1EjENS0_6memory12LoadWithCastILi4EEENSF_13StoreWithCastILi1EEEEEviT_T0_T2_T3_T4_T5_)
        /*0168*/ 	.short	0x0380
        /*016a*/ 	.short	0x0050


	//----- nvinfo : EIATTR_SW_WAR
	.align		4
.L_475:
        /*016c*/ 	.byte	0x04, 0x36
        /*016e*/ 	.short	(.L_477 - .L_476)
.L_476:
        /*0170*/ 	.word	0x00000008
.L_477:


//--------------------- .nv.info._ZN2at6native18elementwise_kernelILi128ELi4EZNS0_22gpu_kernel_impl_nocastIZZZNS0_14glu_jvp_kernelERNS_18TensorIteratorBaseEENKUlvE_clEvENKUlvE2_clEvEUlN3c108BFloat16ES8_S8_S8_E_EEvS4_RKT_EUliE_EEviT1_ --------------------------
	.section	.nv.info._ZN2at6native18elementwise_kernelILi128ELi4EZNS0_22gpu_kernel_impl_nocastIZZZNS0_14glu_jvp_kernelERNS_18TensorIteratorBaseEENKUlvE_clEvENKUlvE2_clEvEUlN3c108BFloat16ES8_S8_S8_E_EEvS4_RKT_EUliE_EEviT1_,"",@"SHT_CUDA_INFO"
	.sectionflags	@""
	.align	4


	//----- nvinfo : EIATTR_CUDA_API_VERSION
	.align		4
        /*0000*/ 	.byte	0x04, 0x37
        /*0002*/ 	.short	(.L_479 - .L_478)
.L_478:
        /*0004*/ 	.word	0x00000082


	//----- nvinfo : EIATTR_KPARAM_INFO
	.align		4
.L_479:
        /*0008*/ 	.byte	0x04, 0x17
        /*000a*/ 	.short	(.L_481 - .L_480)
.L_480:
        /*000c*/ 	.word	0x00000000
        /*0010*/ 	.short	0x0001
        /*0012*/ 	.short	0x0008
        /*0014*/ 	.byte	0x00, 0xf0, 0x81, 0x0d


	//----- nvinfo : EIATTR_KPARAM_INFO
	.align		4
.L_481:
        /*0018*/ 	.byte	0x04, 0x17
        /*001a*/ 	.short	(.L_483 - .L_482)
.L_482:
        /*001c*/ 	.word	0x00000000
        /*0020*/ 	.short	0x0000
        /*0022*/ 	.short	0x0000
        /*0024*/ 	.byte	0x00, 0xf0, 0x11, 0x00


	//----- nvinfo : EIATTR_SPARSE_MMA_MASK
	.align		4
.L_483:
        /*0028*/ 	.byte	0x03, 0x50
        /*002a*/ 	.short	0x0000


	//----- nvinfo : EIATTR_MAXREG_COUNT
	.align		4
        /*002c*/ 	.byte	0x03, 0x1b
        /*002e*/ 	.short	0x0080


	//----- nvinfo : EIATTR_MERCURY_ISA_VERSION
	.align		4
        /*0030*/ 	.byte	0x03, 0x5f
        /*0032*/ 	.short	0x0101


	//----- nvinfo : EIATTR_VRC_CTA_INIT_COUNT
	.align		4
        /*0034*/ 	.byte	0x02, 0x4a
	.zero		1
	.zero		1


	//----- nvinfo : EIATTR_EXIT_INSTR_OFFSETS
	.align		4
        /*0038*/ 	.byte	0x04, 0x1c
        /*003a*/ 	.short	(.L_485 - .L_484)


	//   ....[0]....
.L_484:
        /*003c*/ 	.word	0x000005d0


	//   ....[1]....
        /*0040*/ 	.word	0x00000740


	//   ....[2]....
        /*0044*/ 	.word	0x00005b50


	//   ....[3]....
        /*0048*/ 	.word	0x000076f0


	//----- nvinfo : EIATTR_MAX_THREADS
	.align		4
.L_485:
        /*004c*/ 	.byte	0x04, 0x05
        /*004e*/ 	.short	(.L_487 - .L_486)
.L_486:
        /*0050*/ 	.word	0x00000080
        /*0054*/ 	.word	0x00000001
        /*0058*/ 	.word	0x00000001


	//----- nvinfo : EIATTR_CRS_STACK_SIZE
	.align		4
.L_487:
        /*005c*/ 	.byte	0x04, 0x1e
        /*005e*/ 	.short	(.L_489 - .L_488)
.L_488:
        /*0060*/ 	.word	0x00000000


	//----- nvinfo : EIATTR_CBANK_PARAM_SIZE
	.align		4
.L_489:
        /*0064*/ 	.byte	0x03, 0x19
        /*0066*/ 	.short	0x0368


	//----- nvinfo : EIATTR_PARAM_CBANK
	.align		4
        /*0068*/ 	.byte	0x04, 0x0a
        /*006a*/ 	.short	(.L_491 - .L_490)
	.align		4
.L_490:
        /*006c*/ 	.word	index@(.nv.constant0._ZN2at6native18elementwise_kernelILi128ELi4EZNS0_22gpu_kernel_impl_nocastIZZZNS0_14glu_jvp_kernelERNS_18TensorIteratorBaseEENKUlvE_clEvENKUlvE2_clEvEUlN3c108BFloat16ES8_S8_S8_E_EEvS4_RKT_EUliE_EEviT1_)
        /*0070*/ 	.short	0x0380
        /*0072*/ 	.short	0x0368


	//----- nvinfo : EIATTR_SW_WAR
	.align		4
.L_491:
        /*0074*/ 	.byte	0x04, 0x36
        /*0076*/ 	.short	(.L_493 - .L_492)
.L_492:
        /*0078*/ 	.word	0x00000008
.L_493:


//--------------------- .nv.info._ZN2at6native27unrolled_elementwise_kernelIZZZNS0_14glu_jvp_kernelERNS_18TensorIteratorBaseEENKUlvE_clEvENKUlvE2_clEvEUlN3c108BFloat16ES7_S7_S7_E_St5arrayIPcLm5EELi4E23TrivialOffsetCalculatorILi4EjESC_ILi1EjENS0_6memory15LoadWithoutCastENSF_16StoreWithoutCastEEEviT_T0_T2_T3_T4_T5_ --------------------------
	.section	.nv.info._ZN2at6native27unrolled_elementwise_kernelIZZZNS0_14glu_jvp_kernelERNS_18TensorIteratorBaseEENKUlvE_clEvENKUlvE2_clEvEUlN3c108BFloat16ES7_S7_S7_E_St5arrayIPcLm5EELi4E23TrivialOffsetCalculatorILi4EjESC_ILi1EjENS0_6memory15LoadWithoutCastENSF_16StoreWithoutCastEEEviT_T0_T2_T3_T4_T5_,"",@"SHT_CUDA_INFO"
	.sectionflags	@""
	.align	4


	//----- nvinfo : EIATTR_CUDA_API_VERSION
	.align		4
        /*0000*/ 	.byte	0x04, 0x37
        /*0002*/ 	.short	(.L_495 - .L_494)
.L_494:
        /*0004*/ 	.word	0x00000082


	//----- nvinfo : EIATTR_KPARAM_INFO
	.align		4
.L_495:
        /*0008*/ 	.byte	0x04, 0x17
        /*000a*/ 	.short	(.L_497 - .L_496)
.L_496:
        /*000c*/ 	.word	0x00000000
        /*0010*/ 	.short	0x0006
        /*0012*/ 	.short	0x0033
        /*0014*/ 	.byte	0x00, 0xf0, 0x05, 0x00


	//----- nvinfo : EIATTR_KPARAM_INFO
	.align		4
.L_497:
        /*0018*/ 	.byte	0x04, 0x17
        /*001a*/ 	.short	(.L_499 - .L_498)
.L_498:
        /*001c*/ 	.word	0x00000000
        /*0020*/ 	.short	0x0005
        /*0022*/ 	.short	0x0032
        /*0024*/ 	.byte	0x00, 0xf0, 0x05, 0x00


	//----- nvinfo : EIATTR_KPARAM_INFO
	.align		4
.L_499:
        /*0028*/ 	.byte	0x04, 0x17
        /*002a*/ 	.short	(.L_501 - .L_500)
.L_500:
        /*002c*/ 	.word	0x00000000
        /*0030*/ 	.short	0x0004
        /*0032*/ 	.short	0x0031
        /*0034*/ 	.byte	0x00, 0xf0, 0x05, 0x00


	//----- nvinfo : EIATTR_KPARAM_INFO
	.align		4
.L_501:
        /*0038*/ 	.byte	0x04, 0x17
        /*003a*/ 	.short	(.L_503 - .L_502)
.L_502:
        /*003c*/ 	.word	0x00000000
        /*0040*/ 	.short	0x0003
        /*0042*/ 	.short	0x0030
        /*0044*/ 	.byte	0x00, 0xf0, 0x05, 0x00


	//----- nvinfo : EIATTR_KPARAM_INFO
	.align		4
.L_503:
        /*0048*/ 	.byte	0x04, 0x17
        /*004a*/ 	.short	(.L_505 - .L_504)
.L_504:
        /*004c*/ 	.word	0x00000000
        /*0050*/ 	.short	0x0002
        /*0052*/ 	.short	0x0008
        /*0054*/ 	.byte	0x00, 0xf0, 0xa1, 0x00


	//----- nvinfo : EIATTR_KPARAM_INFO
	.align		4
.L_505:
        /*0058*/ 	.byte	0x04, 0x17
        /*005a*/ 	.short	(.L_507 - .L_506)
.L_506:
        /*005c*/ 	.word	0x00000000
        /*0060*/ 	.short	0x0001
        /*0062*/ 	.short	0x0004
        /*0064*/ 	.byte	0x00, 0xf0, 0x05, 0x00


	//----- nvinfo : EIATTR_KPARAM_INFO
	.align		4
.L_507:
        /*0068*/ 	.byte	0x04, 0x17
        /*006a*/ 	.short	(.L_509 - .L_508)
.L_508:
        /*006c*/ 	.word	0x00000000
        /*0070*/ 	.short	0x0000
        /*0072*/ 	.short	0x0000
        /*0074*/ 	.byte	0x00, 0xf0, 0x11, 0x00


	//----- nvinfo : EIATTR_SPARSE_MMA_MASK
	.align		4
.L_509:
        /*0078*/ 	.byte	0x03, 0x50
        /*007a*/ 	.short	0x0000


	//----- nvinfo : EIATTR_MAXREG_COUNT
	.align		4
        /*007c*/ 	.byte	0x03, 0x1b
        /*007e*/ 	.short	0x00ff


	//----- nvinfo : EIATTR_MERCURY_ISA_VERSION
	.align		4
        /*0080*/ 	.byte	0x03, 0x5f
        /*0082*/ 	.short	0x0101


	//----- nvinfo : EIATTR_VRC_CTA_INIT_COUNT
	.align		4
        /*0084*/ 	.byte	0x02, 0x4a
	.zero		1
	.zero		1


	//----- nvinfo : EIATTR_EXIT_INSTR_OFFSETS
	.align		4
        /*0088*/ 	.byte	0x04, 0x1c
        /*008a*/ 	.short	(.L_511 - .L_510)


	//   ....[0]....
.L_510:
        /*008c*/ 	.word	0x00000a90


	//   ....[1]....
        /*0090*/ 	.word	0x00000ae0


	//----- nvinfo : EIATTR_MAX_THREADS
	.align		4
.L_511:
        /*0094*/ 	.byte	0x04, 0x05
        /*0096*/ 	.short	(.L_513 - .L_512)
.L_512:
        /*0098*/ 	.word	0x00000080
        /*009c*/ 	.word	0x00000001
        /*00a0*/ 	.word	0x00000001


	//----- nvinfo : EIATTR_CRS_STACK_SIZE
	.align		4
.L_513:
        /*00a4*/ 	.byte	0x04, 0x1e
        /*00a6*/ 	.short	(.L_515 - .L_514)
.L_514:
        /*00a8*/ 	.word	0x00000000


	//----- nvinfo : EIATTR_CBANK_PARAM_SIZE
	.align		4
.L_515:
        /*00ac*/ 	.byte	0x03, 0x19
        /*00ae*/ 	.short	0x0034


	//----- nvinfo : EIATTR_PARAM_CBANK
	.align		4
        /*00b0*/ 	.byte	0x04, 0x0a
        /*00b2*/ 	.short	(.L_517 - .L_516)
	.align		4
.L_516:
        /*00b4*/ 	.word	index@(.nv.constant0._ZN2at6native27unrolled_elementwise_kernelIZZZNS0_14glu_jvp_kernelERNS_18TensorIteratorBaseEENKUlvE_clEvENKUlvE2_clEvEUlN3c108BFloat16ES7_S7_S7_E_St5arrayIPcLm5EELi4E23TrivialOffsetCalculatorILi4EjESC_ILi1EjENS0_6memory15LoadWithoutCastENSF_16StoreWithoutCastEEEviT_T0_T2_T3_T4_T5_)
        /*00b8*/ 	.short	0x0380
        /*00ba*/ 	.short	0x0034


	//----- nvinfo : EIATTR_SW_WAR
	.align		4
.L_517:
        /*00bc*/ 	.byte	0x04, 0x36
        /*00be*/ 	.short	(.L_519 - .L_518)
.L_518:
        /*00c0*/ 	.word	0x00000008
.L_519:


//--------------------- .nv.info._ZN2at6native29vectorized_elementwise_kernelILi2EZZZNS0_14glu_jvp_kernelERNS_18TensorIteratorBaseEENKUlvE_clEvENKUlvE2_clEvEUlN3c108BFloat16ES7_S7_S7_E_St5arrayIPcLm5EEEEviT0_T1_ --------------------------
	.section	.nv.info._ZN2at6native29vectorized_elementwise_kernelILi2EZZZNS0_14glu_jvp_kernelERNS_18TensorIteratorBaseEENKUlvE_clEvENKUlvE2_clEvEUlN3c108BFloat16ES7_S7_S7_E_St5arrayIPcLm5EEEEviT0_T1_,"",@"SHT_CUDA_INFO"
	.sectionflags	@""
	.align	4


	//----- nvinfo : EIATTR_CUDA_API_VERSION
	.align		4
        /*0000*/ 	.byte	0x04, 0x37
        /*0002*/ 	.short	(.L_521 - .L_520)
.L_520:
        /*0004*/ 	.word	0x00000082


	//----- nvinfo : EIATTR_KPARAM_INFO
	.align		4
.L_521:
        /*0008*/ 	.byte	0x04, 0x17
        /*000a*/ 	.short	(.L_523 - .L_522)
.L_522:
        /*000c*/ 	.word	0x00000000
        /*0010*/ 	.short	0x0002
        /*0012*/ 	.short	0x0008
        /*0014*/ 	.byte	0x00, 0xf0, 0xa1, 0x00


	//----- nvinfo : EIATTR_KPARAM_INFO
	.align		4
.L_523:
        /*0018*/ 	.byte	0x04, 0x17
        /*001a*/ 	.short	(.L_525 - .L_524)
.L_524:
        /*001c*/ 	.word	0x00000000
        /*0020*/ 	.short	0x0001
        /*0022*/ 	.short	0x0004
        /*0024*/ 	.byte	0x00, 0xf0, 0x05, 0x00


	//----- nvinfo : EIATTR_KPARAM_INFO
	.align		4
.L_525:
        /*0028*/ 	.byte	0x04, 0x17
        /*002a*/ 	.short	(.L_527 - .L_526)
.L_526:
        /*002c*/ 	.word	0x00000000
        /*0030*/ 	.short	0x0000
        /*0032*/ 	.short	0x0000
        /*0034*/ 	.byte	0x00, 0xf0, 0x11, 0x00


	//----- nvinfo : EIATTR_SPARSE_MMA_MASK
	.align		4
.L_527:
        /*0038*/ 	.byte	0x03, 0x50
        /*003a*/ 	.short	0x0000


	//----- nvinfo : EIATTR_MAXREG_COUNT
	.align		4
        /*003c*/ 	.byte	0x03, 0x1b
        /*003e*/ 	.short	0x00ff


	//----- nvinfo : EIATTR_MERCURY_ISA_VERSION
	.align		4
        /*0040*/ 	.byte	0x03, 0x5f
        /*0042*/ 	.short	0x0101


	//----- nvinfo : EIATTR_VRC_CTA_INIT_COUNT
	.align		4
        /*0044*/ 	.byte	0x02, 0x4a
	.zero		1
	.zero		1


	//----- nvinfo : EIATTR_EXIT_INSTR_OFFSETS
	.align		4
        /*0048*/ 	.byte	0x04, 0x1c
        /*004a*/ 	.short	(.L_529 - .L_528)


	//   ....[0]....
.L_528:
        /*004c*/ 	.word	0x000015d0


	//   ....[1]....
        /*0050*/ 	.word	0x00001620


	//   ....[2]....
        /*0054*/ 	.word	0x00001f30


	//----- nvinfo : EIATTR_MAX_THREADS
	.align		4
.L_529:
        /*0058*/ 	.byte	0x04, 0x05
        /*005a*/ 	.short	(.L_531 - .L_530)
.L_530:
        /*005c*/ 	.word	0x00000080
        /*0060*/ 	.word	0x00000001
        /*0064*/ 	.word	0x00000001


	//----- nvinfo : EIATTR_CRS_STACK_SIZE
	.align		4
.L_531:
        /*0068*/ 	.byte	0x04, 0x1e
        /*006a*/ 	.short	(.L_533 - .L_532)
.L_532:
        /*006c*/ 	.word	0x00000000


	//----- nvinfo : EIATTR_CBANK_PARAM_SIZE
	.align		4
.L_533:
        /*0070*/ 	.byte	0x03, 0x19
        /*0072*/ 	.short	0x0030


	//----- nvinfo : EIATTR_PARAM_CBANK
	.align		4
        /*0074*/ 	.byte	0x04, 0x0a
        /*0076*/ 	.short	(.L_535 - .L_534)
	.align		4
.L_534:
        /*0078*/ 	.word	index@(.nv.constant0._ZN2at6native29vectorized_elementwise_kernelILi2EZZZNS0_14glu_jvp_kernelERNS_18TensorIteratorBaseEENKUlvE_clEvENKUlvE2_clEvEUlN3c108BFloat16ES7_S7_S7_E_St5arrayIPcLm5EEEEviT0_T1_)
        /*007c*/ 	.short	0x0380
        /*007e*/ 	.short	0x0030


	//----- nvinfo : EIATTR_SW_WAR
	.align		4
.L_535:
        /*0080*/ 	.byte	0x04, 0x36
        /*0082*/ 	.short	(.L_537 - .L_536)
.L_536:
        /*0084*/ 	.word	0x00000008
.L_537:


//--------------------- .nv.info._ZN2at6native29vectorized_elementwise_kernelILi4EZZZNS0_14glu_jvp_kernelERNS_18TensorIteratorBaseEENKUlvE_clEvENKUlvE2_clEvEUlN3c108BFloat16ES7_S7_S7_E_St5arrayIPcLm5EEEEviT0_T1_ --------------------------
	.section	.nv.info._ZN2at6native29vectorized_elementwise_kernelILi4EZZZNS0_14glu_jvp_kernelERNS_18TensorIteratorBaseEENKUlvE_clEvENKUlvE2_clEvEUlN3c108BFloat16ES7_S7_S7_E_St5arrayIPcLm5EEEEviT0_T1_,"",@"SHT_CUDA_INFO"
	.sectionflags	@""
	.align	4


	//----- nvinfo : EIATTR_CUDA_API_VERSION
	.align		4
        /*0000*/ 	.byte	0x04, 0x37
        /*0002*/ 	.short	(.L_539 - .L_538)
.L_538:
        /*0004*/ 	.word	0x00000082


	//----- nvinfo : EIATTR_KPARAM_INFO
	.align		4
.L_539:
        /*0008*/ 	.byte	0x04, 0x17
        /*000a*/ 	.short	(.L_541 - .L_540)
.L_540:
        /*000c*/ 	.word	0x00000000
        /*0010*/ 	.short	0x0002
        /*0012*/ 	.short	0x0008
        /*0014*/ 	.byte	0x00, 0xf0, 0xa1, 0x00


	//----- nvinfo : EIATTR_KPARAM_INFO
	.align		4
.L_541:
        /*0018*/ 	.byte	0x04, 0x17
        /*001a*/ 	.short	(.L_543 - .L_542)
.L_542:
        /*001c*/ 	.word	0x00000000
        /*0020*/ 	.short	0x0001
        /*0022*/ 	.short	0x0004
        /*0024*/ 	.byte	0x00, 0xf0, 0x05, 0x00


	//----- nvinfo : EIATTR_KPARAM_INFO
	.align		4
.L_543:
        /*0028*/ 	.byte	0x04, 0x17
        /*002a*/ 	.short	(.L_545 - .L_544)
.L_544:
        /*002c*/ 	.word	0x00000000
        /*0030*/ 	.short	0x0000
        /*0032*/ 	.short	0x0000
        /*0034*/ 	.byte	0x00, 0xf0, 0x11, 0x00


	//----- nvinfo : EIATTR_SPARSE_MMA_MASK
	.align		4
.L_545:
        /*0038*/ 	.byte	0x03, 0x50
        /*003a*/ 	.short	0x0000


	//----- nvinfo : EIATTR_MAXREG_COUNT
	.align		4
        /*003c*/ 	.byte	0x03, 0x1b
        /*003e*/ 	.short	0x00ff


	//----- nvinfo : EIATTR_MERCURY_ISA_VERSION
	.align		4
        /*0040*/ 	.byte	0x03, 0x5f
        /*0042*/ 	.short	0x0101


	//----- nvinfo : EIATTR_VRC_CTA_INIT_COUNT
	.align		4
        /*0044*/ 	.byte	0x02, 0x4a
	.zero		1
	.zero		1


	//----- nvinfo : EIATTR_EXIT_INSTR_OFFSETS
	.align		4
        /*0048*/ 	.byte	0x04, 0x1c
        /*004a*/ 	.short	(.L_547 - .L_546)


	//   ....[0]....
.L_546:
        /*004c*/ 	.word	0x000015d0


	//   ....[1]....
        /*0050*/ 	.word	0x00001620


	//   ....[2]....
        /*0054*/ 	.word	0x00001e90


	//----- nvinfo : EIATTR_MAX_THREADS
	.align		4
.L_547:
        /*0058*/ 	.byte	0x04, 0x05
        /*005a*/ 	.short	(.L_549 - .L_548)
.L_548:
        /*005c*/ 	.word	0x00000080
        /*0060*/ 	.word	0x00000001
        /*0064*/ 	.word	0x00000001


	//----- nvinfo : EIATTR_CRS_STACK_SIZE
	.align		4
.L_549:
        /*0068*/ 	.byte	0x04, 0x1e
        /*006a*/ 	.short	(.L_551 - .L_550)
.L_550:
        /*006c*/ 	.word	0x00000000


	//----- nvinfo : EIATTR_CBANK_PARAM_SIZE
	.align		4
.L_551:
        /*0070*/ 	.byte	0x03, 0x19
        /*0072*/ 	.short	0x0030


	//----- nvinfo : EIATTR_PARAM_CBANK
	.align		4
        /*0074*/ 	.byte	0x04, 0x0a
        /*0076*/ 	.short	(.L_553 - .L_552)
	.align		4
.L_552:
        /*0078*/ 	.word	index@(.nv.constant0._ZN2at6native29vectorized_elementwise_kernelILi4EZZZNS0_14glu_jvp_kernelERNS_18TensorIteratorBaseEENKUlvE_clEvENKUlvE2_clEvEUlN3c108BFloat16ES7_S7_S7_E_St5arrayIPcLm5EEEEviT0_T1_)
        /*007c*/ 	.short	0x0380
        /*007e*/ 	.short	0x0030


	//----- nvinfo : EIATTR_SW_WAR
	.align		4
.L_553:
        /*0080*/ 	.byte	0x04, 0x36
        /*0082*/ 	.short	(.L_555 - .L_554)
.L_554:
        /*0084*/ 	.word	0x00000008
.L_555:


//--------------------- .nv.info._ZN2at6native29vectorized_elementwise_kernelILi8EZZZNS0_14glu_jvp_kernelERNS_18TensorIteratorBaseEENKUlvE_clEvENKUlvE2_clEvEUlN3c108BFloat16ES7_S7_S7_E_St5arrayIPcLm5EEEEviT0_T1_ --------------------------
	.section	.nv.info._ZN2at6native29vectorized_elementwise_kernelILi8EZZZNS0_14glu_jvp_kernelERNS_18TensorIteratorBaseEENKUlvE_clEvENKUlvE2_clEvEUlN3c108BFloat16ES7_S7_S7_E_St5arrayIPcLm5EEEEviT0_T1_,"",@"SHT_CUDA_INFO"
	.sectionflags	@""
	.align	4


	//----- nvinfo : EIATTR_CUDA_API_VERSION
	.align		4
        /*0000*/ 	.byte	0x04, 0x37
        /*0002*/ 	.short	(.L_557 - .L_556)
.L_556:
        /*0004*/ 	.word	0x00000082


	//----- nvinfo : EIATTR_KPARAM_INFO
	.align		4
.L_557:
        /*0008*/ 	.byte	0x04, 0x17
        /*000a*/ 	.short	(.L_559 - .L_558)
.L_558:
        /*000c*/ 	.word	0x00000000
        /*0010*/ 	.short	0x0002
        /*0012*/ 	.short	0x0008
        /*0014*/ 	.byte	0x00, 0xf0, 0xa1, 0x00


	//----- nvinfo : EIATTR_KPARAM_INFO
	.align		4
.L_559:
        /*0018*/ 	.byte	0x04, 0x17
        /*001a*/ 	.short	(.L_561 - .L_560)
.L_560:
        /*001c*/ 	.word	0x00000000
        /*0020*/ 	.short	0x0001
        /*0022*/ 	.short	0x0004
        /*0024*/ 	.byte	0x00, 0xf0, 0x05, 0x00


	//----- nvinfo : EIATTR_KPARAM_INFO
	.align		4
.L_561:
        /*0028*/ 	.byte	0x04, 0x17
        /*002a*/ 	.short	(.L_563 - .L_562)
.L_562:
        /*002c*/ 	.word	0x00000000
        /*0030*/ 	.short	0x0000
        /*0032*/ 	.short	0x0000
        /*0034*/ 	.byte	0x00, 0xf0, 0x11, 0x00


	//----- nvinfo : EIATTR_SPARSE_MMA_MASK
	.align		4
.L_563:
        /*0038*/ 	.byte	0x03, 0x50
        /*003a*/ 	.short	0x0000


	//----- nvinfo : EIATTR_MAXREG_COUNT
	.align		4
        /*003c*/ 	.byte	0x03, 0x1b
        /*003e*/ 	.short	0x00ff


	//----- nvinfo : EIATTR_MERCURY_ISA_VERSION
	.align		4
        /*0040*/ 	.byte	0x03, 0x5f
        /*0042*/ 	.short	0x0101


	//----- nvinfo : EIATTR_VRC_CTA_INIT_COUNT
	.align		4
        /*0044*/ 	.byte	0x02, 0x4a
	.zero		1
	.zero		1


	//----- nvinfo : EIATTR_EXIT_INSTR_OFFSETS
	.align		4
        /*0048*/ 	.byte	0x04, 0x1c
        /*004a*/ 	.short	(.L_565 - .L_564)


	//   ....[0]....
.L_564:
        /*004c*/ 	.word	0x000015d0


	//   ....[1]....
        /*0050*/ 	.word	0x00001620


	//   ....[2]....
        /*0054*/ 	.word	0x00001e40


	//----- nvinfo : EIATTR_MAX_THREADS
	.align		4
.L_565:
        /*0058*/ 	.byte	0x04, 0x05
        /*005a*/ 	.short	(.L_567 - .L_566)
.L_566:
        /*005c*/ 	.word	0x00000080
        /*0060*/ 	.word	0x00000001
        /*0064*/ 	.word	0x00000001


	//----- nvinfo : EIATTR_CRS_STACK_SIZE
	.align		4
.L_567:
        /*0068*/ 	.byte	0x04, 0x1e
        /*006a*/ 	.short	(.L_569 - .L_568)
.L_568:
        /*006c*/ 	.word	0x00000000


	//----- nvinfo : EIATTR_CBANK_PARAM_SIZE
	.align		4
.L_569:
        /*0070*/ 	.byte	0x03, 0x19
        /*0072*/ 	.short	0x0030


	//----- nvinfo : EIATTR_PARAM_CBANK
	.align		4
        /*0074*/ 	.byte	0x04, 0x0a
        /*0076*/ 	.short	(.L_571 - .L_570)
	.align		4
.L_570:
        /*0078*/ 	.word	index@(.nv.constant0._ZN2at6native29vectorized_elementwise_kernelILi8EZZZNS0_14glu_jvp_kernelERNS_18TensorIteratorBaseEENKUlvE_clEvENKUlvE2_clEvEUlN3c108BFloat16ES7_S7_S7_E_St5arrayIPcLm5EEEEviT0_T1_)
        /*007c*/ 	.short	0x0380
        /*007e*/ 	.short	0x0030


	//----- nvinfo : EIATTR_SW_WAR
	.align		4
.L_571:
        /*0080*/ 	.byte	0x04, 0x36
        /*0082*/ 	.short	(.L_573 - .L_572)
.L_572:
        /*0084*/ 	.word	0x00000008
.L_573:


//--------------------- .nv.info._ZN2at6native18elementwise_kernelILi128ELi4EZNS0_15gpu_kernel_implIZZZNS0_14glu_jvp_kernelERNS_18TensorIteratorBaseEENKUlvE_clEvENKUlvE1_clEvEUlN3c104HalfES8_S8_S8_E_EEvS4_RKT_EUliE_EEviT1_ --------------------------
	.section	.nv.info._ZN2at6native18elementwise_kernelILi128ELi4EZNS0_15gpu_kernel_implIZZZNS0_14glu_jvp_kernelERNS_18TensorIteratorBaseEENKUlvE_clEvENKUlvE1_clEvEUlN3c104HalfES8_S8_S8_E_EEvS4_RKT_EUliE_EEviT1_,"",@"SHT_CUDA_INFO"
	.sectionflags	@""
	.align	4


	//----- nvinfo : EIATTR_CUDA_API_VERSION
	.align		4
        /*0000*/ 	.byte	0x04, 0x37
        /*0002*/ 	.short	(.L_575 - .L_574)
.L_574:
        /*0004*/ 	.word	0x00000082


	//----- nvinfo : EIATTR_KPARAM_INFO
	.align		4
.L_575:
        /*0008*/ 	.byte	0x04, 0x17
        /*000a*/ 	.short	(.L_577 - .L_576)
.L_576:
        /*000c*/ 	.word	0x00000000
        /*0010*/ 	.short	0x0001
        /*0012*/ 	.short	0x0008
        /*0014*/ 	.byte	0x00, 0xf0, 0x81, 0x0d


	//----- nvinfo : EIATTR_KPARAM_INFO
	.align		4
.L_577:
        /*0018*/ 	.byte	0x04, 0x17
        /*001a*/ 	.short	(.L_579 - .L_578)
.L_578:
        /*001c*/ 	.word	0x00000000
        /*0020*/ 	.short	0x0000
        /*0022*/ 	.short	0x0000
        /*0024*/ 	.byte	0x00, 0xf0, 0x11, 0x00


	//----- nvinfo : EIATTR_SPARSE_MMA_MASK
	.align		4
.L_579:
        /*0028*/ 	.byte	0x03, 0x50
        /*002a*/ 	.short	0x0000


	//----- nvinfo : EIATTR_MAXREG_COUNT
	.align		4
        /*002c*/ 	.byte	0x03, 0x1b
        /*002e*/ 	.short	0x0080


	//----- nvinfo : EIATTR_EXTERNS
	.align		4
        /*0030*/ 	.byte	0x04, 0x0f
        /*0032*/ 	.short	(.L_581 - .L_580)


	//   ....[0]....
	.align		4
.L_580:
        /*0034*/ 	.word	index@(__assertfail)


	//----- nvinfo : EIATTR_MERCURY_ISA_VERSION
	.align		4
.L_581:
        /*0038*/ 	.byte	0x03, 0x5f
        /*003a*/ 	.short	0x0101


	//----- nvinfo : EIATTR_VRC_CTA_INIT_COUNT
	.align		4
        /*003c*/ 	.byte	0x02, 0x4a
	.zero		1
	.zero		1


	//----- nvinfo : EIATTR_SYSCALL_OFFSETS
	.align		4
        /*0040*/ 	.byte	0x04, 0x46
        /*0042*/ 	.short	(.L_583 - .L_582)


	//   ....[0]....
.L_582:
        /*0044*/ 	.word	0x00002a20


	//   ....[1]....
        /*0048*/ 	.word	0x00003a70


	//   ....[2]....
        /*004c*/ 	.word	0x00004ac0


	//   ....[3]....
        /*0050*/ 	.word	0x00005a40


	//   ....[4]....
        /*0054*/ 	.word	0x000069e0


	//   ....[5]....
        /*0058*/ 	.word	0x00009580


	//   ....[6]....
        /*005c*/ 	.word	0x0000a5d0


	//   ....[7]....
        /*0060*/ 	.word	0x0000b620


	//   ....[8]....
        /*0064*/ 	.word	0x0000c590


	//   ....[9]....
        /*0068*/ 	.word	0x0000d360


	//   ....[10]....
        /*006c*/ 	.word	0x00010010


	//   ....[11]....
        /*0070*/ 	.word	0x00011060


	//   ....[12]....
        /*0074*/ 	.word	0x000120b0


	//   ....[13]....
        /*0078*/ 	.word	0x00013020


	//   ....[14]....
        /*007c*/ 	.word	0x00013df0


	//   ....[15]....
        /*0080*/ 	.word	0x00016ab0


	//   ....[16]....
        /*0084*/ 	.word	0x00017b00


	//   ....[17]....
        /*0088*/ 	.word	0x00018b50


	//   ....[18]....
        /*008c*/ 	.word	0x00019ac0


	//   ....[19]....
        /*0090*/ 	.word	0x0001a860


	//----- nvinfo : EIATTR_EXIT_INSTR_OFFSETS
	.align		4
.L_583:
        /*0094*/ 	.byte	0x04, 0x1c
        /*0096*/ 	.short	(.L_585 - .L_584)


	//   ....[0]....
.L_584:
        /*0098*/ 	.word	0x000140d0


	//   ....[1]....
        /*009c*/ 	.word	0x00019d00


	//   ....[2]....
        /*00a0*/ 	.word	0x00019d40


	//   ....[3]....
        /*00a4*/ 	.word	0x00019de0


	//   ....[4]....
        /*00a8*/ 	.word	0x00019e20


	//   ....[5]....
        /*00ac*/ 	.word	0x00019e60


	//   ....[6]....
        /*00b0*/ 	.word	0x00019ef0


	//   ....[7]....
        /*00b4*/ 	.word	0x00019f10


	//   ....[8]....
        /*00b8*/ 	.word	0x00019fb0


	//   ....[9]....
        /*00bc*/ 	.word	0x0001a000


	//   ....[10]....
        /*00c0*/ 	.word	0x0001a050


	//   ....[11]....
        /*00c4*/ 	.word	0x0001a130


	//   ....[12]....
        /*00c8*/ 	.word	0x0001a2a0


	//   ....[13]....
        /*00cc*/ 	.word	0x0001a410


	//   ....[14]....
        /*00d0*/ 	.word	0x0001a570


	//   ....[15]....
        /*00d4*/ 	.word	0x0001a5b0


	//   ....[16]....
        /*00d8*/ 	.word	0x0001a5f0


	//   ....[17]....
        /*00dc*/ 	.word	0x0001a6a0


	//   ....[18]....
        /*00e0*/ 	.word	0x0001a700


	//   ....[19]....
        /*00e4*/ 	.word	0x0001a870


	//   ....[20]....
        /*00e8*/ 	.word	0x0001a980


	//   ....[21]....
        /*00ec*/ 	.word	0x0001aac0


	//   ....[22]....
        /*00f0*/ 	.word	0x0001ab00


	//----- nvinfo : EIATTR_MAX_THREADS
	.align		4
.L_585:
        /*00f4*/ 	.byte	0x04, 0x05
        /*00f6*/ 	.short	(.L_587 - .L_586)
.L_586:
        /*00f8*/ 	.word	0x00000080
        /*00fc*/ 	.word	0x00000001
        /*0100*/ 	.word	0x00000001


	//----- nvinfo : EIATTR_CRS_STACK_SIZE
	.align		4
.L_587:
        /*0104*/ 	.byte	0x04, 0x1e
        /*0106*/ 	.short	(.L_589 - .L_588)
.L_588:
        /*0108*/ 	.word	0x00000000


	//----- nvinfo : EIATTR_CBANK_PARAM_SIZE
	.align		4
.L_589:
        /*010c*/ 	.byte	0x03, 0x19
        /*010e*/ 	.short	0x0368


	//----- nvinfo : EIATTR_PARAM_CBANK
	.align		4
        /*0110*/ 	.byte	0x04, 0x0a
        /*0112*/ 	.short	(.L_591 - .L_590)
	.align		4
.L_590:
        /*0114*/ 	.word	index@(.nv.constant0._ZN2at6native18elementwise_kernelILi128ELi4EZNS0_15gpu_kernel_implIZZZNS0_14glu_jvp_kernelERNS_18TensorIteratorBaseEENKUlvE_clEvENKUlvE1_clEvEUlN3c104HalfES8_S8_S8_E_EEvS4_RKT_EUliE_EEviT1_)
        /*0118*/ 	.short	0x0380
        /*011a*/ 	.short	0x0368


	//----- nvinfo : EIATTR_SW_WAR
	.align		4
.L_591:
        /*011c*/ 	.byte	0x04, 0x36
        /*011e*/ 	.short	(.L_593 - .L_592)
.L_592:
        /*0120*/ 	.word	0x00000008
.L_593:


//--------------------- .nv.info._ZN2at6native27unrolled_elementwise_kernelIZZZNS0_14glu_jvp_kernelERNS_18TensorIteratorBaseEENKUlvE_clEvENKUlvE1_clEvEUlN3c104HalfES7_S7_S7_E_St5arrayIPcLm5EELi4E23TrivialOffsetCalculatorILi4EjESC_ILi1EjENS0_6memory12LoadWithCastILi4EEENSF_13StoreWithCastILi1EEEEEviT_T0_T2_T3_T4_T5_ --------------------------
	.section	.nv.info._ZN2at6native27unrolled_elementwise_kernelIZZZNS0_14glu_jvp_kernelERNS_18TensorIteratorBaseEENKUlvE_clEvENKUlvE1_clEvEUlN3c104HalfES7_S7_S7_E_St5arrayIPcLm5EELi4E23TrivialOffsetCalculatorILi4EjESC_ILi1EjENS0_6memory12LoadWithCastILi4EEENSF_13StoreWithCastILi1EEEEEviT_T0_T2_T3_T4_T5_,"",@"SHT_CUDA_INFO"
	.sectionflags	@""
	.align	4


	//----- nvinfo : EIATTR_CUDA_API_VERSION
	.align		4
        /*0000*/ 	.byte	0x04, 0x37
        /*0002*/ 	.short	(.L_595 - .L_594)
.L_594:
        /*0004*/ 	.word	0x00000082


	//----- nvinfo : EIATTR_KPARAM_INFO
	.align		4
.L_595:
        /*0008*/ 	.byte	0x04, 0x17
        /*000a*/ 	.short	(.L_597 - .L_596)
.L_596:
        /*000c*/ 	.word	0x00000000
        /*0010*/ 	.short	0x0006
        /*0012*/ 	.short	0x0048
        /*0014*/ 	.byte	0x00, 0xf0, 0x21, 0x00


	//----- nvinfo : EIATTR_KPARAM_INFO
	.align		4
.L_597:
        /*0018*/ 	.byte	0x04, 0x17
        /*001a*/ 	.short	(.L_599 - .L_598)
.L_598:
        /*001c*/ 	.word	0x00000000
        /*0020*/ 	.short	0x0005
        /*0022*/ 	.short	0x0034
        /*0024*/ 	.byte	0x00, 0xf0, 0x51, 0x00


	//----- nvinfo : EIATTR_KPARAM_INFO
	.align		4
.L_599:
        /*0028*/ 	.byte	0x04, 0x17
        /*002a*/ 	.short	(.L_601 - .L_600)
.L_600:
        /*002c*/ 	.word	0x00000000
        /*0030*/ 	.short	0x0004
        /*0032*/ 	.short	0x0031
        /*0034*/ 	.byte	0x00, 0xf0, 0x05, 0x00


	//----- nvinfo : EIATTR_KPARAM_INFO
	.align		4
.L_601:
        /*0038*/ 	.byte	0x04, 0x17
        /*003a*/ 	.short	(.L_603 - .L_602)
.L_602:
        /*003c*/ 	.word	0x00000000
        /*0040*/ 	.short	0x0003
        /*0042*/ 	.short	0x0030
        /*0044*/ 	.byte	0x00, 0xf0, 0x05, 0x00


	//----- nvinfo : EIATTR_KPARAM_INFO
	.align		4
.L_603:
        /*0048*/ 	.byte	0x04, 0x17
        /*004a*/ 	.short	(.L_605 - .L_604)
.L_604:
        /*004c*/ 	.word	0x00000000
        /*0050*/ 	.short	0x0002
        /*0052*/ 	.short	0x0008
        /*0054*/ 	.byte	0x00, 0xf0, 0xa1, 0x00


	//----- nvinfo : EIATTR_KPARAM_INFO
	.align		4
.L_605:
        /*0058*/ 	.byte	0x04, 0x17
        /*005a*/ 	.short	(.L_607 - .L_606)
.L_606:
        /*005c*/ 	.word	0x00000000
        /*0060*/ 	.short	0x0001
        /*0062*/ 	.short	0x0004
        /*0064*/ 	.byte	0x00, 0xf0, 0x05, 0x00


	//----- nvinfo : EIATTR_KPARAM_INFO
	.align		4
.L_607:
        /*0068*/ 	.byte	0x04, 0x17
        /*006a*/ 	.short	(.L_609 - .L_608)
.L_608:
        /*006c*/ 	.word	0x00000000
        /*0070*/ 	.short	0x0000
        /*0072*/ 	.short	0x0000
        /*0074*/ 	.byte	0x00, 0xf0, 0x11, 0x00


	//----- nvinfo : EIATTR_SPARSE_MMA_MASK
	.align		4
.L_609:
        /*0078*/ 	.byte	0x03, 0x50
        /*007a*/ 	.short	0x0000


	//----- nvinfo : EIATTR_MAXREG_COUNT
	.align		4
        /*007c*/ 	.byte	0x03, 0x1b
        /*007e*/ 	.short	0x00ff


	//----- nvinfo : EIATTR_EXTERNS
	.align		4
        /*0080*/ 	.byte	0x04, 0x0f
        /*0082*/ 	.short	(.L_611 - .L_610)


	//   ....[0]....
	.align		4
.L_610:
        /*0084*/ 	.word	index@(__assertfail)


	//----- nvinfo : EIATTR_MERCURY_ISA_VERSION
	.align		4
.L_611:
        /*0088*/ 	.byte	0x03, 0x5f
        /*008a*/ 	.short	0x0101


	//----- nvinfo : EIATTR_VRC_CTA_INIT_COUNT
	.align		4
        /*008c*/ 	.byte	0x02, 0x4a
	.zero		1
	.zero		1


	//----- nvinfo : EIATTR_SYSCALL_OFFSETS
	.align		4
        /*0090*/ 	.byte	0x04, 0x46
        /*0092*/ 	.short	(.L_613 - .L_612)


	//   ....[0]....
.L_612:
        /*0094*/ 	.word	0x00001040


	//   ....[1]....
        /*0098*/ 	.word	0x000020c0


	//   ....[2]....
        /*009c*/ 	.word	0x00003140


	//   ....[3]....
        /*00a0*/ 	.word	0x000041c0


	//   ....[4]....
        /*00a4*/ 	.word	0x000053a0


	//   ....[5]....
        /*00a8*/ 	.word	0x00006420


	//   ....[6]....
        /*00ac*/ 	.word	0x000074a0


	//   ....[7]....
        /*00b0*/ 	.word	0x00008520


	//   ....[8]....
        /*00b4*/ 	.word	0x00009640


	//   ....[9]....
        /*00b8*/ 	.word	0x0000a6c0


	//   ....[10]....
        /*00bc*/ 	.word	0x0000b740


	//   ....[11]....
        /*00c0*/ 	.word	0x0000c7c0


	//   ....[12]....
        /*00c4*/ 	.word	0x0000d8e0


	//   ....[13]....
        /*00c8*/ 	.word	0x0000e960


	//   ....[14]....
        /*00cc*/ 	.word	0x0000f9e0


	//   ....[15]....
        /*00d0*/ 	.word	0x00010980


	//   ....[16]....
        /*00d4*/ 	.word	0x00011d80


	//   ....[17]....
        /*00d8*/ 	.word	0x00012c40


	//   ....[18]....
        /*00dc*/ 	.word	0x00013bc0


	//   ....[19]....
        /*00e0*/ 	.word	0x00014b40


	//----- nvinfo : EIATTR_EXIT_INSTR_OFFSETS
	.align		4
.L_613:
        /*00e4*/ 	.byte	0x04, 0x1c
        /*00e6*/ 	.short	(.L_615 - .L_614)


	//   ....[0]....
.L_614:
        /*00e8*/ 	.word	0x00013e90


	//   ....[1]....
        /*00ec*/ 	.word	0x00013fe0


	//   ....[2]....
        /*00f0*/ 	.word	0x00014020


	//   ....[3]....
        /*00f4*/ 	.word	0x000140c0


	//   ....[4]....
        /*00f8*/ 	.word	0x00014100


	//   ....[5]....
        /*00fc*/ 	.word	0x00014140


	//   ....[6]....
        /*0100*/ 	.word	0x000141d0


	//   ....[7]....
        /*0104*/ 	.word	0x000141f0


	//   ....[8]....
        /*0108*/ 	.word	0x00014290


	//   ....[9]....
        /*010c*/ 	.word	0x000142e0


	//   ....[10]....
        /*0110*/ 	.word	0x00014330


	//   ....[11]....
        /*0114*/ 	.word	0x00014410


	//   ....[12]....
        /*0118*/ 	.word	0x00014580


	//   ....[13]....
        /*011c*/ 	.word	0x000146f0


	//   ....[14]....
        /*0120*/ 	.word	0x00014850


	//   ....[15]....
        /*0124*/ 	.word	0x00014890


	//   ....[16]....
        /*0128*/ 	.word	0x000148d0


	//   ....[17]....
        /*012c*/ 	.word	0x00014980


	//   ....[18]....
        /*0130*/ 	.word	0x000149e0


	//   ....[19]....
        /*0134*/ 	.word	0x00014b50


	//   ....[20]....
        /*0138*/ 	.word	0x00014c60


	//   ....[21]....
        /*013c*/ 	.word	0x00014da0


	//   ....[22]....
        /*0140*/ 	.word	0x00014de0


	//----- nvinfo : EIATTR_MAX_THREADS
	.align		4
.L_615:
        /*0144*/ 	.byte	0x04, 0x05
        /*0146*/ 	.short	(.L_617 - .L_616)
.L_616:
        /*0148*/ 	.word	0x00000080
        /*014c*/ 	.word	0x00000001
        /*0150*/ 	.word	0x00000001


	//----- nvinfo : EIATTR_CRS_STACK_SIZE
	.align		4
.L_617:
        /*0154*/ 	.byte	0x04, 0x1e
        /*0156*/ 	.short	(.L_619 - .L_618)
.L_618:
        /*0158*/ 	.word	0x00000000


	//----- nvinfo : EIATTR_CBANK_PARAM_SIZE
	.align		4
.L_619:
        /*015c*/ 	.byte	0x03, 0x19
        /*015e*/ 	.short	0x0050


	//----- nvinfo : EIATTR_PARAM_CBANK
	.align		4
        /*0160*/ 	.byte	0x04, 0x0a
        /*0162*/ 	.short	(.L_621 - .L_620)
	.align		4
.L_620:
        /*0164*/ 	.word	index@(.nv.constant0._ZN2at6native27unrolled_elementwise_kernelIZZZNS0_14glu_jvp_kernelERNS_18TensorIteratorBaseEENKUlvE_clEvENKUlvE1_clEvEUlN3c104HalfES7_S7_S7_E_St5arrayIPcLm5EELi4E23TrivialOffsetCalculatorILi4EjESC_ILi1EjENS0_6memory12LoadWithCastILi4EEENSF_13StoreWithCastILi1EEEEEviT_T0_T2_T3_T4_T5_)
        /*0168*/ 	.short	0x0380
        /*016a*/ 	.short	0x0050


	//----- nvinfo : EIATTR_SW_WAR
	.align		4
.L_621:
        /*016c*/ 	.byte	0x04, 0x36
        /*016e*/ 	.short	(.L_623 - .L_622)
.L_622:
        /*0170*/ 	.word	0x00000008
.L_623:


//--------------------- .nv.info._ZN2at6native18elementwise_kernelILi128ELi4EZNS0_22gpu_kernel_impl_nocastIZZZNS0_14glu_jvp_kernelERNS_18TensorIteratorBaseEENKUlvE_clEvENKUlvE1_clEvEUlN3c104HalfES8_S8_S8_E_EEvS4_RKT_EUliE_EEviT1_ --------------------------
	.section	.nv.info._ZN2at6native18elementwise_kernelILi128ELi4EZNS0_22gpu_kernel_impl_nocastIZZZNS0_14glu_jvp_kernelERNS_18TensorIteratorBaseEENKUlvE_clEvENKUlvE1_clEvEUlN3c104HalfES8_S8_S8_E_EEvS4_RKT_EUliE_EEviT1_,"",@"SHT_CUDA_INFO"
	.sectionflags	@""
	.align	4


	//----- nvinfo : EIATTR_CUDA_API_VERSION
	.align		4
        /*0000*/ 	.byte	0x04, 0x37
        /*0002*/ 	.short	(.L_625 - .L_624)
.L_624:
        /*0004*/ 	.word	0x00000082


	//----- nvinfo : EIATTR_KPARAM_INFO
	.align		4
.L_625:
        /*0008*/ 	.byte	0x04, 0x17
        /*000a*/ 	.short	(.L_627 - .L_626)
.L_626:
        /*000c*/ 	.word	0x00000000
        /*0010*/ 	.short	0x0001
        /*0012*/ 	.short	0x0008
        /*0014*/ 	.byte	0x00, 0xf0, 0x81, 0x0d


	//----- nvinfo : EIATTR_KPARAM_INFO
	.align		4
.L_627:
        /*0018*/ 	.byte	0x04, 0x17
        /*001a*/ 	.short	(.L_629 - .L_628)
.L_628:
        /*001c*/ 	.word	0x00000000
        /*0020*/ 	.short	0x0000
        /*0022*/ 	.short	0x0000
        /*0024*/ 	.byte	0x00, 0xf0, 0x11, 0x00


	//----- nvinfo : EIATTR_SPARSE_MMA_MASK
	.align		4
.L_629:
        /*0028*/ 	.byte	0x03, 0x50
        /*002a*/ 	.short	0x0000


	//----- nvinfo : EIATTR_MAXREG_COUNT
	.align		4
        /*002c*/ 	.byte	0x03, 0x1b
        /*002e*/ 	.short	0x0080


	//----- nvinfo : EIATTR_MERCURY_ISA_VERSION
	.align		4
        /*0030*/ 	.byte	0x03, 0x5f
        /*0032*/ 	.short	0x0101


	//----- nvinfo : EIATTR_VRC_CTA_INIT_COUNT
	.align		4
        /*0034*/ 	.byte	0x02, 0x4a
	.zero		1
	.zero		1


	//----- nvinfo : EIATTR_EXIT_INSTR_OFFSETS
	.align		4
        /*0038*/ 	.byte	0x04, 0x1c
        /*003a*/ 	.short	(.L_631 - .L_630)


	//   ....[0]....
.L_630:
        /*003c*/ 	.word	0x000005d0


	//   ....[1]....
        /*0040*/ 	.word	0x00000740


	//   ....[2]....
        /*0044*/ 	.word	0x00005b50


	//   ....[3]....
        /*0048*/ 	.word	0x000076f0


	//----- nvinfo : EIATTR_MAX_THREADS
	.align		4
.L_631:
        /*004c*/ 	.byte	0x04, 0x05
        /*004e*/ 	.short	(.L_633 - .L_632)
.L_632:
        /*0050*/ 	.word	0x00000080
        /*0054*/ 	.word	0x00000001
        /*0058*/ 	.word	0x00000001


	//----- nvinfo : EIATTR_CRS_STACK_SIZE
	.align		4
.L_633:
        /*005c*/ 	.byte	0x04, 0x1e
        /*005e*/ 	.short	(.L_635 - .L_634)
.L_634:
        /*0060*/ 	.word	0x00000000


	//----- nvinfo : EIATTR_CBANK_PARAM_SIZE
	.align		4
.L_635:
        /*0064*/ 	.byte	0x03, 0x19
        /*0066*/ 	.short	0x0368


	//----- nvinfo : EIATTR_PARAM_CBANK
	.align		4
        /*0068*/ 	.byte	0x04, 0x0a
        /*006a*/ 	.short	(.L_637 - .L_636)
	.align		4
.L_636:
        /*006c*/ 	.word	index@(.nv.constant0._ZN2at6native18elementwise_kernelILi128ELi4EZNS0_22gpu_kernel_impl_nocastIZZZNS0_14glu_jvp_kernelERNS_18TensorIteratorBaseEENKUlvE_clEvENKUlvE1_clEvEUlN3c104HalfES8_S8_S8_E_EEvS4_RKT_EUliE_EEviT1_)
        /*0070*/ 	.short	0x0380
        /*0072*/ 	.short	0x0368


	//----- nvinfo : EIATTR_SW_WAR
	.align		4
.L_637:
        /*0074*/ 	.byte	0x04, 0x36
        /*0076*/ 	.short	(.L_639 - .L_638)
.L_638:
        /*0078*/ 	.word	0x00000008
.L_639:


//--------------------- .nv.info._ZN2at6native27unrolled_elementwise_kernelIZZZNS0_14glu_jvp_kernelERNS_18TensorIteratorBaseEENKUlvE_clEvENKUlvE1_clEvEUlN3c104HalfES7_S7_S7_E_St5arrayIPcLm5EELi4E23TrivialOffsetCalculatorILi4EjESC_ILi1EjENS0_6memory15LoadWithoutCastENSF_16StoreWithoutCastEEEviT_T0_T2_T3_T4_T5_ --------------------------
	.section	.nv.info._ZN2at6native27unrolled_elementwise_kernelIZZZNS0_14glu_jvp_kernelERNS_18TensorIteratorBaseEENKUlvE_clEvENKUlvE1_clEvEUlN3c104HalfES7_S7_S7_E_St5arrayIPcLm5EELi4E23TrivialOffsetCalculatorILi4EjESC_ILi1EjENS0_6memory15LoadWithoutCastENSF_16StoreWithoutCastEEEviT_T0_T2_T3_T4_T5_,"",@"SHT_CUDA_INFO"
	.sectionflags	@""
	.align	4


	//----- nvinfo : EIATTR_CUDA_API_VERSION
	.align		4
        /*0000*/ 	.byte	0x04, 0x37
        /*0002*/ 	.short	(.L_641 - .L_640)
.L_640:
        /*0004*/ 	.word	0x00000082


	//----- nvinfo : EIATTR_KPARAM_INFO
	.align		4
.L_641:
        /*0008*/ 	.byte	0x04, 0x17
        /*000a*/ 	.short	(.L_643 - .L_642)
.L_642:
        /*000c*/ 	.word	0x00000000
        /*0010*/ 	.short	0x0006
        /*0012*/ 	.short	0x0033
        /*0014*/ 	.byte	0x00, 0xf0, 0x05, 0x00


	//----- nvinfo : EIATTR_KPARAM_INFO
	.align		4
.L_643:
        /*0018*/ 	.byte	0x04, 0x17
        /*001a*/ 	.short	(.L_645 - .L_644)
.L_644:
        /*001c*/ 	.word	0x00000000
        /*0020*/ 	.short	0x0005
        /*0022*/ 	.short	0x0032
        /*0024*/ 	.byte	0x00, 0xf0, 0x05, 0x00


	//----- nvinfo : EIATTR_KPARAM_INFO
	.align		4
.L_645:
        /*0028*/ 	.byte	0x04, 0x17
        /*002a*/ 	.short	(.L_647 - .L_646)
.L_646:
        /*002c*/ 	.word	0x00000000
        /*0030*/ 	.short	0x0004
        /*0032*/ 	.short	0x0031
        /*0034*/ 	.byte	0x00, 0xf0, 0x05, 0x00


	//----- nvinfo : EIATTR_KPARAM_INFO
	.align		4
.L_647:
        /*0038*/ 	.byte	0x04, 0x17
        /*003a*/ 	.short	(.L_649 - .L_648)
.L_648:
        /*003c*/ 	.word	0x00000000
        /*0040*/ 	.short	0x0003
        /*0042*/ 	.short	0x0030
        /*0044*/ 	.byte	0x00, 0xf0, 0x05, 0x00


	//----- nvinfo : EIATTR_KPARAM_INFO
	.align		4
.L_649:
        /*0048*/ 	.byte	0x04, 0x17
        /*004a*/ 	.short	(.L_651 - .L_650)
.L_650:
        /*004c*/ 	.word	0x00000000
        /*0050*/ 	.short	0x0002
        /*0052*/ 	.short	0x0008
        /*0054*/ 	.byte	0x00, 0xf0, 0xa1, 0x00


	//----- nvinfo : EIATTR_KPARAM_INFO
	.align		4
.L_651:
        /*0058*/ 	.byte	0x04, 0x17
        /*005a*/ 	.short	(.L_653 - .L_652)
.L_652:
        /*005c*/ 	.word	0x00000000
        /*0060*/ 	.short	0x0001
        /*0062*/ 	.short	0x0004
        /*0064*/ 	.byte	0x00, 0xf0, 0x05, 0x00


	//----- nvinfo : EIATTR_KPARAM_INFO
	.align		4
.L_653:
        /*0068*/ 	.byte	0x04, 0x17
        /*006a*/ 	.short	(.L_655 - .L_654)
.L_654:
        /*006c*/ 	.word	0x00000000
        /*0070*/ 	.short	0x0000
        /*0072*/ 	.short	0x0000
        /*0074*/ 	.byte	0x00, 0xf0, 0x11, 0x00


	//----- nvinfo : EIATTR_SPARSE_MMA_MASK
	.align		4
.L_655:
        /*0078*/ 	.byte	0x03, 0x50
        /*007a*/ 	.short	0x0000


	//----- nvinfo : EIATTR_MAXREG_COUNT
	.align		4
        /*007c*/ 	.byte	0x03, 0x1b
        /*007e*/ 	.short	0x00ff


	//----- nvinfo : EIATTR_MERCURY_ISA_VERSION
	.align		4
        /*0080*/ 	.byte	0x03, 0x5f
        /*0082*/ 	.short	0x0101


	//----- nvinfo : EIATTR_VRC_CTA_INIT_COUNT
	.align		4
        /*0084*/ 	.byte	0x02, 0x4a
	.zero		1
	.zero		1


	//----- nvinfo : EIATTR_EXIT_INSTR_OFFSETS
	.align		4
        /*0088*/ 	.byte	0x04, 0x1c
        /*008a*/ 	.short	(.L_657 - .L_656)


	//   ....[0]....
.L_656:
        /*008c*/ 	.word	0x00000a90


	//   ....[1]....
        /*0090*/ 	.word	0x00000ae0


	//----- nvinfo : EIATTR_MAX_THREADS
	.align		4
.L_657:
        /*0094*/ 	.byte	0x04, 0x05
        /*0096*/ 	.short	(.L_659 - .L_658)
.L_658:
        /*0098*/ 	.word	0x00000080
        /*009c*/ 	.word	0x00000001
        /*00a0*/ 	.word	0x00000001


	//----- nvinfo : EIATTR_CRS_STACK_SIZE
	.align		4
.L_659:
        /*00a4*/ 	.byte	0x04, 0x1e
        /*00a6*/ 	.short	(.L_661 - .L_660)
.L_660:
        /*00a8*/ 	.word	0x00000000


	//----- nvinfo : EIATTR_CBANK_PARAM_SIZE
	.align		4
.L_661:
        /*00ac*/ 	.byte	0x03, 0x19
        /*00ae*/ 	.short	0x0034


	//----- nvinfo : EIATTR_PARAM_CBANK
	.align		4
        /*00b0*/ 	.byte	0x04, 0x0a
        /*00b2*/ 	.short	(.L_663 - .L_662)
	.align		4
.L_662:
        /*00b4*/ 	.word	index@(.nv.constant0._ZN2at6native27unrolled_elementwise_kernelIZZZNS0_14glu_jvp_kernelERNS_18TensorIteratorBaseEENKUlvE_clEvENKUlvE1_clEvEUlN3c104HalfES7_S7_S7_E_St5arrayIPcLm5EELi4E23TrivialOffsetCalculatorILi4EjESC_ILi1EjENS0_6memory15LoadWithoutCastENSF_16StoreWithoutCastEEEviT_T0_T2_T3_T4_T5_)
        /*00b8*/ 	.short	0x0380
        /*00ba*/ 	.short	0x0034


	//----- nvinfo : EIATTR_SW_WAR
	.align		4
.L_663:
        /*00bc*/ 	.byte	0x04, 0x36
        /*00be*/ 	.short	(.L_665 - .L_664)
.L_664:
        /*00c0*/ 	.word	0x00000008
.L_665:


//--------------------- .nv.info._ZN2at6native29vectorized_elementwise_kernelILi2EZZZNS0_14glu_jvp_kernelERNS_18TensorIteratorBaseEENKUlvE_clEvENKUlvE1_clEvEUlN3c104HalfES7_S7_S7_E_St5arrayIPcLm5EEEEviT0_T1_ --------------------------
	.section	.nv.info._ZN2at6native29vectorized_elementwise_kernelILi2EZZZNS0_14glu_jvp_kernelERNS_18TensorIteratorBaseEENKUlvE_clEvENKUlvE1_clEvEUlN3c104HalfES7_S7_S7_E_St5arrayIPcLm5EEEEviT0_T1_,"",@"SHT_CUDA_INFO"
	.sectionflags	@""
	.align	4


	//----- nvinfo : EIATTR_CUDA_API_VERSION
	.align		4
        /*0000*/ 	.byte	0x04, 0x37
        /*0002*/ 	.short	(.L_667 - .L_666)
.L_666:
        /*0004*/ 	.word	0x00000082


	//----- nvinfo : EIATTR_KPARAM_INFO
	.align		4
.L_667:
        /*0008*/ 	.byte	0x04, 0x17
        /*000a*/ 	.short	(.L_669 - .L_668)
.L_668:
        /*000c*/ 	.word	0x00000000
        /*0010*/ 	.short	0x0002
        /*0012*/ 	.short	0x0008
        /*0014*/ 	.byte	0x00, 0xf0, 0xa1, 0x00


	//----- nvinfo : EIATTR_KPARAM_INFO
	.align		4
.L_669:
        /*0018*/ 	.byte	0x04, 0x17
        /*001a*/ 	.short	(.L_671 - .L_670)
.L_670:
        /*001c*/ 	.word	0x00000000
        /*0020*/ 	.short	0x0001
        /*0022*/ 	.short	0x0004
        /*0024*/ 	.byte	0x00, 0xf0, 0x05, 0x00


	//----- nvinfo : EIATTR_KPARAM_INFO
	.align		4
.L_671:
        /*0028*/ 	.byte	0x04, 0x17
        /*002a*/ 	.short	(.L_673 - .L_672)
.L_672:
        /*002c*/ 	.word	0x00000000
        /*0030*/ 	.short	0x0000
        /*0032*/ 	.short	0x0000
        /*0034*/ 	.byte	0x00, 0xf0, 0x11, 0x00


	//----- nvinfo : EIATTR_SPARSE_MMA_MASK
	.align		4
.L_673:
        /*0038*/ 	.byte	0x03, 0x50
        /*003a*/ 	.short	0x0000


	//----- nvinfo : EIATTR_MAXREG_COUNT
	.align		4
        /*003c*/ 	.byte	0x03, 0x1b
        /*003e*/ 	.short	0x00ff


	//----- nvinfo : EIATTR_MERCURY_ISA_VERSION
	.align		4
        /*0040*/ 	.byte	0x03, 0x5f
        /*0042*/ 	.short	0x0101


	//----- nvinfo : EIATTR_VRC_CTA_INIT_COUNT
	.align		4
        /*0044*/ 	.byte	0x02, 0x4a
	.zero		1
	.zero		1


	//----- nvinfo : EIATTR_EXIT_INSTR_OFFSETS
	.align		4
        /*0048*/ 	.byte	0x04, 0x1c
        /*004a*/ 	.short	(.L_675 - .L_674)


	//   ....[0]....
.L_674:
        /*004c*/ 	.word	0x000015d0


	//   ....[1]....
        /*0050*/ 	.word	0x00001620


	//   ....[2]....
        /*0054*/ 	.word	0x00001e30


	//----- nvinfo : EIATTR_MAX_THREADS
	.align		4
.L_675:
        /*0058*/ 	.byte	0x04, 0x05
        /*005a*/ 	.short	(.L_677 - .L_676)
.L_676:
        /*005c*/ 	.word	0x00000080
        /*0060*/ 	.word	0x00000001
        /*0064*/ 	.word	0x00000001


	//----- nvinfo : EIATTR_CRS_STACK_SIZE
	.align		4
.L_677:
        /*0068*/ 	.byte	0x04, 0x1e
        /*006a*/ 	.short	(.L_679 - .L_678)
.L_678:
        /*006c*/ 	.word	0x00000000


	//----- nvinfo : EIATTR_CBANK_PARAM_SIZE
	.align		4
.L_679:
        /*0070*/ 	.byte	0x03, 0x19
        /*0072*/ 	.short	0x0030


	//----- nvinfo : EIATTR_PARAM_CBANK
	.align		4
        /*0074*/ 	.byte	0x04, 0x0a
        /*0076*/ 	.short	(.L_681 - .L_680)
	.align		4
.L_680:
        /*0078*/ 	.word	index@(.nv.constant0._ZN2at6native29vectorized_elementwise_kernelILi2EZZZNS0_14glu_jvp_kernelERNS_18TensorIteratorBaseEENKUlvE_clEvENKUlvE1_clEvEUlN3c104HalfES7_S7_S7_E_St5arrayIPcLm5EEEEviT0_T1_)
        /*007c*/ 	.short	0x0380
        /*007e*/ 	.short	0x0030


	//----- nvinfo : EIATTR_SW_WAR
	.align		4
.L_681:
        /*0080*/ 	.byte	0x04, 0x36
        /*0082*/ 	.short	(.L_683 - .L_682)
.L_682:
        /*0084*/ 	.word	0x00000008
.L_683:


//--------------------- .nv.info._ZN2at6native29vectorized_elementwise_kernelILi4EZZZNS0_14glu_jvp_kernelERNS_18TensorIteratorBaseEENKUlvE_clEvENKUlvE1_clEvEUlN3c104HalfES7_S7_S7_E_St5arrayIPcLm5EEEEviT0_T1_ --------------------------
	.section	.nv.info._ZN2at6native29vectorized_elementwise_kernelILi4EZZZNS0_14glu_jvp_kernelERNS_18TensorIteratorBaseEENKUlvE_clEvENKUlvE1_clEvEUlN3c104HalfES7_S7_S7_E_St5arrayIPcLm5EEEEviT0_T1_,"",@"SHT_CUDA_INFO"
	.sectionflags	@""
	.align	4


	//----- nvinfo : EIATTR_CUDA_API_VERSION
	.align		4
        /*0000*/ 	.byte	0x04, 0x37
        /*0002*/ 	.short	(.L_685 - .L_684)
.L_684:
        /*0004*/ 	.word	0x00000082


	//----- nvinfo : EIATTR_KPARAM_INFO
	.align		4
.L_685:
        /*0008*/ 	.byte	0x04, 0x17
        /*000a*/ 	.short	(.L_687 - .L_686)
.L_686:
        /*000c*/ 	.word	0x00000000
        /*0010*/ 	.short	0x0002
        /*0012*/ 	.short	0x0008
        /*0014*/ 	.byte	0x00, 0xf0, 0xa1, 0x00


	//----- nvinfo : EIATTR_KPARAM_INFO
	.align		4
.L_687:
        /*0018*/ 	.byte	0x04, 0x17
        /*001a*/ 	.short	(.L_689 - .L_688)
.L_688:
        /*001c*/ 	.word	0x00000000
        /*0020*/ 	.short	0x0001
        /*0022*/ 	.short	0x0004
        /*0024*/ 	.byte	0x00, 0xf0, 0x05, 0x00


	//----- nvinfo : EIATTR_KPARAM_INFO
	.align		4
.L_689:
        /*0028*/ 	.byte	0x04, 0x17
        /*002a*/ 	.short	(.L_691 - .L_690)
.L_690:
        /*002c*/ 	.word	0x00000000
        /*0030*/ 	.short	0x0000
        /*0032*/ 	.short	0x0000
        /*0034*/ 	.byte	0x00, 0xf0, 0x11, 0x00


	//----- nvinfo : EIATTR_SPARSE_MMA_MASK
	.align		4
.L_691:
        /*0038*/ 	.byte	0x03, 0x50
        /*003a*/ 	.short	0x0000


	//----- nvinfo : EIATTR_MAXREG_COUNT
	.align		4
        /*003c*/ 	.byte	0x03, 0x1b
        /*003e*/ 	.short	0x00ff


	//----- nvinfo : EIATTR_MERCURY_ISA_VERSION
	.align		4
        /*0040*/ 	.byte	0x03, 0x5f
        /*0042*/ 	.short	0x0101


	//----- nvinfo : EIATTR_VRC_CTA_INIT_COUNT
	.align		4
        /*0044*/ 	.byte	0x02, 0x4a
	.zero		1
	.zero		1


	//----- nvinfo : EIATTR_EXIT_INSTR_OFFSETS
	.align		4
        /*0048*/ 	.byte	0x04, 0x1c
        /*004a*/ 	.short	(.L_693 - .L_692)


	//   ....[0]....
.L_692:
        /*004c*/ 	.word	0x000015d0


	//   ....[1]....
        /*0050*/ 	.word	0x00001620


	//   ....[2]....
        /*0054*/ 	.word	0x00001d90


	//----- nvinfo : EIATTR_MAX_THREADS
	.align		4
.L_693:
        /*0058*/ 	.byte	0x04, 0x05
        /*005a*/ 	.short	(.L_695 - .L_694)
.L_694:
        /*005c*/ 	.word	0x00000080
        /*0060*/ 	.word	0x00000001
        /*0064*/ 	.word	0x00000001


	//----- nvinfo : EIATTR_CRS_STACK_SIZE
	.align		4
.L_695:
        /*0068*/ 	.byte	0x04, 0x1e
        /*006a*/ 	.short	(.L_697 - .L_696)
.L_696:
        /*006c*/ 	.word	0x00000000


	//----- nvinfo : EIATTR_CBANK_PARAM_SIZE
	.align		4
.L_697:
        /*0070*/ 	.byte	0x03, 0x19
        /*0072*/ 	.short	0x0030


	//----- nvinfo : EIATTR_PARAM_CBANK
	.align		4
        /*0074*/ 	.byte	0x04, 0x0a
        /*0076*/ 	.short	(.L_699 - .L_698)
	.align		4
.L_698:
        /*0078*/ 	.word	index@(.nv.constant0._ZN2at6native29vectorized_elementwise_kernelILi4EZZZNS0_14glu_jvp_kernelERNS_18TensorIteratorBaseEENKUlvE_clEvENKUlvE1_clEvEUlN3c104HalfES7_S7_S7_E_St5arrayIPcLm5EEEEviT0_T1_)
        /*007c*/ 	.short	0x0380
        /*007e*/ 	.short	0x0030


	//----- nvinfo : EIATTR_SW_WAR
	.align		4
.L_699:
        /*0080*/ 	.byte	0x04, 0x36
        /*0082*/ 	.short	(.L_701 - .L_700)
.L_700:
        /*0084*/ 	.word	0x00000008
.L_701:


//--------------------- .nv.info._ZN2at6native29vectorized_elementwise_kernelILi8EZZZNS0_14glu_jvp_kernelERNS_18TensorIteratorBaseEENKUlvE_clEvENKUlvE1_clEvEUlN3c104HalfES7_S7_S7_E_St5arrayIPcLm5EEEEviT0_T1_ --------------------------
	.section	.nv.info._ZN2at6native29vectorized_elementwise_kernelILi8EZZZNS0_14glu_jvp_kernelERNS_18TensorIteratorBaseEENKUlvE_clEvENKUlvE1_clEvEUlN3c104HalfES7_S7_S7_E_St5arrayIPcLm5EEEEviT0_T1_,"",@"SHT_CUDA_INFO"
	.sectionflags	@""
	.align	4


	//----- nvinfo : EIATTR_CUDA_API_VERSION
	.align		4
        /*0000*/ 	.byte	0x04, 0x37
        /*0002*/ 	.short	(.L_703 - .L_702)
.L_702:
        /*0004*/ 	.word	0x00000082


	//----- nvinfo : EIATTR_KPARAM_INFO
	.align		4
.L_703:
        /*0008*/ 	.byte	0x04, 0x17
        /*000a*/ 	.short	(.L_705 - .L_704)
.L_704:
        /*000c*/ 	.word	0x00000000
        /*0010*/ 	.short	0x0002
        /*0012*/ 	.short	0x0008
        /*0014*/ 	.byte	0x00, 0xf0, 0xa1, 0x00


	//----- nvinfo : EIATTR_KPARAM_INFO
	.align		4
.L_705:
        /*0018*/ 	.byte	0x04, 0x17
        /*001a*/ 	.short	(.L_707 - .L_706)
.L_706:
        /*001c*/ 	.word	0x00000000
        /*0020*/ 	.short	0x0001
        /*0022*/ 	.short	0x0004
        /*0024*/ 	.byte	0x00, 0xf0, 0x05, 0x00


	//----- nvinfo : EIATTR_KPARAM_INFO
	.align		4
.L_707:
        /*0028*/ 	.byte	0x04, 0x17
        /*002a*/ 	.short	(.L_709 - .L_708)
.L_708:
        /*002c*/ 	.word	0x00000000
        /*0030*/ 	.short	0x0000
        /*0032*/ 	.short	0x0000
        /*0034*/ 	.byte	0x00, 0xf0, 0x11, 0x00


	//----- nvinfo : EIATTR_SPARSE_MMA_MASK
	.align		4
.L_709:
        /*0038*/ 	.byte	0x03, 0x50
        /*003a*/ 	.short	0x0000


	//----- nvinfo : EIATTR_MAXREG_COUNT
	.align		4
        /*003c*/ 	.byte	0x03, 0x1b
        /*003e*/ 	.short	0x00ff


	//----- nvinfo : EIATTR_MERCURY_ISA_VERSION
	.align		4
        /*0040*/ 	.byte	0x03, 0x5f
        /*0042*/ 	.short	0x0101


	//----- nvinfo : EIATTR_VRC_CTA_INIT_COUNT
	.align		4
        /*0044*/ 	.byte	0x02, 0x4a
	.zero		1
	.zero		1


	//----- nvinfo : EIATTR_EXIT_INSTR_OFFSETS
	.align		4
        /*0048*/ 	.byte	0x04, 0x1c
        /*004a*/ 	.short	(.L_711 - .L_710)


	//   ....[0]....
.L_710:
        /*004c*/ 	.word	0x000015d0


	//   ....[1]....
        /*0050*/ 	.word	0x00001620


	//   ....[2]....
        /*0054*/ 	.word	0x00001d40


	//----- nvinfo : EIATTR_MAX_THREADS
	.align		4
.L_711:
        /*0058*/ 	.byte	0x04, 0x05
        /*005a*/ 	.short	(.L_713 - .L_712)
.L_712:
        /*005c*/ 	.word	0x00000080
        /*0060*/ 	.word	0x00000001
        /*0064*/ 	.word	0x00000001


	//----- nvinfo : EIATTR_CRS_STACK_SIZE
	.align		4
.L_713:
        /*0068*/ 	.byte	0x04, 0x1e
        /*006a*/ 	.short	(.L_715 - .L_714)
.L_714:
        /*006c*/ 	.word	0x00000000


	//----- nvinfo : EIATTR_CBANK_PARAM_SIZE
	.align		4
.L_715:
        /*0070*/ 	.byte	0x03, 0x19
        /*0072*/ 	.short	0x0030


	//----- nvinfo : EIATTR_PARAM_CBANK
	.align		4
        /*0074*/ 	.byte	0x04, 0x0a
        /*0076*/ 	.short	(.L_717 - .L_716)
	.align		4
.L_716:
        /*0078*/ 	.word	index@(.nv.constant0._ZN2at6native29vectorized_elementwise_kernelILi8EZZZNS0_14glu_jvp_kernelERNS_18TensorIteratorBaseEENKUlvE_clEvENKUlvE1_clEvEUlN3c104HalfES7_S7_S7_E_St5arrayIPcLm5EEEEviT0_T1_)
        /*007c*/ 	.short	0x0380
        /*007e*/ 	.short	0x0030


	//----- nvinfo : EIATTR_SW_WAR
	.align		4
.L_717:
        /*0080*/ 	.byte	0x04, 0x36
        /*0082*/ 	.short	(.L_719 - .L_718)
.L_718:
        /*0084*/ 	.word	0x00000008
.L_719:


//--------------------- .nv.info._ZN2at6native18elementwise_kernelILi128ELi4EZNS0_15gpu_kernel_implIZZZNS0_14glu_jvp_kernelERNS_18TensorIteratorBaseEENKUlvE_clEvENKUlvE0_clEvEUlffffE_EEvS4_RKT_EUliE_EEviT1_ --------------------------
	.section	.nv.info._ZN2at6native18elementwise_kernelILi128ELi4EZNS0_15gpu_kernel_implIZZZNS0_14glu_jvp_kernelERNS_18TensorIteratorBaseEENKUlvE_clEvENKUlvE0_clEvEUlffffE_EEvS4_RKT_EUliE_EEviT1_,"",@"SHT_CUDA_INFO"
	.sectionflags	@""
	.align	4


	//----- nvinfo : EIATTR_CUDA_API_VERSION
	.align		4
        /*0000*/ 	.byte	0x04, 0x37
        /*0002*/ 	.short	(.L_721 - .L_720)
.L_720:
        /*0004*/ 	.word	0x00000082


	//----- nvinfo : EIATTR_KPARAM_INFO
	.align		4
.L_721:
        /*0008*/ 	.byte	0x04, 0x17
        /*000a*/ 	.short	(.L_723 - .L_722)
.L_722:
        /*000c*/ 	.word	0x00000000
        /*0010*/ 	.short	0x0001
        /*0012*/ 	.short	0x0008
        /*0014*/ 	.byte	0x00, 0xf0, 0x81, 0x0d


	//----- nvinfo : EIATTR_KPARAM_INFO
	.align		4
.L_723:
        /*0018*/ 	.byte	0x04, 0x17
        /*001a*/ 	.short	(.L_725 - .L_724)
.L_724:
        /*001c*/ 	.word	0x00000000
        /*0020*/ 	.short	0x0000
        /*0022*/ 	.short	0x0000
        /*0024*/ 	.byte	0x00, 0xf0, 0x11, 0x00


	//----- nvinfo : EIATTR_SPARSE_MMA_MASK
	.align		4
.L_725:
        /*0028*/ 	.byte	0x03, 0x50
        /*002a*/ 	.short	0x0000


	//----- nvinfo : EIATTR_MAXREG_COUNT
	.align		4
        /*002c*/ 	.byte	0x03, 0x1b
        /*002e*/ 	.short	0x0080


	//----- nvinfo : EIATTR_EXTERNS
	.align		4
        /*0030*/ 	.byte	0x04, 0x0f
        /*0032*/ 	.short	(.L_727 - .L_726)


	//   ....[0]....
	.align		4
.L_726:
        /*0034*/ 	.word	index@(__assertfail)


	//----- nvinfo : EIATTR_MERCURY_ISA_VERSION
	.align		4
.L_727:
        /*0038*/ 	.byte	0x03, 0x5f
        /*003a*/ 	.short	0x0101


	//----- nvinfo : EIATTR_VRC_CTA_INIT_COUNT
	.align		4
        /*003c*/ 	.byte	0x02, 0x4a
	.zero		1
	.zero		1


	//----- nvinfo : EIATTR_SYSCALL_OFFSETS
	.align		4
        /*0040*/ 	.byte	0x04, 0x46
        /*0042*/ 	.short	(.L_729 - .L_728)


	//   ....[0]....
.L_728:
        /*0044*/ 	.word	0x00002830


	//   ....[1]....
        /*0048*/ 	.word	0x00003620


	//   ....[2]....
        /*004c*/ 	.word	0x00004410


	//   ....[3]....
        /*0050*/ 	.word	0x00005200


	//   ....[4]....
        /*0054*/ 	.word	0x00006020


	//   ....[5]....
        /*0058*/ 	.word	0x00008960


	//   ....[6]....
        /*005c*/ 	.word	0x00009750


	//   ....[7]....
        /*0060*/ 	.word	0x0000a540


	//   ....[8]....
        /*0064*/ 	.word	0x0000b330


	//   ....[9]....
        /*0068*/ 	.word	0x0000bfb0


	//   ....[10]....
        /*006c*/ 	.word	0x0000ea00


	//   ....[11]....
        /*0070*/ 	.word	0x0000f7f0


	//   ....[12]....
        /*0074*/ 	.word	0x000105e0


	//   ....[13]....
        /*0078*/ 	.word	0x000113d0


	//   ....[14]....
        /*007c*/ 	.word	0x00012050


	//   ....[15]....
        /*0080*/ 	.word	0x00014ab0


	//   ....[16]....
        /*0084*/ 	.word	0x000158a0


	//   ....[17]....
        /*0088*/ 	.word	0x00016690


	//   ....[18]....
        /*008c*/ 	.word	0x00017480


	//   ....[19]....
        /*0090*/ 	.word	0x000180d0


	//----- nvinfo : EIATTR_EXIT_INSTR_OFFSETS
	.align		4
.L_729:
        /*0094*/ 	.byte	0x04, 0x1c
        /*0096*/ 	.short	(.L_731 - .L_730)


	//   ....[0]....
.L_730:
        /*0098*/ 	.word	0x00012300


	//   ....[1]....
        /*009c*/ 	.word	0x00017650


	//   ....[2]....
        /*00a0*/ 	.word	0x00017690


	//   ....[3]....
        /*00a4*/ 	.word	0x00017720


	//   ....[4]....
        /*00a8*/ 	.word	0x00017750


	//   ....[5]....
        /*00ac*/ 	.word	0x00017780


	//   ....[6]....
        /*00b0*/ 	.word	0x00017800


	//   ....[7]....
        /*00b4*/ 	.word	0x00017830


	//   ....[8]....
        /*00b8*/ 	.word	0x000178c0


	//   ....[9]....
        /*00bc*/ 	.word	0x00017900


	//   ....[10]....
        /*00c0*/ 	.word	0x00017940


	//   ....[11]....
        /*00c4*/ 	.word	0x00017a10


	//   ....[12]....
        /*00c8*/ 	.word	0x00017b70


	//   ....[13]....
        /*00cc*/ 	.word	0x00017cd0


	//   ....[14]....
        /*00d0*/ 	.word	0x00017e20


	//   ....[15]....
        /*00d4*/ 	.word	0x00017e50


	//   ....[16]....
        /*00d8*/ 	.word	0x00017e80


	//   ....[17]....
        /*00dc*/ 	.word	0x00017f20


	//   ....[18]....
        /*00e0*/ 	.word	0x00017f70


	//   ....[19]....
        /*00e4*/ 	.word	0x000180e0


	//   ....[20]....
        /*00e8*/ 	.word	0x000181e0


	//   ....[21]....
        /*00ec*/ 	.word	0x00018310


	//   ....[22]....
        /*00f0*/ 	.word	0x00018340


	//----- nvinfo : EIATTR_MAX_THREADS
	.align		4
.L_731:
        /*00f4*/ 	.byte	0x04, 0x05
        /*00f6*/ 	.short	(.L_733 - .L_732)
.L_732:
        /*00f8*/ 	.word	0x00000080
        /*00fc*/ 	.word	0x00000001
        /*0100*/ 	.word	0x00000001


	//----- nvinfo : EIATTR_CRS_STACK_SIZE
	.align		4
.L_733:
        /*0104*/ 	.byte	0x04, 0x1e
        /*0106*/ 	.short	(.L_735 - .L_734)
.L_734:
        /*0108*/ 	.word	0x00000000


	//----- nvinfo : EIATTR_CBANK_PARAM_SIZE
	.align		4
.L_735:
        /*010c*/ 	.byte	0x03, 0x19
        /*010e*/ 	.short	0x0368


	//----- nvinfo : EIATTR_PARAM_CBANK
	.align		4
        /*0110*/ 	.byte	0x04, 0x0a
        /*0112*/ 	.short	(.L_737 - .L_736)
	.align		4
.L_736:
        /*0114*/ 	.word	index@(.nv.constant0._ZN2at6native18elementwise_kernelILi128ELi4EZNS0_15gpu_kernel_implIZZZNS0_14glu_jvp_kernelERNS_18TensorIteratorBaseEENKUlvE_clEvENKUlvE0_clEvEUlffffE_EEvS4_RKT_EUliE_EEviT1_)
        /*0118*/ 	.short	0x0380
        /*011a*/ 	.short	0x0368


	//----- nvinfo : EIATTR_SW_WAR
	.align		4
.L_737:
        /*011c*/ 	.byte	0x04, 0x36
        /*011e*/ 	.short	(.L_739 - .L_738)
.L_738:
        /*0120*/ 	.word	0x00000008
.L_739:


//--------------------- .nv.info._ZN2at6native27unrolled_elementwise_kernelIZZZNS0_14glu_jvp_kernelERNS_18TensorIteratorBaseEENKUlvE_clEvENKUlvE0_clEvEUlffffE_St5arrayIPcLm5EELi4E23TrivialOffsetCalculatorILi4EjESA_ILi1EjENS0_6memory12LoadWithCastILi4EEENSD_13StoreWithCastILi1EEEEEviT_T0_T2_T3_T4_T5_ --------------------------
	.section	.nv.info._ZN2at6native27unrolled_elementwise_kernelIZZZNS0_14glu_jvp_kernelERNS_18TensorIteratorBaseEENKUlvE_clEvENKUlvE0_clEvEUlffffE_St5arrayIPcLm5EELi4E23TrivialOffsetCalculatorILi4EjESA_ILi1EjENS0_6memory12LoadWithCastILi4EEENSD_13StoreWithCastILi1EEEEEviT_T0_T2_T3_T4_T5_,"",@"SHT_CUDA_INFO"
	.sectionflags	@""
	.align	4


	//----- nvinfo : EIATTR_CUDA_API_VERSION
	.align		4
        /*0000*/ 	.byte	0x04, 0x37
        /*0002*/ 	.short	(.L_741 - .L_740)
.L_740:
        /*0004*/ 	.word	0x00000082


	//----- nvinfo : EIATTR_KPARAM_INFO
	.align		4
.L_741:
        /*0008*/ 	.byte	0x04, 0x17
        /*000a*/ 	.short	(.L_743 - .L_742)
.L_742:
        /*000c*/ 	.word	0x00000000
        /*0010*/ 	.short	0x0006
        /*0012*/ 	.short	0x0048
        /*0014*/ 	.byte	0x00, 0xf0, 0x21, 0x00


	//----- nvinfo : EIATTR_KPARAM_INFO
	.align		4
.L_743:
        /*0018*/ 	.byte	0x04, 0x17
        /*001a*/ 	.short	(.L_745 - .L_744)
.L_744:
        /*001c*/ 	.word	0x00000000
        /*0020*/ 	.short	0x0005
        /*0022*/ 	.short	0x0034
        /*0024*/ 	.byte	0x00, 0xf0, 0x51, 0x00


	//----- nvinfo : EIATTR_KPARAM_INFO
	.align		4
.L_745:
        /*0028*/ 	.byte	0x04, 0x17
        /*002a*/ 	.short	(.L_747 - .L_746)
.L_746:
        /*002c*/ 	.word	0x00000000
        /*0030*/ 	.short	0x0004
        /*0032*/ 	.short	0x0031
        /*0034*/ 	.byte	0x00, 0xf0, 0x05, 0x00


	//----- nvinfo : EIATTR_KPARAM_INFO
	.align		4
.L_747:
        /*0038*/ 	.byte	0x04, 0x17
        /*003a*/ 	.short	(.L_749 - .L_748)
.L_748:
        /*003c*/ 	.word	0x00000000
        /*0040*/ 	.short	0x0003
        /*0042*/ 	.short	0x0030
        /*0044*/ 	.byte	0x00, 0xf0, 0x05, 0x00


	//----- nvinfo : EIATTR_KPARAM_INFO
	.align		4
.L_749:
        /*0048*/ 	.byte	0x04, 0x17
        /*004a*/ 	.short	(.L_751 - .L_750)
.L_750:
        /*004c*/ 	.word	0x00000000
        /*0050*/ 	.short	0x0002
        /*0052*/ 	.short	0x0008
        /*0054*/ 	.byte	0x00, 0xf0, 0xa1, 0x00


	//----- nvinfo : EIATTR_KPARAM_INFO
	.align		4
.L_751:
        /*0058*/ 	.byte	0x04, 0x17
        /*005a*/ 	.short	(.L_753 - .L_752)
.L_752:
        /*005c*/ 	.word	0x00000000
        /*0060*/ 	.short	0x0001
        /*0062*/ 	.short	0x0004
        /*0064*/ 	.byte	0x00, 0xf0, 0x05, 0x00


	//----- nvinfo : EIATTR_KPARAM_INFO
	.align		4
.L_753:
        /*0068*/ 	.byte	0x04, 0x17
        /*006a*/ 	.short	(.L_755 - .L_754)
.L_754:
        /*006c*/ 	.word	0x00000000
        /*0070*/ 	.short	0x0000
        /*0072*/ 	.short	0x0000
        /*0074*/ 	.byte	0x00, 0xf0, 0x11, 0x00


	//----- nvinfo : EIATTR_SPARSE_MMA_MASK
	.align		4
.L_755:
        /*0078*/ 	.byte	0x03, 0x50
        /*007a*/ 	.short	0x0000


	//----- nvinfo : EIATTR_MAXREG_COUNT
	.align		4
        /*007c*/ 	.byte	0x03, 0x1b
        /*007e*/ 	.short	0x00ff


	//----- nvinfo : EIATTR_EXTERNS
	.align		4
        /*0080*/ 	.byte	0x04, 0x0f
        /*0082*/ 	.short	(.L_757 - .L_756)


	//   ....[0]....
	.align		4
.L_756:
        /*0084*/ 	.word	index@(__assertfail)


	//----- nvinfo : EIATTR_MERCURY_ISA_VERSION
	.align		4
.L_757:
        /*0088*/ 	.byte	0x03, 0x5f
        /*008a*/ 	.short	0x0101


	//----- nvinfo : EIATTR_VRC_CTA_INIT_COUNT
	.align		4
        /*008c*/ 	.byte	0x02, 0x4a
	.zero		1
	.zero		1


	//----- nvinfo : EIATTR_SYSCALL_OFFSETS
	.align		4
        /*0090*/ 	.byte	0x04, 0x46
        /*0092*/ 	.short	(.L_759 - .L_758)


	//   ....[0]....
.L_758:
        /*0094*/ 	.word	0x00000e30


	//   ....[1]....
        /*0098*/ 	.word	0x00001c50


	//   ....[2]....
        /*009c*/ 	.word	0x00002a70


	//   ....[3]....
        /*00a0*/ 	.word	0x00003880


	//   ....[4]....
        /*00a4*/ 	.word	0x000047c0


	//   ....[5]....
        /*00a8*/ 	.word	0x000055e0


	//   ....[6]....
        /*00ac*/ 	.word	0x000063f0


	//   ....[7]....
        /*00b0*/ 	.word	0x00007210


	//   ....[8]....
        /*00b4*/ 	.word	0x000080d0


	//   ....[9]....
        /*00b8*/ 	.word	0x00008ee0


	//   ....[10]....
        /*00bc*/ 	.word	0x00009cf0


	//   ....[11]....
        /*00c0*/ 	.word	0x0000ab10


	//   ....[12]....
        /*00c4*/ 	.word	0x0000b9d0


	//   ....[13]....
        /*00c8*/ 	.word	0x0000c7f0


	//   ....[14]....
        /*00cc*/ 	.word	0x0000d600


	//   ....[15]....
        /*00d0*/ 	.word	0x0000e420


	//   ....[16]....
        /*00d4*/ 	.word	0x0000f4f0


	//   ....[17]....
        /*00d8*/ 	.word	0x00010290


	//   ....[18]....
        /*00dc*/ 	.word	0x000110f0


	//   ....[19]....
        /*00e0*/ 	.word	0x00011f50


	//----- nvinfo : EIATTR_EXIT_INSTR_OFFSETS
	.align		4
.L_759:
        /*00e4*/ 	.byte	0x04, 0x1c
        /*00e6*/ 	.short	(.L_761 - .L_760)


	//   ....[0]....
.L_760:
        /*00e8*/ 	.word	0x00011390


	//   ....[1]....
        /*00ec*/ 	.word	0x000114d0


	//   ....[2]....
        /*00f0*/ 	.word	0x00011510


	//   ....[3]....
        /*00f4*/ 	.word	0x000115a0


	//   ....[4]....
        /*00f8*/ 	.word	0x000115d0


	//   ....[5]....
        /*00fc*/ 	.word	0x00011600


	//   ....[6]....
        /*0100*/ 	.word	0x00011680


	//   ....[7]....
        /*0104*/ 	.word	0x000116b0


	//   ....[8]....
        /*0108*/ 	.word	0x00011740


	//   ....[9]....
        /*010c*/ 	.word	0x00011780


	//   ....[10]....
        /*0110*/ 	.word	0x000117c0


	//   ....[11]....
        /*0114*/ 	.word	0x00011890


	//   ....[12]....
        /*0118*/ 	.word	0x000119f0


	//   ....[13]....
        /*011c*/ 	.word	0x00011b50


	//   ....[14]....
        /*0120*/ 	.word	0x00011ca0


	//   ....[15]....
        /*0124*/ 	.word	0x00011cd0


	//   ....[16]....
        /*0128*/ 	.word	0x00011d00


	//   ....[17]....
        /*012c*/ 	.word	0x00011da0


	//   ....[18]....
        /*0130*/ 	.word	0x00011df0


	//   ....[19]....
        /*0134*/ 	.word	0x00011f60


	//   ....[20]....
        /*0138*/ 	.word	0x00012060


	//   ....[21]....
        /*013c*/ 	.word	0x00012190


	//   ....[22]....
        /*0140*/ 	.word	0x000121c0


	//----- nvinfo : EIATTR_MAX_THREADS
	.align		4
.L_761:
        /*0144*/ 	.byte	0x04, 0x05
        /*0146*/ 	.short	(.L_763 - .L_762)
.L_762:
        /*0148*/ 	.word	0x00000080
        /*014c*/ 	.word	0x00000001
        /*0150*/ 	.word	0x00000001


	//----- nvinfo : EIATTR_CRS_STACK_SIZE
	.align		4
.L_763:
        /*0154*/ 	.byte	0x04, 0x1e
        /*0156*/ 	.short	(.L_765 - .L_764)
.L_764:
        /*0158*/ 	.word	0x00000000


	//----- nvinfo : EIATTR_CBANK_PARAM_SIZE
	.align		4
.L_765:
        /*015c*/ 	.byte	0x03, 0x19
        /*015e*/ 	.short	0x0050


	//----- nvinfo : EIATTR_PARAM_CBANK
	.align		4
        /*0160*/ 	.byte	0x04, 0x0a
        /*0162*/ 	.short	(.L_767 - .L_766)
	.align		4
.L_766:
        /*0164*/ 	.word	index@(.nv.constant0._ZN2at6native27unrolled_elementwise_kernelIZZZNS0_14glu_jvp_kernelERNS_18TensorIteratorBaseEENKUlvE_clEvENKUlvE0_clEvEUlffffE_St5arrayIPcLm5EELi4E23TrivialOffsetCalculatorILi4EjESA_ILi1EjENS0_6memory12LoadWithCastILi4EEENSD_13StoreWithCastILi1EEEEEviT_T0_T2_T3_T4_T5_)
        /*0168*/ 	.short	0x0380
        /*016a*/ 	.short	0x0050


	//----- nvinfo : EIATTR_SW_WAR
	.align		4
.L_767:
        /*016c*/ 	.byte	0x04, 0x36
        /*016e*/ 	.short	(.L_769 - .L_768)
.L_768:
        /*0170*/ 	.word	0x00000008
.L_769:


//--------------------- .nv.info._ZN2at6native18elementwise_kernelILi128ELi2EZNS0_22gpu_kernel_impl_nocastIZZZNS0_14glu_jvp_kernelERNS_18TensorIteratorBaseEENKUlvE_clEvENKUlvE0_clEvEUlffffE_EEvS4_RKT_EUliE_EEviT1_ --------------------------
	.section	.nv.info._ZN2at6native18elementwise_kernelILi128ELi2EZNS0_22gpu_kernel_impl_nocastIZZZNS0_14glu_jvp_kernelERNS_18TensorIteratorBaseEENKUlvE_clEvENKUlvE0_clEvEUlffffE_EEvS4_RKT_EUliE_EEviT1_,"",@"SHT_CUDA_INFO"
	.sectionflags	@""
	.align	4


	//----- nvinfo : EIATTR_CUDA_API_VERSION
	.align		4
        /*0000*/ 	.byte	0x04, 0x37
        /*0002*/ 	.short	(.L_771 - .L_770)
.L_770:
        /*0004*/ 	.word	0x00000082


	//----- nvinfo : EIATTR_KPARAM_INFO
	.align		4
.L_771:
        /*0008*/ 	.byte	0x04, 0x17
        /*000a*/ 	.short	(.L_773 - .L_772)
.L_772:
        /*000c*/ 	.word	0x00000000
        /*0010*/ 	.short	0x0001
        /*0012*/ 	.short	0x0008
        /*0014*/ 	.byte	0x00, 0xf0, 0x81, 0x0d


	//----- nvinfo : EIATTR_KPARAM_INFO
	.align		4
.L_773:
        /*0018*/ 	.byte	0x04, 0x17
        /*001a*/ 	.short	(.L_775 - .L_774)
.L_774:
        /*001c*/ 	.word	0x00000000
        /*0020*/ 	.short	0x0000
        /*0022*/ 	.short	0x0000
        /*0024*/ 	.byte	0x00, 0xf0, 0x11, 0x00


	//----- nvinfo : EIATTR_SPARSE_MMA_MASK
	.align		4
.L_775:
        /*0028*/ 	.byte	0x03, 0x50
        /*002a*/ 	.short	0x0000


	//----- nvinfo : EIATTR_MAXREG_COUNT
	.align		4
        /*002c*/ 	.byte	0x03, 0x1b
        /*002e*/ 	.short	0x0080


	//----- nvinfo : EIATTR_MERCURY_ISA_VERSION
	.align		4
        /*0030*/ 	.byte	0x03, 0x5f
        /*0032*/ 	.short	0x0101


	//----- nvinfo : EIATTR_VRC_CTA_INIT_COUNT
	.align		4
        /*0034*/ 	.byte	0x02, 0x4a
	.zero		1
	.zero		1


	//----- nvinfo : EIATTR_EXIT_INSTR_OFFSETS
	.align		4
        /*0038*/ 	.byte	0x04, 0x1c
        /*003a*/ 	.short	(.L_777 - .L_776)


	//   ....[0]....
.L_776:
        /*003c*/ 	.word	0x00000210


	//   ....[1]....
        /*0040*/ 	.word	0x00000330


	//   ....[2]....
        /*0044*/ 	.word	0x00001f10


	//   ....[3]....
        /*0048*/ 	.word	0x00003a50


	//----- nvinfo : EIATTR_MAX_THREADS
	.align		4
.L_777:
        /*004c*/ 	.byte	0x04, 0x05
        /*004e*/ 	.short	(.L_779 - .L_778)
.L_778:
        /*0050*/ 	.word	0x00000080
        /*0054*/ 	.word	0x00000001
        /*0058*/ 	.word	0x00000001


	//----- nvinfo : EIATTR_CRS_STACK_SIZE
	.align		4
.L_779:
        /*005c*/ 	.byte	0x04, 0x1e
        /*005e*/ 	.short	(.L_781 - .L_780)
.L_780:
        /*0060*/ 	.word	0x00000000


	//----- nvinfo : EIATTR_CBANK_PARAM_SIZE
	.align		4
.L_781:
        /*0064*/ 	.byte	0x03, 0x19
        /*0066*/ 	.short	0x0368


	//----- nvinfo : EIATTR_PARAM_CBANK
	.align		4
        /*0068*/ 	.byte	0x04, 0x0a
        /*006a*/ 	.short	(.L_783 - .L_782)
	.align		4
.L_782:
        /*006c*/ 	.word	index@(.nv.constant0._ZN2at6native18elementwise_kernelILi128ELi2EZNS0_22gpu_kernel_impl_nocastIZZZNS0_14glu_jvp_kernelERNS_18TensorIteratorBaseEENKUlvE_clEvENKUlvE0_clEvEUlffffE_EEvS4_RKT_EUliE_EEviT1_)
        /*0070*/ 	.short	0x0380
        /*0072*/ 	.short	0x0368


	//----- nvinfo : EIATTR_SW_WAR
	.align		4
.L_783:
        /*0074*/ 	.byte	0x04, 0x36
        /*0076*/ 	.short	(.L_785 - .L_784)
.L_784:
        /*0078*/ 	.word	0x00000008
.L_785:


//--------------------- .nv.info._ZN2at6native27unrolled_elementwise_kernelIZZZNS0_14glu_jvp_kernelERNS_18TensorIteratorBaseEENKUlvE_clEvENKUlvE0_clEvEUlffffE_St5arrayIPcLm5EELi4E23TrivialOffsetCalculatorILi4EjESA_ILi1EjENS0_6memory15LoadWithoutCastENSD_16StoreWithoutCastEEEviT_T0_T2_T3_T4_T5_ --------------------------
	.section	.nv.info._ZN2at6native27unrolled_elementwise_kernelIZZZNS0_14glu_jvp_kernelERNS_18TensorIteratorBaseEENKUlvE_clEvENKUlvE0_clEvEUlffffE_St5arrayIPcLm5EELi4E23TrivialOffsetCalculatorILi4EjESA_ILi1EjENS0_6memory15LoadWithoutCastENSD_16StoreWithoutCastEEEviT_T0_T2_T3_T4_T5_,"",@"SHT_CUDA_INFO"
	.sectionflags	@""
	.align	4


	//----- nvinfo : EIATTR_CUDA_API_VERSION
	.align		4
        /*0000*/ 	.byte	0x04, 0x37
        /*0002*/ 	.short	(.L_787 - .L_786)
.L_786:
        /*0004*/ 	.word	0x00000082


	//----- nvinfo : EIATTR_KPARAM_INFO
	.align		4
.L_787:
        /*0008*/ 	.byte	0x04, 0x17
        /*000a*/ 	.short	(.L_789 - .L_788)
.L_788:
        /*000c*/ 	.word	0x00000000
        /*0010*/ 	.short	0x0006
        /*0012*/ 	.short	0x0033
        /*0014*/ 	.byte	0x00, 0xf0, 0x05, 0x00


	//----- nvinfo : EIATTR_KPARAM_INFO
	.align		4
.L_789:
        /*0018*/ 	.byte	0x04, 0x17
        /*001a*/ 	.short	(.L_791 - .L_790)
.L_790:
        /*001c*/ 	.word	0x00000000
        /*0020*/ 	.short	0x0005
        /*0022*/ 	.short	0x0032
        /*0024*/ 	.byte	0x00, 0xf0, 0x05, 0x00


	//----- nvinfo : EIATTR_KPARAM_INFO
	.align		4
.L_791:
        /*0028*/ 	.byte	0x04, 0x17
        /*002a*/ 	.short	(.L_793 - .L_792)
.L_792:
        /*002c*/ 	.word	0x00000000
        /*0030*/ 	.short	0x0004
        /*0032*/ 	.short	0x0031
        /*0034*/ 	.byte	0x00, 0xf0, 0x05, 0x00


	//----- nvinfo : EIATTR_KPARAM_INFO
	.align		4
.L_793:
        /*0038*/ 	.byte	0x04, 0x17
        /*003a*/ 	.short	(.L_795 - .L_794)
.L_794:
        /*003c*/ 	.word	0x00000000
        /*0040*/ 	.short	0x0003
        /*0042*/ 	.short	0x0030
        /*0044*/ 	.byte	0x00, 0xf0, 0x05, 0x00


	//----- nvinfo : EIATTR_KPARAM_INFO
	.align		4
.L_795:
        /*0048*/ 	.byte	0x04, 0x17
        /*004a*/ 	.short	(.L_797 - .L_796)
.L_796:
        /*004c*/ 	.word	0x00000000
        /*0050*/ 	.short	0x0002
        /*0052*/ 	.short	0x0008
        /*0054*/ 	.byte	0x00, 0xf0, 0xa1, 0x00


	//----- nvinfo : EIATTR_KPARAM_INFO
	.align		4
.L_797:
        /*0058*/ 	.byte	0x04, 0x17
        /*005a*/ 	.short	(.L_799 - .L_798)
.L_798:
        /*005c*/ 	.word	0x00000000
        /*0060*/ 	.short	0x0001
        /*0062*/ 	.short	0x0004
        /*0064*/ 	.byte	0x00, 0xf0, 0x05, 0x00


	//----- nvinfo : EIATTR_KPARAM_INFO
	.align		4
.L_799:
        /*0068*/ 	.byte	0x04, 0x17
        /*006a*/ 	.short	(.L_801 - .L_800)
.L_800:
        /*006c*/ 	.word	0x00000000
        /*0070*/ 	.short	0x0000
        /*0072*/ 	.short	0x0000
        /*0074*/ 	.byte	0x00, 0xf0, 0x11, 0x00


	//----- nvinfo : EIATTR_SPARSE_MMA_MASK
	.align		4
.L_801:
        /*0078*/ 	.byte	0x03, 0x50
        /*007a*/ 	.short	0x0000


	//----- nvinfo : EIATTR_MAXREG_COUNT
	.align		4
        /*007c*/ 	.byte	0x03, 0x1b
        /*007e*/ 	.short	0x00ff


	//----- nvinfo : EIATTR_MERCURY_ISA_VERSION
	.align		4
        /*0080*/ 	.byte	0x03, 0x5f
        /*0082*/ 	.short	0x0101


	//----- nvinfo : EIATTR_VRC_CTA_INIT_COUNT
	.align		4
        /*0084*/ 	.byte	0x02, 0x4a
	.zero		1
	.zero		1


	//----- nvinfo : EIATTR_EXIT_INSTR_OFFSETS
	.align		4
        /*0088*/ 	.byte	0x04, 0x1c
        /*008a*/ 	.short	(.L_803 - .L_802)


	//   ....[0]....
.L_802:
        /*008c*/ 	.word	0x00000830


	//   ....[1]....
        /*0090*/ 	.word	0x000008b0


	//----- nvinfo : EIATTR_MAX_THREADS
	.align		4
.L_803:
        /*0094*/ 	.byte	0x04, 0x05
        /*0096*/ 	.short	(.L_805 - .L_804)
.L_804:
        /*0098*/ 	.word	0x00000080
        /*009c*/ 	.word	0x00000001
        /*00a0*/ 	.word	0x00000001


	//----- nvinfo : EIATTR_CRS_STACK_SIZE
	.align		4
.L_805:
        /*00a4*/ 	.byte	0x04, 0x1e
        /*00a6*/ 	.short	(.L_807 - .L_806)
.L_806:
        /*00a8*/ 	.word	0x00000000


	//----- nvinfo : EIATTR_CBANK_PARAM_SIZE
	.align		4
.L_807:
        /*00ac*/ 	.byte	0x03, 0x19
        /*00ae*/ 	.short	0x0034


	//----- nvinfo : EIATTR_PARAM_CBANK
	.align		4
        /*00b0*/ 	.byte	0x04, 0x0a
        /*00b2*/ 	.short	(.L_809 - .L_808)
	.align		4
.L_808:
        /*00b4*/ 	.word	index@(.nv.constant0._ZN2at6native27unrolled_elementwise_kernelIZZZNS0_14glu_jvp_kernelERNS_18TensorIteratorBaseEENKUlvE_clEvENKUlvE0_clEvEUlffffE_St5arrayIPcLm5EELi4E23TrivialOffsetCalculatorILi4EjESA_ILi1EjENS0_6memory15LoadWithoutCastENSD_16StoreWithoutCastEEEviT_T0_T2_T3_T4_T5_)
        /*00b8*/ 	.short	0x0380
        /*00ba*/ 	.short	0x0034


	//----- nvinfo : EIATTR_SW_WAR
	.align		4
.L_809:
        /*00bc*/ 	.byte	0x04, 0x36
        /*00be*/ 	.short	(.L_811 - .L_810)
.L_810:
        /*00c0*/ 	.word	0x00000008
.L_811:


//--------------------- .nv.info._ZN2at6native29vectorized_elementwise_kernelILi2EZZZNS0_14glu_jvp_kernelERNS_18TensorIteratorBaseEENKUlvE_clEvENKUlvE0_clEvEUlffffE_St5arrayIPcLm5EEEEviT0_T1_ --------------------------
	.section	.nv.info._ZN2at6native29vectorized_elementwise_kernelILi2EZZZNS0_14glu_jvp_kernelERNS_18TensorIteratorBaseEENKUlvE_clEvENKUlvE0_clEvEUlffffE_St5arrayIPcLm5EEEEviT0_T1_,"",@"SHT_CUDA_INFO"
	.sectionflags	@""
	.align	4


	//----- nvinfo : EIATTR_CUDA_API_VERSION
	.align		4
        /*0000*/ 	.byte	0x04, 0x37
        /*0002*/ 	.short	(.L_813 - .L_812)
.L_812:
        /*0004*/ 	.word	0x00000082


	//----- nvinfo : EIATTR_KPARAM_INFO
	.align		4
.L_813:
        /*0008*/ 	.byte	0x04, 0x17
        /*000a*/ 	.short	(.L_815 - .L_814)
.L_814:
        /*000c*/ 	.word	0x00000000
        /*0010*/ 	.short	0x0002
        /*0012*/ 	.short	0x0008
        /*0014*/ 	.byte	0x00, 0xf0, 0xa1, 0x00


	//----- nvinfo : EIATTR_KPARAM_INFO
	.align		4
.L_815:
        /*0018*/ 	.byte	0x04, 0x17
        /*001a*/ 	.short	(.L_817 - .L_816)
.L_816:
        /*001c*/ 	.word	0x00000000
        /*0020*/ 	.short	0x0001
        /*0022*/ 	.short	0x0004
        /*0024*/ 	.byte	0x00, 0xf0, 0x05, 0x00


	//----- nvinfo : EIATTR_KPARAM_INFO
	.align		4
.L_817:
        /*0028*/ 	.byte	0x04, 0x17
        /*002a*/ 	.short	(.L_819 - .L_818)
.L_818:
        /*002c*/ 	.word	0x00000000
        /*0030*/ 	.short	0x0000
        /*0032*/ 	.short	0x0000
        /*0034*/ 	.byte	0x00, 0xf0, 0x11, 0x00


	//----- nvinfo : EIATTR_SPARSE_MMA_MASK
	.align		4
.L_819:
        /*0038*/ 	.byte	0x03, 0x50
        /*003a*/ 	.short	0x0000


	//----- nvinfo : EIATTR_MAXREG_COUNT
	.align		4
        /*003c*/ 	.byte	0x03, 0x1b
        /*003e*/ 	.short	0x00ff


	//----- nvinfo : EIATTR_MERCURY_ISA_VERSION
	.align		4
        /*0040*/ 	.byte	0x03, 0x5f
        /*0042*/ 	.short	0x0101


	//----- nvinfo : EIATTR_VRC_CTA_INIT_COUNT
	.align		4
        /*0044*/ 	.byte	0x02, 0x4a
	.zero		1
	.zero		1


	//----- nvinfo : EIATTR_EXIT_INSTR_OFFSETS
	.align		4
        /*0048*/ 	.byte	0x04, 0x1c
        /*004a*/ 	.short	(.L_821 - .L_820)


	//   ....[0]....
.L_820:
        /*004c*/ 	.word	0x00001170


	//   ....[1]....
        /*0050*/ 	.word	0x000011c0


	//   ....[2]....
        /*0054*/ 	.word	0x00001790


	//----- nvinfo : EIATTR_MAX_THREADS
	.align		4
.L_821:
        /*0058*/ 	.byte	0x04, 0x05
        /*005a*/ 	.short	(.L_823 - .L_822)
.L_822:
        /*005c*/ 	.word	0x00000080
        /*0060*/ 	.word	0x00000001
        /*0064*/ 	.word	0x00000001


	//----- nvinfo : EIATTR_CRS_STACK_SIZE
	.align		4
.L_823:
        /*0068*/ 	.byte	0x04, 0x1e
        /*006a*/ 	.short	(.L_825 - .L_824)
.L_824:
        /*006c*/ 	.word	0x00000000


	//----- nvinfo : EIATTR_CBANK_PARAM_SIZE
	.align		4
.L_825:
        /*0070*/ 	.byte	0x03, 0x19
        /*0072*/ 	.short	0x0030


	//----- nvinfo : EIATTR_PARAM_CBANK
	.align		4
        /*0074*/ 	.byte	0x04, 0x0a
        /*0076*/ 	.short	(.L_827 - .L_826)
	.align		4
.L_826:
        /*0078*/ 	.word	index@(.nv.constant0._ZN2at6native29vectorized_elementwise_kernelILi2EZZZNS0_14glu_jvp_kernelERNS_18TensorIteratorBaseEENKUlvE_clEvENKUlvE0_clEvEUlffffE_St5arrayIPcLm5EEEEviT0_T1_)
        /*007c*/ 	.short	0x0380
        /*007e*/ 	.short	0x0030


	//----- nvinfo : EIATTR_SW_WAR
	.align		4
.L_827:
        /*0080*/ 	.byte	0x04, 0x36
        /*0082*/ 	.short	(.L_829 - .L_828)
.L_828:
        /*0084*/ 	.word	0x00000008
.L_829:


//--------------------- .nv.info._ZN2at6native29vectorized_elementwise_kernelILi4EZZZNS0_14glu_jvp_kernelERNS_18TensorIteratorBaseEENKUlvE_clEvENKUlvE0_clEvEUlffffE_St5arrayIPcLm5EEEEviT0_T1_ --------------------------
	.section	.nv.info._ZN2at6native29vectorized_elementwise_kernelILi4EZZZNS0_14glu_jvp_kernelERNS_18TensorIteratorBaseEENKUlvE_clEvENKUlvE0_clEvEUlffffE_St5arrayIPcLm5EEEEviT0_T1_,"",@"SHT_CUDA_INFO"
	.sectionflags	@""
	.align	4


	//----- nvinfo : EIATTR_CUDA_API_VERSION
	.align		4
        /*0000*/ 	.byte	0x04, 0x37
        /*0002*/ 	.short	(.L_831 - .L_830)
.L_830:
        /*0004*/ 	.word	0x00000082


	//----- nvinfo : EIATTR_KPARAM_INFO
	.align		4
.L_831:
        /*0008*/ 	.byte	0x04, 0x17
        /*000a*/ 	.short	(.L_833 - .L_832)
.L_832:
        /*000c*/ 	.word	0x00000000
        /*0010*/ 	.short	0x0002
        /*0012*/ 	.short	0x0008
        /*0014*/ 	.byte	0x00, 0xf0, 0xa1, 0x00


	//----- nvinfo : EIATTR_KPARAM_INFO
	.align		4
.L_833:
        /*0018*/ 	.byte	0x04, 0x17
        /*001a*/ 	.short	(.L_835 - .L_834)
.L_834:
        /*001c*/ 	.word	0x00000000
        /*0020*/ 	.short	0x0001
        /*0022*/ 	.short	0x0004
        /*0024*/ 	.byte	0x00, 0xf0, 0x05, 0x00


	//----- nvinfo : EIATTR_KPARAM_INFO
	.align		4
.L_835:
        /*0028*/ 	.byte	0x04, 0x17
        /*002a*/ 	.short	(.L_837 - .L_836)
.L_836:
        /*002c*/ 	.word	0x00000000
        /*0030*/ 	.short	0x0000
        /*0032*/ 	.short	0x0000
        /*0034*/ 	.byte	0x00, 0xf0, 0x11, 0x00


	//----- nvinfo : EIATTR_SPARSE_MMA_MASK
	.align		4
.L_837:
        /*0038*/ 	.byte	0x03, 0x50
        /*003a*/ 	.short	0x0000


	//----- nvinfo : EIATTR_MAXREG_COUNT
	.align		4
        /*003c*/ 	.byte	0x03, 0x1b
        /*003e*/ 	.short	0x00ff


	//----- nvinfo : EIATTR_MERCURY_ISA_VERSION
	.align		4
        /*0040*/ 	.byte	0x03, 0x5f
        /*0042*/ 	.short	0x0101


	//----- nvinfo : EIATTR_VRC_CTA_INIT_COUNT
	.align		4
        /*0044*/ 	.byte	0x02, 0x4a
	.zero		1
	.zero		1


	//----- nvinfo : EIATTR_EXIT_INSTR_OFFSETS
	.align		4
        /*0048*/ 	.byte	0x04, 0x1c
        /*004a*/ 	.short	(.L_839 - .L_838)


	//   ....[0]....
.L_838:
        /*004c*/ 	.word	0x00001170


	//   ....[1]....
        /*0050*/ 	.word	0x000011c0


	//   ....[2]....
        /*0054*/ 	.word	0x000016f0


	//----- nvinfo : EIATTR_MAX_THREADS
	.align		4
.L_839:
        /*0058*/ 	.byte	0x04, 0x05
        /*005a*/ 	.short	(.L_841 - .L_840)
.L_840:
        /*005c*/ 	.word	0x00000080
        /*0060*/ 	.word	0x00000001
        /*0064*/ 	.word	0x00000001


	//----- nvinfo : EIATTR_CRS_STACK_SIZE
	.align		4
.L_841:
        /*0068*/ 	.byte	0x04, 0x1e
        /*006a*/ 	.short	(.L_843 - .L_842)
.L_842:
        /*006c*/ 	.word	0x00000000


	//----- nvinfo : EIATTR_CBANK_PARAM_SIZE
	.align		4
.L_843:
        /*0070*/ 	.byte	0x03, 0x19
        /*0072*/ 	.short	0x0030


	//----- nvinfo : EIATTR_PARAM_CBANK
	.align		4
        /*0074*/ 	.byte	0x04, 0x0a
        /*0076*/ 	.short	(.L_845 - .L_844)
	.align		4
.L_844:
        /*0078*/ 	.word	index@(.nv.constant0._ZN2at6native29vectorized_elementwise_kernelILi4EZZZNS0_14glu_jvp_kernelERNS_18TensorIteratorBaseEENKUlvE_clEvENKUlvE0_clEvEUlffffE_St5arrayIPcLm5EEEEviT0_T1_)
        /*007c*/ 	.short	0x0380
        /*007e*/ 	.short	0x0030


	//----- nvinfo : EIATTR_SW_WAR
	.align		4
.L_845:
        /*0080*/ 	.byte	0x04, 0x36
        /*0082*/ 	.short	(.L_847 - .L_846)
.L_846:
        /*0084*/ 	.word	0x00000008
.L_847:


//--------------------- .nv.info._ZN2at6native29vectorized_elementwise_kernelILi8EZZZNS0_14glu_jvp_kernelERNS_18TensorIteratorBaseEENKUlvE_clEvENKUlvE0_clEvEUlffffE_St5arrayIPcLm5EEEEviT0_T1_ --------------------------
	.section	.nv.info._ZN2at6native29vectorized_elementwise_kernelILi8EZZZNS0_14glu_jvp_kernelERNS_18TensorIteratorBaseEENKUlvE_clEvENKUlvE0_clEvEUlffffE_St5arrayIPcLm5EEEEviT0_T1_,"",@"SHT_CUDA_INFO"
	.sectionflags	@""
	.align	4


	//----- nvinfo : EIATTR_CUDA_API_VERSION
	.align		4
        /*0000*/ 	.byte	0x04, 0x37
        /*0002*/ 	.short	(.L_849 - .L_848)
.L_848:
        /*0004*/ 	.word	0x00000082


	//----- nvinfo : EIATTR_KPARAM_INFO
	.align		4
.L_849:
        /*0008*/ 	.byte	0x04, 0x17
        /*000a*/ 	.short	(.L_851 - .L_850)
.L_850:
        /*000c*/ 	.word	0x00000000
        /*0010*/ 	.short	0x0002
        /*0012*/ 	.short	0x0008
        /*0014*/ 	.byte	0x00, 0xf0, 0xa1, 0x00


	//----- nvinfo : EIATTR_KPARAM_INFO
	.align		4
.L_851:
        /*0018*/ 	.byte	0x04, 0x17
        /*001a*/ 	.short	(.L_853 - .L_852)
.L_852:
        /*001c*/ 	.word	0x00000000
        /*0020*/ 	.short	0x0001
        /*0022*/ 	.short	0x0004
        /*0024*/ 	.byte	0x00, 0xf0, 0x05, 0x00


	//----- nvinfo : EIATTR_KPARAM_INFO
	.align		4
.L_853:
        /*0028*/ 	.byte	0x04, 0x17
        /*002a*/ 	.short	(.L_855 - .L_854)
.L_854:
        /*002c*/ 	.word	0x00000000
        /*0030*/ 	.short	0x0000
        /*0032*/ 	.short	0x0000
        /*0034*/ 	.byte	0x00, 0xf0, 0x11, 0x00


	//----- nvinfo : EIATTR_SPARSE_MMA_MASK
	.align		4
.L_855:
        /*0038*/ 	.byte	0x03, 0x50
        /*003a*/ 	.short	0x0000


	//----- nvinfo : EIATTR_MAXREG_COUNT
	.align		4
        /*003c*/ 	.byte	0x03, 0x1b
        /*003e*/ 	.short	0x00ff


	//----- nvinfo : EIATTR_MERCURY_ISA_VERSION
	.align		4
        /*0040*/ 	.byte	0x03, 0x5f
        /*0042*/ 	.short	0x0101


	//----- nvinfo : EIATTR_VRC_CTA_INIT_COUNT
	.align		4
        /*0044*/ 	.byte	0x02, 0x4a
	.zero		1
	.zero		1


	//----- nvinfo : EIATTR_EXIT_INSTR_OFFSETS
	.align		4
        /*0048*/ 	.byte	0x04, 0x1c
        /*004a*/ 	.short	(.L_857 - .L_856)


	//   ....[0]....
.L_856:
        /*004c*/ 	.word	0x00001170


	//   ....[1]....
        /*0050*/ 	.word	0x000011c0


	//   ....[2]....
        /*0054*/ 	.word	0x000016a0


	//----- nvinfo : EIATTR_MAX_THREADS
	.align		4
.L_857:
        /*0058*/ 	.byte	0x04, 0x05
        /*005a*/ 	.short	(.L_859 - .L_858)
.L_858:
        /*005c*/ 	.word	0x00000080
        /*0060*/ 	.word	0x00000001
        /*0064*/ 	.word	0x00000001


	//----- nvinfo : EIATTR_CRS_STACK_SIZE
	.align		4
.L_859:
        /*0068*/ 	.byte	0x04, 0x1e
        /*006a*/ 	.short	(.L_861 - .L_860)
.L_860:
        /*006c*/ 	.word	0x00000000


	//----- nvinfo : EIATTR_CBANK_PARAM_SIZE
	.align		4
.L_861:
        /*0070*/ 	.byte	0x03, 0x19
        /*0072*/ 	.short	0x0030


	//----- nvinfo : EIATTR_PARAM_CBANK
	.align		4
        /*0074*/ 	.byte	0x04, 0x0a
        /*0076*/ 	.short	(.L_863 - .L_862)
	.align		4
.L_862:
        /*0078*/ 	.word	index@(.nv.constant0._ZN2at6native29vectorized_elementwise_kernelILi8EZZZNS0_14glu_jvp_kernelERNS_18TensorIteratorBaseEENKUlvE_clEvENKUlvE0_clEvEUlffffE_St5arrayIPcLm5EEEEviT0_T1_)
        /*007c*/ 	.short	0x0380
        /*007e*/ 	.short	0x0030


	//----- nvinfo : EIATTR_SW_WAR
	.align		4
.L_863:
        /*0080*/ 	.byte	0x04, 0x36
        /*0082*/ 	.short	(.L_865 - .L_864)
.L_864:
        /*0084*/ 	.word	0x00000008
.L_865:


//--------------------- .nv.info._ZN2at6native18elementwise_kernelILi128ELi4EZNS0_15gpu_kernel_implIZZZNS0_14glu_jvp_kernelERNS_18TensorIteratorBaseEENKUlvE_clEvENKUlvE_clEvEUlddddE_EEvS4_RKT_EUliE_EEviT1_ --------------------------
	.section	.nv.info._ZN2at6native18elementwise_kernelILi128ELi4EZNS0_15gpu_kernel_implIZZZNS0_14glu_jvp_kernelERNS_18TensorIteratorBaseEENKUlvE_clEvENKUlvE_clEvEUlddddE_EEvS4_RKT_EUliE_EEviT1_,"",@"SHT_CUDA_INFO"
	.sectionflags	@""
	.align	4


	//----- nvinfo : EIATTR_CUDA_API_VERSION
	.align		4
        /*0000*/ 	.byte	0x04, 0x37
        /*0002*/ 	.short	(.L_867 - .L_866)
.L_866:
        /*0004*/ 	.word	0x00000082


	//----- nvinfo : EIATTR_KPARAM_INFO
	.align		4
.L_867:
        /*0008*/ 	.byte	0x04, 0x17
        /*000a*/ 	.short	(.L_869 - .L_868)
.L_868:
        /*000c*/ 	.word	0x00000000
        /*0010*/ 	.short	0x0001
        /*0012*/ 	.short	0x0008
        /*0014*/ 	.byte	0x00, 0xf0, 0x81, 0x0d


	//----- nvinfo : EIATTR_KPARAM_INFO
	.align		4
.L_869:
        /*0018*/ 	.byte	0x04, 0x17
        /*001a*/ 	.short	(.L_871 - .L_870)
.L_870:
        /*001c*/ 	.word	0x00000000
        /*0020*/ 	.short	0x0000
        /*0022*/ 	.short	0x0000
        /*0024*/ 	.byte	0x00, 0xf0, 0x11, 0x00


	//----- nvinfo : EIATTR_SPARSE_MMA_MASK
	.align		4
.L_871:
        /*0028*/ 	.byte	0x03, 0x50
        /*002a*/ 	.short	0x0000


	//----- nvinfo : EIATTR_MAXREG_COUNT
	.align		4
        /*002c*/ 	.byte	0x03, 0x1b
        /*002e*/ 	.short	0x0080


	//----- nvinfo : EIATTR_EXTERNS
	.align		4
        /*0030*/ 	.byte	0x04, 0x0f
        /*0032*/ 	.short	(.L_873 - .L_872)


	//   ....[0]....
	.align		4
.L_872:
        /*0034*/ 	.word	index@(__assertfail)


	//----- nvinfo : EIATTR_MERCURY_ISA_VERSION
	.align		4
.L_873:
        /*0038*/ 	.byte	0x03, 0x5f
        /*003a*/ 	.short	0x0101


	//----- nvinfo : EIATTR_VRC_CTA_INIT_COUNT
	.align		4
        /*003c*/ 	.byte	0x02, 0x4a
	.zero		1
	.zero		1


	//----- nvinfo : EIATTR_SYSCALL_OFFSETS
	.align		4
        /*0040*/ 	.byte	0x04, 0x46
        /*0042*/ 	.short	(.L_875 - .L_874)


	//   ....[0]....
.L_874:
        /*0044*/ 	.word	0x000028f0


	//   ....[1]....
        /*0048*/ 	.word	0x000037e0


	//   ....[2]....
        /*004c*/ 	.word	0x000046d0


	//   ....[3]....
        /*0050*/ 	.word	0x000055c0


	//   ....[4]....
        /*0054*/ 	.word	0x00006b70


	//   ....[5]....
        /*0058*/ 	.word	0x00009600


	//   ....[6]....
        /*005c*/ 	.word	0x0000a4f0


	//   ....[7]....
        /*0060*/ 	.word	0x0000b3e0


	//   ....[8]....
        /*0064*/ 	.word	0x0000c2d0


	//   ....[9]....
        /*0068*/ 	.word	0x0000d600


	//   ....[10]....
        /*006c*/ 	.word	0x00010240


	//   ....[11]....
        /*0070*/ 	.word	0x00011130


	//   ....[12]....
        /*0074*/ 	.word	0x00012020


	//   ....[13]....
        /*0078*/ 	.word	0x00012f10


	//   ....[14]....
        /*007c*/ 	.word	0x00014240


	//   ....[15]....
        /*0080*/ 	.word	0x00016e90


	//   ....[16]....
        /*0084*/ 	.word	0x00017d80


	//   ....[17]....
        /*0088*/ 	.word	0x00018c70


	//   ....[18]....
        /*008c*/ 	.word	0x00019b50


	//   ....[19]....
        /*0090*/ 	.word	0x0001ae40


	//----- nvinfo : EIATTR_EXIT_INSTR_OFFSETS
	.align		4
.L_875:
        /*0094*/ 	.byte	0x04, 0x1c
        /*0096*/ 	.short	(.L_877 - .L_876)


	//   ....[0]....
.L_876:
        /*0098*/ 	.word	0x000145e0


	//   ....[1]....
        /*009c*/ 	.word	0x0001a1d0


	//   ....[2]....
        /*00a0*/ 	.word	0x0001a210


	//   ....[3]....
        /*00a4*/ 	.word	0x0001a2a0


	//   ....[4]....
        /*00a8*/ 	.word	0x0001a2d0


	//   ....[5]....
        /*00ac*/ 	.word	0x0001a300


	//   ....[6]....
        /*00b0*/ 	.word	0x0001a3d0


	//   ....[7]....
        /*00b4*/ 	.word	0x0001a450


	//   ....[8]....
        /*00b8*/ 	.word	0x0001a530


	//   ....[9]....
        /*00bc*/ 	.word	0x0001a5c0


	//   ....[10]....
        /*00c0*/ 	.word	0x0001a5e0


	//   ....[11]....
        /*00c4*/ 	.word	0x0001a6b0


	//   ....[12]....
        /*00c8*/ 	.word	0x0001a860


	//   ....[13]....
        /*00cc*/ 	.word	0x0001aa10


	//   ....[14]....
        /*00d0*/ 	.word	0x0001abb0


	//   ....[15]....
        /*00d4*/ 	.word	0x0001abe0


	//   ....[16]....
        /*00d8*/ 	.word	0x0001ac10


	//   ....[17]....
        /*00dc*/ 	.word	0x0001acb0


	//   ....[18]....
        /*00e0*/ 	.word	0x0001ace0


	//   ....[19]....
        /*00e4*/ 	.word	0x0001ae50


	//   ....[20]....
        /*00e8*/ 	.word	0x0001afa0


	//   ....[21]....
        /*00ec*/ 	.word	0x0001b120


	//   ....[22]....
        /*00f0*/ 	.word	0x0001b1a0


	//----- nvinfo : EIATTR_MAX_THREADS
	.align		4
.L_877:
        /*00f4*/ 	.byte	0x04, 0x05
        /*00f6*/ 	.short	(.L_879 - .L_878)
.L_878:
        /*00f8*/ 	.word	0x00000080
        /*00fc*/ 	.word	0x00000001
        /*0100*/ 	.word	0x00000001


	//----- nvinfo : EIATTR_CRS_STACK_SIZE
	.align		4
.L_879:
        /*0104*/ 	.byte	0x04, 0x1e
        /*0106*/ 	.short	(.L_881 - .L_880)
.L_880:
        /*0108*/ 	.word	0x00000000


	//----- nvinfo : EIATTR_CBANK_PARAM_SIZE
	.align		4
.L_881:
        /*010c*/ 	.byte	0x03, 0x19
        /*010e*/ 	.short	0x0368


	//----- nvinfo : EIATTR_PARAM_CBANK
	.align		4
        /*0110*/ 	.byte	0x04, 0x0a
        /*0112*/ 	.short	(.L_883 - .L_882)
	.align		4
.L_882:
        /*0114*/ 	.word	index@(.nv.constant0._ZN2at6native18elementwise_kernelILi128ELi4EZNS0_15gpu_kernel_implIZZZNS0_14glu_jvp_kernelERNS_18TensorIteratorBaseEENKUlvE_clEvENKUlvE_clEvEUlddddE_EEvS4_RKT_EUliE_EEviT1_)
        /*0118*/ 	.short	0x0380
        /*011a*/ 	.short	0x0368


	//----- nvinfo : EIATTR_SW_WAR
	.align		4
.L_883:
        /*011c*/ 	.byte	0x04, 0x36
        /*011e*/ 	.short	(.L_885 - .L_884)
.L_884:
        /*0120*/ 	.word	0x00000008
.L_885:


//--------------------- .nv.info._ZN2at6native27unrolled_elementwise_kernelIZZZNS0_14glu_jvp_kernelERNS_18TensorIteratorBaseEENKUlvE_clEvENKUlvE_clEvEUlddddE_St5arrayIPcLm5EELi4E23TrivialOffsetCalculatorILi4EjESA_ILi1EjENS0_6memory12LoadWithCastILi4EEENSD_13StoreWithCastILi1EEEEEviT_T0_T2_T3_T4_T5_ --------------------------
	.section	.nv.info._ZN2at6native27unrolled_elementwise_kernelIZZZNS0_14glu_jvp_kernelERNS_18TensorIteratorBaseEENKUlvE_clEvENKUlvE_clEvEUlddddE_St5arrayIPcLm5EELi4E23TrivialOffsetCalculatorILi4EjESA_ILi1EjENS0_6memory12LoadWithCastILi4EEENSD_13StoreWithCastILi1EEEEEviT_T0_T2_T3_T4_T5_,"",@"SHT_CUDA_INFO"
	.sectionflags	@""
	.align	4


	//----- nvinfo : EIATTR_CUDA_API_VERSION
	.align		4
        /*0000*/ 	.byte	0x04, 0x37
        /*0002*/ 	.short	(.L_887 - .L_886)
.L_886:
        /*0004*/ 	.word	0x00000082


	//----- nvinfo : EIATTR_KPARAM_INFO
	.align		4
.L_887:
        /*0008*/ 	.byte	0x04, 0x17
        /*000a*/ 	.short	(.L_889 - .L_888)
.L_888:
        /*000c*/ 	.word	0x00000000
        /*0010*/ 	.short	0x0006
        /*0012*/ 	.short	0x0048
        /*0014*/ 	.byte	0x00, 0xf0, 0x21, 0x00


	//----- nvinfo : EIATTR_KPARAM_INFO
	.align		4
.L_889:
        /*0018*/ 	.byte	0x04, 0x17
        /*001a*/ 	.short	(.L_891 - .L_890)
.L_890:
        /*001c*/ 	.word	0x00000000
        /*0020*/ 	.short	0x0005
        /*0022*/ 	.short	0x0034
        /*0024*/ 	.byte	0x00, 0xf0, 0x51, 0x00


	//----- nvinfo : EIATTR_KPARAM_INFO
	.align		4
.L_891:
        /*0028*/ 	.byte	0x04, 0x17
        /*002a*/ 	.short	(.L_893 - .L_892)
.L_892:
        /*002c*/ 	.word	0x00000000
        /*0030*/ 	.short	0x0004
        /*0032*/ 	.short	0x0031
        /*0034*/ 	.byte	0x00, 0xf0, 0x05, 0x00


	//----- nvinfo : EIATTR_KPARAM_INFO
	.align		4
.L_893:
        /*0038*/ 	.byte	0x04, 0x17
        /*003a*/ 	.short	(.L_895 - .L_894)
.L_894:
        /*003c*/ 	.word	0x00000000
        /*0040*/ 	.short	0x0003
        /*0042*/ 	.short	0x0030
        /*0044*/ 	.byte	0x00, 0xf0, 0x05, 0x00


	//----- nvinfo : EIATTR_KPARAM_INFO
	.align		4
.L_895:
        /*0048*/ 	.byte	0x04, 0x17
        /*004a*/ 	.short	(.L_897 - .L_896)
.L_896:
        /*004c*/ 	.word	0x00000000
        /*0050*/ 	.short	0x0002
        /*0052*/ 	.short	0x0008
        /*0054*/ 	.byte	0x00, 0xf0, 0xa1, 0x00


	//----- nvinfo : EIATTR_KPARAM_INFO
	.align		4
.L_897:
        /*0058*/ 	.byte	0x04, 0x17
        /*005a*/ 	.short	(.L_899 - .L_898)
.L_898:
        /*005c*/ 	.word	0x00000000
        /*0060*/ 	.short	0x0001
        /*0062*/ 	.short	0x0004
        /*0064*/ 	.byte	0x00, 0xf0, 0x05, 0x00


	//----- nvinfo : EIATTR_KPARAM_INFO
	.align		4
.L_899:
        /*0068*/ 	.byte	0x04, 0x17
        /*006a*/ 	.short	(.L_901 - .L_900)
.L_900:
        /*006c*/ 	.word	0x00000000
        /*0070*/ 	.short	0x0000
        /*0072*/ 	.short	0x0000
        /*0074*/ 	.byte	0x00, 0xf0, 0x11, 0x00


	//----- nvinfo : EIATTR_SPARSE_MMA_MASK
	.align		4
.L_901:
        /*0078*/ 	.byte	0x03, 0x50
        /*007a*/ 	.short	0x0000


	//----- nvinfo : EIATTR_MAXREG_COUNT
	.align		4
        /*007c*/ 	.byte	0x03, 0x1b
        /*007e*/ 	.short	0x00ff


	//----- nvinfo : EIATTR_EXTERNS
	.align		4
        /*0080*/ 	.byte	0x04, 0x0f
        /*0082*/ 	.short	(.L_903 - .L_902)


	//   ....[0]....
	.align		4
.L_902:
        /*0084*/ 	.word	index@(__assertfail)


	//----- nvinfo : EIATTR_MERCURY_ISA_VERSION
	.align		4
.L_903:
        /*0088*/ 	.byte	0x03, 0x5f
        /*008a*/ 	.short	0x0101


	//----- nvinfo : EIATTR_VRC_CTA_INIT_COUNT
	.align		4
        /*008c*/ 	.byte	0x02, 0x4a
	.zero		1
	.zero		1


	//----- nvinfo : EIATTR_SYSCALL_OFFSETS
	.align		4
        /*0090*/ 	.byte	0x04, 0x46
        /*0092*/ 	.short	(.L_905 - .L_904)


	//   ....[0]....
.L_904:
        /*0094*/ 	.word	0x00000f00


	//   ....[1]....
        /*0098*/ 	.word	0x00001e10


	//   ....[2]....
        /*009c*/ 	.word	0x00002d20


	//   ....[3]....
        /*00a0*/ 	.word	0x00003c30


	//   ....[4]....
        /*00a4*/ 	.word	0x00004ca0


	//   ....[5]....
        /*00a8*/ 	.word	0x00005bb0


	//   ....[6]....
        /*00ac*/ 	.word	0x00006ac0


	//   ....[7]....
        /*00b0*/ 	.word	0x000079d0


	//   ....[8]....
        /*00b4*/ 	.word	0x00008980


	//   ....[9]....
        /*00b8*/ 	.word	0x00009890


	//   ....[10]....
        /*00bc*/ 	.word	0x0000a7a0


	//   ....[11]....
        /*00c0*/ 	.word	0x0000b6b0


	//   ....[12]....
        /*00c4*/ 	.word	0x0000c660


	//   ....[13]....
        /*00c8*/ 	.word	0x0000d570


	//   ....[14]....
        /*00cc*/ 	.word	0x0000e490


	//   ....[15]....
        /*00d0*/ 	.word	0x0000f390


	//   ....[16]....
        /*00d4*/ 	.word	0x00011a70


	//   ....[17]....
        /*00d8*/ 	.word	0x00012a40


	//   ....[18]....
        /*00dc*/ 	.word	0x00013ba0


	//   ....[19]....
        /*00e0*/ 	.word	0x00014ce0


	//----- nvinfo : EIATTR_EXIT_INSTR_OFFSETS
	.align		4
.L_905:
        /*00e4*/ 	.byte	0x04, 0x1c
        /*00e6*/ 	.short	(.L_907 - .L_906)


	//   ....[0]....
.L_906:
        /*00e8*/ 	.word	0x00013f30


	//   ....[1]....
        /*00ec*/ 	.word	0x00014070


	//   ....[2]....
        /*00f0*/ 	.word	0x000140b0


	//   ....[3]....
        /*00f4*/ 	.word	0x00014140


	//   ....[4]....
        /*00f8*/ 	.word	0x00014170


	//   ....[5]....
        /*00fc*/ 	.word	0x000141a0


	//   ....[6]....
        /*0100*/ 	.word	0x00014270


	//   ....[7]....
        /*0104*/ 	.word	0x000142f0


	//   ....[8]....
        /*0108*/ 	.word	0x000143d0


	//   ....[9]....
        /*010c*/ 	.word	0x00014460


	//   ....[10]....
        /*0110*/ 	.word	0x00014480


	//   ....[11]....
        /*0114*/ 	.word	0x00014550


	//   ....[12]....
        /*0118*/ 	.word	0x00014700


	//   ....[13]....
        /*011c*/ 	.word	0x000148b0


	//   ....[14]....
        /*0120*/ 	.word	0x00014a50


	//   ....[15]....
        /*0124*/ 	.word	0x00014a80


	//   ....[16]....
        /*0128*/ 	.word	0x00014ab0


	//   ....[17]....
        /*012c*/ 	.word	0x00014b50


	//   ....[18]....
        /*0130*/ 	.word	0x00014b80


	//   ....[19]....
        /*0134*/ 	.word	0x00014cf0


	//   ....[20]....
        /*0138*/ 	.word	0x00014e40


	//   ....[21]....
        /*013c*/ 	.word	0x00014fc0


	//   ....[22]....
        /*0140*/ 	.word	0x00015040


	//----- nvinfo : EIATTR_MAX_THREADS
	.align		4
.L_907:
        /*0144*/ 	.byte	0x04, 0x05
        /*0146*/ 	.short	(.L_909 - .L_908)
.L_908:
        /*0148*/ 	.word	0x00000080
        /*014c*/ 	.word	0x00000001
        /*0150*/ 	.word	0x00000001


	//----- nvinfo : EIATTR_CRS_STACK_SIZE
	.align		4
.L_909:
        /*0154*/ 	.byte	0x04, 0x1e
        /*0156*/ 	.short	(.L_911 - .L_910)
.L_910:
        /*0158*/ 	.word	0x00000000


	//----- nvinfo : EIATTR_CBANK_PARAM_SIZE
	.align		4
.L_911:
        /*015c*/ 	.byte	0x03, 0x19
        /*015e*/ 	.short	0x0050


	//----- nvinfo : EIATTR_PARAM_CBANK
	.align		4
        /*0160*/ 	.byte	0x04, 0x0a
        /*0162*/ 	.short	(.L_913 - .L_912)
	.align		4
.L_912:
        /*0164*/ 	.word	index@(.nv.constant0._ZN2at6native27unrolled_elementwise_kernelIZZZNS0_14glu_jvp_kernelERNS_18TensorIteratorBaseEENKUlvE_clEvENKUlvE_clEvEUlddddE_St5arrayIPcLm5EELi4E23TrivialOffsetCalculatorILi4EjESA_ILi1EjENS0_6memory12LoadWithCastILi4EEENSD_13StoreWithCastILi1EEEEEviT_T0_T2_T3_T4_T5_)
        /*0168*/ 	.short	0x0380
        /*016a*/ 	.short	0x0050


	//----- nvinfo : EIATTR_SW_WAR
	.align		4
.L_913:
        /*016c*/ 	.byte	0x04, 0x36
        /*016e*/ 	.short	(.L_915 - .L_914)
.L_914:
        /*0170*/ 	.word	0x00000008
.L_915:


//--------------------- .nv.info._ZN2at6native18elementwise_kernelILi128ELi2EZNS0_22gpu_kernel_impl_nocastIZZZNS0_14glu_jvp_kernelERNS_18TensorIteratorBaseEENKUlvE_clEvENKUlvE_clEvEUlddddE_EEvS4_RKT_EUliE_EEviT1_ --------------------------
	.section	.nv.info._ZN2at6native18elementwise_kernelILi128ELi2EZNS0_22gpu_kernel_impl_nocastIZZZNS0_14glu_jvp_kernelERNS_18TensorIteratorBaseEENKUlvE_clEvENKUlvE_clEvEUlddddE_EEvS4_RKT_EUliE_EEviT1_,"",@"SHT_CUDA_INFO"
	.sectionflags	@""
	.align	4


	//----- nvinfo : EIATTR_CUDA_API_VERSION
	.align		4
        /*0000*/ 	.byte	0x04, 0x37
        /*0002*/ 	.short	(.L_917 - .L_916)
.L_916:
        /*0004*/ 	.word	0x00000082


	//----- nvinfo : EIATTR_KPARAM_INFO
	.align		4
.L_917:
        /*0008*/ 	.byte	0x04, 0x17
        /*000a*/ 	.short	(.L_919 - .L_918)
.L_918:
        /*000c*/ 	.word	0x00000000
        /*0010*/ 	.short	0x0001
        /*0012*/ 	.short	0x0008
        /*0014*/ 	.byte	0x00, 0xf0, 0x81, 0x0d


	//----- nvinfo : EIATTR_KPARAM_INFO
	.align		4
.L_919:
        /*0018*/ 	.byte	0x04, 0x17
        /*001a*/ 	.short	(.L_921 - .L_920)
.L_920:
        /*001c*/ 	.word	0x00000000
        /*0020*/ 	.short	0x0000
        /*0022*/ 	.short	0x0000
        /*0024*/ 	.byte	0x00, 0xf0, 0x11, 0x00


	//----- nvinfo : EIATTR_SPARSE_MMA_MASK
	.align		4
.L_921:
        /*0028*/ 	.byte	0x03, 0x50
        /*002a*/ 	.short	0x0000


	//----- nvinfo : EIATTR_MAXREG_COUNT
	.align		4
        /*002c*/ 	.byte	0x03, 0x1b
        /*002e*/ 	.short	0x0080


	//----- nvinfo : EIATTR_MERCURY_ISA_VERSION
	.align		4
        /*0030*/ 	.byte	0x03, 0x5f
        /*0032*/ 	.short	0x0101


	//----- nvinfo : EIATTR_VRC_CTA_INIT_COUNT
	.align		4
        /*0034*/ 	.byte	0x02, 0x4a
	.zero		1
	.zero		1


	//----- nvinfo : EIATTR_EXIT_INSTR_OFFSETS
	.align		4
        /*0038*/ 	.byte	0x04, 0x1c
        /*003a*/ 	.short	(.L_923 - .L_922)


	//   ....[0]....
.L_922:
        /*003c*/ 	.word	0x00000690


	//   ....[1]....
        /*0040*/ 	.word	0x00000c00


	//   ....[2]....
        /*0044*/ 	.word	0x00002c80


	//   ....[3]....
        /*0048*/ 	.word	0x00004c60


	//----- nvinfo : EIATTR_MAX_THREADS
	.align		4
.L_923:
        /*004c*/ 	.byte	0x04, 0x05
        /*004e*/ 	.short	(.L_925 - .L_924)
.L_924:
        /*0050*/ 	.word	0x00000080
        /*0054*/ 	.word	0x00000001
        /*0058*/ 	.word	0x00000001


	//----- nvinfo : EIATTR_CRS_STACK_SIZE
	.align		4
.L_925:
        /*005c*/ 	.byte	0x04, 0x1e
        /*005e*/ 	.short	(.L_927 - .L_926)
.L_926:
        /*0060*/ 	.word	0x00000000


	//----- nvinfo : EIATTR_CBANK_PARAM_SIZE
	.align		4
.L_927:
        /*0064*/ 	.byte	0x03, 0x19
        /*0066*/ 	.short	0x0368


	//----- nvinfo : EIATTR_PARAM_CBANK
	.align		4
        /*0068*/ 	.byte	0x04, 0x0a
        /*006a*/ 	.short	(.L_929 - .L_928)
	.align		4
.L_928:
        /*006c*/ 	.word	index@(.nv.constant0._ZN2at6native18elementwise_kernelILi128ELi2EZNS0_22gpu_kernel_impl_nocastIZZZNS0_14glu_jvp_kernelERNS_18TensorIteratorBaseEENKUlvE_clEvENKUlvE_clEvEUlddddE_EEvS4_RKT_EUliE_EEviT1_)
        /*0070*/ 	.short	0x0380
        /*0072*/ 	.short	0x0368


	//----- nvinfo : EIATTR_SW_WAR
	.align		4
.L_929:
        /*0074*/ 	.byte	0x04, 0x36
        /*0076*/ 	.short	(.L_931 - .L_930)
.L_930:
        /*0078*/ 	.word	0x00000008
.L_931:


//--------------------- .nv.info._ZN2at6native27unrolled_elementwise_kernelIZZZNS0_14glu_jvp_kernelERNS_18TensorIteratorBaseEENKUlvE_clEvENKUlvE_clEvEUlddddE_St5arrayIPcLm5EELi4E23TrivialOffsetCalculatorILi4EjESA_ILi1EjENS0_6memory15LoadWithoutCastENSD_16StoreWithoutCastEEEviT_T0_T2_T3_T4_T5_ --------------------------
	.section	.nv.info._ZN2at6native27unrolled_elementwise_kernelIZZZNS0_14glu_jvp_kernelERNS_18TensorIteratorBaseEENKUlvE_clEvENKUlvE_clEvEUlddddE_St5arrayIPcLm5EELi4E23TrivialOffsetCalculatorILi4EjESA_ILi1EjENS0_6memory15LoadWithoutCastENSD_16StoreWithoutCastEEEviT_T0_T2_T3_T4_T5_,"",@"SHT_CUDA_INFO"
	.sectionflags	@""
	.align	4


	//----- nvinfo : EIATTR_CUDA_API_VERSION
	.align		4
        /*0000*/ 	.byte	0x04, 0x37
        /*0002*/ 	.short	(.L_933 - .L_932)
.L_932:
        /*0004*/ 	.word	0x00000082


	//----- nvinfo : EIATTR_KPARAM_INFO
	.align		4
.L_933:
        /*0008*/ 	.byte	0x04, 0x17
        /*000a*/ 	.short	(.L_935 - .L_934)
.L_934:
        /*000c*/ 	.word	0x00000000
        /*0010*/ 	.short	0x0006
        /*0012*/ 	.short	0x0033
        /*0014*/ 	.byte	0x00, 0xf0, 0x05, 0x00


	//----- nvinfo : EIATTR_KPARAM_INFO
	.align		4
.L_935:
        /*0018*/ 	.byte	0x04, 0x17
        /*001a*/ 	.short	(.L_937 - .L_936)
.L_936:
        /*001c*/ 	.word	0x00000000
        /*0020*/ 	.short	0x0005
        /*0022*/ 	.short	0x0032
        /*0024*/ 	.byte	0x00, 0xf0, 0x05, 0x00


	//----- nvinfo : EIATTR_KPARAM_INFO
	.align		4
.L_937:
        /*0028*/ 	.byte	0x04, 0x17
        /*002a*/ 	.short	(.L_939 - .L_938)
.L_938:
        /*002c*/ 	.word	0x00000000
        /*0030*/ 	.short	0x0004
        /*0032*/ 	.short	0x0031
        /*0034*/ 	.byte	0x00, 0xf0, 0x05, 0x00


	//----- nvinfo : EIATTR_KPARAM_INFO
	.align		4
.L_939:
        /*0038*/ 	.byte	0x04, 0x17
        /*003a*/ 	.short	(.L_941 - .L_940)
.L_940:
        /*003c*/ 	.word	0x00000000
        /*0040*/ 	.short	0x0003
        /*0042*/ 	.short	0x0030
        /*0044*/ 	.byte	0x00, 0xf0, 0x05, 0x00


	//----- nvinfo : EIATTR_KPARAM_INFO
	.align		4
.L_941:
        /*0048*/ 	.byte	0x04, 0x17
        /*004a*/ 	.short	(.L_943 - .L_942)
.L_942:
        /*004c*/ 	.word	0x00000000
        /*0050*/ 	.short	0x0002
        /*0052*/ 	.short	0x0008
        /*0054*/ 	.byte	0x00, 0xf0, 0xa1, 0x00


	//----- nvinfo : EIATTR_KPARAM_INFO
	.align		4
.L_943:
        /*0058*/ 	.byte	0x04, 0x17
        /*005a*/ 	.short	(.L_945 - .L_944)
.L_944:
        /*005c*/ 	.word	0x00000000
        /*0060*/ 	.short	0x0001
        /*0062*/ 	.short	0x0004
        /*0064*/ 	.byte	0x00, 0xf0, 0x05, 0x00


	//----- nvinfo : EIATTR_KPARAM_INFO
	.align		4
.L_945:
        /*0068*/ 	.byte	0x04, 0x17
        /*006a*/ 	.short	(.L_947 - .L_946)
.L_946:
        /*006c*/ 	.word	0x00000000
        /*0070*/ 	.short	0x0000
        /*0072*/ 	.short	0x0000
        /*0074*/ 	.byte	0x00, 0xf0, 0x11, 0x00


	//----- nvinfo : EIATTR_SPARSE_MMA_MASK
	.align		4
.L_947:
        /*0078*/ 	.byte	0x03, 0x50
        /*007a*/ 	.short	0x0000


	//----- nvinfo : EIATTR_MAXREG_COUNT
	.align		4
        /*007c*/ 	.byte	0x03, 0x1b
        /*007e*/ 	.short	0x00ff


	//----- nvinfo : EIATTR_MERCURY_ISA_VERSION
	.align		4
        /*0080*/ 	.byte	0x03, 0x5f
        /*0082*/ 	.short	0x0101


	//----- nvinfo : EIATTR_VRC_CTA_INIT_COUNT
	.align		4
        /*0084*/ 	.byte	0x02, 0x4a
	.zero		1
	.zero		1


	//----- nvinfo : EIATTR_EXIT_INSTR_OFFSETS
	.align		4
        /*0088*/ 	.byte	0x04, 0x1c
        /*008a*/ 	.short	(.L_949 - .L_948)


	//   ....[0]....
.L_948:
        /*008c*/ 	.word	0x00001c10


	//   ....[1]....
        /*0090*/ 	.word	0x00001c60


	//----- nvinfo : EIATTR_MAX_THREADS
	.align		4
.L_949:
        /*0094*/ 	.byte	0x04, 0x05
        /*0096*/ 	.short	(.L_951 - .L_950)
.L_950:
        /*0098*/ 	.word	0x00000080
        /*009c*/ 	.word	0x00000001
        /*00a0*/ 	.word	0x00000001


	//----- nvinfo : EIATTR_CRS_STACK_SIZE
	.align		4
.L_951:
        /*00a4*/ 	.byte	0x04, 0x1e
        /*00a6*/ 	.short	(.L_953 - .L_952)
.L_952:
        /*00a8*/ 	.word	0x00000000


	//----- nvinfo : EIATTR_CBANK_PARAM_SIZE
	.align		4
.L_953:
        /*00ac*/ 	.byte	0x03, 0x19
        /*00ae*/ 	.short	0x0034


	//----- nvinfo : EIATTR_PARAM_CBANK
	.align		4
        /*00b0*/ 	.byte	0x04, 0x0a
        /*00b2*/ 	.short	(.L_955 - .L_954)
	.align		4
.L_954:
        /*00b4*/ 	.word	index@(.nv.constant0._ZN2at6native27unrolled_elementwise_kernelIZZZNS0_14glu_jvp_kernelERNS_18TensorIteratorBaseEENKUlvE_clEvENKUlvE_clEvEUlddddE_St5arrayIPcLm5EELi4E23TrivialOffsetCalculatorILi4EjESA_ILi1EjENS0_6memory15LoadWithoutCastENSD_16StoreWithoutCastEEEviT_T0_T2_T3_T4_T5_)
        /*00b8*/ 	.short	0x0380
        /*00ba*/ 	.short	0x0034


	//----- nvinfo : EIATTR_SW_WAR
	.align		4
.L_955:
        /*00bc*/ 	.byte	0x04, 0x36
        /*00be*/ 	.short	(.L_957 - .L_956)
.L_956:
        /*00c0*/ 	.word	0x00000008
.L_957:


//--------------------- .nv.info._ZN2at6native29vectorized_elementwise_kernelILi2EZZZNS0_14glu_jvp_kernelERNS_18TensorIteratorBaseEENKUlvE_clEvENKUlvE_clEvEUlddddE_St5arrayIPcLm5EEEEviT0_T1_ --------------------------
	.section	.nv.info._ZN2at6native29vectorized_elementwise_kernelILi2EZZZNS0_14glu_jvp_kernelERNS_18TensorIteratorBaseEENKUlvE_clEvENKUlvE_clEvEUlddddE_St5arrayIPcLm5EEEEviT0_T1_,"",@"SHT_CUDA_INFO"
	.sectionflags	@""
	.align	4


	//----- nvinfo : EIATTR_CUDA_API_VERSION
	.align		4
        /*0000*/ 	.byte	0x04, 0x37
        /*0002*/ 	.short	(.L_959 - .L_958)
.L_958:
        /*0004*/ 	.word	0x00000082


	//----- nvinfo : EIATTR_KPARAM_INFO
	.align		4
.L_959:
        /*0008*/ 	.byte	0x04, 0x17
        /*000a*/ 	.short	(.L_961 - .L_960)
.L_960:
        /*000c*/ 	.word	0x00000000
        /*0010*/ 	.short	0x0002
        /*0012*/ 	.short	0x0008
        /*0014*/ 	.byte	0x00, 0xf0, 0xa1, 0x00


	//----- nvinfo : EIATTR_KPARAM_INFO
	.align		4
.L_961:
        /*0018*/ 	.byte	0x04, 0x17
        /*001a*/ 	.short	(.L_963 - .L_962)
.L_962:
        /*001c*/ 	.word	0x00000000
        /*0020*/ 	.short	0x0001
        /*0022*/ 	.short	0x0004
        /*0024*/ 	.byte	0x00, 0xf0, 0x05, 0x00


	//----- nvinfo : EIATTR_KPARAM_INFO
	.align		4
.L_963:
        /*0028*/ 	.byte	0x04, 0x17
        /*002a*/ 	.short	(.L_965 - .L_964)
.L_964:
        /*002c*/ 	.word	0x00000000
        /*0030*/ 	.short	0x0000
        /*0032*/ 	.short	0x0000
        /*0034*/ 	.byte	0x00, 0xf0, 0x11, 0x00


	//----- nvinfo : EIATTR_SPARSE_MMA_MASK
	.align		4
.L_965:
        /*0038*/ 	.byte	0x03, 0x50
        /*003a*/ 	.short	0x0000


	//----- nvinfo : EIATTR_MAXREG_COUNT
	.align		4
        /*003c*/ 	.byte	0x03, 0x1b
        /*003e*/ 	.short	0x00ff


	//----- nvinfo : EIATTR_MERCURY_ISA_VERSION
	.align		4
        /*0040*/ 	.byte	0x03, 0x5f
        /*0042*/ 	.short	0x0101


	//----- nvinfo : EIATTR_VRC_CTA_INIT_COUNT
	.align		4
        /*0044*/ 	.byte	0x02, 0x4a
	.zero		1
	.zero		1


	//----- nvinfo : EIATTR_EXIT_INSTR_OFFSETS
	.align		4
        /*0048*/ 	.byte	0x04, 0x1c
        /*004a*/ 	.short	(.L_967 - .L_966)


	//   ....[0]....
.L_966:
        /*004c*/ 	.word	0x00003940


	//   ....[1]....
        /*0050*/ 	.word	0x00003990


	//   ....[2]....
        /*0054*/ 	.word	0x00006500


	//----- nvinfo : EIATTR_MAX_THREADS
	.align		4
.L_967:
        /*0058*/ 	.byte	0x04, 0x05
        /*005a*/ 	.short	(.L_969 - .L_968)
.L_968:
        /*005c*/ 	.word	0x00000080
        /*0060*/ 	.word	0x00000001
        /*0064*/ 	.word	0x00000001


	//----- nvinfo : EIATTR_CRS_STACK_SIZE
	.align		4
.L_969:
        /*0068*/ 	.byte	0x04, 0x1e
        /*006a*/ 	.short	(.L_971 - .L_970)
.L_970:
        /*006c*/ 	.word	0x00000000


	//----- nvinfo : EIATTR_CBANK_PARAM_SIZE
	.align		4
.L_971:
        /*0070*/ 	.byte	0x03, 0x19
        /*0072*/ 	.short	0x0030


	//----- nvinfo : EIATTR_PARAM_CBANK
	.align		4
        /*0074*/ 	.byte	0x04, 0x0a
        /*0076*/ 	.short	(.L_973 - .L_972)
	.align		4
.L_972:
        /*0078*/ 	.word	index@(.nv.constant0._ZN2at6native29vectorized_elementwise_kernelILi2EZZZNS0_14glu_jvp_kernelERNS_18TensorIteratorBaseEENKUlvE_clEvENKUlvE_clEvEUlddddE_St5arrayIPcLm5EEEEviT0_T1_)
        /*007c*/ 	.short	0x0380
        /*007e*/ 	.short	0x0030


	//----- nvinfo : EIATTR_SW_WAR
	.align		4
.L_973:
        /*0080*/ 	.byte	0x04, 0x36
        /*0082*/ 	.short	(.L_975 - .L_974)
.L_974:
        /*0084*/ 	.word	0x00000008
.L_975:


//--------------------- .nv.info._ZN2at6native29vectorized_elementwise_kernelILi4EZZZNS0_14glu_jvp_kernelERNS_18TensorIteratorBaseEENKUlvE_clEvENKUlvE_clEvEUlddddE_St5arrayIPcLm5EEEEviT0_T1_ --------------------------
	.section	.nv.info._ZN2at6native29vectorized_elementwise_kernelILi4EZZZNS0_14glu_jvp_kernelERNS_18TensorIteratorBaseEENKUlvE_clEvENKUlvE_clEvEUlddddE_St5arrayIPcLm5EEEEviT0_T1_,"",@"SHT_CUDA_INFO"
	.sectionflags	@""
	.align	4


	//----- nvinfo : EIATTR_CUDA_API_VERSION
	.align		4
        /*0000*/ 	.byte	0x04, 0x37
        /*0002*/ 	.short	(.L_977 - .L_976)
.L_976:
        /*0004*/ 	.word	0x00000082


	//----- nvinfo : EIATTR_KPARAM_INFO
	.align		4
.L_977:
        /*0008*/ 	.byte	0x04, 0x17
        /*000a*/ 	.short	(.L_979 - .L_978)
.L_978:
        /*000c*/ 	.word	0x00000000
        /*0010*/ 	.short	0x0002
        /*0012*/ 	.short	0x0008
        /*0014*/ 	.byte	0x00, 0xf0, 0xa1, 0x00


	//----- nvinfo : EIATTR_KPARAM_INFO
	.align		4
.L_979:
        /*0018*/ 	.byte	0x04, 0x17
        /*001a*/ 	.short	(.L_981 - .L_980)
.L_980:
        /*001c*/ 	.word	0x00000000
        /*0020*/ 	.short	0x0001
        /*0022*/ 	.short	0x0004
        /*0024*/ 	.byte	0x00, 0xf0, 0x05, 0x00


	//----- nvinfo : EIATTR_KPARAM_INFO
	.align		4
.L_981:
        /*0028*/ 	.byte	0x04, 0x17
        /*002a*/ 	.short	(.L_983 - .L_982)
.L_982:
        /*002c*/ 	.word	0x00000000
        /*0030*/ 	.short	0x0000
        /*0032*/ 	.short	0x0000
        /*0034*/ 	.byte	0x00, 0xf0, 0x11, 0x00


	//----- nvinfo : EIATTR_SPARSE_MMA_MASK
	.align		4
.L_983:
        /*0038*/ 	.byte	0x03, 0x50
        /*003a*/ 	.short	0x0000


	//----- nvinfo : EIATTR_MAXREG_COUNT
	.align		4
        /*003c*/ 	.byte	0x03, 0x1b
        /*003e*/ 	.short	0x00ff


	//----- nvinfo : EIATTR_MERCURY_ISA_VERSION
	.align		4
        /*0040*/ 	.byte	0x03, 0x5f
        /*0042*/ 	.short	0x0101


	//----- nvinfo : EIATTR_VRC_CTA_INIT_COUNT
	.align		4
        /*0044*/ 	.byte	0x02, 0x4a
	.zero		1
	.zero		1


	//----- nvinfo : EIATTR_EXIT_INSTR_OFFSETS
	.align		4
        /*0048*/ 	.byte	0x04, 0x1c
        /*004a*/ 	.short	(.L_985 - .L_984)


	//   ....[0]....
.L_984:
        /*004c*/ 	.word	0x00003940


	//   ....[1]....
        /*0050*/ 	.word	0x00003990


	//   ....[2]....
        /*0054*/ 	.word	0x00006460


	//----- nvinfo : EIATTR_MAX_THREADS
	.align		4
.L_985:
        /*0058*/ 	.byte	0x04, 0x05
        /*005a*/ 	.short	(.L_987 - .L_986)
.L_986:
        /*005c*/ 	.word	0x00000080
        /*0060*/ 	.word	0x00000001
        /*0064*/ 	.word	0x00000001


	//----- nvinfo : EIATTR_CRS_STACK_SIZE
	.align		4
.L_987:
        /*0068*/ 	.byte	0x04, 0x1e
        /*006a*/ 	.short	(.L_989 - .L_988)
.L_988:
        /*006c*/ 	.word	0x00000000


	//----- nvinfo : EIATTR_CBANK_PARAM_SIZE
	.align		4
.L_989:
        /*0070*/ 	.byte	0x03, 0x19
        /*0072*/ 	.short	0x0030


	//----- nvinfo : EIATTR_PARAM_CBANK
	.align		4
        /*0074*/ 	.byte	0x04, 0x0a
        /*0076*/ 	.short	(.L_991 - .L_990)
	.align		4
.L_990:
        /*0078*/ 	.word	index@(.nv.constant0._ZN2at6native29vectorized_elementwise_kernelILi4EZZZNS0_14glu_jvp_kernelERNS_18TensorIteratorBaseEENKUlvE_clEvENKUlvE_clEvEUlddddE_St5arrayIPcLm5EEEEviT0_T1_)
        /*007c*/ 	.short	0x0380
        /*007e*/ 	.short	0x0030


	//----- nvinfo : EIATTR_SW_WAR
	.align		4
.L_991:
        /*0080*/ 	.byte	0x04, 0x36
        /*0082*/ 	.short	(.L_993 - .L_992)
.L_992:
        /*0084*/ 	.word	0x00000008
.L_993:


//--------------------- .nv.info._ZN2at6native29vectorized_elementwise_kernelILi8EZZZNS0_14glu_jvp_kernelERNS_18TensorIteratorBaseEENKUlvE_clEvENKUlvE_clEvEUlddddE_St5arrayIPcLm5EEEEviT0_T1_ --------------------------
	.section	.nv.info._ZN2at6native29vectorized_elementwise_kernelILi8EZZZNS0_14glu_jvp_kernelERNS_18TensorIteratorBaseEENKUlvE_clEvENKUlvE_clEvEUlddddE_St5arrayIPcLm5EEEEviT0_T1_,"",@"SHT_CUDA_INFO"
	.sectionflags	@""
	.align	4


	//----- nvinfo : EIATTR_CUDA_API_VERSION
	.align		4
        /*0000*/ 	.byte	0x04, 0x37
        /*0002*/ 	.short	(.L_995 - .L_994)
.L_994:
        /*0004*/ 	.word	0x00000082


	//----- nvinfo : EIATTR_KPARAM_INFO
	.align		4
.L_995:
        /*0008*/ 	.byte	0x04, 0x17
        /*000a*/ 	.short	(.L_997 - .L_996)
.L_996:
        /*000c*/ 	.word	0x00000000
        /*0010*/ 	.short	0x0002
        /*0012*/ 	.short	0x0008
        /*0014*/ 	.byte	0x00, 0xf0, 0xa1, 0x00


	//----- nvinfo : EIATTR_KPARAM_INFO
	.align		4
.L_997:
        /*0018*/ 	.byte	0x04, 0x17
        /*001a*/ 	.short	(.L_999 - .L_998)
.L_998:
        /*001c*/ 	.word	0x00000000
        /*0020*/ 	.short	0x0001
        /*0022*/ 	.short	0x0004
        /*0024*/ 	.byte	0x00, 0xf0, 0x05, 0x00


	//----- nvinfo : EIATTR_KPARAM_INFO
	.align		4
.L_999:
        /*0028*/ 	.byte	0x04, 0x17
        /*002a*/ 	.short	(.L_1001 - .L_1000)
.L_1000:
        /*002c*/ 	.word	0x00000000
        /*0030*/ 	.short	0x0000
        /*0032*/ 	.short	0x0000
        /*0034*/ 	.byte	0x00, 0xf0, 0x11, 0x00


	//----- nvinfo : EIATTR_SPARSE_MMA_MASK
	.align		4
.L_1001:
        /*0038*/ 	.byte	0x03, 0x50
        /*003a*/ 	.short	0x0000


	//----- nvinfo : EIATTR_MAXREG_COUNT
	.align		4
        /*003c*/ 	.byte	0x03, 0x1b
        /*003e*/ 	.short	0x00ff


	//----- nvinfo : EIATTR_MERCURY_ISA_VERSION
	.align		4
        /*0040*/ 	.byte	0x03, 0x5f
        /*0042*/ 	.short	0x0101


	//----- nvinfo : EIATTR_VRC_CTA_INIT_COUNT
	.align		4
        /*0044*/ 	.byte	0x02, 0x4a
	.zero		1
	.zero		1


	//----- nvinfo : EIATTR_EXIT_INSTR_OFFSETS
	.align		4
        /*0048*/ 	.byte	0x04, 0x1c
        /*004a*/ 	.short	(.L_1003 - .L_1002)


	//   ....[0]....
.L_1002:
        /*004c*/ 	.word	0x00003940


	//   ....[1]....
        /*0050*/ 	.word	0x00003990


	//   ....[2]....
        /*0054*/ 	.word	0x00006460


	//----- nvinfo : EIATTR_MAX_THREADS
	.align		4
.L_1003:
        /*0058*/ 	.byte	0x04, 0x05
        /*005a*/ 	.short	(.L_1005 - .L_1004)
.L_1004:
        /*005c*/ 	.word	0x00000080
        /*0060*/ 	.word	0x00000001
        /*0064*/ 	.word	0x00000001


	//----- nvinfo : EIATTR_CRS_STACK_SIZE
	.align		4
.L_1005:
        /*0068*/ 	.byte	0x04, 0x1e
        /*006a*/ 	.short	(.L_1007 - .L_1006)
.L_1006:
        /*006c*/ 	.word	0x00000000


	//----- nvinfo : EIATTR_CBANK_PARAM_SIZE
	.align		4
.L_1007:
        /*0070*/ 	.byte	0x03, 0x19
        /*0072*/ 	.short	0x0030


	//----- nvinfo : EIATTR_PARAM_CBANK
	.align		4
        /*0074*/ 	.byte	0x04, 0x0a
        /*0076*/ 	.short	(.L_1009 - .L_1008)
	.align		4
.L_1008:
        /*0078*/ 	.word	index@(.nv.constant0._ZN2at6native29vectorized_elementwise_kernelILi8EZZZNS0_14glu_jvp_kernelERNS_18TensorIteratorBaseEENKUlvE_clEvENKUlvE_clEvEUlddddE_St5arrayIPcLm5EEEEviT0_T1_)
        /*007c*/ 	.short	0x0380
        /*007e*/ 	.short	0x0030


	//----- nvinfo : EIATTR_SW_WAR
	.align		4
.L_1009:
        /*0080*/ 	.byte	0x04, 0x36
        /*0082*/ 	.short	(.L_1011 - .L_1010)
.L_1010:
        /*0084*/ 	.word	0x00000008
.L_1011:


//--------------------- .nv.info._ZN2at6native18elementwise_kernelILi128ELi4EZNS0_15gpu_kernel_implIZZZNS0_10glu_kernelERNS_18TensorIteratorBaseEENKUlvE_clEvENKUlvE2_clEvEUlN3c108BFloat16ES8_E_EEvS4_RKT_EUliE_EEviT1_ --------------------------
	.section	.nv.info._ZN2at6native18elementwise_kernelILi128ELi4EZNS0_15gpu_kernel_implIZZZNS0_10glu_kernelERNS_18TensorIteratorBaseEENKUlvE_clEvENKUlvE2_clEvEUlN3c108BFloat16ES8_E_EEvS4_RKT_EUliE_EEviT1_,"",@"SHT_CUDA_INFO"
	.sectionflags	@""
	.align	4


	//----- nvinfo : EIATTR_CUDA_API_VERSION
	.align		4
        /*0000*/ 	.byte	0x04, 0x37
        /*0002*/ 	.short	(.L_1013 - .L_1012)
.L_1012:
        /*0004*/ 	.word	0x00000082


	//----- nvinfo : EIATTR_KPARAM_INFO
	.align		4
.L_1013:
        /*0008*/ 	.byte	0x04, 0x17
        /*000a*/ 	.short	(.L_1015 - .L_1014)
.L_1014:
        /*000c*/ 	.word	0x00000000
        /*0010*/ 	.short	0x0001
        /*0012*/ 	.short	0x0008
        /*0014*/ 	.byte	0x00, 0xf0, 0x21, 0x0a


	//----- nvinfo : EIATTR_KPARAM_INFO
	.align		4
.L_1015:
        /*0018*/ 	.byte	0x04, 0x17
        /*001a*/ 	.short	(.L_1017 - .L_1016)
.L_1016:
        /*001c*/ 	.word	0x00000000
        /*0020*/ 	.short	0x0000
        /*0022*/ 	.short	0x0000
        /*0024*/ 	.byte	0x00, 0xf0, 0x11, 0x00


	//----- nvinfo : EIATTR_SPARSE_MMA_MASK
	.align		4
.L_1017:
        /*0028*/ 	.byte	0x03, 0x50
        /*002a*/ 	.short	0x0000


	//----- nvinfo : EIATTR_MAXREG_COUNT
	.align		4
        /*002c*/ 	.byte	0x03, 0x1b
        /*002e*/ 	.short	0x0080


	//----- nvinfo : EIATTR_EXTERNS
	.align		4
        /*0030*/ 	.byte	0x04, 0x0f
        /*0032*/ 	.short	(.L_1019 - .L_1018)


	//   ....[0]....
	.align		4
.L_1018:
        /*0034*/ 	.word	index@(__assertfail)


	//----- nvinfo : EIATTR_MERCURY_ISA_VERSION
	.align		4
.L_1019:
        /*0038*/ 	.byte	0x03, 0x5f
        /*003a*/ 	.short	0x0101


	//----- nvinfo : EIATTR_VRC_CTA_INIT_COUNT
	.align		4
        /*003c*/ 	.byte	0x02, 0x4a
	.zero		1
	.zero		1


	//----- nvinfo : EIATTR_SYSCALL_OFFSETS
	.align		4
        /*0040*/ 	.byte	0x04, 0x46
        /*0042*/ 	.short	(.L_1021 - .L_1020)


	//   ....[0]....
.L_1020:
        /*0044*/ 	.word	0x00002630


	//   ....[1]....
        /*0048*/ 	.word	0x000035d0


	//   ....[2]....
        /*004c*/ 	.word	0x00004530


	//   ....[3]....
        /*0050*/ 	.word	0x00006d00


	//   ....[4]....
        /*0054*/ 	.word	0x00007c90


	//   ....[5]....
        /*0058*/ 	.word	0x00008a40


	//   ....[6]....
        /*005c*/ 	.word	0x0000b300


	//   ....[7]....
        /*0060*/ 	.word	0x0000c290


	//   ....[8]....
        /*0064*/ 	.word	0x0000d040


	//   ....[9]....
        /*0068*/ 	.word	0x0000f920


	//   ....[10]....
        /*006c*/ 	.word	0x000108b0


	//   ....[11]....
        /*0070*/ 	.word	0x00011630


	//----- nvinfo : EIATTR_EXIT_INSTR_OFFSETS
	.align		4
.L_1021:
        /*0074*/ 	.byte	0x04, 0x1c
        /*0076*/ 	.short	(.L_1023 - .L_1022)


	//   ....[0]....
.L_1022:
        /*0078*/ 	.word	0x0000d300


	//   ....[1]....
        /*007c*/ 	.word	0x00010ab0


	//   ....[2]....
        /*0080*/ 	.word	0x00010af0


	//   ....[3]....
        /*0084*/ 	.word	0x00010b90


	//   ....[4]....
        /*0088*/ 	.word	0x00010bd0


	//   ....[5]....
        /*008c*/ 	.word	0x00010c10


	//   ....[6]....
        /*0090*/ 	.word	0x00010ca0


	//   ....[7]....
        /*0094*/ 	.word	0x00010ce0


	//   ....[8]....
        /*0098*/ 	.word	0x00010d80


	//   ....[9]....
        /*009c*/ 	.word	0x00010dd0


	//   ....[10]....
        /*00a0*/ 	.word	0x00010e20


	//   ....[11]....
        /*00a4*/ 	.word	0x00010f00


	//   ....[12]....
        /*00a8*/ 	.word	0x00011070


	//   ....[13]....
        /*00ac*/ 	.word	0x000111e0


	//   ....[14]....
        /*00b0*/ 	.word	0x00011340


	//   ....[15]....
        /*00b4*/ 	.word	0x00011380


	//   ....[16]....
        /*00b8*/ 	.word	0x000113c0


	//   ....[17]....
        /*00bc*/ 	.word	0x00011470


	//   ....[18]....
        /*00c0*/ 	.word	0x000114d0


	//   ....[19]....
        /*00c4*/ 	.word	0x00011640


	//   ....[20]....
        /*00c8*/ 	.word	0x00011750


	//   ....[21]....
        /*00cc*/ 	.word	0x00011890


	//   ....[22]....
        /*00d0*/ 	.word	0x000118b0


	//----- nvinfo : EIATTR_MAX_THREADS
	.align		4
.L_1023:
        /*00d4*/ 	.byte	0x04, 0x05
        /*00d6*/ 	.short	(.L_1025 - .L_1024)
.L_1024:
        /*00d8*/ 	.word	0x00000080
        /*00dc*/ 	.word	0x00000001
        /*00e0*/ 	.word	0x00000001


	//----- nvinfo : EIATTR_CRS_STACK_SIZE
	.align		4
.L_1025:
        /*00e4*/ 	.byte	0x04, 0x1e
        /*00e6*/ 	.short	(.L_1027 - .L_1026)
.L_1026:
        /*00e8*/ 	.word	0x00000000


	//----- nvinfo : EIATTR_CBANK_PARAM_SIZE
	.align		4
.L_1027:
        /*00ec*/ 	.byte	0x03, 0x19
        /*00ee*/ 	.short	0x0290


	//----- nvinfo : EIATTR_PARAM_CBANK
	.align		4
        /*00f0*/ 	.byte	0x04, 0x0a
        /*00f2*/ 	.short	(.L_1029 - .L_1028)
	.align		4
.L_1028:
        /*00f4*/ 	.word	index@(.nv.constant0._ZN2at6native18elementwise_kernelILi128ELi4EZNS0_15gpu_kernel_implIZZZNS0_10glu_kernelERNS_18TensorIteratorBaseEENKUlvE_clEvENKUlvE2_clEvEUlN3c108BFloat16ES8_E_EEvS4_RKT_EUliE_EEviT1_)
        /*00f8*/ 	.short	0x0380
        /*00fa*/ 	.short	0x0290


	//----- nvinfo : EIATTR_SW_WAR
	.align		4
.L_1029:
        /*00fc*/ 	.byte	0x04, 0x36
        /*00fe*/ 	.short	(.L_1031 - .L_1030)
.L_1030:
        /*0100*/ 	.word	0x00000008
.L_1031:


//--------------------- .nv.info._ZN2at6native27unrolled_elementwise_kernelIZZZNS0_10glu_kernelERNS_18TensorIteratorBaseEENKUlvE_clEvENKUlvE2_clEvEUlN3c108BFloat16ES7_E_St5arrayIPcLm3EELi4E23TrivialOffsetCalculatorILi2EjESC_ILi1EjENS0_6memory12LoadWithCastILi2EEENSF_13StoreWithCastILi1EEEEEviT_T0_T2_T3_T4_T5_ --------------------------
	.section	.nv.info._ZN2at6native27unrolled_elementwise_kernelIZZZNS0_10glu_kernelERNS_18TensorIteratorBaseEENKUlvE_clEvENKUlvE2_clEvEUlN3c108BFloat16ES7_E_St5arrayIPcLm3EELi4E23TrivialOffsetCalculatorILi2EjESC_ILi1EjENS0_6memory12LoadWithCastILi2EEENSF_13StoreWithCastILi1EEEEEviT_T0_T2_T3_T4_T5_,"",@"SHT_CUDA_INFO"
	.sectionflags	@""
	.align	4


	//----- nvinfo : EIATTR_CUDA_API_VERSION
	.align		4
        /*0000*/ 	.byte	0x04, 0x37
        /*0002*/ 	.short	(.L_1033 - .L_1032)
.L_1032:
        /*0004*/ 	.word	0x00000082


	//----- nvinfo : EIATTR_KPARAM_INFO
	.align		4
.L_1033:
        /*0008*/ 	.byte	0x04, 0x17
        /*000a*/ 	.short	(.L_1035 - .L_1034)
.L_1034:
        /*000c*/ 	.word	0x00000000
        /*0010*/ 	.short	0x0006
        /*0012*/ 	.short	0x0030
        /*0014*/ 	.byte	0x00, 0xf0, 0x21, 0x00


	//----- nvinfo : EIATTR_KPARAM_INFO
	.align		4
.L_1035:
        /*0018*/ 	.byte	0x04, 0x17
        /*001a*/ 	.short	(.L_1037 - .L_1036)
.L_1036:
        /*001c*/ 	.word	0x00000000
        /*0020*/ 	.short	0x0005
        /*0022*/ 	.short	0x0024
        /*0024*/ 	.byte	0x00, 0xf0, 0x31, 0x00


	//----- nvinfo : EIATTR_KPARAM_INFO
	.align		4
.L_1037:
        /*0028*/ 	.byte	0x04, 0x17
        /*002a*/ 	.short	(.L_1039 - .L_1038)
.L_1038:
        /*002c*/ 	.word	0x00000000
        /*0030*/ 	.short	0x0004
        /*0032*/ 	.short	0x0021
        /*0034*/ 	.byte	0x00, 0xf0, 0x05, 0x00


	//----- nvinfo : EIATTR_KPARAM_INFO
	.align		4
.L_1039:
        /*0038*/ 	.byte	0x04, 0x17
        /*003a*/ 	.short	(.L_1041 - .L_1040)
.L_1040:
        /*003c*/ 	.word	0x00000000
        /*0040*/ 	.short	0x0003
        /*0042*/ 	.short	0x0020
        /*0044*/ 	.byte	0x00, 0xf0, 0x05, 0x00


	//----- nvinfo : EIATTR_KPARAM_INFO
	.align		4
.L_1041:
        /*0048*/ 	.byte	0x04, 0x17
        /*004a*/ 	.short	(.L_1043 - .L_1042)
.L_1042:
        /*004c*/ 	.word	0x00000000
        /*0050*/ 	.short	0x0002
        /*0052*/ 	.short	0x0008
        /*0054*/ 	.byte	0x00, 0xf0, 0x61, 0x00


	//----- nvinfo : EIATTR_KPARAM_INFO
	.align		4
.L_1043:
        /*0058*/ 	.byte	0x04, 0x17
        /*005a*/ 	.short	(.L_1045 - .L_1044)
.L_1044:
        /*005c*/ 	.word	0x00000000
        /*0060*/ 	.short	0x0001
        /*0062*/ 	.short	0x0004
        /*0064*/ 	.byte	0x00, 0xf0, 0x05, 0x00


	//----- nvinfo : EIATTR_KPARAM_INFO
	.align		4
.L_1045:
        /*0068*/ 	.byte	0x04, 0x17
        /*006a*/ 	.short	(.L_1047 - .L_1046)
.L_1046:
        /*006c*/ 	.word	0x00000000
        /*0070*/ 	.short	0x0000
        /*0072*/ 	.short	0x0000
        /*0074*/ 	.byte	0x00, 0xf0, 0x11, 0x00


	//----- nvinfo : EIATTR_SPARSE_MMA_MASK
	.align		4
.L_1047:
        /*0078*/ 	.byte	0x03, 0x50
        /*007a*/ 	.short	0x0000


	//----- nvinfo : EIATTR_MAXREG_COUNT
	.align		4
        /*007c*/ 	.byte	0x03, 0x1b
        /*007e*/ 	.short	0x00ff


	//----- nvinfo : EIATTR_EXTERNS
	.align		4
        /*0080*/ 	.byte	0x04, 0x0f
        /*0082*/ 	.short	(.L_1049 - .L_1048)


	//   ....[0]....
	.align		4
.L_1048:
        /*0084*/ 	.word	index@(__assertfail)


	//----- nvinfo : EIATTR_MERCURY_ISA_VERSION
	.align		4
.L_1049:
        /*0088*/ 	.byte	0x03, 0x5f
        /*008a*/ 	.short	0x0101


	//----- nvinfo : EIATTR_VRC_CTA_INIT_COUNT
	.align		4
        /*008c*/ 	.byte	0x02, 0x4a
	.zero		1
	.zero		1


	//----- nvinfo : EIATTR_SYSCALL_OFFSETS
	.align		4
        /*0090*/ 	.byte	0x04, 0x46
        /*0092*/ 	.short	(.L_1051 - .L_1050)


	//   ....[0]....
.L_1050:
        /*0094*/ 	.word	0x00001020


	//   ....[1]....
        /*0098*/ 	.word	0x000020d0


	//   ....[2]....
        /*009c*/ 	.word	0x000032c0


	//   ....[3]....
        /*00a0*/ 	.word	0x00004370


	//   ....[4]....
        /*00a4*/ 	.word	0x000054a0


	//   ....[5]....
        /*00a8*/ 	.word	0x00006560


	//   ....[6]....
        /*00ac*/ 	.word	0x00007690


	//   ....[7]....
        /*00b0*/ 	.word	0x00008660


	//   ....[8]....
        /*00b4*/ 	.word	0x000098a0


	//   ....[9]....
        /*00b8*/ 	.word	0x0000a780


	//   ....[10]....
        /*00bc*/ 	.word	0x0000b700


	//   ....[11]....
        /*00c0*/ 	.word	0x0000c680


	//----- nvinfo : EIATTR_EXIT_INSTR_OFFSETS
	.align		4
.L_1051:
        /*00c4*/ 	.byte	0x04, 0x1c
        /*00c6*/ 	.short	(.L_1053 - .L_1052)


	//   ....[0]....
.L_1052:
        /*00c8*/ 	.word	0x0000b9b0


	//   ....[1]....
        /*00cc*/ 	.word	0x0000bb00


	//   ....[2]....
        /*00d0*/ 	.word	0x0000bb40


	//   ....[3]....
        /*00d4*/ 	.word	0x0000bbe0


	//   ....[4]....
        /*00d8*/ 	.word	0x0000bc20


	//   ....[5]....
        /*00dc*/ 	.word	0x0000bc60


	//   ....[6]....
        /*00e0*/ 	.word	0x0000bcf0


	//   ....[7]....
        /*00e4*/ 	.word	0x0000bd30


	//   ....[8]....
        /*00e8*/ 	.word	0x0000bdd0


	//   ....[9]....
        /*00ec*/ 	.word	0x0000be20


	//   ....[10]....
        /*00f0*/ 	.word	0x0000be70


	//   ....[11]....
        /*00f4*/ 	.word	0x0000bf50


	//   ....[12]....
        /*00f8*/ 	.word	0x0000c0c0


	//   ....[13]....
        /*00fc*/ 	.word	0x0000c230


	//   ....[14]....
        /*0100*/ 	.word	0x0000c390


	//   ....[15]....
        /*0104*/ 	.word	0x0000c3d0


	//   ....[16]....
        /*0108*/ 	.word	0x0000c410


	//   ....[17]....
        /*010c*/ 	.word	0x0000c4c0


	//   ....[18]....
        /*0110*/ 	.word	0x0000c520


	//   ....[19]....
        /*0114*/ 	.word	0x0000c690


	//   ....[20]....
        /*0118*/ 	.word	0x0000c7a0


	//   ....[21]....
        /*011c*/ 	.word	0x0000c8e0


	//   ....[22]....
        /*0120*/ 	.word	0x0000c900


	//----- nvinfo : EIATTR_MAX_THREADS
	.align		4
.L_1053:
        /*0124*/ 	.byte	0x04, 0x05
        /*0126*/ 	.short	(.L_1055 - .L_1054)
.L_1054:
        /*0128*/ 	.word	0x00000080
        /*012c*/ 	.word	0x00000001
        /*0130*/ 	.word	0x00000001


	//----- nvinfo : EIATTR_CRS_STACK_SIZE
	.align		4
.L_1055:
        /*0134*/ 	.byte	0x04, 0x1e
        /*0136*/ 	.short	(.L_1057 - .L_1056)
.L_1056:
        /*0138*/ 	.word	0x00000000


	//----- nvinfo : EIATTR_CBANK_PARAM_SIZE
	.align		4
.L_1057:
        /*013c*/ 	.byte	0x03, 0x19
        /*013e*/ 	.short	0x0038


	//----- nvinfo : EIATTR_PARAM_CBANK
	.align		4
        /*0140*/ 	.byte	0x04, 0x0a
        /*0142*/ 	.short	(.L_1059 - .L_1058)
	.align		4
.L_1058:
        /*0144*/ 	.word	index@(.nv.constant0._ZN2at6native27unrolled_elementwise_kernelIZZZNS0_10glu_kernelERNS_18TensorIteratorBaseEENKUlvE_clEvENKUlvE2_clEvEUlN3c108BFloat16ES7_E_St5arrayIPcLm3EELi4E23TrivialOffsetCalculatorILi2EjESC_ILi1EjENS0_6memory12LoadWithCastILi2EEENSF_13StoreWithCastILi1EEEEEviT_T0_T2_T3_T4_T5_)
        /*0148*/ 	.short	0x0380
        /*014a*/ 	.short	0x0038


	//----- nvinfo : EIATTR_SW_WAR
	.align		4
.L_1059:
        /*014c*/ 	.byte	0x04, 0x36
        /*014e*/ 	.short	(.L_1061 - .L_1060)
.L_1060:
        /*0150*/ 	.word	0x00000008
.L_1061:


//--------------------- .nv.info._ZN2at6native18elementwise_kernelILi128ELi4EZNS0_22gpu_kernel_impl_nocastIZZZNS0_10glu_kernelERNS_18TensorIteratorBaseEENKUlvE_clEvENKUlvE2_clEvEUlN3c108BFloat16ES8_E_EEvS4_RKT_EUliE_EEviT1_ --------------------------
	.section	.nv.info._ZN2at6native18elementwise_kernelILi128ELi4EZNS0_22gpu_kernel_impl_nocastIZZZNS0_10glu_kernelERNS_18TensorIteratorBaseEENKUlvE_clEvENKUlvE2_clEvEUlN3c108BFloat16ES8_E_EEvS4_RKT_EUliE_EEviT1_,"",@"SHT_CUDA_INFO"
	.sectionflags	@""
	.align	4


	//----- nvinfo : EIATTR_CUDA_API_VERSION
	.align		4
        /*0000*/ 	.byte	0x04, 0x37
        /*0002*/ 	.short	(.L_1063 - .L_1062)
.L_1062:
        /*0004*/ 	.word	0x00000082


	//----- nvinfo : EIATTR_KPARAM_INFO
	.align		4
.L_1063:
        /*0008*/ 	.byte	0x04, 0x17
        /*000a*/ 	.short	(.L_1065 - .L_1064)
.L_1064:
        /*000c*/ 	.word	0x00000000
        /*0010*/ 	.short	0x0001
        /*0012*/ 	.short	0x0008
        /*0014*/ 	.byte	0x00, 0xf0, 0x21, 0x0a


	//----- nvinfo : EIATTR_KPARAM_INFO
	.align		4
.L_1065:
        /*0018*/ 	.byte	0x04, 0x17
        /*001a*/ 	.short	(.L_1067 - .L_1066)
.L_1066:
        /*001c*/ 	.word	0x00000000
        /*0020*/ 	.short	0x0000
        /*0022*/ 	.short	0x0000
        /*0024*/ 	.byte	0x00, 0xf0, 0x11, 0x00


	//----- nvinfo : EIATTR_SPARSE_MMA_MASK
	.align		4
.L_1067:
        /*0028*/ 	.byte	0x03, 0x50
        /*002a*/ 	.short	0x0000


	//----- nvinfo : EIATTR_MAXREG_COUNT
	.align		4
        /*002c*/ 	.byte	0x03, 0x1b
        /*002e*/ 	.short	0x0080


	//----- nvinfo : EIATTR_MERCURY_ISA_VERSION
	.align		4
        /*0030*/ 	.byte	0x03, 0x5f
        /*0032*/ 	.short	0x0101


	//----- nvinfo : EIATTR_VRC_CTA_INIT_COUNT
	.align		4
        /*0034*/ 	.byte	0x02, 0x4a
	.zero		1
	.zero		1


	//----- nvinfo : EIATTR_EXIT_INSTR_OFFSETS
	.align		4
        /*0038*/ 	.byte	0x04, 0x1c
        /*003a*/ 	.short	(.L_1069 - .L_1068)


	//   ....[0]....
.L_1068:
        /*003c*/ 	.word	0x00000450


	//   ....[1]....
        /*0040*/ 	.word	0x00000540


	//   ....[2]....
        /*0044*/ 	.word	0x00004b70


	//   ....[3]....
        /*0048*/ 	.word	0x00006270


	//----- nvinfo : EIATTR_MAX_THREADS
	.align		4
.L_1069:
        /*004c*/ 	.byte	0x04, 0x05
        /*004e*/ 	.short	(.L_1071 - .L_1070)
.L_1070:
        /*0050*/ 	.word	0x00000080
        /*0054*/ 	.word	0x00000001
        /*0058*/ 	.word	0x00000001


	//----- nvinfo : EIATTR_CRS_STACK_SIZE
	.align		4
.L_1071:
        /*005c*/ 	.byte	0x04, 0x1e
        /*005e*/ 	.short	(.L_1073 - .L_1072)
.L_1072:
        /*0060*/ 	.word	0x00000000


	//----- nvinfo : EIATTR_CBANK_PARAM_SIZE
	.align		4
.L_1073:
        /*0064*/ 	.byte	0x03, 0x19
        /*0066*/ 	.short	0x0290


	//----- nvinfo : EIATTR_PARAM_CBANK
	.align		4
        /*0068*/ 	.byte	0x04, 0x0a
        /*006a*/ 	.short	(.L_1075 - .L_1074)
	.align		4
.L_1074:
        /*006c*/ 	.word	index@(.nv.constant0._ZN2at6native18elementwise_kernelILi128ELi4EZNS0_22gpu_kernel_impl_nocastIZZZNS0_10glu_kernelERNS_18TensorIteratorBaseEENKUlvE_clEvENKUlvE2_clEvEUlN3c108BFloat16ES8_E_EEvS4_RKT_EUliE_EEviT1_)
        /*0070*/ 	.short	0x0380
        /*0072*/ 	.short	0x0290


	//----- nvinfo : EIATTR_SW_WAR
	.align		4
.L_1075:
        /*0074*/ 	.byte	0x04, 0x36
        /*0076*/ 	.short	(.L_1077 - .L_1076)
.L_1076:
        /*0078*/ 	.word	0x00000008
.L_1077:


//--------------------- .nv.info._ZN2at6native27unrolled_elementwise_kernelIZZZNS0_10glu_kernelERNS_18TensorIteratorBaseEENKUlvE_clEvENKUlvE2_clEvEUlN3c108BFloat16ES7_E_St5arrayIPcLm3EELi4E23TrivialOffsetCalculatorILi2EjESC_ILi1EjENS0_6memory15LoadWithoutCastENSF_16StoreWithoutCastEEEviT_T0_T2_T3_T4_T5_ --------------------------
	.section	.nv.info._ZN2at6native27unrolled_elementwise_kernelIZZZNS0_10glu_kernelERNS_18TensorIteratorBaseEENKUlvE_clEvENKUlvE2_clEvEUlN3c108BFloat16ES7_E_St5arrayIPcLm3EELi4E23TrivialOffsetCalculatorILi2EjESC_ILi1EjENS0_6memory15LoadWithoutCastENSF_16StoreWithoutCastEEEviT_T0_T2_T3_T4_T5_,"",@"SHT_CUDA_INFO"
	.sectionflags	@""
	.align	4


	//----- nvinfo : EIATTR_CUDA_API_VERSION
	.align		4
        /*0000*/ 	.byte	0x04, 0x37
        /*0002*/ 	.short	(.L_1079 - .L_1078)
.L_1078:
        /*0004*/ 	.word	0x00000082


	//----- nvinfo : EIATTR_KPARAM_INFO
	.align		4
.L_1079:
        /*0008*/ 	.byte	0x04, 0x17
        /*000a*/ 	.short	(.L_1081 - .L_1080)
.L_1080:
        /*000c*/ 	.word	0x00000000
        /*0010*/ 	.short	0x0006
        /*0012*/ 	.short	0x0023
        /*0014*/ 	.byte	0x00, 0xf0, 0x05, 0x00


	//----- nvinfo : EIATTR_KPARAM_INFO
	.align		4
.L_1081:
        /*0018*/ 	.byte	0x04, 0x17
        /*001a*/ 	.short	(.L_1083 - .L_1082)
.L_1082:
        /*001c*/ 	.word	0x00000000
        /*0020*/ 	.short	0x0005
        /*0022*/ 	.short	0x0022
        /*0024*/ 	.byte	0x00, 0xf0, 0x05, 0x00


	//----- nvinfo : EIATTR_KPARAM_INFO
	.align		4
.L_1083:
        /*0028*/ 	.byte	0x04, 0x17
        /*002a*/ 	.short	(.L_1085 - .L_1084)
.L_1084:
        /*002c*/ 	.word	0x00000000
        /*0030*/ 	.short	0x0004
        /*0032*/ 	.short	0x0021
        /*0034*/ 	.byte	0x00, 0xf0, 0x05, 0x00


	//----- nvinfo : EIATTR_KPARAM_INFO
	.align		4
.L_1085:
        /*0038*/ 	.byte	0x04, 0x17
        /*003a*/ 	.short	(.L_1087 - .L_1086)
.L_1086:
        /*003c*/ 	.word	0x00000000
        /*0040*/ 	.short	0x0003
        /*0042*/ 	.short	0x0020
        /*0044*/ 	.byte	0x00, 0xf0, 0x05, 0x00


	//----- nvinfo : EIATTR_KPARAM_INFO
	.align		4
.L_1087:
        /*0048*/ 	.byte	0x04, 0x17
        /*004a*/ 	.short	(.L_1089 - .L_1088)
.L_1088:
        /*004c*/ 	.word	0x00000000
        /*0050*/ 	.short	0x0002
        /*0052*/ 	.short	0x0008
        /*0054*/ 	.byte	0x00, 0xf0, 0x61, 0x00


	//----- nvinfo : EIATTR_KPARAM_INFO
	.align		4
.L_1089:
        /*0058*/ 	.byte	0x04, 0x17
        /*005a*/ 	.short	(.L_1091 - .L_1090)
.L_1090:
        /*005c*/ 	.word	0x00000000
        /*0060*/ 	.short	0x0001
        /*0062*/ 	.short	0x0004
        /*0064*/ 	.byte	0x00, 0xf0, 0x05, 0x00


	//----- nvinfo : EIATTR_KPARAM_INFO
	.align		4
.L_1091:
        /*0068*/ 	.byte	0x04, 0x17
        /*006a*/ 	.short	(.L_1093 - .L_1092)
.L_1092:
        /*006c*/ 	.word	0x00000000
        /*0070*/ 	.short	0x0000
        /*0072*/ 	.short	0x0000
        /*0074*/ 	.byte	0x00, 0xf0, 0x11, 0x00


	//----- nvinfo : EIATTR_SPARSE_MMA_MASK
	.align		4
.L_1093:
        /*0078*/ 	.byte	0x03, 0x50
        /*007a*/ 	.short	0x0000


	//----- nvinfo : EIATTR_MAXREG_COUNT
	.align		4
        /*007c*/ 	.byte	0x03, 0x1b
        /*007e*/ 	.short	0x00ff


	//----- nvinfo : EIATTR_MERCURY_ISA_VERSION
	.align		4
        /*0080*/ 	.byte	0x03, 0x5f
        /*0082*/ 	.short	0x0101


	//----- nvinfo : EIATTR_VRC_CTA_INIT_COUNT
	.align		4
        /*0084*/ 	.byte	0x02, 0x4a
	.zero		1
	.zero		1


	//----- nvinfo : EIATTR_EXIT_INSTR_OFFSETS
	.align		4
        /*0088*/ 	.byte	0x04, 0x1c
        /*008a*/ 	.short	(.L_1095 - .L_1094)


	//   ....[0]....
.L_1094:
        /*008c*/ 	.word	0x000006a0


	//   ....[1]....
        /*0090*/ 	.word	0x00000720


	//----- nvinfo : EIATTR_MAX_THREADS
	.align		4
.L_1095:
        /*0094*/ 	.byte	0x04, 0x05
        /*0096*/ 	.short	(.L_1097 - .L_1096)
.L_1096:
        /*0098*/ 	.word	0x00000080
        /*009c*/ 	.word	0x00000001
        /*00a0*/ 	.word	0x00000001


	//----- nvinfo : EIATTR_CRS_STACK_SIZE
	.align		4
.L_1097:
        /*00a4*/ 	.byte	0x04, 0x1e
        /*00a6*/ 	.short	(.L_1099 - .L_1098)
.L_1098:
        /*00a8*/ 	.word	0x00000000


	//----- nvinfo : EIATTR_CBANK_PARAM_SIZE
	.align		4
.L_1099:
        /*00ac*/ 	.byte	0x03, 0x19
        /*00ae*/ 	.short	0x0024


	//----- nvinfo : EIATTR_PARAM_CBANK
	.align		4
        /*00b0*/ 	.byte	0x04, 0x0a
        /*00b2*/ 	.short	(.L_1101 - .L_1100)
	.align		4
.L_1100:
        /*00b4*/ 	.word	index@(.nv.constant0._ZN2at6native27unrolled_elementwise_kernelIZZZNS0_10glu_kernelERNS_18TensorIteratorBaseEENKUlvE_clEvENKUlvE2_clEvEUlN3c108BFloat16ES7_E_St5arrayIPcLm3EELi4E23TrivialOffsetCalculatorILi2EjESC_ILi1EjENS0_6memory15LoadWithoutCastENSF_16StoreWithoutCastEEEviT_T0_T2_T3_T4_T5_)
        /*00b8*/ 	.short	0x0380
        /*00ba*/ 	.short	0x0024


	//----- nvinfo : EIATTR_SW_WAR
	.align		4
.L_1101:
        /*00bc*/ 	.byte	0x04, 0x36
        /*00be*/ 	.short	(.L_1103 - .L_1102)
.L_1102:
        /*00c0*/ 	.word	0x00000008
.L_1103:


//--------------------- .nv.info._ZN2at6native29vectorized_elementwise_kernelILi2EZZZNS0_10glu_kernelERNS_18TensorIteratorBaseEENKUlvE_clEvENKUlvE2_clEvEUlN3c108BFloat16ES7_E_St5arrayIPcLm3EEEEviT0_T1_ --------------------------
	.section	.nv.info._ZN2at6native29vectorized_elementwise_kernelILi2EZZZNS0_10glu_kernelERNS_18TensorIteratorBaseEENKUlvE_clEvENKUlvE2_clEvEUlN3c108BFloat16ES7_E_St5arrayIPcLm3EEEEviT0_T1_,"",@"SHT_CUDA_INFO"
	.sectionflags	@""
	.align	4


	//----- nvinfo : EIATTR_CUDA_API_VERSION
	.align		4
        /*0000*/ 	.byte	0x04, 0x37
        /*0002*/ 	.short	(.L_1105 - .L_1104)
.L_1104:
        /*0004*/ 	.word	0x00000082


	//----- nvinfo : EIATTR_KPARAM_INFO
	.align		4
.L_1105:
        /*0008*/ 	.byte	0x04, 0x17
        /*000a*/ 	.short	(.L_1107 - .L_1106)
.L_1106:
        /*000c*/ 	.word	0x00000000
        /*0010*/ 	.short	0x0002
        /*0012*/ 	.short	0x0008
        /*0014*/ 	.byte	0x00, 0xf0, 0x61, 0x00


	//----- nvinfo : EIATTR_KPARAM_INFO
	.align		4
.L_1107:
        /*0018*/ 	.byte	0x04, 0x17
        /*001a*/ 	.short	(.L_1109 - .L_1108)
.L_1108:
        /*001c*/ 	.word	0x00000000
        /*0020*/ 	.short	0x0001
        /*0022*/ 	.short	0x0004
        /*0024*/ 	.byte	0x00, 0xf0, 0x05, 0x00


	//----- nvinfo : EIATTR_KPARAM_INFO
	.align		4
.L_1109:
        /*0028*/ 	.byte	0x04, 0x17
        /*002a*/ 	.short	(.L_1111 - .L_1110)
.L_1110:
        /*002c*/ 	.word	0x00000000
        /*0030*/ 	.short	0x0000
        /*0032*/ 	.short	0x0000
        /*0034*/ 	.byte	0x00, 0xf0, 0x11, 0x00


	//----- nvinfo : EIATTR_SPARSE_MMA_MASK
	.align		4
.L_1111:
        /*0038*/ 	.byte	0x03, 0x50
        /*003a*/ 	.short	0x0000


	//----- nvinfo : EIATTR_MAXREG_COUNT
	.align		4
        /*003c*/ 	.byte	0x03, 0x1b
        /*003e*/ 	.short	0x00ff


	//----- nvinfo : EIATTR_MERCURY_ISA_VERSION
	.align		4
        /*0040*/ 	.byte	0x03, 0x5f
        /*0042*/ 	.short	0x0101


	//----- nvinfo : EIATTR_VRC_CTA_INIT_COUNT
	.align		4
        /*0044*/ 	.byte	0x02, 0x4a
	.zero		1
	.zero		1


	//----- nvinfo : EIATTR_EXIT_INSTR_OFFSETS
	.align		4
        /*0048*/ 	.byte	0x04, 0x1c
        /*004a*/ 	.short	(.L_1113 - .L_1112)


	//   ....[0]....
.L_1112:
        /*004c*/ 	.word	0x00000e60


	//   ....[1]....
        /*0050*/ 	.word	0x00000eb0


	//   ....[2]....
        /*0054*/ 	.word	0x00001460


	//----- nvinfo : EIATTR_MAX_THREADS
	.align		4
.L_1113:
        /*0058*/ 	.byte	0x04, 0x05
        /*005a*/ 	.short	(.L_1115 - .L_1114)
.L_1114:
        /*005c*/ 	.word	0x00000080
        /*0060*/ 	.word	0x00000001
        /*0064*/ 	.word	0x00000001


	//----- nvinfo : EIATTR_CRS_STACK_SIZE
	.align		4
.L_1115:
        /*0068*/ 	.byte	0x04, 0x1e
        /*006a*/ 	.short	(.L_1117 - .L_1116)
.L_1116:
        /*006c*/ 	.word	0x00000000


	//----- nvinfo : EIATTR_CBANK_PARAM_SIZE
	.align		4
.L_1117:
        /*0070*/ 	.byte	0x03, 0x19
        /*0072*/ 	.short	0x0020


	//----- nvinfo : EIATTR_PARAM_CBANK
	.align		4
        /*0074*/ 	.byte	0x04, 0x0a
        /*0076*/ 	.short	(.L_1119 - .L_1118)
	.align		4
.L_1118:
        /*0078*/ 	.word	index@(.nv.constant0._ZN2at6native29vectorized_elementwise_kernelILi2EZZZNS0_10glu_kernelERNS_18TensorIteratorBaseEENKUlvE_clEvENKUlvE2_clEvEUlN3c108BFloat16ES7_E_St5arrayIPcLm3EEEEviT0_T1_)
        /*007c*/ 	.short	0x0380
        /*007e*/ 	.short	0x0020


	//----- nvinfo : EIATTR_SW_WAR
	.align		4
.L_1119:
        /*0080*/ 	.byte	0x04, 0x36
        /*0082*/ 	.short	(.L_1121 - .L_1120)
.L_1120:
        /*0084*/ 	.word	0x00000008
.L_1121:


//--------------------- .nv.info._ZN2at6native29vectorized_elementwise_kernelILi4EZZZNS0_10glu_kernelERNS_18TensorIteratorBaseEENKUlvE_clEvENKUlvE2_clEvEUlN3c108BFloat16ES7_E_St5arrayIPcLm3EEEEviT0_T1_ --------------------------
	.section	.nv.info._ZN2at6native29vectorized_elementwise_kernelILi4EZZZNS0_10glu_kernelERNS_18TensorIteratorBaseEENKUlvE_clEvENKUlvE2_clEvEUlN3c108BFloat16ES7_E_St5arrayIPcLm3EEEEviT0_T1_,"",@"SHT_CUDA_INFO"
	.sectionflags	@""
	.align	4


	//----- nvinfo : EIATTR_CUDA_API_VERSION
	.align		4
        /*0000*/ 	.byte	0x04, 0x37
        /*0002*/ 	.short	(.L_1123 - .L_1122)
.L_1122:
        /*0004*/ 	.word	0x00000082


	//----- nvinfo : EIATTR_KPARAM_INFO
	.align		4
.L_1123:
        /*0008*/ 	.byte	0x04, 0x17
        /*000a*/ 	.short	(.L_1125 - .L_1124)
.L_1124:
        /*000c*/ 	.word	0x00000000
        /*0010*/ 	.short	0x0002
        /*0012*/ 	.short	0x0008
        /*0014*/ 	.byte	0x00, 0xf0, 0x61, 0x00


	//----- nvinfo : EIATTR_KPARAM_INFO
	.align		4
.L_1125:
        /*0018*/ 	.byte	0x04, 0x17
        /*001a*/ 	.short	(.L_1127 - .L_1126)
.L_1126:
        /*001c*/ 	.word	0x00000000
        /*0020*/ 	.short	0x0001
        /*0022*/ 	.short	0x0004
        /*0024*/ 	.byte	0x00, 0xf0, 0x05, 0x00


	//----- nvinfo : EIATTR_KPARAM_INFO
	.align		4
.L_1127:
        /*0028*/ 	.byte	0x04, 0x17
        /*002a*/ 	.short	(.L_1129 - .L_1128)
.L_1128:
        /*002c*/ 	.word	0x00000000
        /*0030*/ 	.short	0x0000
        /*0032*/ 	.short	0x0000
        /*0034*/ 	.byte	0x00, 0xf0, 0x11, 0x00


	//----- nvinfo : EIATTR_SPARSE_MMA_MASK
	.align		4
.L_1129:
        /*0038*/ 	.byte	0x03, 0x50
        /*003a*/ 	.short	0x0000


	//----- nvinfo : EIATTR_MAXREG_COUNT
	.align		4
        /*003c*/ 	.byte	0x03, 0x1b
        /*003e*/ 	.short	0x00ff


	//----- nvinfo : EIATTR_MERCURY_ISA_VERSION
	.align		4
        /*0040*/ 	.byte	0x03, 0x5f
        /*0042*/ 	.short	0x0101


	//----- nvinfo : EIATTR_VRC_CTA_INIT_COUNT
	.align		4
        /*0044*/ 	.byte	0x02, 0x4a
	.zero		1
	.zero		1


	//----- nvinfo : EIATTR_EXIT_INSTR_OFFSETS
	.align		4
        /*0048*/ 	.byte	0x04, 0x1c
        /*004a*/ 	.short	(.L_1131 - .L_1130)


	//   ....[0]....
.L_1130:
        /*004c*/ 	.word	0x00000e60


	//   ....[1]....
        /*0050*/ 	.word	0x00000eb0


	//   ....[2]....
        /*0054*/ 	.word	0x00001400


	//----- nvinfo : EIATTR_MAX_THREADS
	.align		4
.L_1131:
        /*0058*/ 	.byte	0x04, 0x05
        /*005a*/ 	.short	(.L_1133 - .L_1132)
.L_1132:
        /*005c*/ 	.word	0x00000080
        /*0060*/ 	.word	0x00000001
        /*0064*/ 	.word	0x00000001


	//----- nvinfo : EIATTR_CRS_STACK_SIZE
	.align		4
.L_1133:
        /*0068*/ 	.byte	0x04, 0x1e
        /*006a*/ 	.short	(.L_1135 - .L_1134)
.L_1134:
        /*006c*/ 	.word	0x00000000


	//----- nvinfo : EIATTR_CBANK_PARAM_SIZE
	.align		4
.L_1135:
        /*0070*/ 	.byte	0x03, 0x19
        /*0072*/ 	.short	0x0020


	//----- nvinfo : EIATTR_PARAM_CBANK
	.align		4
        /*0074*/ 	.byte	0x04, 0x0a
        /*0076*/ 	.short	(.L_1137 - .L_1136)
	.align		4
.L_1136:
        /*0078*/ 	.word	index@(.nv.constant0._ZN2at6native29vectorized_elementwise_kernelILi4EZZZNS0_10glu_kernelERNS_18TensorIteratorBaseEENKUlvE_clEvENKUlvE2_clEvEUlN3c108BFloat16ES7_E_St5arrayIPcLm3EEEEviT0_T1_)
        /*007c*/ 	.short	0x0380
        /*007e*/ 	.short	0x0020


	//----- nvinfo : EIATTR_SW_WAR
	.align		4
.L_1137:
        /*0080*/ 	.byte	0x04, 0x36
        /*0082*/ 	.short	(.L_1139 - .L_1138)
.L_1138:
        /*0084*/ 	.word	0x00000008
.L_1139:


//--------------------- .nv.info._ZN2at6native29vectorized_elementwise_kernelILi8EZZZNS0_10glu_kernelERNS_18TensorIteratorBaseEENKUlvE_clEvENKUlvE2_clEvEUlN3c108BFloat16ES7_E_St5arrayIPcLm3EEEEviT0_T1_ --------------------------
	.section	.nv.info._ZN2at6native29vectorized_elementwise_kernelILi8EZZZNS0_10glu_kernelERNS_18TensorIteratorBaseEENKUlvE_clEvENKUlvE2_clEvEUlN3c108BFloat16ES7_E_St5arrayIPcLm3EEEEviT0_T1_,"",@"SHT_CUDA_INFO"
	.sectionflags	@""
	.align	4


	//----- nvinfo : EIATTR_CUDA_API_VERSION
	.align		4
        /*0000*/ 	.byte	0x04, 0x37
        /*0002*/ 	.short	(.L_1141 - .L_1140)
.L_1140:
        /*0004*/ 	.word	0x00000082


	//----- nvinfo : EIATTR_KPARAM_INFO
	.align		4
.L_1141:
        /*0008*/ 	.byte	0x04, 0x17
        /*000a*/ 	.short	(.L_1143 - .L_1142)
.L_1142:
        /*000c*/ 	.word	0x00000000
        /*0010*/ 	.short	0x0002
        /*0012*/ 	.short	0x0008
        /*0014*/ 	.byte	0x00, 0xf0, 0x61, 0x00


	//----- nvinfo : EIATTR_KPARAM_INFO
	.align		4
.L_1143:
        /*0018*/ 	.byte	0x04, 0x17
        /*001a*/ 	.short	(.L_1145 - .L_1144)
.L_1144:
        /*001c*/ 	.word	0x00000000
        /*0020*/ 	.short	0x0001
        /*0022*/ 	.short	0x0004
        /*0024*/ 	.byte	0x00, 0xf0, 0x05, 0x00


	//----- nvinfo : EIATTR_KPARAM_INFO
	.align		4
.L_1145:
        /*0028*/ 	.byte	0x04, 0x17
        /*002a*/ 	.short	(.L_1147 - .L_1146)
.L_1146:
        /*002c*/ 	.word	0x00000000
        /*0030*/ 	.short	0x0000
        /*0032*/ 	.short	0x0000
        /*0034*/ 	.byte	0x00, 0xf0, 0x11, 0x00


	//----- nvinfo : EIATTR_SPARSE_MMA_MASK
	.align		4
.L_1147:
        /*0038*/ 	.byte	0x03, 0x50
        /*003a*/ 	.short	0x0000


	//----- nvinfo : EIATTR_MAXREG_COUNT
	.align		4
        /*003c*/ 	.byte	0x03, 0x1b
        /*003e*/ 	.short	0x00ff


	//----- nvinfo : EIATTR_MERCURY_ISA_VERSION
	.align		4
        /*0040*/ 	.byte	0x03, 0x5f
        /*0042*/ 	.short	0x0101


	//----- nvinfo : EIATTR_VRC_CTA_INIT_COUNT
	.align		4
        /*0044*/ 	.byte	0x02, 0x4a
	.zero		1
	.zero		1


	//----- nvinfo : EIATTR_EXIT_INSTR_OFFSETS
	.align		4
        /*0048*/ 	.byte	0x04, 0x1c
        /*004a*/ 	.short	(.L_1149 - .L_1148)


	//   ....[0]....
.L_1148:
        /*004c*/ 	.word	0x00000e60


	//   ....[1]....
        /*0050*/ 	.word	0x00000eb0


	//   ....[2]....
        /*0054*/ 	.word	0x000013d0


	//----- nvinfo : EIATTR_MAX_THREADS
	.align		4
.L_1149:
        /*0058*/ 	.byte	0x04, 0x05
        /*005a*/ 	.short	(.L_1151 - .L_1150)
.L_1150:
        /*005c*/ 	.word	0x00000080
        /*0060*/ 	.word	0x00000001
        /*0064*/ 	.word	0x00000001


	//----- nvinfo : EIATTR_CRS_STACK_SIZE
	.align		4
.L_1151:
        /*0068*/ 	.byte	0x04, 0x1e
        /*006a*/ 	.short	(.L_1153 - .L_1152)
.L_1152:
        /*006c*/ 	.word	0x00000000


	//----- nvinfo : EIATTR_CBANK_PARAM_SIZE
	.align		4
.L_1153:
        /*0070*/ 	.byte	0x03, 0x19
        /*0072*/ 	.short	0x0020


	//----- nvinfo : EIATTR_PARAM_CBANK
	.align		4
        /*0074*/ 	.byte	0x04, 0x0a
        /*0076*/ 	.short	(.L_1155 - .L_1154)
	.align		4
.L_1154:
        /*0078*/ 	.word	index@(.nv.constant0._ZN2at6native29vectorized_elementwise_kernelILi8EZZZNS0_10glu_kernelERNS_18TensorIteratorBaseEENKUlvE_clEvENKUlvE2_clEvEUlN3c108BFloat16ES7_E_St5arrayIPcLm3EEEEviT0_T1_)
        /*007c*/ 	.short	0x0380
        /*007e*/ 	.short	0x0020


	//----- nvinfo : EIATTR_SW_WAR
	.align		4
.L_1155:
        /*0080*/ 	.byte	0x04, 0x36
        /*0082*/ 	.short	(.L_1157 - .L_1156)
.L_1156:
        /*0084*/ 	.word	0x00000008
.L_1157:


//--------------------- .nv.info._ZN2at6native18elementwise_kernelILi128ELi4EZNS0_15gpu_kernel_implIZZZNS0_10glu_kernelERNS_18TensorIteratorBaseEENKUlvE_clEvENKUlvE1_clEvEUlN3c104HalfES8_E_EEvS4_RKT_EUliE_EEviT1_ --------------------------
	.section	.nv.info._ZN2at6native18elementwise_kernelILi128ELi4EZNS0_15gpu_kernel_implIZZZNS0_10glu_kernelERNS_18TensorIteratorBaseEENKUlvE_clEvENKUlvE1_clEvEUlN3c104HalfES8_E_EEvS4_RKT_EUliE_EEviT1_,"",@"SHT_CUDA_INFO"
	.sectionflags	@""
	.align	4


	//----- nvinfo : EIATTR_CUDA_API_VERSION
	.align		4
        /*0000*/ 	.byte	0x04, 0x37
        /*0002*/ 	.short	(.L_1159 - .L_1158)
.L_1158:
        /*0004*/ 	.word	0x00000082


	//----- nvinfo : EIATTR_KPARAM_INFO
	.align		4
.L_1159:
        /*0008*/ 	.byte	0x04, 0x17
        /*000a*/ 	.short	(.L_1161 - .L_1160)
.L_1160:
        /*000c*/ 	.word	0x00000000
        /*0010*/ 	.short	0x0001
        /*0012*/ 	.short	0x0008
        /*0014*/ 	.byte	0x00, 0xf0, 0x21, 0x0a


	//----- nvinfo : EIATTR_KPARAM_INFO
	.align		4
.L_1161:
        /*0018*/ 	.byte	0x04, 0x17
        /*001a*/ 	.short	(.L_1163 - .L_1162)
.L_1162:
        /*001c*/ 	.word	0x00000000
        /*0020*/ 	.short	0x0000
        /*0022*/ 	.short	0x0000
        /*0024*/ 	.byte	0x00, 0xf0, 0x11, 0x00


	//----- nvinfo : EIATTR_SPARSE_MMA_MASK
	.align		4
.L_1163:
        /*0028*/ 	.byte	0x03, 0x50
        /*002a*/ 	.short	0x0000


	//----- nvinfo : EIATTR_MAXREG_COUNT
	.align		4
        /*002c*/ 	.byte	0x03, 0x1b
        /*002e*/ 	.short	0x0080


	//----- nvinfo : EIATTR_EXTERNS
	.align		4
        /*0030*/ 	.byte	0x04, 0x0f
        /*0032*/ 	.short	(.L_1165 - .L_1164)


	//   ....[0]....
	.align		4
.L_1164:
        /*0034*/ 	.word	index@(__assertfail)


	//----- nvinfo : EIATTR_MERCURY_ISA_VERSION
	.align		4
.L_1165:
        /*0038*/ 	.byte	0x03, 0x5f
        /*003a*/ 	.short	0x0101


	//----- nvinfo : EIATTR_VRC_CTA_INIT_COUNT
	.align		4
        /*003c*/ 	.byte	0x02, 0x4a
	.zero		1
	.zero		1


	//----- nvinfo : EIATTR_SYSCALL_OFFSETS
	.align		4
        /*0040*/ 	.byte	0x04, 0x46
        /*0042*/ 	.short	(.L_1167 - .L_1166)


	//   ....[0]....
.L_1166:
        /*0044*/ 	.word	0x00002600


	//   ....[1]....
        /*0048*/ 	.word	0x00003580


	//   ....[2]....
        /*004c*/ 	.word	0x000044e0


	//   ....[3]....
        /*0050*/ 	.word	0x00006c80


	//   ....[4]....
        /*0054*/ 	.word	0x00007bf0


	//   ....[5]....
        /*0058*/ 	.word	0x00008980


	//   ....[6]....
        /*005c*/ 	.word	0x0000b230


	//   ....[7]....
        /*0060*/ 	.word	0x0000c1a0


	//   ....[8]....
        /*0064*/ 	.word	0x0000cf30


	//   ....[9]....
        /*0068*/ 	.word	0x0000f800


	//   ....[10]....
        /*006c*/ 	.word	0x00010770


	//   ....[11]....
        /*0070*/ 	.word	0x000114d0


	//----- nvinfo : EIATTR_EXIT_INSTR_OFFSETS
	.align		4
.L_1167:
        /*0074*/ 	.byte	0x04, 0x1c
        /*0076*/ 	.short	(.L_1169 - .L_1168)


	//   ....[0]....
.L_1168:
        /*0078*/ 	.word	0x0000d210


	//   ....[1]....
        /*007c*/ 	.word	0x00010970


	//   ....[2]....
        /*0080*/ 	.word	0x000109b0


	//   ....[3]....
        /*0084*/ 	.word	0x00010a50


	//   ....[4]....
        /*0088*/ 	.word	0x00010a90


	//   ....[5]....
        /*008c*/ 	.word	0x00010ad0


	//   ....[6]....
        /*0090*/ 	.word	0x00010b60


	//   ....[7]....
        /*0094*/ 	.word	0x00010b80


	//   ....[8]....
        /*0098*/ 	.word	0x00010c20


	//   ....[9]....
        /*009c*/ 	.word	0x00010c70


	//   ....[10]....
        /*00a0*/ 	.word	0x00010cc0


	//   ....[11]....
        /*00a4*/ 	.word	0x00010da0


	//   ....[12]....
        /*00a8*/ 	.word	0x00010f10


	//   ....[13]....
        /*00ac*/ 	.word	0x00011080


	//   ....[14]....
        /*00b0*/ 	.word	0x000111e0


	//   ....[15]....
        /*00b4*/ 	.word	0x00011220


	//   ....[16]....
        /*00b8*/ 	.word	0x00011260


	//   ....[17]....
        /*00bc*/ 	.word	0x00011310


	//   ....[18]....
        /*00c0*/ 	.word	0x00011370


	//   ....[19]....
        /*00c4*/ 	.word	0x000114e0


	//   ....[20]....
        /*00c8*/ 	.word	0x000115f0


	//   ....[21]....
        /*00cc*/ 	.word	0x00011730


	//   ....[22]....
        /*00d0*/ 	.word	0x00011770


	//----- nvinfo : EIATTR_MAX_THREADS
	.align		4
.L_1169:
        /*00d4*/ 	.byte	0x04, 0x05
        /*00d6*/ 	.short	(.L_1171 - .L_1170)
.L_1170:
        /*00d8*/ 	.word	0x00000080
        /*00dc*/ 	.word	0x00000001
        /*00e0*/ 	.word	0x00000001


	//----- nvinfo : EIATTR_CRS_STACK_SIZE
	.align		4
.L_1171:
        /*00e4*/ 	.byte	0x04, 0x1e
        /*00e6*/ 	.short	(.L_1173 - .L_1172)
.L_1172:
        /*00e8*/ 	.word	0x00000000


	//----- nvinfo : EIATTR_CBANK_PARAM_SIZE
	.align		4
.L_1173:
        /*00ec*/ 	.byte	0x03, 0x19
        /*00ee*/ 	.short	0x0290


	//----- nvinfo : EIATTR_PARAM_CBANK
	.align		4
        /*00f0*/ 	.byte	0x04, 0x0a
        /*00f2*/ 	.short	(.L_1175 - .L_1174)
	.align		4
.L_1174:
        /*00f4*/ 	.word	index@(.nv.constant0._ZN2at6native18elementwise_kernelILi128ELi4EZNS0_15gpu_kernel_implIZZZNS0_10glu_kernelERNS_18TensorIteratorBaseEENKUlvE_clEvENKUlvE1_clEvEUlN3c104HalfES8_E_EEvS4_RKT_EUliE_EEviT1_)
        /*00f8*/ 	.short	0x0380
        /*00fa*/ 	.short	0x0290


	//----- nvinfo : EIATTR_SW_WAR
	.align		4
.L_1175:
        /*00fc*/ 	.byte	0x04, 0x36
        /*00fe*/ 	.short	(.L_1177 - .L_1176)
.L_1176:
        /*0100*/ 	.word	0x00000008
.L_1177:


//--------------------- .nv.info._ZN2at6native27unrolled_elementwise_kernelIZZZNS0_10glu_kernelERNS_18TensorIteratorBaseEENKUlvE_clEvENKUlvE1_clEvEUlN3c104HalfES7_E_St5arrayIPcLm3EELi4E23TrivialOffsetCalculatorILi2EjESC_ILi1EjENS0_6memory12LoadWithCastILi2EEENSF_13StoreWithCastILi1EEEEEviT_T0_T2_T3_T4_T5_ --------------------------
	.section	.nv.info._ZN2at6native27unrolled_elementwise_kernelIZZZNS0_10glu_kernelERNS_18TensorIteratorBaseEENKUlvE_clEvENKUlvE1_clEvEUlN3c104HalfES7_E_St5arrayIPcLm3EELi4E23TrivialOffsetCalculatorILi2EjESC_ILi1EjENS0_6memory12LoadWithCastILi2EEENSF_13StoreWithCastILi1EEEEEviT_T0_T2_T3_T4_T5_,"",@"SHT_CUDA_INFO"
	.sectionflags	@""
	.align	4


	//----- nvinfo : EIATTR_CUDA_API_VERSION
	.align		4
        /*0000*/ 	.byte	0x04, 0x37
        /*0002*/ 	.short	(.L_1179 - .L_1178)
.L_1178:
        /*0004*/ 	.word	0x00000082


	//----- nvinfo : EIATTR_KPARAM_INFO
	.align		4
.L_1179:
        /*0008*/ 	.byte	0x04, 0x17
        /*000a*/ 	.short	(.L_1181 - .L_1180)
.L_1180:
        /*000c*/ 	.word	0x00000000
        /*0010*/ 	.short	0x0006
        /*0012*/ 	.short	0x0030
        /*0014*/ 	.byte	0x00, 0xf0, 0x21, 0x00


	//----- nvinfo : EIATTR_KPARAM_INFO
	.align		4
.L_1181:
        /*0018*/ 	.byte	0x04, 0x17
        /*001a*/ 	.short	(.L_1183 - .L_1182)
.L_1182:
        /*001c*/ 	.word	0x00000000
        /*0020*/ 	.short	0x0005
        /*0022*/ 	.short	0x0024
        /*0024*/ 	.byte	0x00, 0xf0, 0x31, 0x00


	//----- nvinfo : EIATTR_KPARAM_INFO
	.align		4
.L_1183:
        /*0028*/ 	.byte	0x04, 0x17
        /*002a*/ 	.short	(.L_1185 - .L_1184)
.L_1184:
        /*002c*/ 	.word	0x00000000
        /*0030*/ 	.short	0x0004
        /*0032*/ 	.short	0x0021
        /*0034*/ 	.byte	0x00, 0xf0, 0x05, 0x00


	//----- nvinfo : EIATTR_KPARAM_INFO
	.align		4
.L_1185:
        /*0038*/ 	.byte	0x04, 0x17
        /*003a*/ 	.short	(.L_1187 - .L_1186)
.L_1186:
        /*003c*/ 	.word	0x00000000
        /*0040*/ 	.short	0x0003
        /*0042*/ 	.short	0x0020
        /*0044*/ 	.byte	0x00, 0xf0, 0x05, 0x00


	//----- nvinfo : EIATTR_KPARAM_INFO
	.align		4
.L_1187:
        /*0048*/ 	.byte	0x04, 0x17
        /*004a*/ 	.short	(.L_1189 - .L_1188)
.L_1188:
        /*004c*/ 	.word	0x00000000
        /*0050*/ 	.short	0x0002
        /*0052*/ 	.short	0x0008
        /*0054*/ 	.byte	0x00, 0xf0, 0x61, 0x00


	//----- nvinfo : EIATTR_KPARAM_INFO
	.align		4
.L_1189:
        /*0058*/ 	.byte	0x04, 0x17
        /*005a*/ 	.short	(.L_1191 - .L_1190)
.L_1190:
        /*005c*/ 	.word	0x00000000
        /*0060*/ 	.short	0x0001
        /*0062*/ 	.short	0x0004
        /*0064*/ 	.byte	0x00, 0xf0, 0x05, 0x00


	//----- nvinfo : EIATTR_KPARAM_INFO
	.align		4
.L_1191:
        /*0068*/ 	.byte	0x04, 0x17
        /*006a*/ 	.short	(.L_1193 - .L_1192)
.L_1192:
        /*006c*/ 	.word	0x00000000
        /*0070*/ 	.short	0x0000
        /*0072*/ 	.short	0x0000
        /*0074*/ 	.byte	0x00, 0xf0, 0x11, 0x00


	//----- nvinfo : EIATTR_SPARSE_MMA_MASK
	.align		4
.L_1193:
        /*0078*/ 	.byte	0x03, 0x50
        /*007a*/ 	.short	0x0000


	//----- nvinfo : EIATTR_MAXREG_COUNT
	.align		4
        /*007c*/ 	.byte	0x03, 0x1b
        /*007e*/ 	.short	0x00ff


	//----- nvinfo : EIATTR_EXTERNS
	.align		4
        /*0080*/ 	.byte	0x04, 0x0f
        /*0082*/ 	.short	(.L_1195 - .L_1194)


	//   ....[0]....
	.align		4
.L_1194:
        /*0084*/ 	.word	index@(__assertfail)


	//----- nvinfo : EIATTR_MERCURY_ISA_VERSION
	.align		4
.L_1195:
        /*0088*/ 	.byte	0x03, 0x5f
        /*008a*/ 	.short	0x0101


	//----- nvinfo : EIATTR_VRC_CTA_INIT_COUNT
	.align		4
        /*008c*/ 	.byte	0x02, 0x4a
	.zero		1
	.zero		1


	//----- nvinfo : EIATTR_SYSCALL_OFFSETS
	.align		4
        /*0090*/ 	.byte	0x04, 0x46
        /*0092*/ 	.short	(.L_1197 - .L_1196)


	//   ....[0]....
.L_1196:
        /*0094*/ 	.word	0x00000fe0


	//   ....[1]....
        /*0098*/ 	.word	0x00002050


	//   ....[2]....
        /*009c*/ 	.word	0x00003200


	//   ....[3]....
        /*00a0*/ 	.word	0x00004270


	//   ....[4]....
        /*00a4*/ 	.word	0x00005370


	//   ....[5]....
        /*00a8*/ 	.word	0x000063f0


	//   ....[6]....
        /*00ac*/ 	.word	0x000074e0


	//   ....[7]....
        /*00b0*/ 	.word	0x00008490


	//   ....[8]....
        /*00b4*/ 	.word	0x000096d0


	//   ....[9]....
        /*00b8*/ 	.word	0x0000a590


	//   ....[10]....
        /*00bc*/ 	.word	0x0000b510


	//   ....[11]....
        /*00c0*/ 	.word	0x0000c490


	//----- nvinfo : EIATTR_EXIT_INSTR_OFFSETS
	.align		4
.L_1197:
        /*00c4*/ 	.byte	0x04, 0x1c
        /*00c6*/ 	.short	(.L_1199 - .L_1198)


	//   ....[0]....
.L_1198:
        /*00c8*/ 	.word	0x0000b7e0


	//   ....[1]....
        /*00cc*/ 	.word	0x0000b930


	//   ....[2]....
        /*00d0*/ 	.word	0x0000b970


	//   ....[3]....
        /*00d4*/ 	.word	0x0000ba10


	//   ....[4]....
        /*00d8*/ 	.word	0x0000ba50


	//   ....[5]....
        /*00dc*/ 	.word	0x0000ba90


	//   ....[6]....
        /*00e0*/ 	.word	0x0000bb20


	//   ....[7]....
        /*00e4*/ 	.word	0x0000bb40


	//   ....[8]....
        /*00e8*/ 	.word	0x0000bbe0


	//   ....[9]....
        /*00ec*/ 	.word	0x0000bc30


	//   ....[10]....
        /*00f0*/ 	.word	0x0000bc80


	//   ....[11]....
        /*00f4*/ 	.word	0x0000bd60


	//   ....[12]....
        /*00f8*/ 	.word	0x0000bed0


	//   ....[13]....
        /*00fc*/ 	.word	0x0000c040


	//   ....[14]....
        /*0100*/ 	.word	0x0000c1a0


	//   ....[15]....
        /*0104*/ 	.word	0x0000c1e0


	//   ....[16]....
        /*0108*/ 	.word	0x0000c220


	//   ....[17]....
        /*010c*/ 	.word	0x0000c2d0


	//   ....[18]....
        /*0110*/ 	.word	0x0000c330


	//   ....[19]....
        /*0114*/ 	.word	0x0000c4a0


	//   ....[20]....
        /*0118*/ 	.word	0x0000c5b0


	//   ....[21]....
        /*011c*/ 	.word	0x0000c6f0


	//   ....[22]....
        /*0120*/ 	.word	0x0000c730


	//----- nvinfo : EIATTR_MAX_THREADS
	.align		4
.L_1199:
        /*0124*/ 	.byte	0x04, 0x05
        /*0126*/ 	.short	(.L_1201 - .L_1200)
.L_1200:
        /*0128*/ 	.word	0x00000080
        /*012c*/ 	.word	0x00000001
        /*0130*/ 	.word	0x00000001


	//----- nvinfo : EIATTR_CRS_STACK_SIZE
	.align		4
.L_1201:
        /*0134*/ 	.byte	0x04, 0x1e
        /*0136*/ 	.short	(.L_1203 - .L_1202)
.L_1202:
        /*0138*/ 	.word	0x00000000


	//----- nvinfo : EIATTR_CBANK_PARAM_SIZE
	.align		4
.L_1203:
        /*013c*/ 	.byte	0x03, 0x19
        /*013e*/ 	.short	0x0038


	//----- nvinfo : EIATTR_PARAM_CBANK
	.align		4
        /*0140*/ 	.byte	0x04, 0x0a
        /*0142*/ 	.short	(.L_1205 - .L_1204)
	.align		4
.L_1204:
        /*0144*/ 	.word	index@(.nv.constant0._ZN2at6native27unrolled_elementwise_kernelIZZZNS0_10glu_kernelERNS_18TensorIteratorBaseEENKUlvE_clEvENKUlvE1_clEvEUlN3c104HalfES7_E_St5arrayIPcLm3EELi4E23TrivialOffsetCalculatorILi2EjESC_ILi1EjENS0_6memory12LoadWithCastILi2EEENSF_13StoreWithCastILi1EEEEEviT_T0_T2_T3_T4_T5_)
        /*0148*/ 	.short	0x0380
        /*014a*/ 	.short	0x0038


	//----- nvinfo : EIATTR_SW_WAR
	.align		4
.L_1205:
        /*014c*/ 	.byte	0x04, 0x36
        /*014e*/ 	.short	(.L_1207 - .L_1206)
.L_1206:
        /*0150*/ 	.word	0x00000008
.L_1207:


//--------------------- .nv.info._ZN2at6native18elementwise_kernelILi128ELi4EZNS0_22gpu_kernel_impl_nocastIZZZNS0_10glu_kernelERNS_18TensorIteratorBaseEENKUlvE_clEvENKUlvE1_clEvEUlN3c104HalfES8_E_EEvS4_RKT_EUliE_EEviT1_ --------------------------
	.section	.nv.info._ZN2at6native18elementwise_kernelILi128ELi4EZNS0_22gpu_kernel_impl_nocastIZZZNS0_10glu_kernelERNS_18TensorIteratorBaseEENKUlvE_clEvENKUlvE1_clEvEUlN3c104HalfES8_E_EEvS4_RKT_EUliE_EEviT1_,"",@"SHT_CUDA_INFO"
	.sectionflags	@""
	.align	4


	//----- nvinfo : EIATTR_CUDA_API_VERSION
	.align		4
        /*0000*/ 	.byte	0x04, 0x37
        /*0002*/ 	.short	(.L_1209 - .L_1208)
.L_1208:
        /*0004*/ 	.word	0x00000082


	//----- nvinfo : EIATTR_KPARAM_INFO
	.align		4
.L_1209:
        /*0008*/ 	.byte	0x04, 0x17
        /*000a*/ 	.short	(.L_1211 - .L_1210)
.L_1210:
        /*000c*/ 	.word	0x00000000
        /*0010*/ 	.short	0x0001
        /*0012*/ 	.short	0x0008
        /*0014*/ 	.byte	0x00, 0xf0, 0x21, 0x0a


	//----- nvinfo : EIATTR_KPARAM_INFO
	.align		4
.L_1211:
        /*0018*/ 	.byte	0x04, 0x17
        /*001a*/ 	.short	(.L_1213 - .L_1212)
.L_1212:
        /*001c*/ 	.word	0x00000000
        /*0020*/ 	.short	0x0000
        /*0022*/ 	.short	0x0000
        /*0024*/ 	.byte	0x00, 0xf0, 0x11, 0x00


	//----- nvinfo : EIATTR_SPARSE_MMA_MASK
	.align		4
.L_1213:
        /*0028*/ 	.byte	0x03, 0x50
        /*002a*/ 	.short	0x0000


	//----- nvinfo : EIATTR_MAXREG_COUNT
	.align		4
        /*002c*/ 	.byte	0x03, 0x1b
        /*002e*/ 	.short	0x0080


	//----- nvinfo : EIATTR_MERCURY_ISA_VERSION
	.align		4
        /*0030*/ 	.byte	0x03, 0x5f
        /*0032*/ 	.short	0x0101


	//----- nvinfo : EIATTR_VRC_CTA_INIT_COUNT
	.align		4
        /*0034*/ 	.byte	0x02, 0x4a
	.zero		1
	.zero		1


	//----- nvinfo : EIATTR_EXIT_INSTR_OFFSETS
	.align		4
        /*0038*/ 	.byte	0x04, 0x1c
        /*003a*/ 	.short	(.L_1215 - .L_1214)


	//   ....[0]....
.L_1214:
        /*003c*/ 	.word	0x00000450


	//   ....[1]....
        /*0040*/ 	.word	0x00000540


	//   ....[2]....
        /*0044*/ 	.word	0x00004b70


	//   ....[3]....
        /*0048*/ 	.word	0x00006270


	//----- nvinfo : EIATTR_MAX_THREADS
	.align		4
.L_1215:
        /*004c*/ 	.byte	0x04, 0x05
        /*004e*/ 	.short	(.L_1217 - .L_1216)
.L_1216:
        /*0050*/ 	.word	0x00000080
        /*0054*/ 	.word	0x00000001
        /*0058*/ 	.word	0x00000001


	//----- nvinfo : EIATTR_CRS_STACK_SIZE
	.align		4
.L_1217:
        /*005c*/ 	.byte	0x04, 0x1e
        /*005e*/ 	.short	(.L_1219 - .L_1218)
.L_1218:
        /*0060*/ 	.word	0x00000000


	//----- nvinfo : EIATTR_CBANK_PARAM_SIZE
	.align		4
.L_1219:
        /*0064*/ 	.byte	0x03, 0x19
        /*0066*/ 	.short	0x0290


	//----- nvinfo : EIATTR_PARAM_CBANK
	.align		4
        /*0068*/ 	.byte	0x04, 0x0a
        /*006a*/ 	.short	(.L_1221 - .L_1220)
	.align		4
.L_1220:
        /*006c*/ 	.word	index@(.nv.constant0._ZN2at6native18elementwise_kernelILi128ELi4EZNS0_22gpu_kernel_impl_nocastIZZZNS0_10glu_kernelERNS_18TensorIteratorBaseEENKUlvE_clEvENKUlvE1_clEvEUlN3c104HalfES8_E_EEvS4_RKT_EUliE_EEviT1_)
        /*0070*/ 	.short	0x0380
        /*0072*/ 	.short	0x0290


	//----- nvinfo : EIATTR_SW_WAR
	.align		4
.L_1221:
        /*0074*/ 	.byte	0x04, 0x36
        /*0076*/ 	.short	(.L_1223 - .L_1222)
.L_1222:
        /*0078*/ 	.word	0x00000008
.L_1223:


//--------------------- .nv.info._ZN2at6native27unrolled_elementwise_kernelIZZZNS0_10glu_kernelERNS_18TensorIteratorBaseEENKUlvE_clEvENKUlvE1_clEvEUlN3c104HalfES7_E_St5arrayIPcLm3EELi4E23TrivialOffsetCalculatorILi2EjESC_ILi1EjENS0_6memory15LoadWithoutCastENSF_16StoreWithoutCastEEEviT_T0_T2_T3_T4_T5_ --------------------------
	.section	.nv.info._ZN2at6native27unrolled_elementwise_kernelIZZZNS0_10glu_kernelERNS_18TensorIteratorBaseEENKUlvE_clEvENKUlvE1_clEvEUlN3c104HalfES7_E_St5arrayIPcLm3EELi4E23TrivialOffsetCalculatorILi2EjESC_ILi1EjENS0_6memory15LoadWithoutCastENSF_16StoreWithoutCastEEEviT_T0_T2_T3_T4_T5_,"",@"SHT_CUDA_INFO"
	.sectionflags	@""
	.align	4


	//----- nvinfo : EIATTR_CUDA_API_VERSION
	.align		4
        /*0000*/ 	.byte	0x04, 0x37
        /*0002*/ 	.short	(.L_1225 - .L_1224)
.L_1224:
        /*0004*/ 	.word	0x00000082


	//----- nvinfo : EIATTR_KPARAM_INFO
	.align		4
.L_1225:
        /*0008*/ 	.byte	0x04, 0x17
        /*000a*/ 	.short	(.L_1227 - .L_1226)
.L_1226:
        /*000c*/ 	.word	0x00000000
        /*0010*/ 	.short	0x0006
        /*0012*/ 	.short	0x0023
        /*0014*/ 	.byte	0x00, 0xf0, 0x05, 0x00


	//----- nvinfo : EIATTR_KPARAM_INFO
	.align		4
.L_1227:
        /*0018*/ 	.byte	0x04, 0x17
        /*001a*/ 	.short	(.L_1229 - .L_1228)
.L_1228:
        /*001c*/ 	.word	0x00000000
        /*0020*/ 	.short	0x0005
        /*0022*/ 	.short	0x0022
        /*0024*/ 	.byte	0x00, 0xf0, 0x05, 0x00


	//----- nvinfo : EIATTR_KPARAM_INFO
	.align		4
.L_1229:
        /*0028*/ 	.byte	0x04, 0x17
        /*002a*/ 	.short	(.L_1231 - .L_1230)
.L_1230:
        /*002c*/ 	.word	0x00000000
        /*0030*/ 	.short	0x0004
        /*0032*/ 	.short	0x0021
        /*0034*/ 	.byte	0x00, 0xf0, 0x05, 0x00


	//----- nvinfo : EIATTR_KPARAM_INFO
	.align		4
.L_1231:
        /*0038*/ 	.byte	0x04, 0x17
        /*003a*/ 	.short	(.L_1233 - .L_1232)
.L_1232:
        /*003c*/ 	.word	0x00000000
        /*0040*/ 	.short	0x0003
        /*0042*/ 	.short	0x0020
        /*0044*/ 	.byte	0x00, 0xf0, 0x05, 0x00


	//----- nvinfo : EIATTR_KPARAM_INFO
	.align		4
.L_1233:
        /*0048*/ 	.byte	0x04, 0x17
        /*004a*/ 	.short	(.L_1235 - .L_1234)
.L_1234:
        /*004c*/ 	.word	0x00000000
        /*0050*/ 	.short	0x0002
        /*0052*/ 	.short	0x0008
        /*0054*/ 	.byte	0x00, 0xf0, 0x61, 0x00


	//----- nvinfo : EIATTR_KPARAM_INFO
	.align		4
.L_1235:
        /*0058*/ 	.byte	0x04, 0x17
        /*005a*/ 	.short	(.L_1237 - .L_1236)
.L_1236:
        /*005c*/ 	.word	0x00000000
        /*0060*/ 	.short	0x0001
        /*0062*/ 	.short	0x0004
        /*0064*/ 	.byte	0x00, 0xf0, 0x05, 0x00


	//----- nvinfo : EIATTR_KPARAM_INFO
	.align		4
.L_1237:
        /*0068*/ 	.byte	0x04, 0x17
        /*006a*/ 	.short	(.L_1239 - .L_1238)
.L_1238:
        /*006c*/ 	.word	0x00000000
        /*0070*/ 	.short	0x0000
        /*0072*/ 	.short	0x0000
        /*0074*/ 	.byte	0x00, 0xf0, 0x11, 0x00


	//----- nvinfo : EIATTR_SPARSE_MMA_MASK
	.align		4
.L_1239:
        /*0078*/ 	.byte	0x03, 0x50
        /*007a*/ 	.short	0x0000


	//----- nvinfo : EIATTR_MAXREG_COUNT
	.align		4
        /*007c*/ 	.byte	0x03, 0x1b
        /*007e*/ 	.short	0x00ff


	//----- nvinfo : EIATTR_MERCURY_ISA_VERSION
	.align		4
        /*0080*/ 	.byte	0x03, 0x5f
        /*0082*/ 	.short	0x0101


	//----- nvinfo : EIATTR_VRC_CTA_INIT_COUNT
	.align		4
        /*0084*/ 	.byte	0x02, 0x4a
	.zero		1
	.zero		1


	//----- nvinfo : EIATTR_EXIT_INSTR_OFFSETS
	.align		4
        /*0088*/ 	.byte	0x04, 0x1c
        /*008a*/ 	.short	(.L_1241 - .L_1240)


	//   ....[0]....
.L_1240:
        /*008c*/ 	.word	0x000006a0


	//   ....[1]....
        /*0090*/ 	.word	0x00000720


	//----- nvinfo : EIATTR_MAX_THREADS
	.align		4
.L_1241:
        /*0094*/ 	.byte	0x04, 0x05
        /*0096*/ 	.short	(.L_1243 - .L_1242)
.L_1242:
        /*0098*/ 	.word	0x00000080
        /*009c*/ 	.word	0x00000001
        /*00a0*/ 	.word	0x00000001


	//----- nvinfo : EIATTR_CRS_STACK_SIZE
	.align		4
.L_1243:
        /*00a4*/ 	.byte	0x04, 0x1e
        /*00a6*/ 	.short	(.L_1245 - .L_1244)
.L_1244:
        /*00a8*/ 	.word	0x00000000


	//----- nvinfo : EIATTR_CBANK_PARAM_SIZE
	.align		4
.L_1245:
        /*00ac*/ 	.byte	0x03, 0x19
        /*00ae*/ 	.short	0x0024


	//----- nvinfo : EIATTR_PARAM_CBANK
	.align		4
        /*00b0*/ 	.byte	0x04, 0x0a
        /*00b2*/ 	.short	(.L_1247 - .L_1246)
	.align		4
.L_1246:
        /*00b4*/ 	.word	index@(.nv.constant0._ZN2at6native27unrolled_elementwise_kernelIZZZNS0_10glu_kernelERNS_18TensorIteratorBaseEENKUlvE_clEvENKUlvE1_clEvEUlN3c104HalfES7_E_St5arrayIPcLm3EELi4E23TrivialOffsetCalculatorILi2EjESC_ILi1EjENS0_6memory15LoadWithoutCastENSF_16StoreWithoutCastEEEviT_T0_T2_T3_T4_T5_)
        /*00b8*/ 	.short	0x0380
        /*00ba*/ 	.short	0x0024


	//----- nvinfo : EIATTR_SW_WAR
	.align		4
.L_1247:
        /*00bc*/ 	.byte	0x04, 0x36
        /*00be*/ 	.short	(.L_1249 - .L_1248)
.L_1248:
        /*00c0*/ 	.word	0x00000008
.L_1249:


//--------------------- .nv.info._ZN2at6native29vectorized_elementwise_kernelILi2EZZZNS0_10glu_kernelERNS_18TensorIteratorBaseEENKUlvE_clEvENKUlvE1_clEvEUlN3c104HalfES7_E_St5arrayIPcLm3EEEEviT0_T1_ --------------------------
	.section	.nv.info._ZN2at6native29vectorized_elementwise_kernelILi2EZZZNS0_10glu_kernelERNS_18TensorIteratorBaseEENKUlvE_clEvENKUlvE1_clEvEUlN3c104HalfES7_E_St5arrayIPcLm3EEEEviT0_T1_,"",@"SHT_CUDA_INFO"
	.sectionflags	@""
	.align	4


	//----- nvinfo : EIATTR_CUDA_API_VERSION
	.align		4
        /*0000*/ 	.byte	0x04, 0x37
        /*0002*/ 	.short	(.L_1251 - .L_1250)
.L_1250:
        /*0004*/ 	.word	0x00000082


	//----- nvinfo : EIATTR_KPARAM_INFO
	.align		4
.L_1251:
        /*0008*/ 	.byte	0x04, 0x17
        /*000a*/ 	.short	(.L_1253 - .L_1252)
.L_1252:
        /*000c*/ 	.word	0x00000000
        /*0010*/ 	.short	0x0002
        /*0012*/ 	.short	0x0008
        /*0014*/ 	.byte	0x00, 0xf0, 0x61, 0x00


	//----- nvinfo : EIATTR_KPARAM_INFO
	.align		4
.L_1253:
        /*0018*/ 	.byte	0x04, 0x17
        /*001a*/ 	.short	(.L_1255 - .L_1254)
.L_1254:
        /*001c*/ 	.word	0x00000000
        /*0020*/ 	.short	0x0001
        /*0022*/ 	.short	0x0004
        /*0024*/ 	.byte	0x00, 0xf0, 0x05, 0x00


	//----- nvinfo : EIATTR_KPARAM_INFO
	.align		4
.L_1255:
        /*0028*/ 	.byte	0x04, 0x17
        /*002a*/ 	.short	(.L_1257 - .L_1256)
.L_1256:
        /*002c*/ 	.word	0x00000000
        /*0030*/ 	.short	0x0000
        /*0032*/ 	.short	0x0000
        /*0034*/ 	.byte	0x00, 0xf0, 0x11, 0x00


	//----- nvinfo : EIATTR_SPARSE_MMA_MASK
	.align		4
.L_1257:
        /*0038*/ 	.byte	0x03, 0x50
        /*003a*/ 	.short	0x0000


	//----- nvinfo : EIATTR_MAXREG_COUNT
	.align		4
        /*003c*/ 	.byte	0x03, 0x1b
        /*003e*/ 	.short	0x00ff


	//----- nvinfo : EIATTR_MERCURY_ISA_VERSION
	.align		4
        /*0040*/ 	.byte	0x03, 0x5f
        /*0042*/ 	.short	0x0101


	//----- nvinfo : EIATTR_VRC_CTA_INIT_COUNT
	.align		4
        /*0044*/ 	.byte	0x02, 0x4a
	.zero		1
	.zero		1


	//----- nvinfo : EIATTR_EXIT_INSTR_OFFSETS
	.align		4
        /*0048*/ 	.byte	0x04, 0x1c
        /*004a*/ 	.short	(.L_1259 - .L_1258)


	//   ....[0]....
.L_1258:
        /*004c*/ 	.word	0x00000e60


	//   ....[1]....
        /*0050*/ 	.word	0x00000eb0


	//   ....[2]....
        /*0054*/ 	.word	0x000013e0


	//----- nvinfo : EIATTR_MAX_THREADS
	.align		4
.L_1259:
        /*0058*/ 	.byte	0x04, 0x05
        /*005a*/ 	.short	(.L_1261 - .L_1260)
.L_1260:
        /*005c*/ 	.word	0x00000080
        /*0060*/ 	.word	0x00000001
        /*0064*/ 	.word	0x00000001


	//----- nvinfo : EIATTR_CRS_STACK_SIZE
	.align		4
.L_1261:
        /*0068*/ 	.byte	0x04, 0x1e
        /*006a*/ 	.short	(.L_1263 - .L_1262)
.L_1262:
        /*006c*/ 	.word	0x00000000


	//----- nvinfo : EIATTR_CBANK_PARAM_SIZE
	.align		4
.L_1263:
        /*0070*/ 	.byte	0x03, 0x19
        /*0072*/ 	.short	0x0020


	//----- nvinfo : EIATTR_PARAM_CBANK
	.align		4
        /*0074*/ 	.byte	0x04, 0x0a
        /*0076*/ 	.short	(.L_1265 - .L_1264)
	.align		4
.L_1264:
        /*0078*/ 	.word	index@(.nv.constant0._ZN2at6native29vectorized_elementwise_kernelILi2EZZZNS0_10glu_kernelERNS_18TensorIteratorBaseEENKUlvE_clEvENKUlvE1_clEvEUlN3c104HalfES7_E_St5arrayIPcLm3EEEEviT0_T1_)
        /*007c*/ 	.short	0x0380
        /*007e*/ 	.short	0x0020


	//----- nvinfo : EIATTR_SW_WAR
	.align		4
.L_1265:
        /*0080*/ 	.byte	0x04, 0x36
        /*0082*/ 	.short	(.L_1267 - .L_1266)
.L_1266:
        /*0084*/ 	.word	0x00000008
.L_1267:


//--------------------- .nv.info._ZN2at6native29vectorized_elementwise_kernelILi4EZZZNS0_10glu_kernelERNS_18TensorIteratorBaseEENKUlvE_clEvENKUlvE1_clEvEUlN3c104HalfES7_E_St5arrayIPcLm3EEEEviT0_T1_ --------------------------
	.section	.nv.info._ZN2at6native29vectorized_elementwise_kernelILi4EZZZNS0_10glu_kernelERNS_18TensorIteratorBaseEENKUlvE_clEvENKUlvE1_clEvEUlN3c104HalfES7_E_St5arrayIPcLm3EEEEviT0_T1_,"",@"SHT_CUDA_INFO"
	.sectionflags	@""
	.align	4


	//----- nvinfo : EIATTR_CUDA_API_VERSION
	.align		4
        /*0000*/ 	.byte	0x04, 0x37
        /*0002*/ 	.short	(.L_1269 - .L_1268)
.L_1268:
        /*0004*/ 	.word	0x00000082


	//----- nvinfo : EIATTR_KPARAM_INFO
	.align		4
.L_1269:
        /*0008*/ 	.byte	0x04, 0x17
        /*000a*/ 	.short	(.L_1271 - .L_1270)
.L_1270:
        /*000c*/ 	.word	0x00000000
        /*0010*/ 	.short	0x0002
        /*0012*/ 	.short	0x0008
        /*0014*/ 	.byte	0x00, 0xf0, 0x61, 0x00


	//----- nvinfo : EIATTR_KPARAM_INFO
	.align		4
.L_1271:
        /*0018*/ 	.byte	0x04, 0x17
        /*001a*/ 	.short	(.L_1273 - .L_1272)
.L_1272:
        /*001c*/ 	.word	0x00000000
        /*0020*/ 	.short	0x0001
        /*0022*/ 	.short	0x0004
        /*0024*/ 	.byte	0x00, 0xf0, 0x05, 0x00


	//----- nvinfo : EIATTR_KPARAM_INFO
	.align		4
.L_1273:
        /*0028*/ 	.byte	0x04, 0x17
        /*002a*/ 	.short	(.L_1275 - .L_1274)
.L_1274:
        /*002c*/ 	.word	0x00000000
        /*0030*/ 	.short	0x0000
        /*0032*/ 	.short	0x0000
        /*0034*/ 	.byte	0x00, 0xf0, 0x11, 0x00


	//----- nvinfo : EIATTR_SPARSE_MMA_MASK
	.align		4
.L_1275:
        /*0038*/ 	.byte	0x03, 0x50
        /*003a*/ 	.short	0x0000


	//----- nvinfo : EIATTR_MAXREG_COUNT
	.align		4
        /*003c*/ 	.byte	0x03, 0x1b
        /*003e*/ 	.short	0x00ff


	//----- nvinfo : EIATTR_MERCURY_ISA_VERSION
	.align		4
        /*0040*/ 	.byte	0x03, 0x5f
        /*0042*/ 	.short	0x0101


	//----- nvinfo : EIATTR_VRC_CTA_INIT_COUNT
	.align		4
        /*0044*/ 	.byte	0x02, 0x4a
	.zero		1
	.zero		1


	//----- nvinfo : EIATTR_EXIT_INSTR_OFFSETS
	.align		4
        /*0048*/ 	.byte	0x04, 0x1c
        /*004a*/ 	.short	(.L_1277 - .L_1276)


	//   ....[0]....
.L_1276:
        /*004c*/ 	.word	0x00000e60


	//   ....[1]....
        /*0050*/ 	.word	0x00000eb0


	//   ....[2]....
        /*0054*/ 	.word	0x00001380


	//----- nvinfo : EIATTR_MAX_THREADS
	.align		4
.L_1277:
        /*0058*/ 	.byte	0x04, 0x05
        /*005a*/ 	.short	(.L_1279 - .L_1278)
.L_1278:
        /*005c*/ 	.word	0x00000080
        /*0060*/ 	.word	0x00000001
        /*0064*/ 	.word	0x00000001


	//----- nvinfo : EIATTR_CRS_STACK_SIZE
	.align		4
.L_1279:
        /*0068*/ 	.byte	0x04, 0x1e
        /*006a*/ 	.short	(.L_1281 - .L_1280)
.L_1280:
        /*006c*/ 	.word	0x00000000


	//----- nvinfo : EIATTR_CBANK_PARAM_SIZE
	.align		4
.L_1281:
        /*0070*/ 	.byte	0x03, 0x19
        /*0072*/ 	.short	0x0020


	//----- nvinfo : EIATTR_PARAM_CBANK
	.align		4
        /*0074*/ 	.byte	0x04, 0x0a
        /*0076*/ 	.short	(.L_1283 - .L_1282)
	.align		4
.L_1282:
        /*0078*/ 	.word	index@(.nv.constant0._ZN2at6native29vectorized_elementwise_kernelILi4EZZZNS0_10glu_kernelERNS_18TensorIteratorBaseEENKUlvE_clEvENKUlvE1_clEvEUlN3c104HalfES7_E_St5arrayIPcLm3EEEEviT0_T1_)
        /*007c*/ 	.short	0x0380
        /*007e*/ 	.short	0x0020


	//----- nvinfo : EIATTR_SW_WAR
	.align		4
.L_1283:
        /*0080*/ 	.byte	0x04, 0x36
        /*0082*/ 	.short	(.L_1285 - .L_1284)
.L_1284:
        /*0084*/ 	.word	0x00000008
.L_1285:


//--------------------- .nv.info._ZN2at6native29vectorized_elementwise_kernelILi8EZZZNS0_10glu_kernelERNS_18TensorIteratorBaseEENKUlvE_clEvENKUlvE1_clEvEUlN3c104HalfES7_E_St5arrayIPcLm3EEEEviT0_T1_ --------------------------
	.section	.nv.info._ZN2at6native29vectorized_elementwise_kernelILi8EZZZNS0_10glu_kernelERNS_18TensorIteratorBaseEENKUlvE_clEvENKUlvE1_clEvEUlN3c104HalfES7_E_St5arrayIPcLm3EEEEviT0_T1_,"",@"SHT_CUDA_INFO"
	.sectionflags	@""
	.align	4


	//----- nvinfo : EIATTR_CUDA_API_VERSION
	.align		4
        /*0000*/ 	.byte	0x04, 0x37
        /*0002*/ 	.short	(.L_1287 - .L_1286)
.L_1286:
        /*0004*/ 	.word	0x00000082


	//----- nvinfo : EIATTR_KPARAM_INFO
	.align		4
.L_1287:
        /*0008*/ 	.byte	0x04, 0x17
        /*000a*/ 	.short	(.L_1289 - .L_1288)
.L_1288:
        /*000c*/ 	.word	0x00000000
        /*0010*/ 	.short	0x0002
        /*0012*/ 	.short	0x0008
        /*0014*/ 	.byte	0x00, 0xf0, 0x61, 0x00


	//----- nvinfo : EIATTR_KPARAM_INFO
	.align		4
.L_1289:
        /*0018*/ 	.byte	0x04, 0x17
        /*001a*/ 	.short	(.L_1291 - .L_1290)
.L_1290:
        /*001c*/ 	.word	0x00000000
        /*0020*/ 	.short	0x0001
        /*0022*/ 	.short	0x0004
        /*0024*/ 	.byte	0x00, 0xf0, 0x05, 0x00


	//----- nvinfo : EIATTR_KPARAM_INFO
	.align		4
.L_1291:
        /*0028*/ 	.byte	0x04, 0x17
        /*002a*/ 	.short	(.L_1293 - .L_1292)
.L_1292:
        /*002c*/ 	.word	0x00000000
        /*0030*/ 	.short	0x0000
        /*0032*/ 	.short	0x0000
        /*0034*/ 	.byte	0x00, 0xf0, 0x11, 0x00


	//----- nvinfo : EIATTR_SPARSE_MMA_MASK
	.align		4
.L_1293:
        /*0038*/ 	.byte	0x03, 0x50
        /*003a*/ 	.short	0x0000


	//----- nvinfo : EIATTR_MAXREG_COUNT
	.align		4
        /*003c*/ 	.byte	0x03, 0x1b
        /*003e*/ 	.short	0x00ff


	//----- nvinfo : EIATTR_MERCURY_ISA_VERSION
	.align		4
        /*0040*/ 	.byte	0x03, 0x5f
        /*0042*/ 	.short	0x0101


	//----- nvinfo : EIATTR_VRC_CTA_INIT_COUNT
	.align		4
        /*0044*/ 	.byte	0x02, 0x4a
	.zero		1
	.zero		1


	//----- nvinfo : EIATTR_EXIT_INSTR_OFFSETS
	.align		4
        /*0048*/ 	.byte	0x04, 0x1c
        /*004a*/ 	.short	(.L_1295 - .L_1294)


	//   ....[0]....
.L_1294:
        /*004c*/ 	.word	0x00000e60


	//   ....[1]....
        /*0050*/ 	.word	0x00000eb0


	//   ....[2]....
        /*0054*/ 	.word	0x00001350


	//----- nvinfo : EIATTR_MAX_THREADS
	.align		4
.L_1295:
        /*0058*/ 	.byte	0x04, 0x05
        /*005a*/ 	.short	(.L_1297 - .L_1296)
.L_1296:
        /*005c*/ 	.word	0x00000080
        /*0060*/ 	.word	0x00000001
        /*0064*/ 	.word	0x00000001


	//----- nvinfo : EIATTR_CRS_STACK_SIZE
	.align		4
.L_1297:
        /*0068*/ 	.byte	0x04, 0x1e
        /*006a*/ 	.short	(.L_1299 - .L_1298)
.L_1298:
        /*006c*/ 	.word	0x00000000


	//----- nvinfo : EIATTR_CBANK_PARAM_SIZE
	.align		4
.L_1299:
        /*0070*/ 	.byte	0x03, 0x19
        /*0072*/ 	.short	0x0020


	//----- nvinfo : EIATTR_PARAM_CBANK
	.align		4
        /*0074*/ 	.byte	0x04, 0x0a
        /*0076*/ 	.short	(.L_1301 - .L_1300)
	.align		4
.L_1300:
        /*0078*/ 	.word	index@(.nv.constant0._ZN2at6native29vectorized_elementwise_kernelILi8EZZZNS0_10glu_kernelERNS_18TensorIteratorBaseEENKUlvE_clEvENKUlvE1_clEvEUlN3c104HalfES7_E_St5arrayIPcLm3EEEEviT0_T1_)
        /*007c*/ 	.short	0x0380
        /*007e*/ 	.short	0x0020


	//----- nvinfo : EIATTR_SW_WAR
	.align		4
.L_1301:
        /*0080*/ 	.byte	0x04, 0x36
        /*0082*/ 	.short	(.L_1303 - .L_1302)
.L_1302:
        /*0084*/ 	.word	0x00000008
.L_1303:


//--------------------- .nv.info._ZN2at6native18elementwise_kernelILi128ELi4EZNS0_15gpu_kernel_implIZZZNS0_10glu_kernelERNS_18TensorIteratorBaseEENKUlvE_clEvENKUlvE0_clEvEUlffE_EEvS4_RKT_EUliE_EEviT1_ --------------------------
	.section	.nv.info._ZN2at6native18elementwise_kernelILi128ELi4EZNS0_15gpu_kernel_implIZZZNS0_10glu_kernelERNS_18TensorIteratorBaseEENKUlvE_clEvENKUlvE0_clEvEUlffE_EEvS4_RKT_EUliE_EEviT1_,"",@"SHT_CUDA_INFO"
	.sectionflags	@""
	.align	4


	//----- nvinfo : EIATTR_CUDA_API_VERSION
	.align		4
        /*0000*/ 	.byte	0x04, 0x37
        /*0002*/ 	.short	(.L_1305 - .L_1304)
.L_1304:
        /*0004*/ 	.word	0x00000082


	//----- nvinfo : EIATTR_KPARAM_INFO
	.align		4
.L_1305:
        /*0008*/ 	.byte	0x04, 0x17
        /*000a*/ 	.short	(.L_1307 - .L_1306)
.L_1306:
        /*000c*/ 	.word	0x00000000
        /*0010*/ 	.short	0x0001
        /*0012*/ 	.short	0x0008
        /*0014*/ 	.byte	0x00, 0xf0, 0x21, 0x0a


	//----- nvinfo : EIATTR_KPARAM_INFO
	.align		4
.L_1307:
        /*0018*/ 	.byte	0x04, 0x17
        /*001a*/ 	.short	(.L_1309 - .L_1308)
.L_1308:
        /*001c*/ 	.word	0x00000000
        /*0020*/ 	.short	0x0000
        /*0022*/ 	.short	0x0000
        /*0024*/ 	.byte	0x00, 0xf0, 0x11, 0x00


	//----- nvinfo : EIATTR_SPARSE_MMA_MASK
	.align		4
.L_1309:
        /*0028*/ 	.byte	0x03, 0x50
        /*002a*/ 	.short	0x0000


	//----- nvinfo : EIATTR_MAXREG_COUNT
	.align		4
        /*002c*/ 	.byte	0x03, 0x1b
        /*002e*/ 	.short	0x0080


	//----- nvinfo : EIATTR_EXTERNS
	.align		4
        /*0030*/ 	.byte	0x04, 0x0f
        /*0032*/ 	.short	(.L_1311 - .L_1310)


	//   ....[0]....
	.align		4
.L_1310:
        /*0034*/ 	.word	index@(__assertfail)


	//----- nvinfo : EIATTR_MERCURY_ISA_VERSION
	.align		4
.L_1311:
        /*0038*/ 	.byte	0x03, 0x5f
        /*003a*/ 	.short	0x0101


	//----- nvinfo : EIATTR_VRC_CTA_INIT_COUNT
	.align		4
        /*003c*/ 	.byte	0x02, 0x4a
	.zero		1
	.zero		1


	//----- nvinfo : EIATTR_SYSCALL_OFFSETS
	.align		4
        /*0040*/ 	.byte	0x04, 0x46
        /*0042*/ 	.short	(.L_1313 - .L_1312)


	//   ....[0]....
.L_1312:
        /*0044*/ 	.word	0x00002410


	//   ....[1]....
        /*0048*/ 	.word	0x00003200


	//   ....[2]....
        /*004c*/ 	.word	0x00004000


	//   ....[3]....
        /*0050*/ 	.word	0x00006540


	//   ....[4]....
        /*0054*/ 	.word	0x00007330


	//   ....[5]....
        /*0058*/ 	.word	0x00007f90


	//   ....[6]....
        /*005c*/ 	.word	0x0000a5e0


	//   ....[7]....
        /*0060*/ 	.word	0x0000b3d0


	//   ....[8]....
        /*0064*/ 	.word	0x0000c030


	//   ....[9]....
        /*0068*/ 	.word	0x0000e6a0


	//   ....[10]....
        /*006c*/ 	.word	0x0000f490


	//   ....[11]....
        /*0070*/ 	.word	0x000100c0


	//----- nvinfo : EIATTR_EXIT_INSTR_OFFSETS
	.align		4
.L_1313:
        /*0074*/ 	.byte	0x04, 0x1c
        /*0076*/ 	.short	(.L_1315 - .L_1314)


	//   ....[0]....
.L_1314:
        /*0078*/ 	.word	0x0000c2e0


	//   ....[1]....
        /*007c*/ 	.word	0x0000f640


	//   ....[2]....
        /*0080*/ 	.word	0x0000f680


	//   ....[3]....
        /*0084*/ 	.word	0x0000f710


	//   ....[4]....
        /*0088*/ 	.word	0x0000f740


	//   ....[5]....
        /*008c*/ 	.word	0x0000f770


	//   ....[6]....
        /*0090*/ 	.word	0x0000f7f0


	//   ....[7]....
        /*0094*/ 	.word	0x0000f820


	//   ....[8]....
        /*0098*/ 	.word	0x0000f8b0


	//   ....[9]....
        /*009c*/ 	.word	0x0000f8f0


	//   ....[10]....
        /*00a0*/ 	.word	0x0000f930


	//   ....[11]....
        /*00a4*/ 	.word	0x0000fa00


	//   ....[12]....
        /*00a8*/ 	.word	0x0000fb60


	//   ....[13]....
        /*00ac*/ 	.word	0x0000fcc0


	//   ....[14]....
        /*00b0*/ 	.word	0x0000fe10


	//   ....[15]....
        /*00b4*/ 	.word	0x0000fe40


	//   ....[16]....
        /*00b8*/ 	.word	0x0000fe70


	//   ....[17]....
        /*00bc*/ 	.word	0x0000ff10


	//   ....[18]....
        /*00c0*/ 	.word	0x0000ff60


	//   ....[19]....
        /*00c4*/ 	.word	0x000100d0


	//   ....[20]....
        /*00c8*/ 	.word	0x000101d0


	//   ....[21]....
        /*00cc*/ 	.word	0x00010300


	//   ....[22]....
        /*00d0*/ 	.word	0x00010330


	//----- nvinfo : EIATTR_MAX_THREADS
	.align		4
.L_1315:
        /*00d4*/ 	.byte	0x04, 0x05
        /*00d6*/ 	.short	(.L_1317 - .L_1316)
.L_1316:
        /*00d8*/ 	.word	0x00000080
        /*00dc*/ 	.word	0x00000001
        /*00e0*/ 	.word	0x00000001


	//----- nvinfo : EIATTR_CRS_STACK_SIZE
	.align		4
.L_1317:
        /*00e4*/ 	.byte	0x04, 0x1e
        /*00e6*/ 	.short	(.L_1319 - .L_1318)
.L_1318:
        /*00e8*/ 	.word	0x00000000


	//----- nvinfo : EIATTR_CBANK_PARAM_SIZE
	.align		4
.L_1319:
        /*00ec*/ 	.byte	0x03, 0x19
        /*00ee*/ 	.short	0x0290


	//----- nvinfo : EIATTR_PARAM_CBANK
	.align		4
        /*00f0*/ 	.byte	0x04, 0x0a
        /*00f2*/ 	.short	(.L_1321 - .L_1320)
	.align		4
.L_1320:
        /*00f4*/ 	.word	index@(.nv.constant0._ZN2at6native18elementwise_kernelILi128ELi4EZNS0_15gpu_kernel_implIZZZNS0_10glu_kernelERNS_18TensorIteratorBaseEENKUlvE_clEvENKUlvE0_clEvEUlffE_EEvS4_RKT_EUliE_EEviT1_)
        /*00f8*/ 	.short	0x0380
        /*00fa*/ 	.short	0x0290


	//----- nvinfo : EIATTR_SW_WAR
	.align		4
.L_1321:
        /*00fc*/ 	.byte	0x04, 0x36
        /*00fe*/ 	.short	(.L_1323 - .L_1322)
.L_1322:
        /*0100*/ 	.word	0x00000008
.L_1323:


//--------------------- .nv.info._ZN2at6native27unrolled_elementwise_kernelIZZZNS0_10glu_kernelERNS_18TensorIteratorBaseEENKUlvE_clEvENKUlvE0_clEvEUlffE_St5arrayIPcLm3EELi4E23TrivialOffsetCalculatorILi2EjESA_ILi1EjENS0_6memory12LoadWithCastILi2EEENSD_13StoreWithCastILi1EEEEEviT_T0_T2_T3_T4_T5_ --------------------------
	.section	.nv.info._ZN2at6native27unrolled_elementwise_kernelIZZZNS0_10glu_kernelERNS_18TensorIteratorBaseEENKUlvE_clEvENKUlvE0_clEvEUlffE_St5arrayIPcLm3EELi4E23TrivialOffsetCalculatorILi2EjESA_ILi1EjENS0_6memory12LoadWithCastILi2EEENSD_13StoreWithCastILi1EEEEEviT_T0_T2_T3_T4_T5_,"",@"SHT_CUDA_INFO"
	.sectionflags	@""
	.align	4


	//----- nvinfo : EIATTR_CUDA_API_VERSION
	.align		4
        /*0000*/ 	.byte	0x04, 0x37
        /*0002*/ 	.short	(.L_1325 - .L_1324)
.L_1324:
        /*0004*/ 	.word	0x00000082


	//----- nvinfo : EIATTR_KPARAM_INFO
	.align		4
.L_1325:
        /*0008*/ 	.byte	0x04, 0x17
        /*000a*/ 	.short	(.L_1327 - .L_1326)
.L_1326:
        /*000c*/ 	.word	0x00000000
        /*0010*/ 	.short	0x0006
        /*0012*/ 	.short	0x0030
        /*0014*/ 	.byte	0x00, 0xf0, 0x21, 0x00


	//----- nvinfo : EIATTR_KPARAM_INFO
	.align		4
.L_1327:
        /*0018*/ 	.byte	0x04, 0x17
        /*001a*/ 	.short	(.L_1329 - .L_1328)
.L_1328:
        /*001c*/ 	.word	0x00000000
        /*0020*/ 	.short	0x0005
        /*0022*/ 	.short	0x0024
        /*0024*/ 	.byte	0x00, 0xf0, 0x31, 0x00


	//----- nvinfo : EIATTR_KPARAM_INFO
	.align		4
.L_1329:
        /*0028*/ 	.byte	0x04, 0x17
        /*002a*/ 	.short	(.L_1331 - .L_1330)
.L_1330:
        /*002c*/ 	.word	0x00000000
        /*0030*/ 	.short	0x0004
        /*0032*/ 	.short	0x0021
        /*0034*/ 	.byte	0x00, 0xf0, 0x05, 0x00


	//----- nvinfo : EIATTR_KPARAM_INFO
	.align		4
.L_1331:
        /*0038*/ 	.byte	0x04, 0x17
        /*003a*/ 	.short	(.L_1333 - .L_1332)
.L_1332:
        /*003c*/ 	.word	0x00000000
        /*0040*/ 	.short	0x0003
        /*0042*/ 	.short	0x0020
        /*0044*/ 	.byte	0x00, 0xf0, 0x05, 0x00


	//----- nvinfo : EIATTR_KPARAM_INFO
	.align		4
.L_1333:
        /*0048*/ 	.byte	0x04, 0x17
        /*004a*/ 	.short	(.L_1335 - .L_1334)
.L_1334:
        /*004c*/ 	.word	0x00000000
        /*0050*/ 	.short	0x0002
        /*0052*/ 	.short	0x0008
        /*0054*/ 	.byte	0x00, 0xf0, 0x61, 0x00


	//----- nvinfo : EIATTR_KPARAM_INFO
	.align		4
.L_1335:
        /*0058*/ 	.byte	0x04, 0x17
        /*005a*/ 	.short	(.L_1337 - .L_1336)
.L_1336:
        /*005c*/ 	.word	0x00000000
        /*0060*/ 	.short	0x0001
        /*0062*/ 	.short	0x0004
        /*0064*/ 	.byte	0x00, 0xf0, 0x05, 0x00


	//----- nvinfo : EIATTR_KPARAM_INFO
	.align		4
.L_1337:
        /*0068*/ 	.byte	0x04, 0x17
        /*006a*/ 	.short	(.L_1339 - .L_1338)
.L_1338:
        /*006c*/ 	.word	0x00000000
        /*0070*/ 	.short	0x0000
        /*0072*/ 	.short	0x0000
        /*0074*/ 	.byte	0x00, 0xf0, 0x11, 0x00


	//----- nvinfo : EIATTR_SPARSE_MMA_MASK
	.align		4
.L_1339:
        /*0078*/ 	.byte	0x03, 0x50
        /*007a*/ 	.short	0x0000


	//----- nvinfo : EIATTR_MAXREG_COUNT
	.align		4
        /*007c*/ 	.byte	0x03, 0x1b
        /*007e*/ 	.short	0x00ff


	//----- nvinfo : EIATTR_EXTERNS
	.align		4
        /*0080*/ 	.byte	0x04, 0x0f
        /*0082*/ 	.short	(.L_1341 - .L_1340)


	//   ....[0]....
	.align		4
.L_1340:
        /*0084*/ 	.word	index@(__assertfail)


	//----- nvinfo : EIATTR_MERCURY_ISA_VERSION
	.align		4
.L_1341:
        /*0088*/ 	.byte	0x03, 0x5f
        /*008a*/ 	.short	0x0101


	//----- nvinfo : EIATTR_VRC_CTA_INIT_COUNT
	.align		4
        /*008c*/ 	.byte	0x02, 0x4a
	.zero		1
	.zero		1


	//----- nvinfo : EIATTR_SYSCALL_OFFSETS
	.align		4
        /*0090*/ 	.byte	0x04, 0x46
        /*0092*/ 	.short	(.L_1343 - .L_1342)


	//   ....[0]....
.L_1342:
        /*0094*/ 	.word	0x00000e00


	//   ....[1]....
        /*0098*/ 	.word	0x00001c20


	//   ....[2]....
        /*009c*/ 	.word	0x00002b50


	//   ....[3]....
        /*00a0*/ 	.word	0x00003960


	//   ....[4]....
        /*00a4*/ 	.word	0x00004800


	//   ....[5]....
        /*00a8*/ 	.word	0x00005620


	//   ....[6]....
        /*00ac*/ 	.word	0x000064d0


	//   ....[7]....
        /*00b0*/ 	.word	0x00007300


	//   ....[8]....
        /*00b4*/ 	.word	0x00008350


	//   ....[9]....
        /*00b8*/ 	.word	0x000090f0


	//   ....[10]....
        /*00bc*/ 	.word	0x00009f50


	//   ....[11]....
        /*00c0*/ 	.word	0x0000adb0


	//----- nvinfo : EIATTR_EXIT_INSTR_OFFSETS
	.align		4
.L_1343:
        /*00c4*/ 	.byte	0x04, 0x1c
        /*00c6*/ 	.short	(.L_1345 - .L_1344)


	//   ....[0]....
.L_1344:
        /*00c8*/ 	.word	0x0000a1f0


	//   ....[1]....
        /*00cc*/ 	.word	0x0000a330


	//   ....[2]....
        /*00d0*/ 	.word	0x0000a370


	//   ....[3]....
        /*00d4*/ 	.word	0x0000a400


	//   ....[4]....
        /*00d8*/ 	.word	0x0000a430


	//   ....[5]....
        /*00dc*/ 	.word	0x0000a460


	//   ....[6]....
        /*00e0*/ 	.word	0x0000a4e0


	//   ....[7]....
        /*00e4*/ 	.word	0x0000a510


	//   ....[8]....
        /*00e8*/ 	.word	0x0000a5a0


	//   ....[9]....
        /*00ec*/ 	.word	0x0000a5e0


	//   ....[10]....
        /*00f0*/ 	.word	0x0000a620


	//   ....[11]....
        /*00f4*/ 	.word	0x0000a6f0


	//   ....[12]....
        /*00f8*/ 	.word	0x0000a850


	//   ....[13]....
        /*00fc*/ 	.word	0x0000a9b0


	//   ....[14]....
        /*0100*/ 	.word	0x0000ab00


	//   ....[15]....
        /*0104*/ 	.word	0x0000ab30


	//   ....[16]....
        /*0108*/ 	.word	0x0000ab60


	//   ....[17]....
        /*010c*/ 	.word	0x0000ac00


	//   ....[18]....
        /*0110*/ 	.word	0x0000ac50


	//   ....[19]....
        /*0114*/ 	.word	0x0000adc0


	//   ....[20]....
        /*0118*/ 	.word	0x0000aec0


	//   ....[21]....
        /*011c*/ 	.word	0x0000aff0


	//   ....[22]....
        /*0120*/ 	.word	0x0000b020


	//----- nvinfo : EIATTR_MAX_THREADS
	.align		4
.L_1345:
        /*0124*/ 	.byte	0x04, 0x05
        /*0126*/ 	.short	(.L_1347 - .L_1346)
.L_1346:
        /*0128*/ 	.word	0x00000080
        /*012c*/ 	.word	0x00000001
        /*0130*/ 	.word	0x00000001


	//----- nvinfo : EIATTR_CRS_STACK_SIZE
	.align		4
.L_1347:
        /*0134*/ 	.byte	0x04, 0x1e
        /*0136*/ 	.short	(.L_1349 - .L_1348)
.L_1348:
        /*0138*/ 	.word	0x00000000


	//----- nvinfo : EIATTR_CBANK_PARAM_SIZE
	.align		4
.L_1349:
        /*013c*/ 	.byte	0x03, 0x19
        /*013e*/ 	.short	0x0038


	//----- nvinfo : EIATTR_PARAM_CBANK
	.align		4
        /*0140*/ 	.byte	0x04, 0x0a
        /*0142*/ 	.short	(.L_1351 - .L_1350)
	.align		4
.L_1350:
        /*0144*/ 	.word	index@(.nv.constant0._ZN2at6native27unrolled_elementwise_kernelIZZZNS0_10glu_kernelERNS_18TensorIteratorBaseEENKUlvE_clEvENKUlvE0_clEvEUlffE_St5arrayIPcLm3EELi4E23TrivialOffsetCalculatorILi2EjESA_ILi1EjENS0_6memory12LoadWithCastILi2EEENSD_13StoreWithCastILi1EEEEEviT_T0_T2_T3_T4_T5_)
        /*0148*/ 	.short	0x0380
        /*014a*/ 	.short	0x0038


	//----- nvinfo : EIATTR_SW_WAR
	.align		4
.L_1351:
        /*014c*/ 	.byte	0x04, 0x36
        /*014e*/ 	.short	(.L_1353 - .L_1352)
.L_1352:
        /*0150*/ 	.word	0x00000008
.L_1353:


//--------------------- .nv.info._ZN2at6native18elementwise_kernelILi128ELi2EZNS0_22gpu_kernel_impl_nocastIZZZNS0_10glu_kernelERNS_18TensorIteratorBaseEENKUlvE_clEvENKUlvE0_clEvEUlffE_EEvS4_RKT_EUliE_EEviT1_ --------------------------
	.section	.nv.info._ZN2at6native18elementwise_kernelILi128ELi2EZNS0_22gpu_kernel_impl_nocastIZZZNS0_10glu_kernelERNS_18TensorIteratorBaseEENKUlvE_clEvENKUlvE0_clEvEUlffE_EEvS4_RKT_EUliE_EEviT1_,"",@"SHT_CUDA_INFO"
	.sectionflags	@""
	.align	4


	//----- nvinfo : EIATTR_CUDA_API_VERSION
	.align		4
        /*0000*/ 	.byte	0x04, 0x37
        /*0002*/ 	.short	(.L_1355 - .L_1354)
.L_1354:
        /*0004*/ 	.word	0x00000082


	//----- nvinfo : EIATTR_KPARAM_INFO
	.align		4
.L_1355:
        /*0008*/ 	.byte	0x04, 0x17
        /*000a*/ 	.short	(.L_1357 - .L_1356)
.L_1356:
        /*000c*/ 	.word	0x00000000
        /*0010*/ 	.short	0x0001
        /*0012*/ 	.short	0x0008
        /*0014*/ 	.byte	0x00, 0xf0, 0x21, 0x0a


	//----- nvinfo : EIATTR_KPARAM_INFO
	.align		4
.L_1357:
        /*0018*/ 	.byte	0x04, 0x17
        /*001a*/ 	.short	(.L_1359 - .L_1358)
.L_1358:
        /*001c*/ 	.word	0x00000000
        /*0020*/ 	.short	0x0000
        /*0022*/ 	.short	0x0000
        /*0024*/ 	.byte	0x00, 0xf0, 0x11, 0x00


	//----- nvinfo : EIATTR_SPARSE_MMA_MASK
	.align		4
.L_1359:
        /*0028*/ 	.byte	0x03, 0x50
        /*002a*/ 	.short	0x0000


	//----- nvinfo : EIATTR_MAXREG_COUNT
	.align		4
        /*002c*/ 	.byte	0x03, 0x1b
        /*002e*/ 	.short	0x0080


	//----- nvinfo : EIATTR_MERCURY_ISA_VERSION
	.align		4
        /*0030*/ 	.byte	0x03, 0x5f
        /*0032*/ 	.short	0x0101


	//----- nvinfo : EIATTR_VRC_CTA_INIT_COUNT
	.align		4
        /*0034*/ 	.byte	0x02, 0x4a
	.zero		1
	.zero		1


	//----- nvinfo : EIATTR_EXIT_INSTR_OFFSETS
	.align		4
        /*0038*/ 	.byte	0x04, 0x1c
        /*003a*/ 	.short	(.L_1361 - .L_1360)


	//   ....[0]....
.L_1360:
        /*003c*/ 	.word	0x000001b0


	//   ....[1]....
        /*0040*/ 	.word	0x00000270


	//   ....[2]....
        /*0044*/ 	.word	0x000019e0


	//   ....[3]....
        /*0048*/ 	.word	0x000030b0


	//----- nvinfo : EIATTR_MAX_THREADS
	.align		4
.L_1361:
        /*004c*/ 	.byte	0x04, 0x05
        /*004e*/ 	.short	(.L_1363 - .L_1362)
.L_1362:
        /*0050*/ 	.word	0x00000080
        /*0054*/ 	.word	0x00000001
        /*0058*/ 	.word	0x00000001


	//----- nvinfo : EIATTR_CRS_STACK_SIZE
	.align		4
.L_1363:
        /*005c*/ 	.byte	0x04, 0x1e
        /*005e*/ 	.short	(.L_1365 - .L_1364)
.L_1364:
        /*0060*/ 	.word	0x00000000


	//----- nvinfo : EIATTR_CBANK_PARAM_SIZE
	.align		4
.L_1365:
        /*0064*/ 	.byte	0x03, 0x19
        /*0066*/ 	.short	0x0290


	//----- nvinfo : EIATTR_PARAM_CBANK
	.align		4
        /*0068*/ 	.byte	0x04, 0x0a
        /*006a*/ 	.short	(.L_1367 - .L_1366)
	.align		4
.L_1366:
        /*006c*/ 	.word	index@(.nv.constant0._ZN2at6native18elementwise_kernelILi128ELi2EZNS0_22gpu_kernel_impl_nocastIZZZNS0_10glu_kernelERNS_18TensorIteratorBaseEENKUlvE_clEvENKUlvE0_clEvEUlffE_EEvS4_RKT_EUliE_EEviT1_)
        /*0070*/ 	.short	0x0380
        /*0072*/ 	.short	0x0290


	//----- nvinfo : EIATTR_SW_WAR
	.align		4
.L_1367:
        /*0074*/ 	.byte	0x04, 0x36
        /*0076*/ 	.short	(.L_1369 - .L_1368)
.L_1368:
        /*0078*/ 	.word	0x00000008
.L_1369:


//--------------------- .nv.info._ZN2at6native27unrolled_elementwise_kernelIZZZNS0_10glu_kernelERNS_18TensorIteratorBaseEENKUlvE_clEvENKUlvE0_clEvEUlffE_St5arrayIPcLm3EELi4E23TrivialOffsetCalculatorILi2EjESA_ILi1EjENS0_6memory15LoadWithoutCastENSD_16StoreWithoutCastEEEviT_T0_T2_T3_T4_T5_ --------------------------
	.section	.nv.info._ZN2at6native27unrolled_elementwise_kernelIZZZNS0_10glu_kernelERNS_18TensorIteratorBaseEENKUlvE_clEvENKUlvE0_clEvEUlffE_St5arrayIPcLm3EELi4E23TrivialOffsetCalculatorILi2EjESA_ILi1EjENS0_6memory15LoadWithoutCastENSD_16StoreWithoutCastEEEviT_T0_T2_T3_T4_T5_,"",@"SHT_CUDA_INFO"
	.sectionflags	@""
	.align	4


	//----- nvinfo : EIATTR_CUDA_API_VERSION
	.align		4
        /*0000*/ 	.byte	0x04, 0x37
        /*0002*/ 	.short	(.L_1371 - .L_1370)
.L_1370:
        /*0004*/ 	.word	0x00000082


	//----- nvinfo : EIATTR_KPARAM_INFO
	.align		4
.L_1371:
        /*0008*/ 	.byte	0x04, 0x17
        /*000a*/ 	.short	(.L_1373 - .L_1372)
.L_1372:
        /*000c*/ 	.word	0x00000000
        /*0010*/ 	.short	0x0006
        /*0012*/ 	.short	0x0023
        /*0014*/ 	.byte	0x00, 0xf0, 0x05, 0x00


	//----- nvinfo : EIATTR_KPARAM_INFO
	.align		4
.L_1373:
        /*0018*/ 	.byte	0x04, 0x17
        /*001a*/ 	.short	(.L_1375 - .L_1374)
.L_1374:
        /*001c*/ 	.word	0x00000000
        /*0020*/ 	.short	0x0005
        /*0022*/ 	.short	0x0022
        /*0024*/ 	.byte	0x00, 0xf0, 0x05, 0x00


	//----- nvinfo : EIATTR_KPARAM_INFO
	.align		4
.L_1375:
        /*0028*/ 	.byte	0x04, 0x17
        /*002a*/ 	.short	(.L_1377 - .L_1376)
.L_1376:
        /*002c*/ 	.word	0x00000000
        /*0030*/ 	.short	0x0004
        /*0032*/ 	.short	0x0021
        /*0034*/ 	.byte	0x00, 0xf0, 0x05, 0x00


	//----- nvinfo : EIATTR_KPARAM_INFO
	.align		4
.L_1377:
        /*0038*/ 	.byte	0x04, 0x17
        /*003a*/ 	.short	(.L_1379 - .L_1378)
.L_1378:
        /*003c*/ 	.word	0x00000000
        /*0040*/ 	.short	0x0003
        /*0042*/ 	.short	0x0020
        /*0044*/ 	.byte	0x00, 0xf0, 0x05, 0x00


	//----- nvinfo : EIATTR_KPARAM_INFO
	.align		4
.L_1379:
        /*0048*/ 	.byte	0x04, 0x17
        /*004a*/ 	.short	(.L_1381 - .L_1380)
.L_1380:
        /*004c*/ 	.word	0x00000000
        /*0050*/ 	.short	0x0002
        /*0052*/ 	.short	0x0008
        /*0054*/ 	.byte	0x00, 0xf0, 0x61, 0x00


	//----- nvinfo : EIATTR_KPARAM_INFO
	.align		4
.L_1381:
        /*0058*/ 	.byte	0x04, 0x17
        /*005a*/ 	.short	(.L_1383 - .L_1382)
.L_1382:
        /*005c*/ 	.word	0x00000000
        /*0060*/ 	.short	0x0001
        /*0062*/ 	.short	0x0004
        /*0064*/ 	.byte	0x00, 0xf0, 0x05, 0x00


	//----- nvinfo : EIATTR_KPARAM_INFO
	.align		4
.L_1383:
        /*0068*/ 	.byte	0x04, 0x17
        /*006a*/ 	.short	(.L_1385 - .L_1384)
.L_1384:
        /*006c*/ 	.word	0x00000000
        /*0070*/ 	.short	0x0000
        /*0072*/ 	.short	0x0000
        /*0074*/ 	.byte	0x00, 0xf0, 0x11, 0x00


	//----- nvinfo : EIATTR_SPARSE_MMA_MASK
	.align		4
.L_1385:
        /*0078*/ 	.byte	0x03, 0x50
        /*007a*/ 	.short	0x0000


	//----- nvinfo : EIATTR_MAXREG_COUNT
	.align		4
        /*007c*/ 	.byte	0x03, 0x1b
        /*007e*/ 	.short	0x00ff


	//----- nvinfo : EIATTR_MERCURY_ISA_VERSION
	.align		4
        /*0080*/ 	.byte	0x03, 0x5f
        /*0082*/ 	.short	0x0101


	//----- nvinfo : EIATTR_VRC_CTA_INIT_COUNT
	.align		4
        /*0084*/ 	.byte	0x02, 0x4a
	.zero		1
	.zero		1


	//----- nvinfo : EIATTR_EXIT_INSTR_OFFSETS
	.align		4
        /*0088*/ 	.byte	0x04, 0x1c
        /*008a*/ 	.short	(.L_1387 - .L_1386)


	//   ....[0]....
.L_1386:
        /*008c*/ 	.word	0x000005d0


	//   ....[1]....
        /*0090*/ 	.word	0x00000650


	//----- nvinfo : EIATTR_MAX_THREADS
	.align		4
.L_1387:
        /*0094*/ 	.byte	0x04, 0x05
        /*0096*/ 	.short	(.L_1389 - .L_1388)
.L_1388:
        /*0098*/ 	.word	0x00000080
        /*009c*/ 	.word	0x00000001
        /*00a0*/ 	.word	0x00000001


	//----- nvinfo : EIATTR_CRS_STACK_SIZE
	.align		4
.L_1389:
        /*00a4*/ 	.byte	0x04, 0x1e
        /*00a6*/ 	.short	(.L_1391 - .L_1390)
.L_1390:
        /*00a8*/ 	.word	0x00000000


	//----- nvinfo : EIATTR_CBANK_PARAM_SIZE
	.align		4
.L_1391:
        /*00ac*/ 	.byte	0x03, 0x19
        /*00ae*/ 	.short	0x0024


	//----- nvinfo : EIATTR_PARAM_CBANK
	.align		4
        /*00b0*/ 	.byte	0x04, 0x0a
        /*00b2*/ 	.short	(.L_1393 - .L_1392)
	.align		4
.L_1392:
        /*00b4*/ 	.word	index@(.nv.constant0._ZN2at6native27unrolled_elementwise_kernelIZZZNS0_10glu_kernelERNS_18TensorIteratorBaseEENKUlvE_clEvENKUlvE0_clEvEUlffE_St5arrayIPcLm3EELi4E23TrivialOffsetCalculatorILi2EjESA_ILi1EjENS0_6memory15LoadWithoutCastENSD_16StoreWithoutCastEEEviT_T0_T2_T3_T4_T5_)
        /*00b8*/ 	.short	0x0380
        /*00ba*/ 	.short	0x0024


	//----- nvinfo : EIATTR_SW_WAR
	.align		4
.L_1393:
        /*00bc*/ 	.byte	0x04, 0x36
        /*00be*/ 	.short	(.L_1395 - .L_1394)
.L_1394:
        /*00c0*/ 	.word	0x00000008
.L_1395:


//--------------------- .nv.info._ZN2at6native29vectorized_elementwise_kernelILi2EZZZNS0_10glu_kernelERNS_18TensorIteratorBaseEENKUlvE_clEvENKUlvE0_clEvEUlffE_St5arrayIPcLm3EEEEviT0_T1_ --------------------------
	.section	.nv.info._ZN2at6native29vectorized_elementwise_kernelILi2EZZZNS0_10glu_kernelERNS_18TensorIteratorBaseEENKUlvE_clEvENKUlvE0_clEvEUlffE_St5arrayIPcLm3EEEEviT0_T1_,"",@"SHT_CUDA_INFO"
	.sectionflags	@""
	.align	4


	//----- nvinfo : EIATTR_CUDA_API_VERSION
	.align		4
        /*0000*/ 	.byte	0x04, 0x37
        /*0002*/ 	.short	(.L_1397 - .L_1396)
.L_1396:
        /*0004*/ 	.word	0x00000082


	//----- nvinfo : EIATTR_KPARAM_INFO
	.align		4
.L_1397:
        /*0008*/ 	.byte	0x04, 0x17
        /*000a*/ 	.short	(.L_1399 - .L_1398)
.L_1398:
        /*000c*/ 	.word	0x00000000
        /*0010*/ 	.short	0x0002
        /*0012*/ 	.short	0x0008
        /*0014*/ 	.byte	0x00, 0xf0, 0x61, 0x00


	//----- nvinfo : EIATTR_KPARAM_INFO
	.align		4
.L_1399:
        /*0018*/ 	.byte	0x04, 0x17
        /*001a*/ 	.short	(.L_1401 - .L_1400)
.L_1400:
        /*001c*/ 	.word	0x00000000
        /*0020*/ 	.short	0x0001
        /*0022*/ 	.short	0x0004
        /*0024*/ 	.byte	0x00, 0xf0, 0x05, 0x00


	//----- nvinfo : EIATTR_KPARAM_INFO
	.align		4
.L_1401:
        /*0028*/ 	.byte	0x04, 0x17
        /*002a*/ 	.short	(.L_1403 - .L_1402)
.L_1402:
        /*002c*/ 	.word	0x00000000
        /*0030*/ 	.short	0x0000
        /*0032*/ 	.short	0x0000
        /*0034*/ 	.byte	0x00, 0xf0, 0x11, 0x00


	//----- nvinfo : EIATTR_SPARSE_MMA_MASK
	.align		4
.L_1403:
        /*0038*/ 	.byte	0x03, 0x50
        /*003a*/ 	.short	0x0000


	//----- nvinfo : EIATTR_MAXREG_COUNT
	.align		4
        /*003c*/ 	.byte	0x03, 0x1b
        /*003e*/ 	.short	0x00ff


	//----- nvinfo : EIATTR_MERCURY_ISA_VERSION
	.align		4
        /*0040*/ 	.byte	0x03, 0x5f
        /*0042*/ 	.short	0x0101


	//----- nvinfo : EIATTR_VRC_CTA_INIT_COUNT
	.align		4
        /*0044*/ 	.byte	0x02, 0x4a
	.zero		1
	.zero		1


	//----- nvinfo : EIATTR_EXIT_INSTR_OFFSETS
	.align		4
        /*0048*/ 	.byte	0x04, 0x1c
        /*004a*/ 	.short	(.L_1405 - .L_1404)


	//   ....[0]....
.L_1404:
        /*004c*/ 	.word	0x00000cc0


	//   ....[1]....
        /*0050*/ 	.word	0x00000d10


	//   ....[2]....
        /*0054*/ 	.word	0x00001100


	//----- nvinfo : EIATTR_MAX_THREADS
	.align		4
.L_1405:
        /*0058*/ 	.byte	0x04, 0x05
        /*005a*/ 	.short	(.L_1407 - .L_1406)
.L_1406:
        /*005c*/ 	.word	0x00000080
        /*0060*/ 	.word	0x00000001
        /*0064*/ 	.word	0x00000001


	//----- nvinfo : EIATTR_CRS_STACK_SIZE
	.align		4
.L_1407:
        /*0068*/ 	.byte	0x04, 0x1e
        /*006a*/ 	.short	(.L_1409 - .L_1408)
.L_1408:
        /*006c*/ 	.word	0x00000000


	//----- nvinfo : EIATTR_CBANK_PARAM_SIZE
	.align		4
.L_1409:
        /*0070*/ 	.byte	0x03, 0x19
        /*0072*/ 	.short	0x0020


	//----- nvinfo : EIATTR_PARAM_CBANK
	.align		4
        /*0074*/ 	.byte	0x04, 0x0a
        /*0076*/ 	.short	(.L_1411 - .L_1410)
	.align		4
.L_1410:
        /*0078*/ 	.word	index@(.nv.constant0._ZN2at6native29vectorized_elementwise_kernelILi2EZZZNS0_10glu_kernelERNS_18TensorIteratorBaseEENKUlvE_clEvENKUlvE0_clEvEUlffE_St5arrayIPcLm3EEEEviT0_T1_)
        /*007c*/ 	.short	0x0380
        /*007e*/ 	.short	0x0020


	//----- nvinfo : EIATTR_SW_WAR
	.align		4
.L_1411:
        /*0080*/ 	.byte	0x04, 0x36
        /*0082*/ 	.short	(.L_1413 - .L_1412)
.L_1412:
        /*0084*/ 	.word	0x00000008
.L_1413:


//--------------------- .nv.info._ZN2at6native29vectorized_elementwise_kernelILi4EZZZNS0_10glu_kernelERNS_18TensorIteratorBaseEENKUlvE_clEvENKUlvE0_clEvEUlffE_St5arrayIPcLm3EEEEviT0_T1_ --------------------------
	.section	.nv.info._ZN2at6native29vectorized_elementwise_kernelILi4EZZZNS0_10glu_kernelERNS_18TensorIteratorBaseEENKUlvE_clEvENKUlvE0_clEvEUlffE_St5arrayIPcLm3EEEEviT0_T1_,"",@"SHT_CUDA_INFO"
	.sectionflags	@""
	.align	4


	//----- nvinfo : EIATTR_CUDA_API_VERSION
	.align		4
        /*0000*/ 	.byte	0x04, 0x37
        /*0002*/ 	.short	(.L_1415 - .L_1414)
.L_1414:
        /*0004*/ 	.word	0x00000082


	//----- nvinfo : EIATTR_KPARAM_INFO
	.align		4
.L_1415:
        /*0008*/ 	.byte	0x04, 0x17
        /*000a*/ 	.short	(.L_1417 - .L_1416)
.L_1416:
        /*000c*/ 	.word	0x00000000
        /*0010*/ 	.short	0x0002
        /*0012*/ 	.short	0x0008
        /*0014*/ 	.byte	0x00, 0xf0, 0x61, 0x00


	//----- nvinfo : EIATTR_KPARAM_INFO
	.align		4
.L_1417:
        /*0018*/ 	.byte	0x04, 0x17
        /*001a*/ 	.short	(.L_1419 - .L_1418)
.L_1418:
        /*001c*/ 	.word	0x00000000
        /*0020*/ 	.short	0x0001
        /*0022*/ 	.short	0x0004
        /*0024*/ 	.byte	0x00, 0xf0, 0x05, 0x00


	//----- nvinfo : EIATTR_KPARAM_INFO
	.align		4
.L_1419:
        /*0028*/ 	.byte	0x04, 0x17
        /*002a*/ 	.short	(.L_1421 - .L_1420)
.L_1420:
        /*002c*/ 	.word	0x00000000
        /*0030*/ 	.short	0x0000
        /*0032*/ 	.short	0x0000
        /*0034*/ 	.byte	0x00, 0xf0, 0x11, 0x00


	//----- nvinfo : EIATTR_SPARSE_MMA_MASK
	.align		4
.L_1421:
        /*0038*/ 	.byte	0x03, 0x50
        /*003a*/ 	.short	0x0000


	//----- nvinfo : EIATTR_MAXREG_COUNT
	.align		4
        /*003c*/ 	.byte	0x03, 0x1b
        /*003e*/ 	.short	0x00ff


	//----- nvinfo : EIATTR_MERCURY_ISA_VERSION
	.align		4
        /*0040*/ 	.byte	0x03, 0x5f
        /*0042*/ 	.short	0x0101


	//----- nvinfo : EIATTR_VRC_CTA_INIT_COUNT
	.align		4
        /*0044*/ 	.byte	0x02, 0x4a
	.zero		1
	.zero		1


	//----- nvinfo : EIATTR_EXIT_INSTR_OFFSETS
	.align		4
        /*0048*/ 	.byte	0x04, 0x1c
        /*004a*/ 	.short	(.L_1423 - .L_1422)


	//   ....[0]....
.L_1422:
        /*004c*/ 	.word	0x00000cc0


	//   ....[1]....
        /*0050*/ 	.word	0x00000d10


	//   ....[2]....
        /*0054*/ 	.word	0x000010a0


	//----- nvinfo : EIATTR_MAX_THREADS
	.align		4
.L_1423:
        /*0058*/ 	.byte	0x04, 0x05
        /*005a*/ 	.short	(.L_1425 - .L_1424)
.L_1424:
        /*005c*/ 	.word	0x00000080
        /*0060*/ 	.word	0x00000001
        /*0064*/ 	.word	0x00000001


	//----- nvinfo : EIATTR_CRS_STACK_SIZE
	.align		4
.L_1425:
        /*0068*/ 	.byte	0x04, 0x1e
        /*006a*/ 	.short	(.L_1427 - .L_1426)
.L_1426:
        /*006c*/ 	.word	0x00000000


	//----- nvinfo : EIATTR_CBANK_PARAM_SIZE
	.align		4
.L_1427:
        /*0070*/ 	.byte	0x03, 0x19
        /*0072*/ 	.short	0x0020


	//----- nvinfo : EIATTR_PARAM_CBANK
	.align		4
        /*0074*/ 	.byte	0x04, 0x0a
        /*0076*/ 	.short	(.L_1429 - .L_1428)
	.align		4
.L_1428:
        /*0078*/ 	.word	index@(.nv.constant0._ZN2at6native29vectorized_elementwise_kernelILi4EZZZNS0_10glu_kernelERNS_18TensorIteratorBaseEENKUlvE_clEvENKUlvE0_clEvEUlffE_St5arrayIPcLm3EEEEviT0_T1_)
        /*007c*/ 	.short	0x0380
        /*007e*/ 	.short	0x0020


	//----- nvinfo : EIATTR_SW_WAR
	.align		4
.L_1429:
        /*0080*/ 	.byte	0x04, 0x36
        /*0082*/ 	.short	(.L_1431 - .L_1430)
.L_1430:
        /*0084*/ 	.word	0x00000008
.L_1431:


//--------------------- .nv.info._ZN2at6native29vectorized_elementwise_kernelILi8EZZZNS0_10glu_kernelERNS_18TensorIteratorBaseEENKUlvE_clEvENKUlvE0_clEvEUlffE_St5arrayIPcLm3EEEEviT0_T1_ --------------------------
	.section	.nv.info._ZN2at6native29vectorized_elementwise_kernelILi8EZZZNS0_10glu_kernelERNS_18TensorIteratorBaseEENKUlvE_clEvENKUlvE0_clEvEUlffE_St5arrayIPcLm3EEEEviT0_T1_,"",@"SHT_CUDA_INFO"
	.sectionflags	@""
	.align	4


	//----- nvinfo : EIATTR_CUDA_API_VERSION
	.align		4
        /*0000*/ 	.byte	0x04, 0x37
        /*0002*/ 	.short	(.L_1433 - .L_1432)
.L_1432:
        /*0004*/ 	.word	0x00000082


	//----- nvinfo : EIATTR_KPARAM_INFO
	.align		4
.L_1433:
        /*0008*/ 	.byte	0x04, 0x17
        /*000a*/ 	.short	(.L_1435 - .L_1434)
.L_1434:
        /*000c*/ 	.word	0x00000000
        /*0010*/ 	.short	0x0002
        /*0012*/ 	.short	0x0008
        /*0014*/ 	.byte	0x00, 0xf0, 0x61, 0x00


	//----- nvinfo : EIATTR_KPARAM_INFO
	.align		4
.L_1435:
        /*0018*/ 	.byte	0x04, 0x17
        /*001a*/ 	.short	(.L_1437 - .L_1436)
.L_1436:
        /*001c*/ 	.word	0x00000000
        /*0020*/ 	.short	0x0001
        /*0022*/ 	.short	0x0004
        /*0024*/ 	.byte	0x00, 0xf0, 0x05, 0x00


	//----- nvinfo : EIATTR_KPARAM_INFO
	.align		4
.L_1437:
        /*0028*/ 	.byte	0x04, 0x17
        /*002a*/ 	.short	(.L_1439 - .L_1438)
.L_1438:
        /*002c*/ 	.word	0x00000000
        /*0030*/ 	.short	0x0000
        /*0032*/ 	.short	0x0000
        /*0034*/ 	.byte	0x00, 0xf0, 0x11, 0x00


	//----- nvinfo : EIATTR_SPARSE_MMA_MASK
	.align		4
.L_1439:
        /*0038*/ 	.byte	0x03, 0x50
        /*003a*/ 	.short	0x0000


	//----- nvinfo : EIATTR_MAXREG_COUNT
	.align		4
        /*003c*/ 	.byte	0x03, 0x1b
        /*003e*/ 	.short	0x00ff


	//----- nvinfo : EIATTR_MERCURY_ISA_VERSION
	.align		4
        /*0040*/ 	.byte	0x03, 0x5f
        /*0042*/ 	.short	0x0101


	//----- nvinfo : EIATTR_VRC_CTA_INIT_COUNT
	.align		4
        /*0044*/ 	.byte	0x02, 0x4a
	.zero		1
	.zero		1


	//----- nvinfo : EIATTR_EXIT_INSTR_OFFSETS
	.align		4
        /*0048*/ 	.byte	0x04, 0x1c
        /*004a*/ 	.short	(.L_1441 - .L_1440)


	//   ....[0]....
.L_1440:
        /*004c*/ 	.word	0x00000cc0


	//   ....[1]....
        /*0050*/ 	.word	0x00000d10


	//   ....[2]....
        /*0054*/ 	.word	0x00001070


	//----- nvinfo : EIATTR_MAX_THREADS
	.align		4
.L_1441:
        /*0058*/ 	.byte	0x04, 0x05
        /*005a*/ 	.short	(.L_1443 - .L_1442)
.L_1442:
        /*005c*/ 	.word	0x00000080
        /*0060*/ 	.word	0x00000001
        /*0064*/ 	.word	0x00000001


	//----- nvinfo : EIATTR_CRS_STACK_SIZE
	.align		4
.L_1443:
        /*0068*/ 	.byte	0x04, 0x1e
        /*006a*/ 	.short	(.L_1445 - .L_1444)
.L_1444:
        /*006c*/ 	.word	0x00000000


	//----- nvinfo : EIATTR_CBANK_PARAM_SIZE
	.align		4
.L_1445:
        /*0070*/ 	.byte	0x03, 0x19
        /*0072*/ 	.short	0x0020


	//----- nvinfo : EIATTR_PARAM_CBANK
	.align		4
        /*0074*/ 	.byte	0x04, 0x0a
        /*0076*/ 	.short	(.L_1447 - .L_1446)
	.align		4
.L_1446:
        /*0078*/ 	.word	index@(.nv.constant0._ZN2at6native29vectorized_elementwise_kernelILi8EZZZNS0_10glu_kernelERNS_18TensorIteratorBaseEENKUlvE_clEvENKUlvE0_clEvEUlffE_St5arrayIPcLm3EEEEviT0_T1_)
        /*007c*/ 	.short	0x0380
        /*007e*/ 	.short	0x0020


	//----- nvinfo : EIATTR_SW_WAR
	.align		4
.L_1447:
        /*0080*/ 	.byte	0x04, 0x36
        /*0082*/ 	.short	(.L_1449 - .L_1448)
.L_1448:
        /*0084*/ 	.word	0x00000008
.L_1449:


//--------------------- .nv.info._ZN2at6native18elementwise_kernelILi128ELi4EZNS0_15gpu_kernel_implIZZZNS0_10glu_kernelERNS_18TensorIteratorBaseEENKUlvE_clEvENKUlvE_clEvEUlddE_EEvS4_RKT_EUliE_EEviT1_ --------------------------
	.section	.nv.info._ZN2at6native18elementwise_kernelILi128ELi4EZNS0_15gpu_kernel_implIZZZNS0_10glu_kernelERNS_18TensorIteratorBaseEENKUlvE_clEvENKUlvE_clEvEUlddE_EEvS4_RKT_EUliE_EEviT1_,"",@"SHT_CUDA_INFO"
	.sectionflags	@""
	.align	4


	//----- nvinfo : EIATTR_CUDA_API_VERSION
	.align		4
        /*0000*/ 	.byte	0x04, 0x37
        /*0002*/ 	.short	(.L_1451 - .L_1450)
.L_1450:
        /*0004*/ 	.word	0x00000082


	//----- nvinfo : EIATTR_KPARAM_INFO
	.align		4
.L_1451:
        /*0008*/ 	.byte	0x04, 0x17
        /*000a*/ 	.short	(.L_1453 - .L_1452)
.L_1452:
        /*000c*/ 	.word	0x00000000
        /*0010*/ 	.short	0x0001
        /*0012*/ 	.short	0x0008
        /*0014*/ 	.byte	0x00, 0xf0, 0x21, 0x0a


	//----- nvinfo : EIATTR_KPARAM_INFO
	.align		4
.L_1453:
        /*0018*/ 	.byte	0x04, 0x17
        /*001a*/ 	.short	(.L_1455 - .L_1454)
.L_1454:
        /*001c*/ 	.word	0x00000000
        /*0020*/ 	.short	0x0000
        /*0022*/ 	.short	0x0000
        /*0024*/ 	.byte	0x00, 0xf0, 0x11, 0x00


	//----- nvinfo : EIATTR_SPARSE_MMA_MASK
	.align		4
.L_1455:
        /*0028*/ 	.byte	0x03, 0x50
        /*002a*/ 	.short	0x0000


	//----- nvinfo : EIATTR_MAXREG_COUNT
	.align		4
        /*002c*/ 	.byte	0x03, 0x1b
        /*002e*/ 	.short	0x0080


	//----- nvinfo : EIATTR_EXTERNS
	.align		4
        /*0030*/ 	.byte	0x04, 0x0f
        /*0032*/ 	.short	(.L_1457 - .L_1456)


	//   ....[0]....
	.align		4
.L_1456:
        /*0034*/ 	.word	index@(__assertfail)


	//----- nvinfo : EIATTR_MERCURY_ISA_VERSION
	.align		4
.L_1457:
        /*0038*/ 	.byte	0x03, 0x5f
        /*003a*/ 	.short	0x0101


	//----- nvinfo : EIATTR_VRC_CTA_INIT_COUNT
	.align		4
        /*003c*/ 	.byte	0x02, 0x4a
	.zero		1
	.zero		1


	//----- nvinfo : EIATTR_SYSCALL_OFFSETS
	.align		4
        /*0040*/ 	.byte	0x04, 0x46
        /*0042*/ 	.short	(.L_1459 - .L_1458)


	//   ....[0]....
.L_1458:
        /*0044*/ 	.word	0x000024c0


	//   ....[1]....
        /*0048*/ 	.word	0x000033a0


	//   ....[2]....
        /*004c*/ 	.word	0x000048f0


	//   ....[3]....
        /*0050*/ 	.word	0x00006f70


	//   ....[4]....
        /*0054*/ 	.word	0x00007e50


	//   ....[5]....
        /*0058*/ 	.word	0x00009120


	//   ....[6]....
        /*005c*/ 	.word	0x0000b950


	//   ....[7]....
        /*0060*/ 	.word	0x0000c830


	//   ....[8]....
        /*0064*/ 	.word	0x0000db00


	//   ....[9]....
        /*0068*/ 	.word	0x00010350


	//   ....[10]....
        /*006c*/ 	.word	0x00011230


	//   ....[11]....
        /*0070*/ 	.word	0x00012520


	//----- nvinfo : EIATTR_EXIT_INSTR_OFFSETS
	.align		4
.L_1459:
        /*0074*/ 	.byte	0x04, 0x1c
        /*0076*/ 	.short	(.L_1461 - .L_1460)


	//   ....[0]....
.L_1460:
        /*0078*/ 	.word	0x0000dea0


	//   ....[1]....
        /*007c*/ 	.word	0x000118b0


	//   ....[2]....
        /*0080*/ 	.word	0x000118f0


	//   ....[3]....
        /*0084*/ 	.word	0x00011980


	//   ....[4]....
        /*0088*/ 	.word	0x000119b0


	//   ....[5]....
        /*008c*/ 	.word	0x000119e0


	//   ....[6]....
        /*0090*/ 	.word	0x00011ab0


	//   ....[7]....
        /*0094*/ 	.word	0x00011b30


	//   ....[8]....
        /*0098*/ 	.word	0x00011c10


	//   ....[9]....
        /*009c*/ 	.word	0x00011ca0


	//   ....[10]....
        /*00a0*/ 	.word	0x00011cc0


	//   ....[11]....
        /*00a4*/ 	.word	0x00011d90


	//   ....[12]....
        /*00a8*/ 	.word	0x00011f40


	//   ....[13]....
        /*00ac*/ 	.word	0x000120f0


	//   ....[14]....
        /*00b0*/ 	.word	0x00012290


	//   ....[15]....
        /*00b4*/ 	.word	0x000122c0


	//   ....[16]....
        /*00b8*/ 	.word	0x000122f0


	//   ....[17]....
        /*00bc*/ 	.word	0x00012390


	//   ....[18]....
        /*00c0*/ 	.word	0x000123c0


	//   ....[19]....
        /*00c4*/ 	.word	0x00012530


	//   ....[20]....
        /*00c8*/ 	.word	0x00012680


	//   ....[21]....
        /*00cc*/ 	.word	0x00012800


	//   ....[22]....
        /*00d0*/ 	.word	0x00012880


	//----- nvinfo : EIATTR_MAX_THREADS
	.align		4
.L_1461:
        /*00d4*/ 	.byte	0x04, 0x05
        /*00d6*/ 	.short	(.L_1463 - .L_1462)
.L_1462:
        /*00d8*/ 	.word	0x00000080
        /*00dc*/ 	.word	0x00000001
        /*00e0*/ 	.word	0x00000001


	//----- nvinfo : EIATTR_CRS_STACK_SIZE
	.align		4
.L_1463:
        /*00e4*/ 	.byte	0x04, 0x1e
        /*00e6*/ 	.short	(.L_1465 - .L_1464)
.L_1464:
        /*00e8*/ 	.word	0x00000000


	//----- nvinfo : EIATTR_CBANK_PARAM_SIZE
	.align		4
.L_1465:
        /*00ec*/ 	.byte	0x03, 0x19
        /*00ee*/ 	.short	0x0290


	//----- nvinfo : EIATTR_PARAM_CBANK
	.align		4
        /*00f0*/ 	.byte	0x04, 0x0a
        /*00f2*/ 	.short	(.L_1467 - .L_1466)
	.align		4
.L_1466:
        /*00f4*/ 	.word	index@(.nv.constant0._ZN2at6native18elementwise_kernelILi128ELi4EZNS0_15gpu_kernel_implIZZZNS0_10glu_kernelERNS_18TensorIteratorBaseEENKUlvE_clEvENKUlvE_clEvEUlddE_EEvS4_RKT_EUliE_EEviT1_)
        /*00f8*/ 	.short	0x0380
        /*00fa*/ 	.short	0x0290


	//----- nvinfo : EIATTR_SW_WAR
	.align		4
.L_1467:
        /*00fc*/ 	.byte	0x04, 0x36
        /*00fe*/ 	.short	(.L_1469 - .L_1468)
.L_1468:
        /*0100*/ 	.word	0x00000008
.L_1469:


//--------------------- .nv.info._ZN2at6native27unrolled_elementwise_kernelIZZZNS0_10glu_kernelERNS_18TensorIteratorBaseEENKUlvE_clEvENKUlvE_clEvEUlddE_St5arrayIPcLm3EELi4E23TrivialOffsetCalculatorILi2EjESA_ILi1EjENS0_6memory12LoadWithCastILi2EEENSD_13StoreWithCastILi1EEEEEviT_T0_T2_T3_T4_T5_ --------------------------
	.section	.nv.info._ZN2at6native27unrolled_elementwise_kernelIZZZNS0_10glu_kernelERNS_18TensorIteratorBaseEENKUlvE_clEvENKUlvE_clEvEUlddE_St5arrayIPcLm3EELi4E23TrivialOffsetCalculatorILi2EjESA_ILi1EjENS0_6memory12LoadWithCastILi2EEENSD_13StoreWithCastILi1EEEEEviT_T0_T2_T3_T4_T5_,"",@"SHT_CUDA_INFO"
	.sectionflags	@""
	.align	4


	//----- nvinfo : EIATTR_CUDA_API_VERSION
	.align		4
        /*0000*/ 	.byte	0x04, 0x37
        /*0002*/ 	.short	(.L_1471 - .L_1470)
.L_1470:
        /*0004*/ 	.word	0x00000082


	//----- nvinfo : EIATTR_KPARAM_INFO
	.align		4
.L_1471:
        /*0008*/ 	.byte	0x04, 0x17
        /*000a*/ 	.short	(.L_1473 - .L_1472)
.L_1472:
        /*000c*/ 	.word	0x00000000
        /*0010*/ 	.short	0x0006
        /*0012*/ 	.short	0x0030
        /*0014*/ 	.byte	0x00, 0xf0, 0x21, 0x00


	//----- nvinfo : EIATTR_KPARAM_INFO
	.align		4
.L_1473:
        /*0018*/ 	.byte	0x04, 0x17
        /*001a*/ 	.short	(.L_1475 - .L_1474)
.L_1474:
        /*001c*/ 	.word	0x00000000
        /*0020*/ 	.short	0x0005
        /*0022*/ 	.short	0x0024
        /*0024*/ 	.byte	0x00, 0xf0, 0x31, 0x00


	//----- nvinfo : EIATTR_KPARAM_INFO
	.align		4
.L_1475:
        /*0028*/ 	.byte	0x04, 0x17
        /*002a*/ 	.short	(.L_1477 - .L_1476)
.L_1476:
        /*002c*/ 	.word	0x00000000
        /*0030*/ 	.short	0x0004
        /*0032*/ 	.short	0x0021
        /*0034*/ 	.byte	0x00, 0xf0, 0x05, 0x00


	//----- nvinfo : EIATTR_KPARAM_INFO
	.align		4
.L_1477:
        /*0038*/ 	.byte	0x04, 0x17
        /*003a*/ 	.short	(.L_1479 - .L_1478)
.L_1478:
        /*003c*/ 	.word	0x00000000
        /*0040*/ 	.short	0x0003
        /*0042*/ 	.short	0x0020
        /*0044*/ 	.byte	0x00, 0xf0, 0x05, 0x00


	//----- nvinfo : EIATTR_KPARAM_INFO
	.align		4
.L_1479:
        /*0048*/ 	.byte	0x04, 0x17
        /*004a*/ 	.short	(.L_1481 - .L_1480)
.L_1480:
        /*004c*/ 	.word	0x00000000
        /*0050*/ 	.short	0x0002
        /*0052*/ 	.short	0x0008
        /*0054*/ 	.byte	0x00, 0xf0, 0x61, 0x00


	//----- nvinfo : EIATTR_KPARAM_INFO
	.align		4
.L_1481:
        /*0058*/ 	.byte	0x04, 0x17
        /*005a*/ 	.short	(.L_1483 - .L_1482)
.L_1482:
        /*005c*/ 	.word	0x00000000
        /*0060*/ 	.short	0x0001
        /*0062*/ 	.short	0x0004
        /*0064*/ 	.byte	0x00, 0xf0, 0x05, 0x00


	//----- nvinfo : EIATTR_KPARAM_INFO
	.align		4
.L_1483:
        /*0068*/ 	.byte	0x04, 0x17
        /*006a*/ 	.short	(.L_1485 - .L_1484)
.L_1484:
        /*006c*/ 	.word	0x00000000
        /*0070*/ 	.short	0x0000
        /*0072*/ 	.short	0x0000
        /*0074*/ 	.byte	0x00, 0xf0, 0x11, 0x00


	//----- nvinfo : EIATTR_SPARSE_MMA_MASK
	.align		4
.L_1485:
        /*0078*/ 	.byte	0x03, 0x50
        /*007a*/ 	.short	0x0000


	//----- nvinfo : EIATTR_MAXREG_COUNT
	.align		4
        /*007c*/ 	.byte	0x03, 0x1b
        /*007e*/ 	.short	0x00ff


	//----- nvinfo : EIATTR_EXTERNS
	.align		4
        /*0080*/ 	.byte	0x04, 0x0f
        /*0082*/ 	.short	(.L_1487 - .L_1486)


	//   ....[0]....
	.align		4
.L_1486:
        /*0084*/ 	.word	index@(__assertfail)


	//----- nvinfo : EIATTR_MERCURY_ISA_VERSION
	.align		4
.L_1487:
        /*0088*/ 	.byte	0x03, 0x5f
        /*008a*/ 	.short	0x0101


	//----- nvinfo : EIATTR_VRC_CTA_INIT_COUNT
	.align		4
        /*008c*/ 	.byte	0x02, 0x4a
	.zero		1
	.zero		1


	//----- nvinfo : EIATTR_SYSCALL_OFFSETS
	.align		4
        /*0090*/ 	.byte	0x04, 0x46
        /*0092*/ 	.short	(.L_1489 - .L_1488)


	//   ....[0]....
.L_1488:
        /*0094*/ 	.word	0x00000eb0


	//   ....[1]....
        /*0098*/ 	.word	0x00001dc0


	//   ....[2]....
        /*009c*/ 	.word	0x00002e10


	//   ....[3]....
        /*00a0*/ 	.word	0x00003d20


	//   ....[4]....
        /*00a4*/ 	.word	0x00004cb0


	//   ....[5]....
        /*00a8*/ 	.word	0x00005bc0


	//   ....[6]....
        /*00ac*/ 	.word	0x00006b50


	//   ....[7]....
        /*00b0*/ 	.word	0x00007a30


	//   ....[8]....
        /*00b4*/ 	.word	0x0000a090


	//   ....[9]....
        /*00b8*/ 	.word	0x0000b060


	//   ....[10]....
        /*00bc*/ 	.word	0x0000c1c0


	//   ....[11]....
        /*00c0*/ 	.word	0x0000d300


	//----- nvinfo : EIATTR_EXIT_INSTR_OFFSETS
	.align		4
.L_1489:
        /*00c4*/ 	.byte	0x04, 0x1c
        /*00c6*/ 	.short	(.L_1491 - .L_1490)


	//   ....[0]....
.L_1490:
        /*00c8*/ 	.word	0x0000c550


	//   ....[1]....
        /*00cc*/ 	.word	0x0000c690


	//   ....[2]....
        /*00d0*/ 	.word	0x0000c6d0


	//   ....[3]....
        /*00d4*/ 	.word	0x0000c760


	//   ....[4]....
        /*00d8*/ 	.word	0x0000c790


	//   ....[5]....
        /*00dc*/ 	.word	0x0000c7c0


	//   ....[6]....
        /*00e0*/ 	.word	0x0000c890


	//   ....[7]....
        /*00e4*/ 	.word	0x0000c910


	//   ....[8]....
        /*00e8*/ 	.word	0x0000c9f0


	//   ....[9]....
        /*00ec*/ 	.word	0x0000ca80


	//   ....[10]....
        /*00f0*/ 	.word	0x0000caa0


	//   ....[11]....
        /*00f4*/ 	.word	0x0000cb70


	//   ....[12]....
        /*00f8*/ 	.word	0x0000cd20


	//   ....[13]....
        /*00fc*/ 	.word	0x0000ced0


	//   ....[14]....
        /*0100*/ 	.word	0x0000d070


	//   ....[15]....
        /*0104*/ 	.word	0x0000d0a0


	//   ....[16]....
        /*0108*/ 	.word	0x0000d0d0


	//   ....[17]....
        /*010c*/ 	.word	0x0000d170


	//   ....[18]....
        /*0110*/ 	.word	0x0000d1a0


	//   ....[19]....
        /*0114*/ 	.word	0x0000d310


	//   ....[20]....
        /*0118*/ 	.word	0x0000d460


	//   ....[21]....
        /*011c*/ 	.word	0x0000d5e0


	//   ....[22]....
        /*0120*/ 	.word	0x0000d660


	//----- nvinfo : EIATTR_MAX_THREADS
	.align		4
.L_1491:
        /*0124*/ 	.byte	0x04, 0x05
        /*0126*/ 	.short	(.L_1493 - .L_1492)
.L_1492:
        /*0128*/ 	.word	0x00000080
        /*012c*/ 	.word	0x00000001
        /*0130*/ 	.word	0x00000001


	//----- nvinfo : EIATTR_CRS_STACK_SIZE
	.align		4
.L_1493:
        /*0134*/ 	.byte	0x04, 0x1e
        /*0136*/ 	.short	(.L_1495 - .L_1494)
.L_1494:
        /*0138*/ 	.word	0x00000000


	//----- nvinfo : EIATTR_CBANK_PARAM_SIZE
	.align		4
.L_1495:
        /*013c*/ 	.byte	0x03, 0x19
        /*013e*/ 	.short	0x0038


	//----- nvinfo : EIATTR_PARAM_CBANK
	.align		4
        /*0140*/ 	.byte	0x04, 0x0a
        /*0142*/ 	.short	(.L_1497 - .L_1496)
	.align		4
.L_1496:
        /*0144*/ 	.word	index@(.nv.constant0._ZN2at6native27unrolled_elementwise_kernelIZZZNS0_10glu_kernelERNS_18TensorIteratorBaseEENKUlvE_clEvENKUlvE_clEvEUlddE_St5arrayIPcLm3EELi4E23TrivialOffsetCalculatorILi2EjESA_ILi1EjENS0_6memory12LoadWithCastILi2EEENSD_13StoreWithCastILi1EEEEEviT_T0_T2_T3_T4_T5_)
        /*0148*/ 	.short	0x0380
        /*014a*/ 	.short	0x0038


	//----- nvinfo : EIATTR_SW_WAR
	.align		4
.L_1497:
        /*014c*/ 	.byte	0x04, 0x36
        /*014e*/ 	.short	(.L_1499 - .L_1498)
.L_1498:
        /*0150*/ 	.word	0x00000008
.L_1499:


//--------------------- .nv.info._ZN2at6native18elementwise_kernelILi128ELi2EZNS0_22gpu_kernel_impl_nocastIZZZNS0_10glu_kernelERNS_18TensorIteratorBaseEENKUlvE_clEvENKUlvE_clEvEUlddE_EEvS4_RKT_EUliE_EEviT1_ --------------------------
	.section	.nv.info._ZN2at6native18elementwise_kernelILi128ELi2EZNS0_22gpu_kernel_impl_nocastIZZZNS0_10glu_kernelERNS_18TensorIteratorBaseEENKUlvE_clEvENKUlvE_clEvEUlddE_EEvS4_RKT_EUliE_EEviT1_,"",@"SHT_CUDA_INFO"
	.sectionflags	@""
	.align	4


	//----- nvinfo : EIATTR_CUDA_API_VERSION
	.align		4
        /*0000*/ 	.byte	0x04, 0x37
        /*0002*/ 	.short	(.L_1501 - .L_1500)
.L_1500:
        /*0004*/ 	.word	0x00000082


	//----- nvinfo : EIATTR_KPARAM_INFO
	.align		4
.L_1501:
        /*0008*/ 	.byte	0x04, 0x17
        /*000a*/ 	.short	(.L_1503 - .L_1502)
.L_1502:
        /*000c*/ 	.word	0x00000000
        /*0010*/ 	.short	0x0001
        /*0012*/ 	.short	0x0008
        /*0014*/ 	.byte	0x00, 0xf0, 0x21, 0x0a


	//----- nvinfo : EIATTR_KPARAM_INFO
	.align		4
.L_1503:
        /*0018*/ 	.byte	0x04, 0x17
        /*001a*/ 	.short	(.L_1505 - .L_1504)
.L_1504:
        /*001c*/ 	.word	0x00000000
        /*0020*/ 	.short	0x0000
        /*0022*/ 	.short	0x0000
        /*0024*/ 	.byte	0x00, 0xf0, 0x11, 0x00


	//----- nvinfo : EIATTR_SPARSE_MMA_MASK
	.align		4
.L_1505:
        /*0028*/ 	.byte	0x03, 0x50
        /*002a*/ 	.short	0x0000


	//----- nvinfo : EIATTR_MAXREG_COUNT
	.align		4
        /*002c*/ 	.byte	0x03, 0x1b
        /*002e*/ 	.short	0x0080


	//----- nvinfo : EIATTR_MERCURY_ISA_VERSION
	.align		4
        /*0030*/ 	.byte	0x03, 0x5f
        /*0032*/ 	.short	0x0101


	//----- nvinfo : EIATTR_VRC_CTA_INIT_COUNT
	.align		4
        /*0034*/ 	.byte	0x02, 0x4a
	.zero		1
	.zero		1


	//----- nvinfo : EIATTR_EXIT_INSTR_OFFSETS
	.align		4
        /*0038*/ 	.byte	0x04, 0x1c
        /*003a*/ 	.short	(.L_1507 - .L_1506)


	//   ....[0]....
.L_1506:
        /*003c*/ 	.word	0x00000640


	//   ....[1]....
        /*0040*/ 	.word	0x00000b90


	//   ....[2]....
        /*0044*/ 	.word	0x000027b0


	//   ....[3]....
        /*0048*/ 	.word	0x00004340


	//----- nvinfo : EIATTR_MAX_THREADS
	.align		4
.L_1507:
        /*004c*/ 	.byte	0x04, 0x05
        /*004e*/ 	.short	(.L_1509 - .L_1508)
.L_1508:
        /*0050*/ 	.word	0x00000080
        /*0054*/ 	.word	0x00000001
        /*0058*/ 	.word	0x00000001


	//----- nvinfo : EIATTR_CRS_STACK_SIZE
	.align		4
.L_1509:
        /*005c*/ 	.byte	0x04, 0x1e
        /*005e*/ 	.short	(.L_1511 - .L_1510)
.L_1510:
        /*0060*/ 	.word	0x00000000


	//----- nvinfo : EIATTR_CBANK_PARAM_SIZE
	.align		4
.L_1511:
        /*0064*/ 	.byte	0x03, 0x19
        /*0066*/ 	.short	0x0290


	//----- nvinfo : EIATTR_PARAM_CBANK
	.align		4
        /*0068*/ 	.byte	0x04, 0x0a
        /*006a*/ 	.short	(.L_1513 - .L_1512)
	.align		4
.L_1512:
        /*006c*/ 	.word	index@(.nv.constant0._ZN2at6native18elementwise_kernelILi128ELi2EZNS0_22gpu_kernel_impl_nocastIZZZNS0_10glu_kernelERNS_18TensorIteratorBaseEENKUlvE_clEvENKUlvE_clEvEUlddE_EEvS4_RKT_EUliE_EEviT1_)
        /*0070*/ 	.short	0x0380
        /*0072*/ 	.short	0x0290


	//----- nvinfo : EIATTR_SW_WAR
	.align		4
.L_1513:
        /*0074*/ 	.byte	0x04, 0x36
        /*0076*/ 	.short	(.L_1515 - .L_1514)
.L_1514:
        /*0078*/ 	.word	0x00000008
.L_1515:


//--------------------- .nv.info._ZN2at6native27unrolled_elementwise_kernelIZZZNS0_10glu_kernelERNS_18TensorIteratorBaseEENKUlvE_clEvENKUlvE_clEvEUlddE_St5arrayIPcLm3EELi4E23TrivialOffsetCalculatorILi2EjESA_ILi1EjENS0_6memory15LoadWithoutCastENSD_16StoreWithoutCastEEEviT_T0_T2_T3_T4_T5_ --------------------------
	.section	.nv.info._ZN2at6native27unrolled_elementwise_kernelIZZZNS0_10glu_kernelERNS_18TensorIteratorBaseEENKUlvE_clEvENKUlvE_clEvEUlddE_St5arrayIPcLm3EELi4E23TrivialOffsetCalculatorILi2EjESA_ILi1EjENS0_6memory15LoadWithoutCastENSD_16StoreWithoutCastEEEviT_T0_T2_T3_T4_T5_,"",@"SHT_CUDA_INFO"
	.sectionflags	@""
	.align	4


	//----- nvinfo : EIATTR_CUDA_API_VERSION
	.align		4
        /*0000*/ 	.byte	0x04, 0x37
        /*0002*/ 	.short	(.L_1517 - .L_1516)
.L_1516:
        /*0004*/ 	.word	0x00000082


	//----- nvinfo : EIATTR_KPARAM_INFO
	.align		4
.L_1517:
        /*0008*/ 	.byte	0x04, 0x17
        /*000a*/ 	.short	(.L_1519 - .L_1518)
.L_1518:
        /*000c*/ 	.word	0x00000000
        /*0010*/ 	.short	0x0006
        /*0012*/ 	.short	0x0023
        /*0014*/ 	.byte	0x00, 0xf0, 0x05, 0x00


	//----- nvinfo : EIATTR_KPARAM_INFO
	.align		4
.L_1519:
        /*0018*/ 	.byte	0x04, 0x17
        /*001a*/ 	.short	(.L_1521 - .L_1520)
.L_1520:
        /*001c*/ 	.word	0x00000000
        /*0020*/ 	.short	0x0005
        /*0022*/ 	.short	0x0022
        /*0024*/ 	.byte	0x00, 0xf0, 0x05, 0x00


	//----- nvinfo : EIATTR_KPARAM_INFO
	.align		4
.L_1521:
        /*0028*/ 	.byte	0x04, 0x17
        /*002a*/ 	.short	(.L_1523 - .L_1522)
.L_1522:
        /*002c*/ 	.word	0x00000000
        /*0030*/ 	.short	0x0004
        /*0032*/ 	.short	0x0021
        /*0034*/ 	.byte	0x00, 0xf0, 0x05, 0x00


	//----- nvinfo : EIATTR_KPARAM_INFO
	.align		4
.L_1523:
        /*0038*/ 	.byte	0x04, 0x17
        /*003a*/ 	.short	(.L_1525 - .L_1524)
.L_1524:
        /*003c*/ 	.word	0x00000000
        /*0040*/ 	.short	0x0003
        /*0042*/ 	.short	0x0020
        /*0044*/ 	.byte	0x00, 0xf0, 0x05, 0x00


	//----- nvinfo : EIATTR_KPARAM_INFO
	.align		4
.L_1525:
        /*0048*/ 	.byte	0x04, 0x17
        /*004a*/ 	.short	(.L_1527 - .L_1526)
.L_1526:
        /*004c*/ 	.word	0x00000000
        /*0050*/ 	.short	0x0002
        /*0052*/ 	.short	0x0008
        /*0054*/ 	.byte	0x00, 0xf0, 0x61, 0x00


	//----- nvinfo : EIATTR_KPARAM_INFO
	.align		4
.L_1527:
        /*0058*/ 	.byte	0x04, 0x17
        /*005a*/ 	.short	(.L_1529 - .L_1528)
.L_1528:
        /*005c*/ 	.word	0x00000000
        /*0060*/ 	.short	0x0001
        /*0062*/ 	.short	0x0004
        /*0064*/ 	.byte	0x00, 0xf0, 0x05, 0x00


	//----- nvinfo : EIATTR_KPARAM_INFO
	.align		4
.L_1529:
        /*0068*/ 	.byte	0x04, 0x17
        /*006a*/ 	.short	(.L_1531 - .L_1530)
.L_1530:
        /*006c*/ 	.word	0x00000000
        /*0070*/ 	.short	0x0000
        /*0072*/ 	.short	0x0000
        /*0074*/ 	.byte	0x00, 0xf0, 0x11, 0x00


	//----- nvinfo : EIATTR_SPARSE_MMA_MASK
	.align		4
.L_1531:
        /*0078*/ 	.byte	0x03, 0x50
        /*007a*/ 	.short	0x0000


	//----- nvinfo : EIATTR_MAXREG_COUNT
	.align		4
        /*007c*/ 	.byte	0x03, 0x1b
        /*007e*/ 	.short	0x00ff


	//----- nvinfo : EIATTR_MERCURY_ISA_VERSION
	.align		4
        /*0080*/ 	.byte	0x03, 0x5f
        /*0082*/ 	.short	0x0101


	//----- nvinfo : EIATTR_VRC_CTA_INIT_COUNT
	.align		4
        /*0084*/ 	.byte	0x02, 0x4a
	.zero		1
	.zero		1


	//----- nvinfo : EIATTR_EXIT_INSTR_OFFSETS
	.align		4
        /*0088*/ 	.byte	0x04, 0x1c
        /*008a*/ 	.short	(.L_1533 - .L_1532)


	//   ....[0]....
.L_1532:
        /*008c*/ 	.word	0x000019e0


	//   ....[1]....
        /*0090*/ 	.word	0x00001a30


	//----- nvinfo : EIATTR_MAX_THREADS
	.align		4
.L_1533:
        /*0094*/ 	.byte	0x04, 0x05
        /*0096*/ 	.short	(.L_1535 - .L_1534)
.L_1534:
        /*0098*/ 	.word	0x00000080
        /*009c*/ 	.word	0x00000001
        /*00a0*/ 	.word	0x00000001


	//----- nvinfo : EIATTR_CRS_STACK_SIZE
	.align		4
.L_1535:
        /*00a4*/ 	.byte	0x04, 0x1e
        /*00a6*/ 	.short	(.L_1537 - .L_1536)
.L_1536:
        /*00a8*/ 	.word	0x00000000


	//----- nvinfo : EIATTR_CBANK_PARAM_SIZE
	.align		4
.L_1537:
        /*00ac*/ 	.byte	0x03, 0x19
        /*00ae*/ 	.short	0x0024


	//----- nvinfo : EIATTR_PARAM_CBANK
	.align		4
        /*00b0*/ 	.byte	0x04, 0x0a
        /*00b2*/ 	.short	(.L_1539 - .L_1538)
	.align		4
.L_1538:
        /*00b4*/ 	.word	index@(.nv.constant0._ZN2at6native27unrolled_elementwise_kernelIZZZNS0_10glu_kernelERNS_18TensorIteratorBaseEENKUlvE_clEvENKUlvE_clEvEUlddE_St5arrayIPcLm3EELi4E23TrivialOffsetCalculatorILi2EjESA_ILi1EjENS0_6memory15LoadWithoutCastENSD_16StoreWithoutCastEEEviT_T0_T2_T3_T4_T5_)
        /*00b8*/ 	.short	0x0380
        /*00ba*/ 	.short	0x0024


	//----- nvinfo : EIATTR_SW_WAR
	.align		4
.L_1539:
        /*00bc*/ 	.byte	0x04, 0x36
        /*00be*/ 	.short	(.L_1541 - .L_1540)
.L_1540:
        /*00c0*/ 	.word	0x00000008
.L_1541:


//--------------------- .nv.info._ZN2at6native29vectorized_elementwise_kernelILi2EZZZNS0_10glu_kernelERNS_18TensorIteratorBaseEENKUlvE_clEvENKUlvE_clEvEUlddE_St5arrayIPcLm3EEEEviT0_T1_ --------------------------
	.section	.nv.info._ZN2at6native29vectorized_elementwise_kernelILi2EZZZNS0_10glu_kernelERNS_18TensorIteratorBaseEENKUlvE_clEvENKUlvE_clEvEUlddE_St5arrayIPcLm3EEEEviT0_T1_,"",@"SHT_CUDA_INFO"
	.sectionflags	@""
	.align	4


	//----- nvinfo : EIATTR_CUDA_API_VERSION
	.align		4
        /*0000*/ 	.byte	0x04, 0x37
        /*0002*/ 	.short	(.L_1543 - .L_1542)
.L_1542:
        /*0004*/ 	.word	0x00000082


	//----- nvinfo : EIATTR_KPARAM_INFO
	.align		4
.L_1543:
        /*0008*/ 	.byte	0x04, 0x17
        /*000a*/ 	.short	(.L_1545 - .L_1544)
.L_1544:
        /*000c*/ 	.word	0x00000000
        /*0010*/ 	.short	0x0002
        /*0012*/ 	.short	0x0008
        /*0014*/ 	.byte	0x00, 0xf0, 0x61, 0x00


	//----- nvinfo : EIATTR_KPARAM_INFO
	.align		4
.L_1545:
        /*0018*/ 	.byte	0x04, 0x17
        /*001a*/ 	.short	(.L_1547 - .L_1546)
.L_1546:
        /*001c*/ 	.word	0x00000000
        /*0020*/ 	.short	0x0001
        /*0022*/ 	.short	0x0004
        /*0024*/ 	.byte	0x00, 0xf0, 0x05, 0x00


	//----- nvinfo : EIATTR_KPARAM_INFO
	.align		4
.L_1547:
        /*0028*/ 	.byte	0x04, 0x17
        /*002a*/ 	.short	(.L_1549 - .L_1548)
.L_1548:
        /*002c*/ 	.word	0x00000000
        /*0030*/ 	.short	0x0000
        /*0032*/ 	.short	0x0000
        /*0034*/ 	.byte	0x00, 0xf0, 0x11, 0x00


	//----- nvinfo : EIATTR_SPARSE_MMA_MASK
	.align		4
.L_1549:
        /*0038*/ 	.byte	0x03, 0x50
        /*003a*/ 	.short	0x0000


	//----- nvinfo : EIATTR_MAXREG_COUNT
	.align		4
        /*003c*/ 	.byte	0x03, 0x1b
        /*003e*/ 	.short	0x00ff


	//----- nvinfo : EIATTR_MERCURY_ISA_VERSION
	.align		4
        /*0040*/ 	.byte	0x03, 0x5f
        /*0042*/ 	.short	0x0101


	//----- nvinfo : EIATTR_VRC_CTA_INIT_COUNT
	.align		4
        /*0044*/ 	.byte	0x02, 0x4a
	.zero		1
	.zero		1


	//----- nvinfo : EIATTR_EXIT_INSTR_OFFSETS
	.align		4
        /*0048*/ 	.byte	0x04, 0x1c
        /*004a*/ 	.short	(.L_1551 - .L_1550)


	//   ....[0]....
.L_1550:
        /*004c*/ 	.word	0x00003470


	//   ....[1]....
        /*0050*/ 	.word	0x000034c0


	//   ....[2]....
        /*0054*/ 	.word	0x00005e10


	//----- nvinfo : EIATTR_MAX_THREADS
	.align		4
.L_1551:
        /*0058*/ 	.byte	0x04, 0x05
        /*005a*/ 	.short	(.L_1553 - .L_1552)
.L_1552:
        /*005c*/ 	.word	0x00000080
        /*0060*/ 	.word	0x00000001
        /*0064*/ 	.word	0x00000001


	//----- nvinfo : EIATTR_CRS_STACK_SIZE
	.align		4
.L_1553:
        /*0068*/ 	.byte	0x04, 0x1e
        /*006a*/ 	.short	(.L_1555 - .L_1554)
.L_1554:
        /*006c*/ 	.word	0x00000000


	//----- nvinfo : EIATTR_CBANK_PARAM_SIZE
	.align		4
.L_1555:
        /*0070*/ 	.byte	0x03, 0x19
        /*0072*/ 	.short	0x0020


	//----- nvinfo : EIATTR_PARAM_CBANK
	.align		4
        /*0074*/ 	.byte	0x04, 0x0a
        /*0076*/ 	.short	(.L_1557 - .L_1556)
	.align		4
.L_1556:
        /*0078*/ 	.word	index@(.nv.constant0._ZN2at6native29vectorized_elementwise_kernelILi2EZZZNS0_10glu_kernelERNS_18TensorIteratorBaseEENKUlvE_clEvENKUlvE_clEvEUlddE_St5arrayIPcLm3EEEEviT0_T1_)
        /*007c*/ 	.short	0x0380
        /*007e*/ 	.short	0x0020


	//----- nvinfo : EIATTR_SW_WAR
	.align		4
.L_1557:
        /*0080*/ 	.byte	0x04, 0x36
        /*0082*/ 	.short	(.L_1559 - .L_1558)
.L_1558:
        /*0084*/ 	.word	0x00000008
.L_1559:


//--------------------- .nv.info._ZN2at6native29vectorized_elementwise_kernelILi4EZZZNS0_10glu_kernelERNS_18TensorIteratorBaseEENKUlvE_clEvENKUlvE_clEvEUlddE_St5arrayIPcLm3EEEEviT0_T1_ --------------------------
	.section	.nv.info._ZN2at6native29vectorized_elementwise_kernelILi4EZZZNS0_10glu_kernelERNS_18TensorIteratorBaseEENKUlvE_clEvENKUlvE_clEvEUlddE_St5arrayIPcLm3EEEEviT0_T1_,"",@"SHT_CUDA_INFO"
	.sectionflags	@""
	.align	4


	//----- nvinfo : EIATTR_CUDA_API_VERSION
	.align		4
        /*0000*/ 	.byte	0x04, 0x37
        /*0002*/ 	.short	(.L_1561 - .L_1560)
.L_1560:
        /*0004*/ 	.word	0x00000082


	//----- nvinfo : EIATTR_KPARAM_INFO
	.align		4
.L_1561:
        /*0008*/ 	.byte	0x04, 0x17
        /*000a*/ 	.short	(.L_1563 - .L_1562)
.L_1562:
        /*000c*/ 	.word	0x00000000
        /*0010*/ 	.short	0x0002
        /*0012*/ 	.short	0x0008
        /*0014*/ 	.byte	0x00, 0xf0, 0x61, 0x00


	//----- nvinfo : EIATTR_KPARAM_INFO
	.align		4
.L_1563:
        /*0018*/ 	.byte	0x04, 0x17
        /*001a*/ 	.short	(.L_1565 - .L_1564)
.L_1564:
        /*001c*/ 	.word	0x00000000
        /*0020*/ 	.short	0x0001
        /*0022*/ 	.short	0x0004
        /*0024*/ 	.byte	0x00, 0xf0, 0x05, 0x00


	//----- nvinfo : EIATTR_KPARAM_INFO
	.align		4
.L_1565:
        /*0028*/ 	.byte	0x04, 0x17
        /*002a*/ 	.short	(.L_1567 - .L_1566)
.L_1566:
        /*002c*/ 	.word	0x00000000
        /*0030*/ 	.short	0x0000
        /*0032*/ 	.short	0x0000
        /*0034*/ 	.byte	0x00, 0xf0, 0x11, 0x00


	//----- nvinfo : EIATTR_SPARSE_MMA_MASK
	.align		4
.L_1567:
        /*0038*/ 	.byte	0x03, 0x50
        /*003a*/ 	.short	0x0000


	//----- nvinfo : EIATTR_MAXREG_COUNT
	.align		4
        /*003c*/ 	.byte	0x03, 0x1b
        /*003e*/ 	.short	0x00ff


	//----- nvinfo : EIATTR_MERCURY_ISA_VERSION
	.align		4
        /*0040*/ 	.byte	0x03, 0x5f
        /*0042*/ 	.short	0x0101


	//----- nvinfo : EIATTR_VRC_CTA_INIT_COUNT
	.align		4
        /*0044*/ 	.byte	0x02, 0x4a
	.zero		1
	.zero		1


	//----- nvinfo : EIATTR_EXIT_INSTR_OFFSETS
	.align		4
        /*0048*/ 	.byte	0x04, 0x1c
        /*004a*/ 	.short	(.L_1569 - .L_1568)


	//   ....[0]....
.L_1568:
        /*004c*/ 	.word	0x00003470


	//   ....[1]....
        /*0050*/ 	.word	0x000034c0


	//   ....[2]....
        /*0054*/ 	.word	0x00005db0


	//----- nvinfo : EIATTR_MAX_THREADS
	.align		4
.L_1569:
        /*0058*/ 	.byte	0x04, 0x05
        /*005a*/ 	.short	(.L_1571 - .L_1570)
.L_1570:
        /*005c*/ 	.word	0x00000080
        /*0060*/ 	.word	0x00000001
        /*0064*/ 	.word	0x00000001


	//----- nvinfo : EIATTR_CRS_STACK_SIZE
	.align		4
.L_1571:
        /*0068*/ 	.byte	0x04, 0x1e
        /*006a*/ 	.short	(.L_1573 - .L_1572)
.L_1572:
        /*006c*/ 	.word	0x00000000


	//----- nvinfo : EIATTR_CBANK_PARAM_SIZE
	.align		4
.L_1573:
        /*0070*/ 	.byte	0x03, 0x19
        /*0072*/ 	.short	0x0020


	//----- nvinfo : EIATTR_PARAM_CBANK
	.align		4
        /*0074*/ 	.byte	0x04, 0x0a
        /*0076*/ 	.short	(.L_1575 - .L_1574)
	.align		4
.L_1574:
        /*0078*/ 	.word	index@(.nv.constant0._ZN2at6native29vectorized_elementwise_kernelILi4EZZZNS0_10glu_kernelERNS_18TensorIteratorBaseEENKUlvE_clEvENKUlvE_clEvEUlddE_St5arrayIPcLm3EEEEviT0_T1_)
        /*007c*/ 	.short	0x0380
        /*007e*/ 	.short	0x0020


	//----- nvinfo : EIATTR_SW_WAR
	.align		4
.L_1575:
        /*0080*/ 	.byte	0x04, 0x36
        /*0082*/ 	.short	(.L_1577 - .L_1576)
.L_1576:
        /*0084*/ 	.word	0x00000008
.L_1577:


//--------------------- .nv.info._ZN2at6native29vectorized_elementwise_kernelILi8EZZZNS0_10glu_kernelERNS_18TensorIteratorBaseEENKUlvE_clEvENKUlvE_clEvEUlddE_St5arrayIPcLm3EEEEviT0_T1_ --------------------------
	.section	.nv.info._ZN2at6native29vectorized_elementwise_kernelILi8EZZZNS0_10glu_kernelERNS_18TensorIteratorBaseEENKUlvE_clEvENKUlvE_clEvEUlddE_St5arrayIPcLm3EEEEviT0_T1_,"",@"SHT_CUDA_INFO"
	.sectionflags	@""
	.align	4


	//----- nvinfo : EIATTR_CUDA_API_VERSION
	.align		4
        /*0000*/ 	.byte	0x04, 0x37
        /*0002*/ 	.short	(.L_1579 - .L_1578)
.L_1578:
        /*0004*/ 	.word	0x00000082


	//----- nvinfo : EIATTR_KPARAM_INFO
	.align		4
.L_1579:
        /*0008*/ 	.byte	0x04, 0x17
        /*000a*/ 	.short	(.L_1581 - .L_1580)
.L_1580:
        /*000c*/ 	.word	0x00000000
        /*0010*/ 	.short	0x0002
        /*0012*/ 	.short	0x0008
        /*0014*/ 	.byte	0x00, 0xf0, 0x61, 0x00


	//----- nvinfo : EIATTR_KPARAM_INFO
	.align		4
.L_1581:
        /*0018*/ 	.byte	0x04, 0x17
        /*001a*/ 	.short	(.L_1583 - .L_1582)
.L_1582:
        /*001c*/ 	.word	0x00000000
        /*0020*/ 	.short	0x0001
        /*0022*/ 	.short	0x0004
        /*0024*/ 	.byte	0x00, 0xf0, 0x05, 0x00


	//----- nvinfo : EIATTR_KPARAM_INFO
	.align		4
.L_1583:
        /*0028*/ 	.byte	0x04, 0x17
        /*002a*/ 	.short	(.L_1585 - .L_1584)
.L_1584:
        /*002c*/ 	.word	0x00000000
        /*0030*/ 	.short	0x0000
        /*0032*/ 	.short	0x0000
        /*0034*/ 	.byte	0x00, 0xf0, 0x11, 0x00


	//----- nvinfo : EIATTR_SPARSE_MMA_MASK
	.align		4
.L_1585:
        /*0038*/ 	.byte	0x03, 0x50
        /*003a*/ 	.short	0x0000


	//----- nvinfo : EIATTR_MAXREG_COUNT
	.align		4
        /*003c*/ 	.byte	0x03, 0x1b
        /*003e*/ 	.short	0x00ff


	//----- nvinfo : EIATTR_MERCURY_ISA_VERSION
	.align		4
        /*0040*/ 	.byte	0x03, 0x5f
        /*0042*/ 	.short	0x0101


	//----- nvinfo : EIATTR_VRC_CTA_INIT_COUNT
	.align		4
        /*0044*/ 	.byte	0x02, 0x4a
	.zero		1
	.zero		1


	//----- nvinfo : EIATTR_EXIT_INSTR_OFFSETS
	.align		4
        /*0048*/ 	.byte	0x04, 0x1c
        /*004a*/ 	.short	(.L_1587 - .L_1586)


	//   ....[0]....
.L_1586:
        /*004c*/ 	.word	0x00003470


	//   ....[1]....
        /*0050*/ 	.word	0x000034c0


	//   ....[2]....
        /*0054*/ 	.word	0x00005db0


	//----- nvinfo : EIATTR_MAX_THREADS
	.align		4
.L_1587:
        /*0058*/ 	.byte	0x04, 0x05
        /*005a*/ 	.short	(.L_1589 - .L_1588)
.L_1588:
        /*005c*/ 	.word	0x00000080
        /*0060*/ 	.word	0x00000001
        /*0064*/ 	.word	0x00000001


	//----- nvinfo : EIATTR_CRS_STACK_SIZE
	.align		4
.L_1589:
        /*0068*/ 	.byte	0x04, 0x1e
        /*006a*/ 	.short	(.L_1591 - .L_1590)
.L_1590:
        /*006c*/ 	.word	0x00000000


	//----- nvinfo : EIATTR_CBANK_PARAM_SIZE
	.align		4
.L_1591:
        /*0070*/ 	.byte	0x03, 0x19
        /*0072*/ 	.short	0x0020


	//----- nvinfo : EIATTR_PARAM_CBANK
	.align		4
        /*0074*/ 	.byte	0x04, 0x0a
        /*0076*/ 	.short	(.L_1593 - .L_1592)
	.align		4
.L_1592:
        /*0078*/ 	.word	index@(.nv.constant0._ZN2at6native29vectorized_elementwise_kernelILi8EZZZNS0_10glu_kernelERNS_18TensorIteratorBaseEENKUlvE_clEvENKUlvE_clEvEUlddE_St5arrayIPcLm3EEEEviT0_T1_)
        /*007c*/ 	.short	0x0380
        /*007e*/ 	.short	0x0020


	//----- nvinfo : EIATTR_SW_WAR
	.align		4
.L_1593:
        /*0080*/ 	.byte	0x04, 0x36
        /*0082*/ 	.short	(.L_1595 - .L_1594)
.L_1594:
        /*0084*/ 	.word	0x00000008
.L_1595:


//--------------------- .nv.info._ZN2at6native19glu_backward_kernelIN3c108BFloat16E16OffsetCalculatorILi3EjLb0EEEEviPT_PKS6_S9_T0_ll --------------------------
	.section	.nv.info._ZN2at6native19glu_backward_kernelIN3c108BFloat16E16OffsetCalculatorILi3EjLb0EEEEviPT_PKS6_S9_T0_ll,"",@"SHT_CUDA_INFO"
	.sectionflags	@""
	.align	4


	//----- nvinfo : EIATTR_CUDA_API_VERSION
	.align		4
        /*0000*/ 	.byte	0x04, 0x37
        /*0002*/ 	.short	(.L_1597 - .L_1596)
.L_1596:
        /*0004*/ 	.word	0x00000082


	//----- nvinfo : EIATTR_KPARAM_INFO
	.align		4
.L_1597:
        /*0008*/ 	.byte	0x04, 0x17
        /*000a*/ 	.short	(.L_1599 - .L_1598)
.L_1598:
        /*000c*/ 	.word	0x00000000
        /*0010*/ 	.short	0x0006
        /*0012*/ 	.short	0x0288
        /*0014*/ 	.byte	0x00, 0xf0, 0x21, 0x00


	//----- nvinfo : EIATTR_KPARAM_INFO
	.align		4
.L_1599:
        /*0018*/ 	.byte	0x04, 0x17
        /*001a*/ 	.short	(.L_1601 - .L_1600)
.L_1600:
        /*001c*/ 	.word	0x00000000
        /*0020*/ 	.short	0x0005
        /*0022*/ 	.short	0x0280
        /*0024*/ 	.byte	0x00, 0xf0, 0x21, 0x00


	//----- nvinfo : EIATTR_KPARAM_INFO
	.align		4
.L_1601:
        /*0028*/ 	.byte	0x04, 0x17
        /*002a*/ 	.short	(.L_1603 - .L_1602)
.L_1602:
        /*002c*/ 	.word	0x00000000
        /*0030*/ 	.short	0x0004
        /*0032*/ 	.short	0x0020
        /*0034*/ 	.byte	0x00, 0xf0, 0x71, 0x09


	//----- nvinfo : EIATTR_KPARAM_INFO
	.align		4
.L_1603:
        /*0038*/ 	.byte	0x04, 0x17
        /*003a*/ 	.short	(.L_1605 - .L_1604)
.L_1604:
        /*003c*/ 	.word	0x00000000
        /*0040*/ 	.short	0x0003
        /*0042*/ 	.short	0x0018
        /*0044*/ 	.byte	0x00, 0xf5, 0x21, 0x00


	//----- nvinfo : EIATTR_KPARAM_INFO
	.align		4
.L_1605:
        /*0048*/ 	.byte	0x04, 0x17
        /*004a*/ 	.short	(.L_1607 - .L_1606)
.L_1606:
        /*004c*/ 	.word	0x00000000
        /*0050*/ 	.short	0x0002
        /*0052*/ 	.short	0x0010
        /*0054*/ 	.byte	0x00, 0xf5, 0x21, 0x00


	//----- nvinfo : EIATTR_KPARAM_INFO
	.align		4
.L_1607:
        /*0058*/ 	.byte	0x04, 0x17
        /*005a*/ 	.short	(.L_1609 - .L_1608)
.L_1608:
        /*005c*/ 	.word	0x00000000
        /*0060*/ 	.short	0x0001
        /*0062*/ 	.short	0x0008
        /*0064*/ 	.byte	0x00, 0xf5, 0x21, 0x00


	//----- nvinfo : EIATTR_KPARAM_INFO
	.align		4
.L_1609:
        /*0068*/ 	.byte	0x04, 0x17
        /*006a*/ 	.short	(.L_1611 - .L_1610)
.L_1610:
        /*006c*/ 	.word	0x00000000
        /*0070*/ 	.short	0x0000
        /*0072*/ 	.short	0x0000
        /*0074*/ 	.byte	0x00, 0xf0, 0x11, 0x00


	//----- nvinfo : EIATTR_SPARSE_MMA_MASK
	.align		4
.L_1611:
        /*0078*/ 	.byte	0x03, 0x50
        /*007a*/ 	.short	0x0000


	//----- nvinfo : EIATTR_MAXREG_COUNT
	.align		4
        /*007c*/ 	.byte	0x03, 0x1b
        /*007e*/ 	.short	0x00ff


	//----- nvinfo : EIATTR_MERCURY_ISA_VERSION
	.align		4
        /*0080*/ 	.byte	0x03, 0x5f
        /*0082*/ 	.short	0x0101


	//----- nvinfo : EIATTR_VRC_CTA_INIT_COUNT
	.align		4
        /*0084*/ 	.byte	0x02, 0x4a
	.zero		1
	.zero		1


	//----- nvinfo : EIATTR_EXIT_INSTR_OFFSETS
	.align		4
        /*0088*/ 	.byte	0x04, 0x1c
        /*008a*/ 	.short	(.L_1613 - .L_1612)


	//   ....[0]....
.L_1612:
        /*008c*/ 	.word	0x00000070


	//   ....[1]....
        /*0090*/ 	.word	0x000018a0


	//----- nvinfo : EIATTR_CBANK_PARAM_SIZE
	.align		4
.L_1613:
        /*0094*/ 	.byte	0x03, 0x19
        /*0096*/ 	.short	0x0290


	//----- nvinfo : EIATTR_PARAM_CBANK
	.align		4
        /*0098*/ 	.byte	0x04, 0x0a
        /*009a*/ 	.short	(.L_1615 - .L_1614)
	.align		4
.L_1614:
        /*009c*/ 	.word	index@(.nv.constant0._ZN2at6native19glu_backward_kernelIN3c108BFloat16E16OffsetCalculatorILi3EjLb0EEEEviPT_PKS6_S9_T0_ll)
        /*00a0*/ 	.short	0x0380
        /*00a2*/ 	.short	0x0290


	//----- nvinfo : EIATTR_SW_WAR
	.align		4
.L_1615:
        /*00a4*/ 	.byte	0x04, 0x36
        /*00a6*/ 	.short	(.L_1617 - .L_1616)
.L_1616:
        /*00a8*/ 	.word	0x00000008
.L_1617:


//--------------------- .nv.info._ZN2at6native19glu_backward_kernelIN3c104HalfE16OffsetCalculatorILi3EjLb0EEEEviPT_PKS6_S9_T0_ll --------------------------
	.section	.nv.info._ZN2at6native19glu_backward_kernelIN3c104HalfE16OffsetCalculatorILi3EjLb0EEEEviPT_PKS6_S9_T0_ll,"",@"SHT_CUDA_INFO"
	.sectionflags	@""
	.align	4


	//----- nvinfo : EIATTR_CUDA_API_VERSION
	.align		4
        /*0000*/ 	.byte	0x04, 0x37
        /*0002*/ 	.short	(.L_1619 - .L_1618)
.L_1618:
        /*0004*/ 	.word	0x00000082


	//----- nvinfo : EIATTR_KPARAM_INFO
	.align		4
.L_1619:
        /*0008*/ 	.byte	0x04, 0x17
        /*000a*/ 	.short	(.L_1621 - .L_1620)
.L_1620:
        /*000c*/ 	.word	0x00000000
        /*0010*/ 	.short	0x0006
        /*0012*/ 	.short	0x0288
        /*0014*/ 	.byte	0x00, 0xf0, 0x21, 0x00


	//----- nvinfo : EIATTR_KPARAM_INFO
	.align		4
.L_1621:
        /*0018*/ 	.byte	0x04, 0x17
        /*001a*/ 	.short	(.L_1623 - .L_1622)
.L_1622:
        /*001c*/ 	.word	0x00000000
        /*0020*/ 	.short	0x0005
        /*0022*/ 	.short	0x0280
        /*0024*/ 	.byte	0x00, 0xf0, 0x21, 0x00


	//----- nvinfo : EIATTR_KPARAM_INFO
	.align		4
.L_1623:
        /*0028*/ 	.byte	0x04, 0x17
        /*002a*/ 	.short	(.L_1625 - .L_1624)
.L_1624:
        /*002c*/ 	.word	0x00000000
        /*0030*/ 	.short	0x0004
        /*0032*/ 	.short	0x0020
        /*0034*/ 	.byte	0x00, 0xf0, 0x71, 0x09


	//----- nvinfo : EIATTR_KPARAM_INFO
	.align		4
.L_1625:
        /*0038*/ 	.byte	0x04, 0x17
        /*003a*/ 	.short	(.L_1627 - .L_1626)
.L_1626:
        /*003c*/ 	.word	0x00000000
        /*0040*/ 	.short	0x0003
        /*0042*/ 	.short	0x0018
        /*0044*/ 	.byte	0x00, 0xf5, 0x21, 0x00


	//----- nvinfo : EIATTR_KPARAM_INFO
	.align		4
.L_1627:
        /*0048*/ 	.byte	0x04, 0x17
        /*004a*/ 	.short	(.L_1629 - .L_1628)
.L_1628:
        /*004c*/ 	.word	0x00000000
        /*0050*/ 	.short	0x0002
        /*0052*/ 	.short	0x0010
        /*0054*/ 	.byte	0x00, 0xf5, 0x21, 0x00


	//----- nvinfo : EIATTR_KPARAM_INFO
	.align		4
.L_1629:
        /*0058*/ 	.byte	0x04, 0x17
        /*005a*/ 	.short	(.L_1631 - .L_1630)
.L_1630:
        /*005c*/ 	.word	0x00000000
        /*0060*/ 	.short	0x0001
        /*0062*/ 	.short	0x0008
        /*0064*/ 	.byte	0x00, 0xf5, 0x21, 0x00


	//----- nvinfo : EIATTR_KPARAM_INFO
	.align		4
.L_1631:
        /*0068*/ 	.byte	0x04, 0x17
        /*006a*/ 	.short	(.L_1633 - .L_1632)
.L_1632:
        /*006c*/ 	.word	0x00000000
        /*0070*/ 	.short	0x0000
        /*0072*/ 	.short	0x0000
        /*0074*/ 	.byte	0x00, 0xf0, 0x11, 0x00


	//----- nvinfo : EIATTR_SPARSE_MMA_MASK
	.align		4
.L_1633:
        /*0078*/ 	.byte	0x03, 0x50
        /*007a*/ 	.short	0x0000


	//----- nvinfo : EIATTR_MAXREG_COUNT
	.align		4
        /*007c*/ 	.byte	0x03, 0x1b
        /*007e*/ 	.short	0x00ff


	//----- nvinfo : EIATTR_MERCURY_ISA_VERSION
	.align		4
        /*0080*/ 	.byte	0x03, 0x5f
        /*0082*/ 	.short	0x0101


	//----- nvinfo : EIATTR_VRC_CTA_INIT_COUNT
	.align		4
        /*0084*/ 	.byte	0x02, 0x4a
	.zero		1
	.zero		1


	//----- nvinfo : EIATTR_EXIT_INSTR_OFFSETS
	.align		4
        /*0088*/ 	.byte	0x04, 0x1c
        /*008a*/ 	.short	(.L_1635 - .L_1634)


	//   ....[0]....
.L_1634:
        /*008c*/ 	.word	0x00000070


	//   ....[1]....
        /*0090*/ 	.word	0x000018a0


	//----- nvinfo : EIATTR_CBANK_PARAM_SIZE
	.align		4
.L_1635:
        /*0094*/ 	.byte	0x03, 0x19
        /*0096*/ 	.short	0x0290


	//----- nvinfo : EIATTR_PARAM_CBANK
	.align		4
        /*0098*/ 	.byte	0x04, 0x0a
        /*009a*/ 	.short	(.L_1637 - .L_1636)
	.align		4
.L_1636:
        /*009c*/ 	.word	index@(.nv.constant0._ZN2at6native19glu_backward_kernelIN3c104HalfE16OffsetCalculatorILi3EjLb0EEEEviPT_PKS6_S9_T0_ll)
        /*00a0*/ 	.short	0x0380
        /*00a2*/ 	.short	0x0290


	//----- nvinfo : EIATTR_SW_WAR
	.align		4
.L_1637:
        /*00a4*/ 	.byte	0x04, 0x36
        /*00a6*/ 	.short	(.L_1639 - .L_1638)
.L_1638:
        /*00a8*/ 	.word	0x00000008
.L_1639:


//--------------------- .nv.info._ZN2at6native19glu_backward_kernelIf16OffsetCalculatorILi3EjLb0EEEEviPT_PKS4_S7_T0_ll --------------------------
	.section	.nv.info._ZN2at6native19glu_backward_kernelIf16OffsetCalculatorILi3EjLb0EEEEviPT_PKS4_S7_T0_ll,"",@"SHT_CUDA_INFO"
	.sectionflags	@""
	.align	4


	//----- nvinfo : EIATTR_CUDA_API_VERSION
	.align		4
        /*0000*/ 	.byte	0x04, 0x37
        /*0002*/ 	.short	(.L_1641 - .L_1640)
.L_1640:
        /*0004*/ 	.word	0x00000082


	//----- nvinfo : EIATTR_KPARAM_INFO
	.align		4
.L_1641:
        /*0008*/ 	.byte	0x04, 0x17
        /*000a*/ 	.short	(.L_1643 - .L_1642)
.L_1642:
        /*000c*/ 	.word	0x00000000
        /*0010*/ 	.short	0x0006
        /*0012*/ 	.short	0x0288
        /*0014*/ 	.byte	0x00, 0xf0, 0x21, 0x00


	//----- nvinfo : EIATTR_KPARAM_INFO
	.align		4
.L_1643:
        /*0018*/ 	.byte	0x04, 0x17
        /*001a*/ 	.short	(.L_1645 - .L_1644)
.L_1644:
        /*001c*/ 	.word	0x00000000
        /*0020*/ 	.short	0x0005
        /*0022*/ 	.short	0x0280
        /*0024*/ 	.byte	0x00, 0xf0, 0x21, 0x00


	//----- nvinfo : EIATTR_KPARAM_INFO
	.align		4
.L_1645:
        /*0028*/ 	.byte	0x04, 0x17
        /*002a*/ 	.short	(.L_1647 - .L_1646)
.L_1646:
        /*002c*/ 	.word	0x00000000
        /*0030*/ 	.short	0x0004
        /*0032*/ 	.short	0x0020
        /*0034*/ 	.byte	0x00, 0xf0, 0x71, 0x09


	//----- nvinfo : EIATTR_KPARAM_INFO
	.align		4
.L_1647:
        /*0038*/ 	.byte	0x04, 0x17
        /*003a*/ 	.short	(.L_1649 - .L_1648)
.L_1648:
        /*003c*/ 	.word	0x00000000
        /*0040*/ 	.short	0x0003
        /*0042*/ 	.short	0x0018
        /*0044*/ 	.byte	0x00, 0xf5, 0x21, 0x00


	//----- nvinfo : EIATTR_KPARAM_INFO
	.align		4
.L_1649:
        /*0048*/ 	.byte	0x04, 0x17
        /*004a*/ 	.short	(.L_1651 - .L_1650)
.L_1650:
        /*004c*/ 	.word	0x00000000
        /*0050*/ 	.short	0x0002
        /*0052*/ 	.short	0x0010
        /*0054*/ 	.byte	0x00, 0xf5, 0x21, 0x00


	//----- nvinfo : EIATTR_KPARAM_INFO
	.align		4
.L_1651:
        /*0058*/ 	.byte	0x04, 0x17
        /*005a*/ 	.short	(.L_1653 - .L_1652)
.L_1652:
        /*005c*/ 	.word	0x00000000
        /*0060*/ 	.short	0x0001
        /*0062*/ 	.short	0x0008
        /*0064*/ 	.byte	0x00, 0xf5, 0x21, 0x00


	//----- nvinfo : EIATTR_KPARAM_INFO
	.align		4
.L_1653:
        /*0068*/ 	.byte	0x04, 0x17
        /*006a*/ 	.short	(.L_1655 - .L_1654)
.L_1654:
        /*006c*/ 	.word	0x00000000
        /*0070*/ 	.short	0x0000
        /*0072*/ 	.short	0x0000
        /*0074*/ 	.byte	0x00, 0xf0, 0x11, 0x00


	//----- nvinfo : EIATTR_SPARSE_MMA_MASK
	.align		4
.L_1655:
        /*0078*/ 	.byte	0x03, 0x50
        /*007a*/ 	.short	0x0000


	//----- nvinfo : EIATTR_MAXREG_COUNT
	.align		4
        /*007c*/ 	.byte	0x03, 0x1b
        /*007e*/ 	.short	0x00ff


	//----- nvinfo : EIATTR_MERCURY_ISA_VERSION
	.align		4
        /*0080*/ 	.byte	0x03, 0x5f
        /*0082*/ 	.short	0x0101


	//----- nvinfo : EIATTR_VRC_CTA_INIT_COUNT
	.align		4
        /*0084*/ 	.byte	0x02, 0x4a
	.zero		1
	.zero		1


	//----- nvinfo : EIATTR_EXIT_INSTR_OFFSETS
	.align		4
        /*0088*/ 	.byte	0x04, 0x1c
        /*008a*/ 	.short	(.L_1657 - .L_1656)


	//   ....[0]....
.L_1656:
        /*008c*/ 	.word	0x00000070


	//   ....[1]....
        /*0090*/ 	.word	0x00001850


	//----- nvinfo : EIATTR_CBANK_PARAM_SIZE
	.align		4
.L_1657:
        /*0094*/ 	.byte	0x03, 0x19
        /*0096*/ 	.short	0x0290


	//----- nvinfo : EIATTR_PARAM_CBANK
	.align		4
        /*0098*/ 	.byte	0x04, 0x0a
        /*009a*/ 	.short	(.L_1659 - .L_1658)
	.align		4
.L_1658:
        /*009c*/ 	.word	index@(.nv.constant0._ZN2at6native19glu_backward_kernelIf16OffsetCalculatorILi3EjLb0EEEEviPT_PKS4_S7_T0_ll)
        /*00a0*/ 	.short	0x0380
        /*00a2*/ 	.short	0x0290


	//----- nvinfo : EIATTR_SW_WAR
	.align		4
.L_1659:
        /*00a4*/ 	.byte	0x04, 0x36
        /*00a6*/ 	.short	(.L_1661 - .L_1660)
.L_1660:
        /*00a8*/ 	.word	0x00000008
.L_1661:


//--------------------- .nv.info._ZN2at6native19glu_backward_kernelId16OffsetCalculatorILi3EjLb0EEEEviPT_PKS4_S7_T0_ll --------------------------
	.section	.nv.info._ZN2at6native19glu_backward_kernelId16OffsetCalculatorILi3EjLb0EEEEviPT_PKS4_S7_T0_ll,"",@"SHT_CUDA_INFO"
	.sectionflags	@""
	.align	4


	//----- nvinfo : EIATTR_CUDA_API_VERSION
	.align		4
        /*0000*/ 	.byte	0x04, 0x37
        /*0002*/ 	.short	(.L_1663 - .L_1662)
.L_1662:
        /*0004*/ 	.word	0x00000082


	//----- nvinfo : EIATTR_KPARAM_INFO
	.align		4
.L_1663:
        /*0008*/ 	.byte	0x04, 0x17
        /*000a*/ 	.short	(.L_1665 - .L_1664)
.L_1664:
        /*000c*/ 	.word	0x00000000
        /*0010*/ 	.short	0x0006
        /*0012*/ 	.short	0x0288
        /*0014*/ 	.byte	0x00, 0xf0, 0x21, 0x00


	//----- nvinfo : EIATTR_KPARAM_INFO
	.align		4
.L_1665:
        /*0018*/ 	.byte	0x04, 0x17
        /*001a*/ 	.short	(.L_1667 - .L_1666)
.L_1666:
        /*001c*/ 	.word	0x00000000
        /*0020*/ 	.short	0x0005
        /*0022*/ 	.short	0x0280
        /*0024*/ 	.byte	0x00, 0xf0, 0x21, 0x00


	//----- nvinfo : EIATTR_KPARAM_INFO
	.align		4
.L_1667:
        /*0028*/ 	.byte	0x04, 0x17
        /*002a*/ 	.short	(.L_1669 - .L_1668)
.L_1668:
        /*002c*/ 	.word	0x00000000
        /*0030*/ 	.short	0x0004
        /*0032*/ 	.short	0x0020
        /*0034*/ 	.byte	0x00, 0xf0, 0x71, 0x09


	//----- nvinfo : EIATTR_KPARAM_INFO
	.align		4
.L_1669:
        /*0038*/ 	.byte	0x04, 0x17
        /*003a*/ 	.short	(.L_1671 - .L_1670)
.L_1670:
        /*003c*/ 	.word	0x00000000
        /*0040*/ 	.short	0x0003
        /*0042*/ 	.short	0x0018
        /*0044*/ 	.byte	0x00, 0xf5, 0x21, 0x00


	//----- nvinfo : EIATTR_KPARAM_INFO
	.align		4
.L_1671:
        /*0048*/ 	.byte	0x04, 0x17
        /*004a*/ 	.short	(.L_1673 - .L_1672)
.L_1672:
        /*004c*/ 	.word	0x00000000
        /*0050*/ 	.short	0x0002
        /*0052*/ 	.short	0x0010
        /*0054*/ 	.byte	0x00, 0xf5, 0x21, 0x00


	//----- nvinfo : EIATTR_KPARAM_INFO
	.align		4
.L_1673:
        /*0058*/ 	.byte	0x04, 0x17
        /*005a*/ 	.short	(.L_1675 - .L_1674)
.L_1674:
        /*005c*/ 	.word	0x00000000
        /*0060*/ 	.short	0x0001
        /*0062*/ 	.short	0x0008
        /*0064*/ 	.byte	0x00, 0xf5, 0x21, 0x00


	//----- nvinfo : EIATTR_KPARAM_INFO
	.align		4
.L_1675:
        /*0068*/ 	.byte	0x04, 0x17
        /*006a*/ 	.short	(.L_1677 - .L_1676)
.L_1676:
        /*006c*/ 	.word	0x00000000
        /*0070*/ 	.short	0x0000
        /*0072*/ 	.short	0x0000
        /*0074*/ 	.byte	0x00, 0xf0, 0x11, 0x00


	//----- nvinfo : EIATTR_SPARSE_MMA_MASK
	.align		4
.L_1677:
        /*0078*/ 	.byte	0x03, 0x50
        /*007a*/ 	.short	0x0000


	//----- nvinfo : EIATTR_MAXREG_COUNT
	.align		4
        /*007c*/ 	.byte	0x03, 0x1b
        /*007e*/ 	.short	0x00ff


	//----- nvinfo : EIATTR_MERCURY_ISA_VERSION
	.align		4
        /*0080*/ 	.byte	0x03, 0x5f
        /*0082*/ 	.short	0x0101


	//----- nvinfo : EIATTR_VRC_CTA_INIT_COUNT
	.align		4
        /*0084*/ 	.byte	0x02, 0x4a
	.zero		1
	.zero		1


	//----- nvinfo : EIATTR_EXIT_INSTR_OFFSETS
	.align		4
        /*0088*/ 	.byte	0x04, 0x1c
        /*008a*/ 	.short	(.L_1679 - .L_1678)


	//   ....[0]....
.L_1678:
        /*008c*/ 	.word	0x00000070


	//   ....[1]....
        /*0090*/ 	.word	0x00001cf0


	//----- nvinfo : EIATTR_CRS_STACK_SIZE
	.align		4
.L_1679:
        /*0094*/ 	.byte	0x04, 0x1e
        /*0096*/ 	.short	(.L_1681 - .L_1680)
.L_1680:
        /*0098*/ 	.word	0x00000000


	//----- nvinfo : EIATTR_CBANK_PARAM_SIZE
	.align		4
.L_1681:
        /*009c*/ 	.byte	0x03, 0x19
        /*009e*/ 	.short	0x0290


	//----- nvinfo : EIATTR_PARAM_CBANK
	.align		4
        /*00a0*/ 	.byte	0x04, 0x0a
        /*00a2*/ 	.short	(.L_1683 - .L_1682)
	.align		4
.L_1682:
        /*00a4*/ 	.word	index@(.nv.constant0._ZN2at6native19glu_backward_kernelId16OffsetCalculatorILi3EjLb0EEEEviPT_PKS4_S7_T0_ll)
        /*00a8*/ 	.short	0x0380
        /*00aa*/ 	.short	0x0290


	//----- nvinfo : EIATTR_SW_WAR
	.align		4
.L_1683:
        /*00ac*/ 	.byte	0x04, 0x36
        /*00ae*/ 	.short	(.L_1685 - .L_1684)
.L_1684:
        /*00b0*/ 	.word	0x00000008
.L_1685:


//--------------------- .nv.callgraph             --------------------------
	.section	.nv.callgraph,"",@"SHT_CUDA_CALLGRAPH"
	.align	4
	.sectionentsize	8
	.align		4
        /*0000*/ 	.word	0x00000000
	.align		4
        /*0004*/ 	.word	0xffffffff
	.align		4
        /*0008*/ 	.word	index@(_ZN2at6native18elementwise_kernelILi128ELi4EZNS0_15gpu_kernel_implIZZZNS0_14glu_jvp_kernelERNS_18TensorIteratorBaseEENKUlvE_clEvENKUlvE2_clEvEUlN3c108BFloat16ES8_S8_S8_E_EEvS4_RKT_EUliE_EEviT1_)
	.align		4
        /*000c*/ 	.word	index@(__assertfail)
	.align		4
        /*0010*/ 	.word	index@(_ZN2at6native27unrolled_elementwise_kernelIZZZNS0_14glu_jvp_kernelERNS_18TensorIteratorBaseEENKUlvE_clEvENKUlvE2_clEvEUlN3c108BFloat16ES7_S7_S7_E_St5arrayIPcLm5EELi4E23TrivialOffsetCalculatorILi4EjESC_ILi1EjENS0_6memory12LoadWithCastILi4EEENSF_13StoreWithCastILi1EEEEEviT_T0_T2_T3_T4_T5_)
	.align		4
        /*0014*/ 	.word	index@(__assertfail)
	.align		4
        /*0018*/ 	.word	index@(_ZN2at6native18elementwise_kernelILi128ELi4EZNS0_15gpu_kernel_implIZZZNS0_14glu_jvp_kernelERNS_18TensorIteratorBaseEENKUlvE_clEvENKUlvE1_clEvEUlN3c104HalfES8_S8_S8_E_EEvS4_RKT_EUliE_EEviT1_)
	.align		4
        /*001c*/ 	.word	index@(__assertfail)
	.align		4
        /*0020*/ 	.word	index@(_ZN2at6native27unrolled_elementwise_kernelIZZZNS0_14glu_jvp_kernelERNS_18TensorIteratorBaseEENKUlvE_clEvENKUlvE1_clEvEUlN3c104HalfES7_S7_S7_E_St5arrayIPcLm5EELi4E23TrivialOffsetCalculatorILi4EjESC_ILi1EjENS0_6memory12LoadWithCastILi4EEENSF_13StoreWithCastILi1EEEEEviT_T0_T2_T3_T4_T5_)
	.align		4
        /*0024*/ 	.word	index@(__assertfail)
	.align		4
        /*0028*/ 	.word	index@(_ZN2at6native18elementwise_kernelILi128ELi4EZNS0_15gpu_kernel_implIZZZNS0_14glu_jvp_kernelERNS_18TensorIteratorBaseEENKUlvE_clEvENKUlvE0_clEvEUlffffE_EEvS4_RKT_EUliE_EEviT1_)
	.align		4
        /*002c*/ 	.word	index@(__assertfail)
	.align		4
        /*0030*/ 	.word	index@(_ZN2at6native27unrolled_elementwise_kernelIZZZNS0_14glu_jvp_kernelERNS_18TensorIteratorBaseEENKUlvE_clEvENKUlvE0_clEvEUlffffE_St5arrayIPcLm5EELi4E23TrivialOffsetCalculatorILi4EjESA_ILi1EjENS0_6memory12LoadWithCastILi4EEENSD_13StoreWithCastILi1EEEEEviT_T0_T2_T3_T4_T5_)
	.align		4
        /*0034*/ 	.word	index@(__assertfail)
	.align		4
        /*0038*/ 	.word	index@(_ZN2at6native18elementwise_kernelILi128ELi4EZNS0_15gpu_kernel_implIZZZNS0_14glu_jvp_kernelERNS_18TensorIteratorBaseEENKUlvE_clEvENKUlvE_clEvEUlddddE_EEvS4_RKT_EUliE_EEviT1_)
	.align		4
        /*003c*/ 	.word	index@(__assertfail)
	.align		4
        /*0040*/ 	.word	index@(_ZN2at6native27unrolled_elementwise_kernelIZZZNS0_14glu_jvp_kernelERNS_18TensorIteratorBaseEENKUlvE_clEvENKUlvE_clEvEUlddddE_St5arrayIPcLm5EELi4E23TrivialOffsetCalculatorILi4EjESA_ILi1EjENS0_6memory12LoadWithCastILi4EEENSD_13StoreWithCastILi1EEEEEviT_T0_T2_T3_T4_T5_)
	.align		4
        /*0044*/ 	.word	index@(__assertfail)
	.align		4
        /*0048*/ 	.word	index@(_ZN2at6native18elementwise_kernelILi128ELi4EZNS0_15gpu_kernel_implIZZZNS0_10glu_kernelERNS_18TensorIteratorBaseEENKUlvE_clEvENKUlvE2_clEvEUlN3c108BFloat16ES8_E_EEvS4_RKT_EUliE_EEviT1_)
	.align		4
        /*004c*/ 	.word	index@(__assertfail)
	.align		4
        /*0050*/ 	.word	index@(_ZN2at6native27unrolled_elementwise_kernelIZZZNS0_10glu_kernelERNS_18TensorIteratorBaseEENKUlvE_clEvENKUlvE2_clEvEUlN3c108BFloat16ES7_E_St5arrayIPcLm3EELi4E23TrivialOffsetCalculatorILi2EjESC_ILi1EjENS0_6memory12LoadWithCastILi2EEENSF_13StoreWithCastILi1EEEEEviT_T0_T2_T3_T4_T5_)
	.align		4
        /*0054*/ 	.word	index@(__assertfail)
	.align		4
        /*0058*/ 	.word	index@(_ZN2at6native18elementwise_kernelILi128ELi4EZNS0_15gpu_kernel_implIZZZNS0_10glu_kernelERNS_18TensorIteratorBaseEENKUlvE_clEvENKUlvE1_clEvEUlN3c104HalfES8_E_EEvS4_RKT_EUliE_EEviT1_)
	.align		4
        /*005c*/ 	.word	index@(__assertfail)
	.align		4
        /*0060*/ 	.word	index@(_ZN2at6native27unrolled_elementwise_kernelIZZZNS0_10glu_kernelERNS_18TensorIteratorBaseEENKUlvE_clEvENKUlvE1_clEvEUlN3c104HalfES7_E_St5arrayIPcLm3EELi4E23TrivialOffsetCalculatorILi2EjESC_ILi1EjENS0_6memory12LoadWithCastILi2EEENSF_13StoreWithCastILi1EEEEEviT_T0_T2_T3_T4_T5_)
	.align		4
        /*0064*/ 	.word	index@(__assertfail)
	.align		4
        /*0068*/ 	.word	index@(_ZN2at6native18elementwise_kernelILi128ELi4EZNS0_15gpu_kernel_implIZZZNS0_10glu_kernelERNS_18TensorIteratorBaseEENKUlvE_clEvENKUlvE0_clEvEUlffE_EEvS4_RKT_EUliE_EEviT1_)
	.align		4
        /*006c*/ 	.word	index@(__assertfail)
	.align		4
        /*0070*/ 	.word	index@(_ZN2at6native27unrolled_elementwise_kernelIZZZNS0_10glu_kernelERNS_18TensorIteratorBaseEENKUlvE_clEvENKUlvE0_clEvEUlffE_St5arrayIPcLm3EELi4E23TrivialOffsetCalculatorILi2EjESA_ILi1EjENS0_6memory12LoadWithCastILi2EEENSD_13StoreWithCastILi1EEEEEviT_T0_T2_T3_T4_T5_)
	.align		4
        /*0074*/ 	.word	index@(__assertfail)
	.align		4
        /*0078*/ 	.word	index@(_ZN2at6native18elementwise_kernelILi128ELi4EZNS0_15gpu_kernel_implIZZZNS0_10glu_kernelERNS_18TensorIteratorBaseEENKUlvE_clEvENKUlvE_clEvEUlddE_EEvS4_RKT_EUliE_EEviT1_)
	.align		4
        /*007c*/ 	.word	index@(__assertfail)
	.align		4
        /*0080*/ 	.word	index@(_ZN2at6native27unrolled_elementwise_kernelIZZZNS0_10glu_kernelERNS_18TensorIteratorBaseEENKUlvE_clEvENKUlvE_clEvEUlddE_St5arrayIPcLm3EELi4E23TrivialOffsetCalculatorILi2EjESA_ILi1EjENS0_6memory12LoadWithCastILi2EEENSD_13StoreWithCastILi1EEEEEviT_T0_T2_T3_T4_T5_)
	.align		4
        /*0084*/ 	.word	index@(__assertfail)
	.align		4
        /*0088*/ 	.word	0x00000000
	.align		4
        /*008c*/ 	.word	0xfffffffe
	.align		4
        /*0090*/ 	.word	0x00000000
	.align		4
        /*0094*/ 	.word	0xfffffffd
	.align		4
        /*0098*/ 	.word	0x00000000
	.align		4
        /*009c*/ 	.word	0xfffffffc


//--------------------- .nv.constant4             --------------------------
	.section	.nv.constant4,"a",@progbits
	.align	8
	.align		8
.nv.constant4:
        /*0000*/ 	.dword	__assertfail
	.align		8
        /*0008*/ 	.dword	__unnamed_1
	.align		8
        /*0010*/ 	.dword	__unnamed_2
	.align		8
        /*0018*/ 	.dword	__unnamed_3
	.align		8
        /*0020*/ 	.dword	__unnamed_4
	.align		8
        /*0028*/ 	.dword	__unnamed_5
	.align		8
        /*0030*/ 	.dword	__unnamed_6
	.align		8
        /*0038*/ 	.dword	__unnamed_7
	.align		8
        /*0040*/ 	.dword	__unnamed_8
	.align		8
        /*0048*/ 	.dword	_ZN53_INTERNAL_fb259500_22_ActivationGluKernel_cu_ec99c53b4cuda3std3__455_GLOBAL__N__fb259500_22_ActivationGluKernel_cu_ec99c53b6ignoreE
	.align		8
        /*0050*/ 	.dword	_ZN53_INTERNAL_fb259500_22_ActivationGluKernel_cu_ec99c53b4cuda3std3__45__cpo5beginE
	.align		8
        /*0058*/ 	.dword	_ZN53_INTERNAL_fb259500_22_ActivationGluKernel_cu_ec99c53b4cuda3std3__45__cpo3endE
	.align		8
        /*0060*/ 	.dword	_ZN53_INTERNAL_fb259500_22_ActivationGluKernel_cu_ec99c53b4cuda3std3__45__cpo6cbeginE
	.align		8
        /*0068*/ 	.dword	_ZN53_INTERNAL_fb259500_22_ActivationGluKernel_cu_ec99c53b4cuda3std3__45__cpo4cendE
	.align		8
        /*0070*/ 	.dword	_ZN53_INTERNAL_fb259500_22_ActivationGluKernel_cu_ec99c53b4cuda3std3__45__cpo6rbeginE
	.align		8
        /*0078*/ 	.dword	_ZN53_INTERNAL_fb259500_22_ActivationGluKernel_cu_ec99c53b4cuda3std3__45__cpo4rendE
	.align		8
        /*0080*/ 	.dword	_ZN53_INTERNAL_fb259500_22_ActivationGluKernel_cu_ec99c53b4cuda3std3__45__cpo7crbeginE
	.align		8
        /*0088*/ 	.dword	_ZN53_INTERNAL_fb259500_22_ActivationGluKernel_cu_ec99c53b4cuda3std3__45__cpo5crendE
	.align		8
        /*0090*/ 	.dword	_ZN53_INTERNAL_fb259500_22_ActivationGluKernel_cu_ec99c53b4cuda3std3__419piecewise_constructE
	.align		8
        /*0098*/ 	.dword	_ZN53_INTERNAL_fb259500_22_ActivationGluKernel_cu_ec99c53b4cuda3std3__48in_placeE
	.align		8
        /*00a0*/ 	.dword	_ZN53_INTERNAL_fb259500_22_ActivationGluKernel_cu_ec99c53b4cuda3std3__420unreachable_sentinelE
	.align		8
        /*00a8*/ 	.dword	_ZN53_INTERNAL_fb259500_22_ActivationGluKernel_cu_ec99c53b4cuda3std6ranges3__45__cpo4swapE
	.align		8
        /*00b0*/ 	.dword	_ZN53_INTERNAL_fb259500_22_ActivationGluKernel_cu_ec99c53b4cuda3std6ranges3__45__cpo9iter_moveE
	.align		8
        /*00b8*/ 	.dword	_ZN53_INTERNAL_fb259500_22_ActivationGluKernel_cu_ec99c53b4cuda3std6ranges3__45__cpo5beginE
	.align		8
        /*00c0*/ 	.dword	_ZN53_INTERNAL_fb259500_22_ActivationGluKernel_cu_ec99c53b4cuda3std6ranges3__45__cpo3endE
	.align		8
        /*00c8*/ 	.dword	_ZN53_INTERNAL_fb259500_22_ActivationGluKernel_cu_ec99c53b4cuda3std6ranges3__45__cpo6cbeginE
	.align		8
        /*00d0*/ 	.dword	_ZN53_INTERNAL_fb259500_22_ActivationGluKernel_cu_ec99c53b4cuda3std6ranges3__45__cpo4cendE
	.align		8
        /*00d8*/ 	.dword	_ZN53_INTERNAL_fb259500_22_ActivationGluKernel_cu_ec99c53b4cuda3std6ranges3__45__cpo7advanceE
	.align		8
        /*00e0*/ 	.dword	_ZN53_INTERNAL_fb259500_22_ActivationGluKernel_cu_ec99c53b4cuda3std6ranges3__45__cpo9iter_swapE
	.align		8
        /*00e8*/ 	.dword	_ZN53_INTERNAL_fb259500_22_ActivationGluKernel_cu_ec99c53b4cuda3std6ranges3__45__cpo4nextE
	.align		8
        /*00f0*/ 	.dword	_ZN53_INTERNAL_fb259500_22_ActivationGluKernel_cu_ec99c53b4cuda3std6ranges3__45__cpo4prevE
	.align		8
        /*00f8*/ 	.dword	_ZN53_INTERNAL_fb259500_22_ActivationGluKernel_cu_ec99c53b4cuda3std6ranges3__45__cpo4dataE
	.align		8
        /*0100*/ 	.dword	_ZN53_INTERNAL_fb259500_22_ActivationGluKernel_cu_ec99c53b4cuda3std6ranges3__45__cpo5cdataE
	.align		8
        /*0108*/ 	.dword	_ZN53_INTERNAL_fb259500_22_ActivationGluKernel_cu_ec99c53b4cuda3std6ranges3__45__cpo4sizeE
	.align		8
        /*0110*/ 	.dword	_ZN53_INTERNAL_fb259500_22_ActivationGluKernel_cu_ec99c53b4cuda3std6ranges3__45__cpo5ssizeE
	.align		8
        /*0118*/ 	.dword	_ZN53_INTERNAL_fb259500_22_ActivationGluKernel_cu_ec99c53b4cuda3std6ranges3__45__cpo8distanceE
	.align		8
        /*0120*/ 	.dword	_ZN53_INTERNAL_fb259500_22_ActivationGluKernel_cu_ec99c53b6thrust24THRUST_300001_SM_1000_NS6system6detail10sequential3seqE
	.align		8
        /*0128*/ 	.dword	$str$6
	.align		8
        /*0130*/ 	.dword	$str$7


//--------------------- .text._ZN2at6native18elementwise_kernelILi128ELi4EZNS0_15gpu_kernel_implIZZZNS0_14glu_jvp_kernelERNS_18TensorIteratorBaseEENKUlvE_clEvENKUlvE2_clEvEUlN3c108BFloat16ES8_S8_S8_E_EEvS4_RKT_EUliE_EEviT1_ --------------------------
	.section	.text._ZN2at6native18elementwise_kernelILi128ELi4EZNS0_15gpu_kernel_implIZZZNS0_14glu_jvp_kernelERNS_18TensorIteratorBaseEENKUlvE_clEvENKUlvE2_clEvEUlN3c108BFloat16ES8_S8_S8_E_EEvS4_RKT_EUliE_EEviT1_,"ax",@progbits
	.align	128
        .global         _ZN2at6native18elementwise_kernelILi128ELi4EZNS0_15gpu_kernel_implIZZZNS0_14glu_jvp_kernelERNS_18TensorIteratorBaseEENKUlvE_clEvENKUlvE2_clEvEUlN3c108BFloat16ES8_S8_S8_E_EEvS4_RKT_EUliE_EEviT1_
        .type           _ZN2at6native18elementwise_kernelILi128ELi4EZNS0_15gpu_kernel_implIZZZNS0_14glu_jvp_kernelERNS_18TensorIteratorBaseEENKUlvE_clEvENKUlvE2_clEvEUlN3c108BFloat16ES8_S8_S8_E_EEvS4_RKT_EUliE_EEviT1_,@function
        .size           _ZN2at6native18elementwise_kernelILi128ELi4EZNS0_15gpu_kernel_implIZZZNS0_14glu_jvp_kernelERNS_18TensorIteratorBaseEENKUlvE_clEvENKUlvE2_clEvEUlN3c108BFloat16ES8_S8_S8_E_EEvS4_RKT_EUliE_EEviT1_,(.L_x_9507 - _ZN2at6native18elementwise_kernelILi128ELi4EZNS0_15gpu_kernel_implIZZZNS0_14glu_jvp_kernelERNS_18TensorIteratorBaseEENKUlvE_clEvENKUlvE2_clEvEUlN3c108BFloat16ES8_S8_S8_E_EEvS4_RKT_EUliE_EEviT1_)
        .other          _ZN2at6native18elementwise_kernelILi128ELi4EZNS0_15gpu_kernel_implIZZZNS0_14glu_jvp_kernelERNS_18TensorIteratorBaseEENKUlvE_clEvENKUlvE2_clEvEUlN3c108BFloat16ES8_S8_S8_E_EEvS4_RKT_EUliE_EEviT1_,@"STO_CUDA_ENTRY STV_DEFAULT"
_ZN2at6native18elementwise_kernelILi128ELi4EZNS0_15gpu_kernel_implIZZZNS0_14glu_jvp_kernelERNS_18TensorIteratorBaseEENKUlvE_clEvENKUlvE2_clEvEUlN3c108BFloat16ES8_S8_S8_E_EEvS4_RKT_EUliE_EEviT1_:
.text._ZN2at6native18elementwise_kernelILi128ELi4EZNS0_15gpu_kernel_implIZZZNS0_14glu_jvp_kernelERNS_18TensorIteratorBaseEENKUlvE_clEvENKUlvE2_clEvEUlN3c108BFloat16ES8_S8_S8_E_EEvS4_RKT_EUliE_EEviT1_:
[----:B------:R-:W0:Y:S01]  /*0000*/  LDC R1, c[0x0][0x37c] ;  /* 0x0000df00ff017b82 */ /* 0x000e220000000800 */
[----:B------:R-:W1:Y:S07]  /*0010*/  S2R R17, SR_TID.X ;  /* 0x0000000000117919 */ /* 0x000e6e0000002100 */
[----:B------:R-:W2:Y:S01]  /*0020*/  S2UR UR4, SR_CTAID.X ;  /* 0x00000000000479c3 */ /* 0x000ea20000002500 */
[----:B------:R-:W3:Y:S01]  /*0030*/  LDCU UR42, c[0x0][0x388] ;  /* 0x00007100ff2a77ac */ /* 0x000ee20008000800 */
[----:B------:R-:W-:Y:S01]  /*0040*/  BSSY.RECONVERGENT B6, `(.L_x_0) ;  /* 0x00006bf000067945 */ /* 0x000fe20003800200 */
[----:B------:R-:W4:Y:S01]  /*0050*/  LDCU UR5, c[0x0][0x380] ;  /* 0x00007000ff0577ac */ /* 0x000f220008000800 */
[----:B------:R-:W0:Y:S01]  /*0060*/  LDCU.64 UR36, c[0x0][0x358] ;  /* 0x00006b00ff2477ac */ /* 0x000e220008000a00 */
[----:B------:R-:W0:Y:S01]  /*0070*/  LDCU.U8 UR41, c[0x0][0x6da] ;  /* 0x0000db40ff2977ac */ /* 0x000e220008000000 */
[----:B------:R-:W0:Y:S01]  /*0080*/  LDCU.U8 UR40, c[0x0][0x6db] ;  /* 0x0000db60ff2877ac */ /* 0x000e220008000000 */
[----:B---3--:R-:W-:Y:S01]  /*0090*/  UIADD3 UR45, UPT, UPT, UR42, -0x1, URZ ;  /* 0xffffffff2a2d7890 */ /* 0x008fe2000fffe0ff */
[----:B------:R-:W3:Y:S01]  /*00a0*/  LDCU.U8 UR39, c[0x0][0x6dc] ;  /* 0x0000db80ff2777ac */ /* 0x000ee20008000000 */
[----:B--2---:R-:W-:-:S02]  /*00b0*/  USHF.L.U32 UR4, UR4, 0x9, URZ ;  /* 0x0000000904047899 */ /* 0x004fc400080006ff */
[----:B------:R-:W-:Y:S01]  /*00c0*/  UISETP.LT.U32.AND UP0, UPT, UR45, 0x18, UPT ;  /* 0x000000182d00788c */ /* 0x000fe2000bf01070 */
[----:B------:R-:W2:Y:S03]  /*00d0*/  LDCU.U8 UR44, c[0x0][0x6dd] ;  /* 0x0000dba0ff2c77ac */ /* 0x000ea60008000000 */
[----:B-1----:R-:W-:Y:S01]  /*00e0*/  LOP3.LUT R17, R17, UR4, RZ, 0xfc, !PT ;  /* 0x0000000411117c12 */ /* 0x002fe2000f8efcff */
[----:B------:R-:W-:-:S03]  /*00f0*/  USEL UR38, UR45, 0x18, UP0 ;  /* 0x000000182d267887 */ /* 0x000fc60008000000 */
[----:B----4-:R-:W-:Y:S01]  /*0100*/  ISETP.GE.AND P0, PT, R17, UR5, PT ;  /* 0x0000000511007c0c */ /* 0x010fe2000bf06270 */
[----:B------:R-:W1:Y:S01]  /*0110*/  LDCU.U8 UR43, c[0x0][0x6d9] ;  /* 0x0000db20ff2b77ac */ /* 0x000e620008000000 */
[----:B------:R-:W-:-:S11]  /*0120*/  UIADD3 UR38, UPT, UPT, UR38, 0x1, URZ ;  /* 0x0000000126267890 */ /* 0x000fd6000fffe0ff */
[----:B0-23--:R-:W-:Y:S05]  /*0130*/  @P0 BRA `(.L_x_1) ;  /* 0x0000006800bc0947 */ /* 0x00dfea0003800000 */
[----:B------:R-:W-:Y:S01]  /*0140*/  UISETP.NE.AND UP0, UPT, UR42, URZ, UPT ;  /* 0x000000ff2a00728c */ /* 0x000fe2000bf05270 */
[----:B------:R-:W-:Y:S01]  /*0150*/  IMAD.MOV.U32 R18, RZ, RZ, RZ ;  /* 0x000000ffff127224 */ /* 0x000fe200078e00ff */
[----:B------:R-:W-:Y:S01]  /*0160*/  CS2R R22, SRZ ;  /* 0x0000000000167805 */ /* 0x000fe2000001ff00 */
[----:B------:R-:W-:Y:S02]  /*0170*/  IMAD.MOV.U32 R0, RZ, RZ, RZ ;  /* 0x000000ffff007224 */ /* 0x000fe400078e00ff */
[----:B------:R-:W-:-:S04]  /*0180*/  IMAD.MOV.U32 R16, RZ, RZ, RZ ;  /* 0x000000ffff107224 */ /* 0x000fc800078e00ff */
[----:B------:R-:W-:Y:S05]  /*0190*/  BRA.U !UP0, `(.L_x_2) ;  /* 0x00000019086c7547 */ /* 0x000fea000b800000 */
[----:B------:R-:W0:Y:S01]  /*01a0*/  LDCU.64 UR4, c[0x0][0x390] ;  /* 0x00007200ff0477ac */ /* 0x000e220008000a00 */
[----:B------:R-:W-:Y:S01]  /*01b0*/  IMAD.MOV.U32 R16, RZ, RZ, RZ ;  /* 0x000000ffff107224 */ /* 0x000fe200078e00ff */
[----:B------:R-:W2:Y:S01]  /*01c0*/  LDCU UR6, c[0x0][0x38c] ;  /* 0x00007180ff0677ac */ /* 0x000ea20008000800 */
[----:B------:R-:W3:Y:S01]  /*01d0*/  LDCU.64 UR8, c[0x0][0x4b8] ;  /* 0x00009700ff0877ac */ /* 0x000ee20008000a00 */
[----:B------:R-:W4:Y:S01]  /*01e0*/  LDCU.64 UR10, c[0x0][0x4c0] ;  /* 0x00009800ff0a77ac */ /* 0x000f220008000a00 */
[----:B------:R-:W-:Y:S01]  /*01f0*/  UISETP.NE.AND UP0, UPT, UR45, URZ, UPT ;  /* 0x000000ff2d00728c */ /* 0x000fe2000bf05270 */
[----:B0-----:R-:W-:Y:S01]  /*0200*/  IMAD.HI.U32 R2, R17, UR4, R16 ;  /* 0x0000000411027c27 */ /* 0x001fe2000f8e0010 */
[----:B------:R-:W0:Y:S04]  /*0210*/  LDCU UR4, c[0x0][0x4c8] ;  /* 0x00009900ff0477ac */ /* 0x000e280008000800 */
[----:B------:R-:W-:-:S05]  /*0220*/  SHF.R.U32.HI R3, RZ, UR5, R2 ;  /* 0x00000005ff037c19 */ /* 0x000fca0008011602 */
[----:B------:R-:W-:-:S04]  /*0230*/  IMAD.MOV R18, RZ, RZ, -R3 ;  /* 0x000000ffff127224 */ /* 0x000fc800078e0a03 */
[----:B--2---:R-:W-:-:S04]  /*0240*/  IMAD R18, R18, UR6, R17 ;  /* 0x0000000612127c24 */ /* 0x004fc8000f8e0211 */
[C---:B---3--:R-:W-:Y:S02]  /*0250*/  IMAD R16, R18.reuse, UR8, RZ ;  /* 0x0000000812107c24 */ /* 0x048fe4000f8e02ff */
[C---:B------:R-:W-:Y:S02]  /*0260*/  IMAD R0, R18.reuse, UR9, RZ ;  /* 0x0000000912007c24 */ /* 0x040fe4000f8e02ff */
[C---:B----4-:R-:W-:Y:S02]  /*0270*/  IMAD R23, R18.reuse, UR10, RZ ;  /* 0x0000000a12177c24 */ /* 0x050fe4000f8e02ff */
[C---:B------:R-:W-:Y:S02]  /*0280*/  IMAD R22, R18.reuse, UR11, RZ ;  /* 0x0000000b12167c24 */ /* 0x040fe4000f8e02ff */
[----:B0-----:R-:W-:Y:S01]  /*0290*/  IMAD R18, R18, UR4, RZ ;  /* 0x0000000412127c24 */ /* 0x001fe2000f8e02ff */
[----:B------:R-:W-:Y:S06]  /*02a0*/  BRA.U !UP0, `(.L_x_2) ;  /* 0x0000001908287547 */ /* 0x000fec000b800000 */
[----:B------:R-:W0:Y:S01]  /*02b0*/  LDCU.64 UR6, c[0x0][0x398] ;  /* 0x00007300ff0677ac */ /* 0x000e220008000a00 */
[----:B------:R-:W-:Y:S01]  /*02c0*/  IMAD.MOV.U32 R2, RZ, RZ, RZ ;  /* 0x000000ffff027224 */ /* 0x000fe200078e00ff */
[----:B------:R-:W2:Y:S01]  /*02d0*/  LDCU UR4, c[0x0][0x3a0] ;  /* 0x00007400ff0477ac */ /* 0x000ea20008000800 */
[----:B------:R-:W3:Y:S01]  /*02e0*/  LDCU.128 UR8, c[0x0][0x4d0] ;  /* 0x00009a00ff0877ac */ /* 0x000ee20008000c00 */
[----:B------:R-:W4:Y:S01]  /*02f0*/  LDCU UR5, c[0x0][0x4cc] ;  /* 0x00009980ff0577ac */ /* 0x000f220008000800 */
[----:B------:R-:W-:Y:S01]  /*0300*/  UISETP.NE.AND UP0, UPT, UR38, 0x2, UPT ;  /* 0x000000022600788c */ /* 0x000fe2000bf05270 */
[----:B0-----:R-:W-:-:S05]  /*0310*/  IMAD.HI.U32 R4, R3, UR7, R2 ;  /* 0x0000000703047c27 */ /* 0x001fca000f8e0002 */
[----:B--2---:R-:W-:-:S05]  /*0320*/  SHF.R.U32.HI R5, RZ, UR4, R4 ;  /* 0x00000004ff057c19 */ /* 0x004fca0008011604 */
[----:B------:R-:W-:-:S04]  /*0330*/  IMAD.MOV R2, RZ, RZ, -R5 ;  /* 0x000000ffff027224 */ /* 0x000fc800078e0a05 */
[----:B------:R-:W-:-:S04]  /*0340*/  IMAD R3, R2, UR6, R3 ;  /* 0x0000000602037c24 */ /* 0x000fc8000f8e0203 */
[C---:B---3--:R-:W-:Y:S02]  /*0350*/  IMAD R0, R3.reuse, UR8, R0 ;  /* 0x0000000803007c24 */ /* 0x048fe4000f8e0200 */
[C---:B------:R-:W-:Y:S02]  /*0360*/  IMAD R23, R3.reuse, UR9, R23 ;  /* 0x0000000903177c24 */ /* 0x040fe4000f8e0217 */
[C---:B------:R-:W-:Y:S02]  /*0370*/  IMAD R22, R3.reuse, UR10, R22 ;  /* 0x0000000a03167c24 */ /* 0x040fe4000f8e0216 */
[C---:B----4-:R-:W-:Y:S02]  /*0380*/  IMAD R16, R3.reuse, UR5, R16 ;  /* 0x0000000503107c24 */ /* 0x050fe4000f8e0210 */
[----:B------:R-:W-:Y:S01]  /*0390*/  IMAD R18, R3, UR11, R18 ;  /* 0x0000000b03127c24 */ /* 0x000fe2000f8e0212 */
[----:B------:R-:W-:Y:S06]  /*03a0*/  BRA.U !UP0, `(.L_x_2) ;  /* 0x0000001508e87547 */ /* 0x000fec000b800000 */
[----:B------:R-:W0:Y:S01]  /*03b0*/  LDCU.64 UR4, c[0x0][0x3a8] ;  /* 0x00007500ff0477ac */ /* 0x000e220008000a00 */
[----:B------:R-:W-:Y:S01]  /*03c0*/  IMAD.MOV.U32 R4, RZ, RZ, RZ ;  /* 0x000000ffff047224 */ /* 0x000fe200078e00ff */
[----:B------:R-:W2:Y:S01]  /*03d0*/  LDCU UR6, c[0x0][0x3a4] ;  /* 0x00007480ff0677ac */ /* 0x000ea20008000800 */
[----:B------:R-:W3:Y:S01]  /*03e0*/  LDCU.128 UR8, c[0x0][0x4e0] ;  /* 0x00009c00ff0877ac */ /* 0x000ee20008000c00 */
[----:B------:R-:W-:Y:S01]  /*03f0*/  UISETP.NE.AND UP0, UPT, UR38, 0x3, UPT ;  /* 0x000000032600788c */ /* 0x000fe2000bf05270 */
[----:B0-----:R-:W-:Y:S01]  /*0400*/  IMAD.HI.U32 R2, R5, UR4, R4 ;  /* 0x0000000405027c27 */ /* 0x001fe2000f8e0004 */
[----:B------:R-:W0:Y:S04]  /*0410*/  LDCU UR4, c[0x0][0x4f0] ;  /* 0x00009e00ff0477ac */ /* 0x000e280008000800 */
[----:B------:R-:W-:-:S05]  /*0420*/  SHF.R.U32.HI R3, RZ, UR5, R2 ;  /* 0x00000005ff037c19 */ /* 0x000fca0008011602 */
[----:B------:R-:W-:-:S04]  /*0430*/  IMAD.MOV R4, RZ, RZ, -R3 ;  /* 0x000000ffff047224 */ /* 0x000fc800078e0a03 */
[----:B--2---:R-:W-:-:S04]  /*0440*/  IMAD R5, R4, UR6, R5 ;  /* 0x0000000604057c24 */ /* 0x004fc8000f8e0205 */
[C---:B---3--:R-:W-:Y:S02]  /*0450*/  IMAD R16, R5.reuse, UR8, R16 ;  /* 0x0000000805107c24 */ /* 0x048fe4000f8e0210 */
[C---:B------:R-:W-:Y:S02]  /*0460*/  IMAD R0, R5.reuse, UR9, R0 ;  /* 0x0000000905007c24 */ /* 0x040fe4000f8e0200 */
[C---:B------:R-:W-:Y:S02]  /*0470*/  IMAD R23, R5.reuse, UR10, R23 ;  /* 0x0000000a05177c24 */ /* 0x040fe4000f8e0217 */
[C---:B------:R-:W-:Y:S02]  /*0480*/  IMAD R22, R5.reuse, UR11, R22 ;  /* 0x0000000b05167c24 */ /* 0x040fe4000f8e0216 */
[----:B0-----:R-:W-:Y:S01]  /*0490*/  IMAD R18, R5, UR4, R18 ;  /* 0x0000000405127c24 */ /* 0x001fe2000f8e0212 */
[----:B------:R-:W-:Y:S06]  /*04a0*/  BRA.U !UP0, `(.L_x_2) ;  /* 0x0000001508a87547 */ /* 0x000fec000b800000 */
[----:B------:R-:W0:Y:S01]  /*04b0*/  LDCU.64 UR6, c[0x0][0x3b0] ;  /* 0x00007600ff0677ac */ /* 0x000e220008000a00 */
[----:B------:R-:W-:Y:S01]  /*04c0*/  IMAD.MOV.U32 R2, RZ, RZ, RZ ;  /* 0x000000ffff027224 */ /* 0x000fe200078e00ff */
[----:B------:R-:W2:Y:S01]  /*04d0*/  LDCU UR4, c[0x0][0x3b8] ;  /* 0x00007700ff0477ac */ /* 0x000ea20008000800 */
[----:B------:R-:W3:Y:S01]  /*04e0*/  LDCU UR5, c[0x0][0x4f4] ;  /* 0x00009e80ff0577ac */ /* 0x000ee20008000800 */
[----:B------:R-:W4:Y:S01]  /*04f0*/  LDCU.64 UR8, c[0x0][0x4f8] ;  /* 0x00009f00ff0877ac */ /* 0x000f220008000a00 */
[----:B------:R-:W5:Y:S01]  /*0500*/  LDCU.64 UR10, c[0x0][0x500] ;  /* 0x0000a000ff0a77ac */ /* 0x000f620008000a00 */
[----:B0-----:R-:W-:Y:S01]  /*0510*/  IMAD.HI.U32 R4, R3, UR7, R2 ;  /* 0x0000000703047c27 */ /* 0x001fe2000f8e0002 */
[----:B------:R-:W-:-:S04]  /*0520*/  UISETP.NE.AND UP0, UPT, UR38, 0x4, UPT ;  /* 0x000000042600788c */ /* 0x000fc8000bf05270 */
[----:B--2---:R-:W-:-:S05]  /*0530*/  SHF.R.U32.HI R5, RZ, UR4, R4 ;  /* 0x00000004ff057c19 */ /* 0x004fca0008011604 */
[----:B------:R-:W-:-:S04]  /*0540*/  IMAD.MOV R2, RZ, RZ, -R5 ;  /* 0x000000ffff027224 */ /* 0x000fc800078e0a05 */
[----:B------:R-:W-:-:S04]  /*0550*/  IMAD R3, R2, UR6, R3 ;  /* 0x0000000602037c24 */ /* 0x000fc8000f8e0203 */
[C---:B----4-:R-:W-:Y:S02]  /*0560*/  IMAD R0, R3.reuse, UR8, R0 ;  /* 0x0000000803007c24 */ /* 0x050fe4000f8e0200 */
[C---:B------:R-:W-:Y:S02]  /*0570*/  IMAD R23, R3.reuse, UR9, R23 ;  /* 0x0000000903177c24 */ /* 0x040fe4000f8e0217 */
[C---:B---3--:R-:W-:Y:S02]  /*0580*/  IMAD R16, R3.reuse, UR5, R16 ;  /* 0x0000000503107c24 */ /* 0x048fe4000f8e0210 */
[C---:B-----5:R-:W-:Y:S02]  /*0590*/  IMAD R22, R3.reuse, UR10, R22 ;  /* 0x0000000a03167c24 */ /* 0x060fe4000f8e0216 */
[----:B------:R-:W-:Y:S01]  /*05a0*/  IMAD R18, R3, UR11, R18 ;  /* 0x0000000b03127c24 */ /* 0x000fe2000f8e0212 */
[----:B------:R-:W-:Y:S06]  /*05b0*/  BRA.U !UP0, `(.L_x_2) ;  /* 0x0000001508647547 */ /* 0x000fec000b800000 */
[----:B------:R-:W0:Y:S01]  /*05c0*/  LDCU.64 UR4, c[0x0][0x3c0] ;  /* 0x00007800ff0477ac */ /* 0x000e220008000a00 */
[----:B------:R-:W-:Y:S01]  /*05d0*/  IMAD.MOV.U32 R4, RZ, RZ, RZ ;  /* 0x000000ffff047224 */ /* 0x000fe200078e00ff */
[----:B------:R-:W2:Y:S01]  /*05e0*/  LDCU UR6, c[0x0][0x3bc] ;  /* 0x00007780ff0677ac */ /* 0x000ea20008000800 */
[----:B------:R-:W3:Y:S01]  /*05f0*/  LDCU.64 UR8, c[0x0][0x508] ;  /* 0x0000a100ff0877ac */ /* 0x000ee20008000a00 */
[----:B------:R-:W4:Y:S01]  /*0600*/  LDCU.64 UR10, c[0x0][0x510] ;  /* 0x0000a200ff0a77ac */ /* 0x000f220008000a00 */
        /* <DEDUP_REMOVED lines=8> */
[C---:B----4-:R-:W-:Y:S02]  /*0690*/  IMAD R23, R5.reuse, UR10, R23 ;  /* 0x0000000a05177c24 */ /* 0x050fe4000f8e0217 */
[C---:B------:R-:W-:Y:S02]  /*06a0*/  IMAD R22, R5.reuse, UR11, R22 ;  /* 0x0000000b05167c24 */ /* 0x040fe4000f8e0216 */
[----:B0-----:R-:W-:Y:S01]  /*06b0*/  IMAD R18, R5, UR4, R18 ;  /* 0x0000000405127c24 */ /* 0x001fe2000f8e0212 */
        /* <DEDUP_REMOVED lines=328> */
[----:B0-----:R-:W-:-:S07]  /*1b40*/  IMAD R18, R5, UR4, R18 ;  /* 0x0000000405127c24 */ /* 0x001fce000f8e0212 */
.L_x_2:
[----:B------:R-:W0:Y:S01]  /*1b50*/  LDCU.64 UR6, c[0x0][0x6b8] ;  /* 0x0000d700ff0677ac */ /* 0x000e220008000a00 */
[----:B------:R-:W-:-:S04]  /*1b60*/  UPRMT UR4, UR41, 0x9910, URZ ;  /* 0x0000991029047896 */ /* 0x000fc800080000ff */
[----:B------:R-:W-:Y:S01]  /*1b70*/  UISETP.GT.AND UP0, UPT, UR4, 0x9, UPT ;  /* 0x000000090400788c */ /* 0x000fe2000bf04270 */
[----:B0-----:R-:W-:-:S05]  /*1b80*/  IADD3 R2, P0, PT, R0, UR6, RZ ;  /* 0x0000000600027c10 */ /* 0x001fca000ff1e0ff */
[----:B------:R-:W-:-:S03]  /*1b90*/  IMAD.X R3, RZ, RZ, UR7, P0 ;  /* 0x00000007ff037e24 */ /* 0x000fc600080e06ff */
[----:B------:R-:W-:Y:S05]  /*1ba0*/  BRA.U UP0, `(.L_x_3) ;  /* 0x0000000500307547 */ /* 0x000fea000b800000 */
[----:B------:R-:W-:-:S09]  /*1bb0*/  UISETP.GT.AND UP0, UPT, UR4, 0x4, UPT ;  /* 0x000000040400788c */ /* 0x000fd2000bf04270 */
[----:B------:R-:W-:Y:S05]  /*1bc0*/  BRA.U UP0, `(.L_x_4) ;  /* 0x0000000100947547 */ /* 0x000fea000b800000 */
[----:B------:R-:W-:-:S09]  /*1bd0*/  UISETP.GT.AND UP0, UPT, UR4, 0x1, UPT ;  /* 0x000000010400788c */ /* 0x000fd2000bf04270 */
[----:B------:R-:W-:Y:S05]  /*1be0*/  BRA.U UP0, `(.L_x_5) ;  /* 0x0000000100387547 */ /* 0x000fea000b800000 */
[----:B------:R-:W-:-:S09]  /*1bf0*/  UISETP.NE.AND UP0, UPT, UR41, URZ, UPT ;  /* 0x000000ff2900728c */ /* 0x000fd2000bf05270 */
[----:B------:R-:W-:Y:S05]  /*1c00*/  BRA.U !UP0, `(.L_x_6) ;  /* 0x00000001081c7547 */ /* 0x000fea000b800000 */
[----:B------:R-:W-:-:S09]  /*1c10*/  UISETP.NE.AND UP0, UPT, UR4, 0x1, UPT ;  /* 0x000000010400788c */ /* 0x000fd2000bf05270 */
[----:B------:R-:W-:Y:S05]  /*1c20*/  BRA.U UP0, `(.L_x_7) ;  /* 0x0000000d004c7547 */ /* 0x000fea000b800000 */
[----:B------:R-:W2:Y:S02]  /*1c30*/  LDG.E.S8 R2, desc[UR36][R2.64] ;  /* 0x0000002402027981 */ /* 0x000ea4000c1e1300 */
[----:B--2---:R-:W0:Y:S02]  /*1c40*/  I2F.S16 R0, R2 ;  /* 0x0000000200007306 */ /* 0x004e240000101400 */
[----:B0-----:R-:W-:-:S04]  /*1c50*/  F2FP.BF16.F32.PACK_AB R0, RZ, R0 ;  /* 0x00000000ff00723e */ /* 0x001fc800000010ff */
[----:B------:R-:W-:Y:S01]  /*1c60*/  PRMT R19, R0, 0x7610, R19 ;  /* 0x0000761000137816 */ /* 0x000fe20000000013 */
[----:B------:R-:W-:Y:S06]  /*1c70*/  BRA `(.L_x_8) ;  /* 0x0000000c00d47947 */ /* 0x000fec0003800000 */
.L_x_6:
[----:B------:R-:W2:Y:S02]  /*1c80*/  LDG.E.U8 R2, desc[UR36][R2.64] ;  /* 0x0000002402027981 */ /* 0x000ea4000c1e1100 */
[----:B--2---:R-:W-:-:S04]  /*1c90*/  I2FP.F32.U32 R0, R2 ;  /* 0x0000000200007245 */ /* 0x004fc80000201000 */
[----:B------:R-:W-:-:S04]  /*1ca0*/  F2FP.BF16.F32.PACK_AB R0, RZ, R0 ;  /* 0x00000000ff00723e */ /* 0x000fc800000010ff */
[----:B------:R-:W-:Y:S01]  /*1cb0*/  PRMT R19, R0, 0x7610, R19 ;  /* 0x0000761000137816 */ /* 0x000fe20000000013 */
[----:B------:R-:W-:Y:S06]  /*1cc0*/  BRA `(.L_x_8) ;  /* 0x0000000c00c07947 */ /* 0x000fec0003800000 */
.L_x_5:
[----:B------:R-:W-:-:S09]  /*1cd0*/  UISETP.NE.AND UP0, UPT, UR4, 0x2, UPT ;  /* 0x000000020400788c */ /* 0x000fd2000bf05270 */
[----:B------:R-:W-:Y:S05]  /*1ce0*/  BRA.U !UP0, `(.L_x_9) ;  /* 0x0000000108387547 */ /* 0x000fea000b800000 */
[----:B------:R-:W-:-:S09]  /*1cf0*/  UISETP.NE.AND UP0, UPT, UR4, 0x3, UPT ;  /* 0x000000030400788c */ /* 0x000fd2000bf05270 */
[----:B------:R-:W-:Y:S05]  /*1d00*/  BRA.U !UP0, `(.L_x_10) ;  /* 0x00000001081c7547 */ /* 0x000fea000b800000 */
[----:B------:R-:W-:-:S09]  /*1d10*/  UISETP.NE.AND UP0, UPT, UR4, 0x4, UPT ;  /* 0x000000040400788c */ /* 0x000fd2000bf05270 */
[----:B------:R-:W-:Y:S05]  /*1d20*/  BRA.U UP0, `(.L_x_7) ;  /* 0x0000000d000c7547 */ /* 0x000fea000b800000 */
[----:B------:R-:W2:Y:S02]  /*1d30*/  LDG.E.64 R2, desc[UR36][R2.64] ;  /* 0x0000002402027981 */ /* 0x000ea4000c1e1b00 */
[----:B--2---:R-:W0:Y:S02]  /*1d40*/  I2F.S64 R0, R2 ;  /* 0x0000000200007312 */ /* 0x004e240000301400 */
[----:B0-----:R-:W-:-:S04]  /*1d50*/  F2FP.BF16.F32.PACK_AB R0, RZ, R0 ;  /* 0x00000000ff00723e */ /* 0x001fc800000010ff */
[----:B------:R-:W-:Y:S01]  /*1d60*/  PRMT R19, R0, 0x7610, R19 ;  /* 0x0000761000137816 */ /* 0x000fe20000000013 */
[----:B------:R-:W-:Y:S06]  /*1d70*/  BRA `(.L_x_8) ;  /* 0x0000000c00947947 */ /* 0x000fec0003800000 */
.L_x_10:
[----:B------:R-:W2:Y:S02]  /*1d80*/  LDG.E R2, desc[UR36][R2.64] ;  /* 0x0000002402027981 */ /* 0x000ea4000c1e1900 */
[----:B--2---:R-:W-:-:S04]  /*1d90*/  I2FP.F32.S32 R0, R2 ;  /* 0x0000000200007245 */ /* 0x004fc80000201400 */
[----:B------:R-:W-:-:S04]  /*1da0*/  F2FP.BF16.F32.PACK_AB R0, RZ, R0 ;  /* 0x00000000ff00723e */ /* 0x000fc800000010ff */
[----:B------:R-:W-:Y:S01]  /*1db0*/  PRMT R19, R0, 0x7610, R19 ;  /* 0x0000761000137816 */ /* 0x000fe20000000013 */
[----:B------:R-:W-:Y:S06]  /*1dc0*/  BRA `(.L_x_8) ;  /* 0x0000000c00807947 */ /* 0x000fec0003800000 */
.L_x_9:
[----:B------:R-:W2:Y:S02]  /*1dd0*/  LDG.E.U16 R2, desc[UR36][R2.64] ;  /* 0x0000002402027981 */ /* 0x000ea4000c1e1500 */
[----:B--2---:R-:W0:Y:S02]  /*1de0*/  I2F.S16 R0, R2 ;  /* 0x0000000200007306 */ /* 0x004e240000101400 */
[----:B0-----:R-:W-:-:S04]  /*1df0*/  F2FP.BF16.F32.PACK_AB R0, RZ, R0 ;  /* 0x00000000ff00723e */ /* 0x001fc800000010ff */
[----:B------:R-:W-:Y:S01]  /*1e00*/  PRMT R19, R0, 0x7610, R19 ;  /* 0x0000761000137816 */ /* 0x000fe20000000013 */
[----:B------:R-:W-:Y:S06]  /*1e10*/  BRA `(.L_x_8) ;  /* 0x0000000c006c7947 */ /* 0x000fec0003800000 */
.L_x_4:
[----:B------:R-:W-:-:S09]  /*1e20*/  UISETP.GT.AND UP0, UPT, UR4, 0x6, UPT ;  /* 0x000000060400788c */ /* 0x000fd2000bf04270 */
[----:B------:R-:W-:Y:S05]  /*1e30*/  BRA.U UP0, `(.L_x_11) ;  /* 0x0000000100307547 */ /* 0x000fea000b800000 */
[----:B------:R-:W-:-:S09]  /*1e40*/  UISETP.NE.AND UP0, UPT, UR4, 0x5, UPT ;  /* 0x000000050400788c */ /* 0x000fd2000bf05270 */
[----:B------:R-:W-:Y:S05]  /*1e50*/  BRA.U !UP0, `(.L_x_12) ;  /* 0x0000000108147547 */ /* 0x000fea000b800000 */
[----:B------:R-:W-:-:S09]  /*1e60*/  UISETP.NE.AND UP0, UPT, UR4, 0x6, UPT ;  /* 0x000000060400788c */ /* 0x000fd2000bf05270 */
[----:B------:R-:W-:Y:S05]  /*1e70*/  BRA.U UP0, `(.L_x_7) ;  /* 0x0000000900b87547 */ /* 0x000fea000b800000 */
[----:B------:R-:W2:Y:S02]  /*1e80*/  LDG.E R2, desc[UR36][R2.64] ;  /* 0x0000002402027981 */ /* 0x000ea4000c1e1900 */
[----:B--2---:R-:W-:Y:S01]  /*1e90*/  F2FP.BF16.F32.PACK_AB R19, RZ, R2 ;  /* 0x00000002ff13723e */ /* 0x004fe200000010ff */
[----:B------:R-:W-:Y:S06]  /*1ea0*/  BRA `(.L_x_8) ;  /* 0x0000000c00487947 */ /* 0x000fec0003800000 */
.L_x_12:
[----:B------:R-:W2:Y:S02]  /*1eb0*/  LDG.E.U16 R0, desc[UR36][R2.64] ;  /* 0x0000002402007981 */ /* 0x000ea4000c1e1500 */
[----:B--2---:R-:W-:-:S05]  /*1ec0*/  HADD2.F32 R0, -RZ, R0.H0_H0 ;  /* 0x20000000ff007230 */ /* 0x004fca0000004100 */
[----:B------:R-:W-:-:S04]  /*1ed0*/  F2FP.BF16.F32.PACK_AB R0, RZ, R0 ;  /* 0x00000000ff00723e */ /* 0x000fc800000010ff */
[----:B------:R-:W-:Y:S01]  /*1ee0*/  PRMT R19, R0, 0x7610, R19 ;  /* 0x0000761000137816 */ /* 0x000fe20000000013 */
[----:B------:R-:W-:Y:S06]  /*1ef0*/  BRA `(.L_x_8) ;  /* 0x0000000c00347947 */ /* 0x000fec0003800000 */
.L_x_11:
[----:B------:R-:W-:-:S09]  /*1f00*/  UISETP.NE.AND UP0, UPT, UR4, 0x7, UPT ;  /* 0x000000070400788c */ /* 0x000fd2000bf05270 */
[----:B------:R-:W-:Y:S05]  /*1f10*/  BRA.U !UP0, `(.L_x_13) ;  /* 0x0000000108307547 */ /* 0x000fea000b800000 */
[----:B------:R-:W-:-:S09]  /*1f20*/  UISETP.NE.AND UP0, UPT, UR4, 0x8, UPT ;  /* 0x000000080400788c */ /* 0x000fd2000bf05270 */
[----:B------:R-:W-:Y:S05]  /*1f30*/  BRA.U !UP0, `(.L_x_14) ;  /* 0x0000000108147547 */ /* 0x000fea000b800000 */
[----:B------:R-:W-:-:S09]  /*1f40*/  UISETP.NE.AND UP0, UPT, UR4, 0x9, UPT ;  /* 0x000000090400788c */ /* 0x000fd2000bf05270 */
[----:B------:R-:W-:Y:S05]  /*1f50*/  BRA.U UP0, `(.L_x_7) ;  /* 0x0000000900807547 */ /* 0x000fea000b800000 */
[----:B------:R-:W2:Y:S02]  /*1f60*/  LDG.E R2, desc[UR36][R2.64] ;  /* 0x0000002402027981 */ /* 0x000ea4000c1e1900 */
[----:B--2---:R-:W-:Y:S01]  /*1f70*/  F2FP.BF16.F32.PACK_AB R19, RZ, R2 ;  /* 0x00000002ff13723e */ /* 0x004fe200000010ff */
[----:B------:R-:W-:Y:S06]  /*1f80*/  BRA `(.L_x_8) ;  /* 0x0000000c00107947 */ /* 0x000fec0003800000 */
.L_x_14:
[----:B------:R-:W2:Y:S02]  /*1f90*/  LDG.E.U16 R2, desc[UR36][R2.64] ;  /* 0x0000002402027981 */ /* 0x000ea4000c1e1500 */
[----:B--2---:R-:W-:-:S05]  /*1fa0*/  HADD2.F32 R0, -RZ, R2.H0_H0 ;  /* 0x20000002ff007230 */ /* 0x004fca0000004100 */
[----:B------:R-:W-:-:S04]  /*1fb0*/  F2FP.BF16.F32.PACK_AB R0, RZ, R0 ;  /* 0x00000000ff00723e */ /* 0x000fc800000010ff */
[----:B------:R-:W-:Y:S01]  /*1fc0*/  PRMT R19, R0, 0x7610, R19 ;  /* 0x0000761000137816 */ /* 0x000fe20000000013 */
[----:B------:R-:W-:Y:S06]  /*1fd0*/  BRA `(.L_x_8) ;  /* 0x0000000800fc7947 */ /* 0x000fec0003800000 */
.L_x_13:
[----:B------:R-:W2:Y:S01]  /*1fe0*/  LDG.E.64 R2, desc[UR36][R2.64] ;  /* 0x0000002402027981 */ /* 0x000ea2000c1e1b00 */
[----:B------:R-:W-:Y:S01]  /*1ff0*/  UMOV UR4, 0xf0000000 ;  /* 0xf000000000047882 */ /* 0x000fe20000000000 */
[----:B------:R-:W-:Y:S01]  /*2000*/  UMOV UR5, 0x380fffff ;  /* 0x380fffff00057882 */ /* 0x000fe20000000000 */
[----:B--2---:R-:W0:Y:S01]  /*2010*/  F2F.F32.F64 R0, R2 ;  /* 0x0000000200007310 */ /* 0x004e220000301000 */
[----:B------:R-:W-:-:S14]  /*2020*/  DSETP.GEU.AND P0, PT, |R2|, UR4, PT ;  /* 0x0000000402007e2a */ /* 0x000fdc000bf0e200 */
[----:B0-----:R-:W-:-:S05]  /*2030*/  @!P0 FMUL R0, R0, 1.175494350822287508e-38 ;  /* 0x0080000000008820 */ /* 0x001fca0000400000 */
[----:B------:R-:W-:-:S04]  /*2040*/  F2FP.BF16.F32.PACK_AB R0, RZ, R0 ;  /* 0x00000000ff00723e */ /* 0x000fc800000010ff */
[----:B------:R-:W-:Y:S01]  /*2050*/  PRMT R19, R0, 0x7610, R19 ;  /* 0x0000761000137816 */ /* 0x000fe20000000013 */
[----:B------:R-:W-:Y:S06]  /*2060*/  BRA `(.L_x_8) ;  /* 0x0000000800d87947 */ /* 0x000fec0003800000 */
.L_x_3:
[----:B------:R-:W-:-:S09]  /*2070*/  UISETP.GT.AND UP0, UPT, UR4, 0x18, UPT ;  /* 0x000000180400788c */ /* 0x000fd2000bf04270 */
[----:B------:R-:W-:Y:S05]  /*2080*/  BRA.U UP0, `(.L_x_15) ;  /* 0x0000000500007547 */ /* 0x000fea000b800000 */
[----:B------:R-:W-:-:S09]  /*2090*/  UISETP.GT.AND UP0, UPT, UR4, 0xe, UPT ;  /* 0x0000000e0400788c */ /* 0x000fd2000bf04270 */
[----:B------:R-:W-:Y:S05]  /*20a0*/  BRA.U UP0, `(.L_x_16) ;  /* 0x00000001004c7547 */ /* 0x000fea000b800000 */
[----:B------:R-:W-:-:S09]  /*20b0*/  UISETP.NE.AND UP0, UPT, UR4, 0xa, UPT ;  /* 0x0000000a0400788c */ /* 0x000fd2000bf05270 */
[----:B------:R-:W-:Y:S05]  /*20c0*/  BRA.U !UP0, `(.L_x_17) ;  /* 0x0000000108207547 */ /* 0x000fea000b800000 */
[----:B------:R-:W-:-:S09]  /*20d0*/  UISETP.NE.AND UP0, UPT, UR4, 0xb, UPT ;  /* 0x0000000b0400788c */ /* 0x000fd2000bf05270 */
[----:B------:R-:W-:Y:S05]  /*20e0*/  BRA.U UP0, `(.L_x_7) ;  /* 0x00000009001c7547 */ /* 0x000fea000b800000 */
[----:B------:R-:W2:Y:S02]  /*20f0*/  LDG.E.U8 R2, desc[UR36][R2.64] ;  /* 0x0000002402027981 */ /* 0x000ea4000c1e1100 */
[----:B--2---:R-:W-:-:S04]  /*2100*/  ISETP.NE.AND P0, PT, R2, RZ, PT ;  /* 0x000000ff0200720c */ /* 0x004fc80003f05270 */
[----:B------:R-:W-:-:S04]  /*2110*/  FSEL R0, RZ, 1, !P0 ;  /* 0x3f800000ff007808 */ /* 0x000fc80004000000 */
[----:B------:R-:W-:-:S04]  /*2120*/  F2FP.BF16.F32.PACK_AB R0, RZ, R0 ;  /* 0x00000000ff00723e */ /* 0x000fc800000010ff */
[----:B------:R-:W-:Y:S01]  /*2130*/  PRMT R19, R0, 0x7610, R19 ;  /* 0x0000761000137816 */ /* 0x000fe20000000013 */
[----:B------:R-:W-:Y:S06]  /*2140*/  BRA `(.L_x_8) ;  /* 0x0000000800a07947 */ /* 0x000fec0003800000 */
.L_x_17:
        /* <DEDUP_REMOVED lines=9> */
.L_x_16:
[----:B------:R-:W-:-:S09]  /*21e0*/  UISETP.NE.AND UP0, UPT, UR4, 0xf, UPT ;  /* 0x0000000f0400788c */ /* 0x000fd2000bf05270 */
[----:B------:R-:W-:Y:S05]  /*21f0*/  BRA.U !UP0, `(.L_x_18) ;  /* 0x00000001089c7547 */ /* 0x000fea000b800000 */
[----:B------:R-:W-:-:S09]  /*2200*/  UISETP.NE.AND UP0, UPT, UR4, 0x17, UPT ;  /* 0x000000170400788c */ /* 0x000fd2000bf05270 */
[----:B------:R-:W-:Y:S05]  /*2210*/  BRA.U !UP0, `(.L_x_19) ;  /* 0x00000001085c7547 */ /* 0x000fea000b800000 */
[----:B------:R-:W-:-:S09]  /*2220*/  UISETP.NE.AND UP0, UPT, UR4, 0x18, UPT ;  /* 0x000000180400788c */ /* 0x000fd2000bf05270 */
[----:B------:R-:W-:Y:S05]  /*2230*/  BRA.U UP0, `(.L_x_7) ;  /* 0x0000000500c87547 */ /* 0x000fea000b800000 */
[----:B------:R-:W2:Y:S01]  /*2240*/  LDG.E.U8 R0, desc[UR36][R2.64] ;  /* 0x0000002402007981 */ /* 0x000ea2000c1e1100 */
[----:B------:R-:W-:Y:S02]  /*2250*/  IMAD.MOV.U32 R6, RZ, RZ, 0x1f ;  /* 0x0000001fff067424 */ /* 0x000fe400078e00ff */
[----:B--2---:R-:W-:-:S05]  /*2260*/  IMAD.SHL.U32 R0, R0, 0x1000000, RZ ;  /* 0x0100000000007824 */ /* 0x004fca00078e00ff */
[C---:B------:R-:W-:Y:S02]  /*2270*/  LOP3.LUT R4, R0.reuse, 0x7f000000, RZ, 0xc0, !PT ;  /* 0x7f00000000047812 */ /* 0x040fe400078ec0ff */
[----:B------:R-:W-:Y:S02]  /*2280*/  LOP3.LUT P0, RZ, R0, 0x7f000000, RZ, 0xc0, !PT ;  /* 0x7f00000000ff7812 */ /* 0x000fe4000780c0ff */
[----:B------:R-:W0:Y:S02]  /*2290*/  FLO.U32 R5, R4 ;  /* 0x0000000400057300 */ /* 0x000e2400000e0000 */
[----:B0-----:R-:W-:-:S05]  /*22a0*/  IMAD.MOV R5, RZ, RZ, -R5 ;  /* 0x000000ffff057224 */ /* 0x001fca00078e0a05 */
[----:B------:R-:W-:-:S05]  /*22b0*/  VIADDMNMX.U32 R5, R5, R6, 0x4, !PT ;  /* 0x0000000405057446 */ /* 0x000fca0007800006 */
[----:B------:R-:W-:-:S04]  /*22c0*/  VIADD R5, R5, 0xfffffffc ;  /* 0xfffffffc05057836 */ /* 0x000fc80000000000 */
[----:B------:R-:W-:Y:S01]  /*22d0*/  IMAD.SHL.U32 R7, R5, 0x800000, RZ ;  /* 0x0080000005077824 */ /* 0x000fe200078e00ff */
[C---:B------:R-:W-:Y:S01]  /*22e0*/  SHF.L.U32 R6, R4.reuse, R5, RZ ;  /* 0x0000000504067219 */ /* 0x040fe200000006ff */
[----:B------:R-:W-:-:S03]  /*22f0*/  VIADD R5, R4, 0x1000000 ;  /* 0x0100000004057836 */ /* 0x000fc60000000000 */
[----:B------:R-:W-:Y:S02]  /*2300*/  LEA.HI R6, R6, -R7, RZ, 0x1c ;  /* 0x8000000706067211 */ /* 0x000fe400078fe0ff */
[----:B------:R-:W-:-:S03]  /*2310*/  SHF.R.S32.HI R5, RZ, 0x8, R5 ;  /* 0x00000008ff057819 */ /* 0x000fc60000011405 */
[----:B------:R-:W-:-:S05]  /*2320*/  VIADD R6, R6, 0x3c000000 ;  /* 0x3c00000006067836 */ /* 0x000fca0000000000 */
[----:B------:R-:W-:-:S04]  /*2330*/  LOP3.LUT R5, R6, 0x7f800000, R5, 0xf8, !PT ;  /* 0x7f80000006057812 */ /* 0x000fc800078ef805 */
[----:B------:R-:W-:-:S04]  /*2340*/  SEL R5, R5, RZ, P0 ;  /* 0x000000ff05057207 */ /* 0x000fc80000000000 */
[----:B------:R-:W-:-:S04]  /*2350*/  LOP3.LUT R5, R5, 0x80000000, R0, 0xf8, !PT ;  /* 0x8000000005057812 */ /* 0x000fc800078ef800 */
[----:B------:R-:W-:-:S04]  /*2360*/  F2FP.BF16.F32.PACK_AB R5, RZ, R5 ;  /* 0x00000005ff05723e */ /* 0x000fc800000010ff */
[----:B------:R-:W-:Y:S01]  /*2370*/  PRMT R19, R5, 0x7610, R19 ;  /* 0x0000761005137816 */ /* 0x000fe20000000013 */
[----:B------:R-:W-:Y:S06]  /*2380*/  BRA `(.L_x_8) ;  /* 0x0000000800107947 */ /* 0x000fec0003800000 */
.L_x_19:
[----:B------:R-:W2:Y:S02]  /*2390*/  LDG.E.U8 R2, desc[UR36][R2.64] ;  /* 0x0000002402027981 */ /* 0x000ea4000c1e1100 */
[C---:B--2---:R-:W-:Y:S02]  /*23a0*/  IMAD.SHL.U32 R4, R2.reuse, 0x2000000, RZ ;  /* 0x0200000002047824 */ /* 0x044fe400078e00ff */
[----:B------:R-:W-:-:S03]  /*23b0*/  IMAD.SHL.U32 R5, R2, 0x100, RZ ;  /* 0x0000010002057824 */ /* 0x000fc600078e00ff */
[----:B------:R-:W-:-:S13]  /*23c0*/  ISETP.GT.U32.AND P0, PT, R4, 0x7ffffff, PT ;  /* 0x07ffffff0400780c */ /* 0x000fda0003f04070 */
[C---:B------:R-:W-:Y:S02]  /*23d0*/  @!P0 LOP3.LUT R0, R5.reuse, 0x7f00, RZ, 0xc0, !PT ;  /* 0x00007f0005008812 */ /* 0x040fe400078ec0ff */
[----:B------:R-:W-:Y:S02]  /*23e0*/  @P0 LEA.HI R4, R4, 0x70000000, RZ, 0x1c ;  /* 0x7000000004040811 */ /* 0x000fe400078fe0ff */
[----:B------:R-:W-:Y:S02]  /*23f0*/  @!P0 LOP3.LUT R0, R0, 0x3f000000, RZ, 0xfc, !PT ;  /* 0x3f00000000008812 */ /* 0x000fe400078efcff */
[----:B------:R-:W-:-:S03]  /*2400*/  PRMT R5, R5, 0x9910, RZ ;  /* 0x0000991005057816 */ /* 0x000fc600000000ff */
[----:B------:R-:W-:Y:S01]  /*2410*/  @!P0 FADD.FTZ R0, R0, -0.5 ;  /* 0xbf00000000008421 */ /* 0x000fe20000010000 */
[----:B------:R-:W-:-:S05]  /*2420*/  @P0 FMUL.FTZ R0, R4, 1.9259299443872358531e-34 ;  /* 0x0780000004000820 */ /* 0x000fca0000410000 */
[----:B------:R-:W-:-:S04]  /*2430*/  LOP3.LUT R0, R0, 0x80000000, R5, 0xf8, !PT ;  /* 0x8000000000007812 */ /* 0x000fc800078ef805 */
[----:B------:R-:W-:-:S04]  /*2440*/  F2FP.BF16.F32.PACK_AB R0, RZ, R0 ;  /* 0x00000000ff00723e */ /* 0x000fc800000010ff */
[----:B------:R-:W-:Y:S01]  /*2450*/  PRMT R19, R0, 0x7610, R19 ;  /* 0x0000761000137816 */ /* 0x000fe20000000013 */
[----:B------:R-:W-:Y:S06]  /*2460*/  BRA `(.L_x_8) ;  /* 0x0000000400d87947 */ /* 0x000fec0003800000 */
.L_x_18:
[----:B------:R0:W5:Y:S01]  /*2470*/  LDG.E.U16 R19, desc[UR36][R2.64] ;  /* 0x0000002402137981 */ /* 0x000162000c1e1500 */
[----:B------:R-:W-:Y:S05]  /*2480*/  BRA `(.L_x_8) ;  /* 0x0000000400d07947 */ /* 0x000fea0003800000 */
.L_x_15:
[----:B------:R-:W-:-:S09]  /*2490*/  UISETP.GT.AND UP0, UPT, UR4, 0x1b, UPT ;  /* 0x0000001b0400788c */ /* 0x000fd2000bf04270 */
[----:B------:R-:W-:Y:S05]  /*24a0*/  BRA.U UP0, `(.L_x_20) ;  /* 0x0000000500147547 */ /* 0x000fea000b800000 */
[----:B------:R-:W-:-:S09]  /*24b0*/  UISETP.NE.AND UP0, UPT, UR4, 0x19, UPT ;  /* 0x000000190400788c */ /* 0x000fd2000bf05270 */
[----:B------:R-:W-:Y:S05]  /*24c0*/  BRA.U !UP0, `(.L_x_21) ;  /* 0x0000000108987547 */ /* 0x000fea000b800000 */
[----:B------:R-:W-:-:S09]  /*24d0*/  UISETP.NE.AND UP0, UPT, UR4, 0x1a, UPT ;  /* 0x0000001a0400788c */ /* 0x000fd2000bf05270 */
[----:B------:R-:W-:Y:S05]  /*24e0*/  BRA.U !UP0, `(.L_x_22) ;  /* 0x00000001081c7547 */ /* 0x000fea000b800000 */
[----:B------:R-:W-:-:S09]  /*24f0*/  UISETP.NE.AND UP0, UPT, UR4, 0x1b, UPT ;  /* 0x0000001b0400788c */ /* 0x000fd2000bf05270 */
[----:B------:R-:W-:Y:S05]  /*2500*/  BRA.U UP0, `(.L_x_7) ;  /* 0x0000000500147547 */ /* 0x000fea000b800000 */
[----:B------:R-:W2:Y:S02]  /*2510*/  LDG.E.U16 R0, desc[UR36][R2.64] ;  /* 0x0000002402007981 */ /* 0x000ea4000c1e1500 */
[----:B--2---:R-:W-:-:S04]  /*2520*/  I2FP.F32.U32 R0, R0 ;  /* 0x0000000000007245 */ /* 0x004fc80000201000 */
[----:B------:R-:W-:-:S04]  /*2530*/  F2FP.BF16.F32.PACK_AB R0, RZ, R0 ;  /* 0x00000000ff00723e */ /* 0x000fc800000010ff */
[----:B------:R-:W-:Y:S01]  /*2540*/  PRMT R19, R0, 0x7610, R19 ;  /* 0x0000761000137816 */ /* 0x000fe20000000013 */
[----:B------:R-:W-:Y:S06]  /*2550*/  BRA `(.L_x_8) ;  /* 0x00000004009c7947 */ /* 0x000fec0003800000 */
.L_x_22:
[----:B------:R-:W2:Y:S01]  /*2560*/  LDG.E.U8 R3, desc[UR36][R2.64] ;  /* 0x0000002402037981 */ /* 0x000ea2000c1e1100 */
[----:B------:R-:W-:Y:S01]  /*2570*/  BSSY.RECONVERGENT B0, `(.L_x_23) ;  /* 0x0000018000007945 */ /* 0x000fe20003800200 */
[----:B------:R-:W-:Y:S01]  /*2580*/  IMAD.MOV.U32 R0, RZ, RZ, RZ ;  /* 0x000000ffff007224 */ /* 0x000fe200078e00ff */
[----:B--2---:R-:W-:-:S13]  /*2590*/  ISETP.NE.AND P0, PT, R3, RZ, PT ;  /* 0x000000ff0300720c */ /* 0x004fda0003f05270 */
[----:B------:R-:W-:Y:S05]  /*25a0*/  @!P0 BRA `(.L_x_24) ;  /* 0x0000000000508947 */ /* 0x000fea0003800000 */
[----:B------:R-:W-:-:S13]  /*25b0*/  ISETP.NE.AND P0, PT, R3, 0x80, PT ;  /* 0x000000800300780c */ /* 0x000fda0003f05270 */
[----:B------:R-:W-:Y:S01]  /*25c0*/  @!P0 MOV R0, 0x7f800001 ;  /* 0x7f80000100008802 */ /* 0x000fe20000000f00 */
[----:B------:R-:W-:Y:S06]  /*25d0*/  @!P0 BRA `(.L_x_24) ;  /* 0x0000000000448947 */ /* 0x000fec0003800000 */
[--C-:B------:R-:W-:Y:S01]  /*25e0*/  SHF.R.U32.HI R0, RZ, 0x3, R3.reuse ;  /* 0x00000003ff007819 */ /* 0x100fe20000011603 */
[----:B------:R-:W-:Y:S03]  /*25f0*/  BSSY.RECONVERGENT B1, `(.L_x_25) ;  /* 0x000000c000017945 */ /* 0x000fe60003800200 */
[----:B------:R-:W-:Y:S02]  /*2600*/  LOP3.LUT P0, R2, R0, 0xf, RZ, 0xc0, !PT ;  /* 0x0000000f00027812 */ /* 0x000fe4000780c0ff */
[----:B------:R-:W-:-:S05]  /*2610*/  SHF.R.U32.HI R0, RZ, 0x7, R3 ;  /* 0x00000007ff007819 */ /* 0x000fca0000011603 */
[----:B------:R-:W-:Y:S01]  /*2620*/  IMAD.U32 R7, R0, -0x80000000, RZ ;  /* 0x8000000000077824 */ /* 0x000fe200078e00ff */
[----:B------:R-:W-:-:S05]  /*2630*/  LOP3.LUT R0, R3, 0x7, RZ, 0xc0, !PT ;  /* 0x0000000703007812 */ /* 0x000fca00078ec0ff */
[----:B------:R-:W-:Y:S05]  /*2640*/  @P0 BRA `(.L_x_26) ;  /* 0x0000000000180947 */ /* 0x000fea0003800000 */
[----:B------:R-:W0:Y:S02]  /*2650*/  FLO.U32 R3, R0 ;  /* 0x0000000000037300 */ /* 0x000e2400000e0000 */
[----:B0-----:R-:W-:-:S04]  /*2660*/  IADD3 R3, PT, PT, -R3, 0x1f, RZ ;  /* 0x0000001f03037810 */ /* 0x001fc80007ffe1ff */
[----:B------:R-:W-:Y:S01]  /*2670*/  IADD3 R2, PT, PT, R2, 0x1d, -R3 ;  /* 0x0000001d02027810 */ /* 0x000fe20007ffe803 */
[----:B------:R-:W-:-:S05]  /*2680*/  VIADD R5, R3, 0xffffffe4 ;  /* 0xffffffe403057836 */ /* 0x000fca0000000000 */
[----:B------:R-:W-:-:S04]  /*2690*/  SHF.L.U32 R5, R0, R5, RZ ;  /* 0x0000000500057219 */ /* 0x000fc800000006ff */
[----:B------:R-:W-:-:S07]  /*26a0*/  LOP3.LUT R0, R5, 0x7, RZ, 0xc0, !PT ;  /* 0x0000000705007812 */ /* 0x000fce00078ec0ff */
.L_x_26:
[----:B-1----:R-:W-:Y:S05]  /*26b0*/  BSYNC.RECONVERGENT B1 ;  /* 0x0000000000017941 */ /* 0x002fea0003800200 */
.L_x_25:
[----:B------:R-:W-:Y:S01]  /*26c0*/  IMAD.SHL.U32 R0, R0, 0x100000, RZ ;  /* 0x0010000000007824 */ /* 0x000fe200078e00ff */
[----:B------:R-:W-:-:S04]  /*26d0*/  LEA R2, R2, 0x3b800000, 0x17 ;  /* 0x3b80000002027811 */ /* 0x000fc800078eb8ff */
[----:B------:R-:W-:-:S07]  /*26e0*/  LOP3.LUT R0, R2, R0, R7, 0xfe, !PT ;  /* 0x0000000002007212 */ /* 0x000fce00078efe07 */
.L_x_24:
[----:B-1----:R-:W-:Y:S05]  /*26f0*/  BSYNC.RECONVERGENT B0 ;  /* 0x0000000000007941 */ /* 0x002fea0003800200 */
.L_x_23:
[----:B------:R-:W-:-:S04]  /*2700*/  F2FP.BF16.F32.PACK_AB R0, RZ, R0 ;  /* 0x00000000ff00723e */ /* 0x000fc800000010ff */
[----:B------:R-:W-:Y:S01]  /*2710*/  PRMT R19, R0, 0x7610, R19 ;  /* 0x0000761000137816 */ /* 0x000fe20000000013 */
[----:B------:R-:W-:Y:S06]  /*2720*/  BRA `(.L_x_8) ;  /* 0x0000000400287947 */ /* 0x000fec0003800000 */
.L_x_21:
[----:B------:R-:W2:Y:S01]  /*2730*/  LDG.E.U8 R3, desc[UR36][R2.64] ;  /* 0x0000002402037981 */ /* 0x000ea2000c1e1100 */
[----:B------:R-:W-:Y:S01]  /*2740*/  BSSY.RECONVERGENT B0, `(.L_x_27) ;  /* 0x0000018000007945 */ /* 0x000fe20003800200 */
[----:B------:R-:W-:Y:S01]  /*2750*/  IMAD.MOV.U32 R0, RZ, RZ, RZ ;  /* 0x000000ffff007224 */ /* 0x000fe200078e00ff */
[----:B--2---:R-:W-:-:S13]  /*2760*/  ISETP.NE.AND P0, PT, R3, RZ, PT ;  /* 0x000000ff0300720c */ /* 0x004fda0003f05270 */
[----:B------:R-:W-:Y:S05]  /*2770*/  @!P0 BRA `(.L_x_28) ;  /* 0x0000000000508947 */ /* 0x000fea0003800000 */
[----:B------:R-:W-:-:S13]  /*2780*/  ISETP.NE.AND P0, PT, R3, 0x80, PT ;  /* 0x000000800300780c */ /* 0x000fda0003f05270 */
[----:B------:R-:W-:Y:S01]  /*2790*/  @!P0 IMAD.MOV.U32 R0, RZ, RZ, 0x7f800001 ;  /* 0x7f800001ff008424 */ /* 0x000fe200078e00ff */
        /* <DEDUP_REMOVED lines=14> */
.L_x_30:
[----:B-1----:R-:W-:Y:S05]  /*2880*/  BSYNC.RECONVERGENT B1 ;  /* 0x0000000000017941 */ /* 0x002fea0003800200 */
.L_x_29:
[----:B------:R-:W-:Y:S01]  /*2890*/  IMAD.SHL.U32 R0, R0, 0x200000, RZ ;  /* 0x0020000000007824 */ /* 0x000fe200078e00ff */
[----:B------:R-:W-:-:S04]  /*28a0*/  LEA R2, R2, 0x37800000, 0x17 ;  /* 0x3780000002027811 */ /* 0x000fc800078eb8ff */
[----:B------:R-:W-:-:S07]  /*28b0*/  LOP3.LUT R0, R2, R0, R7, 0xfe, !PT ;  /* 0x0000000002007212 */ /* 0x000fce00078efe07 */
.L_x_28:
[----:B-1----:R-:W-:Y:S05]  /*28c0*/  BSYNC.RECONVERGENT B0 ;  /* 0x0000000000007941 */ /* 0x002fea0003800200 */
.L_x_27:
[----:B------:R-:W-:-:S04]  /*28d0*/  F2FP.BF16.F32.PACK_AB R0, RZ, R0 ;  /* 0x00000000ff00723e */ /* 0x000fc800000010ff */
[----:B------:R-:W-:Y:S01]  /*28e0*/  PRMT R19, R0, 0x7610, R19 ;  /* 0x0000761000137816 */ /* 0x000fe20000000013 */
[----:B------:R-:W-:Y:S06]  /*28f0*/  BRA `(.L_x_8) ;  /* 0x0000000000b47947 */ /* 0x000fec0003800000 */
.L_x_20:
[----:B------:R-:W-:-:S09]  /*2900*/  UISETP.NE.AND UP0, UPT, UR4, 0x1c, UPT ;  /* 0x0000001c0400788c */ /* 0x000fd2000bf05270 */
[----:B------:R-:W-:Y:S05]  /*2910*/  BRA.U !UP0, `(.L_x_31) ;  /* 0x00000001089c7547 */ /* 0x000fea000b800000 */
[----:B------:R-:W-:-:S09]  /*2920*/  UISETP.NE.AND UP0, UPT, UR4, 0x1d, UPT ;  /* 0x0000001d0400788c */ /* 0x000fd2000bf05270 */
[----:B------:R-:W-:Y:S05]  /*2930*/  BRA.U !UP0, `(.L_x_32) ;  /* 0x0000000108807547 */ /* 0x000fea000b800000 */
[----:B------:R-:W-:-:S09]  /*2940*/  UISETP.NE.AND UP0, UPT, UR4, 0x2c, UPT ;  /* 0x0000002c0400788c */ /* 0x000fd2000bf05270 */
[----:B------:R-:W-:Y:S05]  /*2950*/  BRA.U !UP0, `(.L_x_33) ;  /* 0x0000000108487547 */ /* 0x000fea000b800000 */
.L_x_7:
[----:B------:R-:W-:Y:S01]  /*2960*/  MOV R2, 0x0 ;  /* 0x0000000000027802 */ /* 0x000fe20000000f00 */
[----:B------:R-:W0:Y:S01]  /*2970*/  LDCU.64 UR4, c[0x4][0x128] ;  /* 0x01002500ff0477ac */ /* 0x000e220008000a00 */
[----:B------:R-:W-:Y:S02]  /*2980*/  IMAD.MOV.U32 R8, RZ, RZ, 0x4e ;  /* 0x0000004eff087424 */ /* 0x000fe400078e00ff */
[----:B------:R-:W-:Y:S01]  /*2990*/  IMAD.MOV.U32 R12, RZ, RZ, 0x1 ;  /* 0x00000001ff0c7424 */ /* 0x000fe200078e00ff */
[----:B------:R-:W2:Y:S01]  /*29a0*/  LDCU.64 UR6, c[0x4][0x130] ;  /* 0x01002600ff0677ac */ /* 0x000ea20008000a00 */
[----:B------:R-:W3:Y:S01]  /*29b0*/  LDC.64 R2, c[0x4][R2] ;  /* 0x0100000002027b82 */ /* 0x000ee20000000a00 */
[----:B------:R-:W-:Y:S01]  /*29c0*/  IMAD.MOV.U32 R13, RZ, RZ, RZ ;  /* 0x000000ffff0d7224 */ /* 0x000fe200078e00ff */
[----:B------:R-:W4:Y:S01]  /*29d0*/  LDCU.64 UR8, c[0x4][0x38] ;  /* 0x01000700ff0877ac */ /* 0x000f220008000a00 */
[----:B0-----:R-:W-:Y:S02]  /*29e0*/  IMAD.U32 R4, RZ, RZ, UR4 ;  /* 0x00000004ff047e24 */ /* 0x001fe4000f8e00ff */
[----:B------:R-:W-:-:S02]  /*29f0*/  IMAD.U32 R5, RZ, RZ, UR5 ;  /* 0x00000005ff057e24 */ /* 0x000fc4000f8e00ff */
[----:B--2---:R-:W-:Y:S02]  /*2a00*/  IMAD.U32 R6, RZ, RZ, UR6 ;  /* 0x00000006ff067e24 */ /* 0x004fe4000f8e00ff */
[----:B------:R-:W-:Y:S02]  /*2a10*/  IMAD.U32 R7, RZ, RZ, UR7 ;  /* 0x00000007ff077e24 */ /* 0x000fe4000f8e00ff */
[----:B----4-:R-:W-:Y:S02]  /*2a20*/  IMAD.U32 R10, RZ, RZ, UR8 ;  /* 0x00000008ff0a7e24 */ /* 0x010fe4000f8e00ff */
[----:B------:R-:W-:-:S07]  /*2a30*/  IMAD.U32 R11, RZ, RZ, UR9 ;  /* 0x00000009ff0b7e24 */ /* 0x000fce000f8e00ff */
[----:B------:R-:W-:-:S07]  /*2a40*/  LEPC R20, `(.L_x_34) ;  /* 0x000000001014794e */ /* 0x000fce0000000000 */
[----:B-1-3--:R-:W-:Y:S05]  /*2a50*/  CALL.ABS.NOINC R2 ;  /* 0x0000000002007343 */ /* 0x00afea0003c00000 */
.L_x_34:
[----:B------:R-:W-:Y:S01]  /*2a60*/  PRMT R19, RZ, 0x7610, R19 ;  /* 0x00007610ff137816 */ /* 0x000fe20000000013 */
[----:B------:R-:W-:Y:S06]  /*2a70*/  BRA `(.L_x_8) ;  /* 0x0000000000547947 */ /* 0x000fec0003800000 */
.L_x_33:
[----:B------:R-:W2:Y:S01]  /*2a80*/  LDG.E.U8 R2, desc[UR36][R2.64] ;  /* 0x0000002402027981 */ /* 0x000ea2000c1e1100 */
[----:B------:R-:W-:Y:S01]  /*2a90*/  BSSY.RECONVERGENT B0, `(.L_x_35) ;  /* 0x0000007000007945 */ /* 0x000fe20003800200 */
[----:B------:R-:W-:Y:S01]  /*2aa0*/  IMAD.MOV.U32 R0, RZ, RZ, 0x400000 ;  /* 0x00400000ff007424 */ /* 0x000fe200078e00ff */
[----:B--2---:R-:W-:-:S13]  /*2ab0*/  ISETP.NE.AND P0, PT, R2, RZ, PT ;  /* 0x000000ff0200720c */ /* 0x004fda0003f05270 */
[----:B------:R-:W-:Y:S05]  /*2ac0*/  @!P0 BRA `(.L_x_36) ;  /* 0x00000000000c8947 */ /* 0x000fea0003800000 */
[----:B------:R-:W-:-:S13]  /*2ad0*/  ISETP.NE.AND P0, PT, R2, 0xff, PT ;  /* 0x000000ff0200780c */ /* 0x000fda0003f05270 */
[----:B------:R-:W-:Y:S02]  /*2ae0*/  @!P0 IMAD.MOV.U32 R0, RZ, RZ, 0x7f800001 ;  /* 0x7f800001ff008424 */ /* 0x000fe400078e00ff */
[----:B------:R-:W-:-:S07]  /*2af0*/  @P0 IMAD.SHL.U32 R0, R2, 0x800000, RZ ;  /* 0x0080000002000824 */ /* 0x000fce00078e00ff */
.L_x_36:
[----:B-1----:R-:W-:Y:S05]  /*2b00*/  BSYNC.RECONVERGENT B0 ;  /* 0x0000000000007941 */ /* 0x002fea0003800200 */
.L_x_35:
[----:B------:R-:W-:-:S04]  /*2b10*/  F2FP.BF16.F32.PACK_AB R0, RZ, R0 ;  /* 0x00000000ff00723e */ /* 0x000fc800000010ff */
[----:B------:R-:W-:Y:S01]  /*2b20*/  PRMT R19, R0, 0x7610, R19 ;  /* 0x0000761000137816 */ /* 0x000fe20000000013 */
[----:B------:R-:W-:Y:S06]  /*2b30*/  BRA `(.L_x_8) ;  /* 0x0000000000247947 */ /* 0x000fec0003800000 */
.L_x_32:
[----:B------:R-:W2:Y:S02]  /*2b40*/  LDG.E.64 R2, desc[UR36][R2.64] ;  /* 0x0000002402027981 */ /* 0x000ea4000c1e1b00 */
[----:B--2---:R-:W0:Y:S02]  /*2b50*/  I2F.U64 R0, R2 ;  /* 0x0000000200007312 */ /* 0x004e240000301000 */
[----:B0-----:R-:W-:-:S04]  /*2b60*/  F2FP.BF16.F32.PACK_AB R0, RZ, R0 ;  /* 0x00000000ff00723e */ /* 0x001fc800000010ff */
[----:B------:R-:W-:Y:S01]  /*2b70*/  PRMT R19, R0, 0x7610, R19 ;  /* 0x0000761000137816 */ /* 0x000fe20000000013 */
[----:B------:R-:W-:Y:S06]  /*2b80*/  BRA `(.L_x_8) ;  /* 0x0000000000107947 */ /* 0x000fec0003800000 */
.L_x_31:
[----:B------:R-:W2:Y:S02]  /*2b90*/  LDG.E R2, desc[UR36][R2.64] ;  /* 0x0000002402027981 */ /* 0x000ea4000c1e1900 */
[----:B--2---:R-:W-:-:S04]  /*2ba0*/  I2FP.F32.U32 R0, R2 ;  /* 0x0000000200007245 */ /* 0x004fc80000201000 */
[----:B------:R-:W-:-:S04]  /*2bb0*/  F2FP.BF16.F32.PACK_AB R0, RZ, R0 ;  /* 0x00000000ff00723e */ /* 0x000fc800000010ff */
[----:B------:R-:W-:-:S07]  /*2bc0*/  PRMT R19, R0, 0x7610, R19 ;  /* 0x0000761000137816 */ /* 0x000fce0000000013 */
.L_x_8:
        /* <DEDUP_REMOVED lines=19> */
.L_x_40:
[----:B------:R-:W2:Y:S02]  /*2d00*/  LDG.E.U8 R2, desc[UR36][R2.64] ;  /* 0x0000002402027981 */ /* 0x000ea4000c1e1100 */
[----:B--2---:R-:W-:-:S04]  /*2d10*/  I2FP.F32.U32 R0, R2 ;  /* 0x0000000200007245 */ /* 0x004fc80000201000 */
[----:B------:R-:W-:-:S04]  /*2d20*/  F2FP.BF16.F32.PACK_AB R0, RZ, R0 ;  /* 0x00000000ff00723e */ /* 0x000fc800000010ff */
[----:B------:R-:W-:Y:S01]  /*2d30*/  PRMT R23, R0, 0x7610, R23 ;  /* 0x0000761000177816 */ /* 0x000fe20000000017 */
[----:B------:R-:W-:Y:S06]  /*2d40*/  BRA `(.L_x_42) ;  /* 0x0000000c00c07947 */ /* 0x000fec0003800000 */
.L_x_39:
        /* <DEDUP_REMOVED lines=11> */
.L_x_44:
[----:B------:R-:W2:Y:S02]  /*2e00*/  LDG.E R2, desc[UR36][R2.64] ;  /* 0x0000002402027981 */ /* 0x000ea4000c1e1900 */
[----:B--2---:R-:W-:-:S04]  /*2e10*/  I2FP.F32.S32 R0, R2 ;  /* 0x0000000200007245 */ /* 0x004fc80000201400 */
[----:B------:R-:W-:-:S04]  /*2e20*/  F2FP.BF16.F32.PACK_AB R0, RZ, R0 ;  /* 0x00000000ff00723e */ /* 0x000fc800000010ff */
[----:B------:R-:W-:Y:S01]  /*2e30*/  PRMT R23, R0, 0x7610, R23 ;  /* 0x0000761000177816 */ /* 0x000fe20000000017 */
[----:B------:R-:W-:Y:S06]  /*2e40*/  BRA `(.L_x_42) ;  /* 0x0000000c00807947 */ /* 0x000fec0003800000 */
.L_x_43:
[----:B------:R-:W2:Y:S02]  /*2e50*/  LDG.E.U16 R2, desc[UR36][R2.64] ;  /* 0x0000002402027981 */ /* 0x000ea4000c1e1500 */
[----:B--2---:R-:W0:Y:S02]  /*2e60*/  I2F.S16 R0, R2 ;  /* 0x0000000200007306 */ /* 0x004e240000101400 */
[----:B0-----:R-:W-:-:S04]  /*2e70*/  F2FP.BF16.F32.PACK_AB R0, RZ, R0 ;  /* 0x00000000ff00723e */ /* 0x001fc800000010ff */
[----:B------:R-:W-:Y:S01]  /*2e80*/  PRMT R23, R0, 0x7610, R23 ;  /* 0x0000761000177816 */ /* 0x000fe20000000017 */
[----:B------:R-:W-:Y:S06]  /*2e90*/  BRA `(.L_x_42) ;  /* 0x0000000c006c7947 */ /* 0x000fec0003800000 */
.L_x_38:
        /* <DEDUP_REMOVED lines=9> */
.L_x_46:
[----:B------:R-:W2:Y:S02]  /*2f30*/  LDG.E.U16 R0, desc[UR36][R2.64] ;  /* 0x0000002402007981 */ /* 0x000ea4000c1e1500 */
[----:B--2---:R-:W-:-:S05]  /*2f40*/  HADD2.F32 R0, -RZ, R0.H0_H0 ;  /* 0x20000000ff007230 */ /* 0x004fca0000004100 */
[----:B------:R-:W-:-:S04]  /*2f50*/  F2FP.BF16.F32.PACK_AB R0, RZ, R0 ;  /* 0x00000000ff00723e */ /* 0x000fc800000010ff */
[----:B------:R-:W-:Y:S01]  /*2f60*/  PRMT R23, R0, 0x7610, R23 ;  /* 0x0000761000177816 */ /* 0x000fe20000000017 */
[----:B------:R-:W-:Y:S06]  /*2f70*/  BRA `(.L_x_42) ;  /* 0x0000000c00347947 */ /* 0x000fec0003800000 */
.L_x_45:
        /* <DEDUP_REMOVED lines=9> */
.L_x_48:
[----:B------:R-:W2:Y:S02]  /*3010*/  LDG.E.U16 R2, desc[UR36][R2.64] ;  /* 0x0000002402027981 */ /* 0x000ea4000c1e1500 */
[----:B--2---:R-:W-:-:S05]  /*3020*/  HADD2.F32 R0, -RZ, R2.H0_H0 ;  /* 0x20000002ff007230 */ /* 0x004fca0000004100 */
[----:B------:R-:W-:-:S04]  /*3030*/  F2FP.BF16.F32.PACK_AB R0, RZ, R0 ;  /* 0x00000000ff00723e */ /* 0x000fc800000010ff */
[----:B------:R-:W-:Y:S01]  /*3040*/  PRMT R23, R0, 0x7610, R23 ;  /* 0x0000761000177816 */ /* 0x000fe20000000017 */
[----:B------:R-:W-:Y:S06]  /*3050*/  BRA `(.L_x_42) ;  /* 0x0000000800fc7947 */ /* 0x000fec0003800000 */
.L_x_47:
        /* <DEDUP_REMOVED lines=9> */
.L_x_37:
        /* <DEDUP_REMOVED lines=14> */
.L_x_51:
        /* <DEDUP_REMOVED lines=9> */
.L_x_50:
        /* <DEDUP_REMOVED lines=27> */
.L_x_53:
        /* <DEDUP_REMOVED lines=14> */
.L_x_52:
[----:B------:R0:W5:Y:S01]  /*34f0*/  LDG.E.U16 R23, desc[UR36][R2.64] ;  /* 0x0000002402177981 */ /* 0x000162000c1e1500 */
[----:B------:R-:W-:Y:S05]  /*3500*/  BRA `(.L_x_42) ;  /* 0x0000000400d07947 */ /* 0x000fea0003800000 */
.L_x_49:
        /* <DEDUP_REMOVED lines=13> */
.L_x_56:
        /* <DEDUP_REMOVED lines=21> */
.L_x_60:
[----:B-1----:R-:W-:Y:S05]  /*3730*/  BSYNC.RECONVERGENT B1 ;  /* 0x0000000000017941 */ /* 0x002fea0003800200 */
.L_x_59:
[----:B------:R-:W-:Y:S01]  /*3740*/  IMAD.SHL.U32 R0, R0, 0x100000, RZ ;  /* 0x0010000000007824 */ /* 0x000fe200078e00ff */
[----:B------:R-:W-:-:S04]  /*3750*/  LEA R2, R2, 0x3b800000, 0x17 ;  /* 0x3b80000002027811 */ /* 0x000fc800078eb8ff */
[----:B------:R-:W-:-:S07]  /*3760*/  LOP3.LUT R0, R2, R0, R7, 0xfe, !PT ;  /* 0x0000000002007212 */ /* 0x000fce00078efe07 */
.L_x_58:
[----:B-1----:R-:W-:Y:S05]  /*3770*/  BSYNC.RECONVERGENT B0 ;  /* 0x0000000000007941 */ /* 0x002fea0003800200 */
.L_x_57:
[----:B------:R-:W-:-:S04]  /*3780*/  F2FP.BF16.F32.PACK_AB R0, RZ, R0 ;  /* 0x00000000ff00723e */ /* 0x000fc800000010ff */
[----:B------:R-:W-:Y:S01]  /*3790*/  PRMT R23, R0, 0x7610, R23 ;  /* 0x0000761000177816 */ /* 0x000fe20000000017 */
[----:B------:R-:W-:Y:S06]  /*37a0*/  BRA `(.L_x_42) ;  /* 0x0000000400287947 */ /* 0x000fec0003800000 */
.L_x_55:
        /* <DEDUP_REMOVED lines=21> */
.L_x_64:
[----:B-1----:R-:W-:Y:S05]  /*3900*/  BSYNC.RECONVERGENT B1 ;  /* 0x0000000000017941 */ /* 0x002fea0003800200 */
.L_x_63:
[----:B------:R-:W-:Y:S01]  /*3910*/  IMAD.SHL.U32 R0, R0, 0x200000, RZ ;  /* 0x0020000000007824 */ /* 0x000fe200078e00ff */
[----:B------:R-:W-:-:S04]  /*3920*/  LEA R2, R2, 0x37800000, 0x17 ;  /* 0x3780000002027811 */ /* 0x000fc800078eb8ff */
[----:B------:R-:W-:-:S07]  /*3930*/  LOP3.LUT R0, R2, R0, R7, 0xfe, !PT ;  /* 0x0000000002007212 */ /* 0x000fce00078efe07 */
.L_x_62:
[----:B-1----:R-:W-:Y:S05]  /*3940*/  BSYNC.RECONVERGENT B0 ;  /* 0x0000000000007941 */ /* 0x002fea0003800200 */
.L_x_61:
[----:B------:R-:W-:-:S04]  /*3950*/  F2FP.BF16.F32.PACK_AB R0, RZ, R0 ;  /* 0x00000000ff00723e */ /* 0x000fc800000010ff */
[----:B------:R-:W-:Y:S01]  /*3960*/  PRMT R23, R0, 0x7610, R23 ;  /* 0x0000761000177816 */ /* 0x000fe20000000017 */
[----:B------:R-:W-:Y:S06]  /*3970*/  BRA `(.L_x_42) ;  /* 0x0000000000b47947 */ /* 0x000fec0003800000 */
.L_x_54:
[----:B------:R-:W-:-:S09]  /*3980*/  UISETP.NE.AND UP0, UPT, UR4, 0x1c, UPT ;  /* 0x0000001c0400788c */ /* 0x000fd2000bf05270 */
[----:B------:R-:W-:Y:S05]  /*3990*/  BRA.U !UP0, `(.L_x_65) ;  /* 0x00000001089c7547 */ /* 0x000fea000b800000 */
[----:B------:R-:W-:-:S09]  /*39a0*/  UISETP.NE.AND UP0, UPT, UR4, 0x1d, UPT ;  /* 0x0000001d0400788c */ /* 0x000fd2000bf05270 */
[----:B------:R-:W-:Y:S05]  /*39b0*/  BRA.U !UP0, `(.L_x_66) ;  /* 0x0000000108807547 */ /* 0x000fea000b800000 */
[----:B------:R-:W-:-:S09]  /*39c0*/  UISETP.NE.AND UP0, UPT, UR4, 0x2c, UPT ;  /* 0x0000002c0400788c */ /* 0x000fd2000bf05270 */
[----:B------:R-:W-:Y:S05]  /*39d0*/  BRA.U !UP0, `(.L_x_67) ;  /* 0x0000000108487547 */ /* 0x000fea000b800000 */
.L_x_41:
        /* <DEDUP_REMOVED lines=15> */
[----:B-1-3-5:R-:W-:Y:S05]  /*3ad0*/  CALL.ABS.NOINC R2 ;  /* 0x0000000002007343 */ /* 0x02afea0003c00000 */
.L_x_68:
[----:B------:R-:W-:Y:S01]  /*3ae0*/  PRMT R23, RZ, 0x7610, R23 ;  /* 0x00007610ff177816 */ /* 0x000fe20000000017 */
[----:B------:R-:W-:Y:S06]  /*3af0*/  BRA `(.L_x_42) ;  /* 0x0000000000547947 */ /* 0x000fec0003800000 */
.L_x_67:
        /* <DEDUP_REMOVED lines=8> */
.L_x_70:
[----:B-1----:R-:W-:Y:S05]  /*3b80*/  BSYNC.RECONVERGENT B0 ;  /* 0x0000000000007941 */ /* 0x002fea0003800200 */
.L_x_69:
[----:B------:R-:W-:-:S04]  /*3b90*/  F2FP.BF16.F32.PACK_AB R0, RZ, R0 ;  /* 0x00000000ff00723e */ /* 0x000fc800000010ff */
[----:B------:R-:W-:Y:S01]  /*3ba0*/  PRMT R23, R0, 0x7610, R23 ;  /* 0x0000761000177816 */ /* 0x000fe20000000017 */
[----:B------:R-:W-:Y:S06]  /*3bb0*/  BRA `(.L_x_42) ;  /* 0x0000000000247947 */ /* 0x000fec0003800000 */
.L_x_66:
[----:B------:R-:W2:Y:S02]  /*3bc0*/  LDG.E.64 R2, desc[UR36][R2.64] ;  /* 0x0000002402027981 */ /* 0x000ea4000c1e1b00 */
[----:B--2---:R-:W0:Y:S02]  /*3bd0*/  I2F.U64 R0, R2 ;  /* 0x0000000200007312 */ /* 0x004e240000301000 */
[----:B0-----:R-:W-:-:S04]  /*3be0*/  F2FP.BF16.F32.PACK_AB R0, RZ, R0 ;  /* 0x00000000ff00723e */ /* 0x001fc800000010ff */
[----:B------:R-:W-:Y:S01]  /*3bf0*/  PRMT R23, R0, 0x7610, R23 ;  /* 0x0000761000177816 */ /* 0x000fe20000000017 */
[----:B------:R-:W-:Y:S06]  /*3c00*/  BRA `(.L_x_42) ;  /* 0x0000000000107947 */ /* 0x000fec0003800000 */
.L_x_65:
[----:B------:R-:W2:Y:S02]  /*3c10*/  LDG.E R2, desc[UR36][R2.64] ;  /* 0x0000002402027981 */ /* 0x000ea4000c1e1900 */
[----:B--2---:R-:W-:-:S04]  /*3c20*/  I2FP.F32.U32 R0, R2 ;  /* 0x0000000200007245 */ /* 0x004fc80000201000 */
[----:B------:R-:W-:-:S04]  /*3c30*/  F2FP.BF16.F32.PACK_AB R0, RZ, R0 ;  /* 0x00000000ff00723e */ /* 0x000fc800000010ff */
[----:B------:R-:W-:-:S07]  /*3c40*/  PRMT R23, R0, 0x7610, R23 ;  /* 0x0000761000177816 */ /* 0x000fce0000000017 */
.L_x_42:
        /* <DEDUP_REMOVED lines=19> */
.L_x_74:
[----:B------:R-:W2:Y:S02]  /*3d80*/  LDG.E.U8 R2, desc[UR36][R2.64] ;  /* 0x0000002402027981 */ /* 0x000ea4000c1e1100 */
[----:B--2---:R-:W-:-:S04]  /*3d90*/  I2FP.F32.U32 R0, R2 ;  /* 0x0000000200007245 */ /* 0x004fc80000201000 */
[----:B------:R-:W-:-:S04]  /*3da0*/  F2FP.BF16.F32.PACK_AB R0, RZ, R0 ;  /* 0x00000000ff00723e */ /* 0x000fc800000010ff */
[----:B------:R-:W-:Y:S01]  /*3db0*/  PRMT R22, R0, 0x7610, R22 ;  /* 0x0000761000167816 */ /* 0x000fe20000000016 */
[----:B------:R-:W-:Y:S06]  /*3dc0*/  BRA `(.L_x_76) ;  /* 0x0000000c00c07947 */ /* 0x000fec0003800000 */
.L_x_73:
        /* <DEDUP_REMOVED lines=11> */
.L_x_78:
[----:B------:R-:W2:Y:S02]  /*3e80*/  LDG.E R2, desc[UR36][R2.64] ;  /* 0x0000002402027981 */ /* 0x000ea4000c1e1900 */
[----:B--2---:R-:W-:-:S04]  /*3e90*/  I2FP.F32.S32 R0, R2 ;  /* 0x0000000200007245 */ /* 0x004fc80000201400 */
[----:B------:R-:W-:-:S04]  /*3ea0*/  F2FP.BF16.F32.PACK_AB R0, RZ, R0 ;  /* 0x00000000ff00723e */ /* 0x000fc800000010ff */
[----:B------:R-:W-:Y:S01]  /*3eb0*/  PRMT R22, R0, 0x7610, R22 ;  /* 0x0000761000167816 */ /* 0x000fe20000000016 */
[----:B------:R-:W-:Y:S06]  /*3ec0*/  BRA `(.L_x_76) ;  /* 0x0000000c00807947 */ /* 0x000fec0003800000 */
.L_x_77:
[----:B------:R-:W2:Y:S02]  /*3ed0*/  LDG.E.U16 R2, desc[UR36][R2.64] ;  /* 0x0000002402027981 */ /* 0x000ea4000c1e1500 */
[----:B--2---:R-:W0:Y:S02]  /*3ee0*/  I2F.S16 R0, R2 ;  /* 0x0000000200007306 */ /* 0x004e240000101400 */
[----:B0-----:R-:W-:-:S04]  /*3ef0*/  F2FP.BF16.F32.PACK_AB R0, RZ, R0 ;  /* 0x00000000ff00723e */ /* 0x001fc800000010ff */
[----:B------:R-:W-:Y:S01]  /*3f00*/  PRMT R22, R0, 0x7610, R22 ;  /* 0x0000761000167816 */ /* 0x000fe20000000016 */
[----:B------:R-:W-:Y:S06]  /*3f10*/  BRA `(.L_x_76) ;  /* 0x0000000c006c7947 */ /* 0x000fec0003800000 */
.L_x_72:
        /* <DEDUP_REMOVED lines=9> */
.L_x_80:
[----:B------:R-:W2:Y:S02]  /*3fb0*/  LDG.E.U16 R0, desc[UR36][R2.64] ;  /* 0x0000002402007981 */ /* 0x000ea4000c1e1500 */
[----:B--2---:R-:W-:-:S05]  /*3fc0*/  HADD2.F32 R0, -RZ, R0.H0_H0 ;  /* 0x20000000ff007230 */ /* 0x004fca0000004100 */
[----:B------:R-:W-:-:S04]  /*3fd0*/  F2FP.BF16.F32.PACK_AB R0, RZ, R0 ;  /* 0x00000000ff00723e */ /* 0x000fc800000010ff */
[----:B------:R-:W-:Y:S01]  /*3fe0*/  PRMT R22, R0, 0x7610, R22 ;  /* 0x0000761000167816 */ /* 0x000fe20000000016 */
[----:B------:R-:W-:Y:S06]  /*3ff0*/  BRA `(.L_x_76) ;  /* 0x0000000c00347947 */ /* 0x000fec0003800000 */
.L_x_79:
        /* <DEDUP_REMOVED lines=9> */
.L_x_82:
[----:B------:R-:W2:Y:S02]  /*4090*/  LDG.E.U16 R2, desc[UR36][R2.64] ;  /* 0x0000002402027981 */ /* 0x000ea4000c1e1500 */
[----:B--2---:R-:W-:-:S05]  /*40a0*/  HADD2.F32 R0, -RZ, R2.H0_H0 ;  /* 0x20000002ff007230 */ /* 0x004fca0000004100 */
[----:B------:R-:W-:-:S04]  /*40b0*/  F2FP.BF16.F32.PACK_AB R0, RZ, R0 ;  /* 0x00000000ff00723e */ /* 0x000fc800000010ff */
[----:B------:R-:W-:Y:S01]  /*40c0*/  PRMT R22, R0, 0x7610, R22 ;  /* 0x0000761000167816 */ /* 0x000fe20000000016 */
[----:B------:R-:W-:Y:S06]  /*40d0*/  BRA `(.L_x_76) ;  /* 0x0000000800fc7947 */ /* 0x000fec0003800000 */
.L_x_81:
        /* <DEDUP_REMOVED lines=9> */
.L_x_71:
        /* <DEDUP_REMOVED lines=14> */
.L_x_85:
        /* <DEDUP_REMOVED lines=9> */
.L_x_84:
        /* <DEDUP_REMOVED lines=19> */
[----:B------:R-:W-:Y:S02]  /*4410*/  SHF.R.S32.HI R5, RZ, 0x8, R5 ;  /* 0x00000008ff057819 */ /* 0x000fe40000011405 */
[----:B------:R-:W-:-:S04]  /*4420*/  IADD3 R6, PT, PT, R6, 0x3c000000, RZ ;  /* 0x3c00000006067810 */ /* 0x000fc80007ffe0ff */
[----:B------:R-:W-:-:S04]  /*4430*/  LOP3.LUT R5, R6, 0x7f800000, R5, 0xf8, !PT ;  /* 0x7f80000006057812 */ /* 0x000fc800078ef805 */
[----:B------:R-:W-:-:S04]  /*4440*/  SEL R5, R5, RZ, P0 ;  /* 0x000000ff05057207 */ /* 0x000fc80000000000 */
[----:B------:R-:W-:-:S04]  /*4450*/  LOP3.LUT R5, R5, 0x80000000, R0, 0xf8, !PT ;  /* 0x8000000005057812 */ /* 0x000fc800078ef800 */
[----:B------:R-:W-:-:S04]  /*4460*/  F2FP.BF16.F32.PACK_AB R5, RZ, R5 ;  /* 0x00000005ff05723e */ /* 0x000fc800000010ff */
[----:B------:R-:W-:Y:S01]  /*4470*/  PRMT R22, R5, 0x7610, R22 ;  /* 0x0000761005167816 */ /* 0x000fe20000000016 */
[----:B------:R-:W-:Y:S06]  /*4480*/  BRA `(.L_x_76) ;  /* 0x0000000800107947 */ /* 0x000fec0003800000 */
.L_x_87:
        /* <DEDUP_REMOVED lines=14> */
.L_x_86:
[----:B------:R0:W5:Y:S01]  /*4570*/  LDG.E.U16 R22, desc[UR36][R2.64] ;  /* 0x0000002402167981 */ /* 0x000162000c1e1500 */
[----:B------:R-:W-:Y:S05]  /*4580*/  BRA `(.L_x_76) ;  /* 0x0000000400d07947 */ /* 0x000fea0003800000 */
.L_x_83:
        /* <DEDUP_REMOVED lines=13> */
.L_x_90:
        /* <DEDUP_REMOVED lines=21> */
.L_x_94:
[----:B-1----:R-:W-:Y:S05]  /*47b0*/  BSYNC.RECONVERGENT B1 ;  /* 0x0000000000017941 */ /* 0x002fea0003800200 */
.L_x_93:
[----:B------:R-:W-:Y:S01]  /*47c0*/  IMAD.SHL.U32 R0, R0, 0x100000, RZ ;  /* 0x0010000000007824 */ /* 0x000fe200078e00ff */
[----:B------:R-:W-:-:S04]  /*47d0*/  LEA R2, R2, 0x3b800000, 0x17 ;  /* 0x3b80000002027811 */ /* 0x000fc800078eb8ff */
[----:B------:R-:W-:-:S07]  /*47e0*/  LOP3.LUT R0, R2, R0, R7, 0xfe, !PT ;  /* 0x0000000002007212 */ /* 0x000fce00078efe07 */
.L_x_92:
[----:B-1----:R-:W-:Y:S05]  /*47f0*/  BSYNC.RECONVERGENT B0 ;  /* 0x0000000000007941 */ /* 0x002fea0003800200 */
.L_x_91:
[----:B------:R-:W-:-:S04]  /*4800*/  F2FP.BF16.F32.PACK_AB R0, RZ, R0 ;  /* 0x00000000ff00723e */ /* 0x000fc800000010ff */
[----:B------:R-:W-:Y:S01]  /*4810*/  PRMT R22, R0, 0x7610, R22 ;  /* 0x0000761000167816 */ /* 0x000fe20000000016 */
[----:B------:R-:W-:Y:S06]  /*4820*/  BRA `(.L_x_76) ;  /* 0x0000000400287947 */ /* 0x000fec0003800000 */
.L_x_89:
        /* <DEDUP_REMOVED lines=21> */
.L_x_98:
[----:B-1----:R-:W-:Y:S05]  /*4980*/  BSYNC.RECONVERGENT B1 ;  /* 0x0000000000017941 */ /* 0x002fea0003800200 */
.L_x_97:
[----:B------:R-:W-:Y:S01]  /*4990*/  IMAD.SHL.U32 R0, R0, 0x200000, RZ ;  /* 0x0020000000007824 */ /* 0x000fe200078e00ff */
[----:B------:R-:W-:-:S04]  /*49a0*/  LEA R2, R2, 0x37800000, 0x17 ;  /* 0x3780000002027811 */ /* 0x000fc800078eb8ff */
[----:B------:R-:W-:-:S07]  /*49b0*/  LOP3.LUT R0, R2, R0, R7, 0xfe, !PT ;  /* 0x0000000002007212 */ /* 0x000fce00078efe07 */
.L_x_96:
[----:B-1----:R-:W-:Y:S05]  /*49c0*/  BSYNC.RECONVERGENT B0 ;  /* 0x0000000000007941 */ /* 0x002fea0003800200 */
.L_x_95:
[----:B------:R-:W-:-:S04]  /*49d0*/  F2FP.BF16.F32.PACK_AB R0, RZ, R0 ;  /* 0x00000000ff00723e */ /* 0x000fc800000010ff */
[----:B------:R-:W-:Y:S01]  /*49e0*/  PRMT R22, R0, 0x7610, R22 ;  /* 0x0000761000167816 */ /* 0x000fe20000000016 */
[----:B------:R-:W-:Y:S06]  /*49f0*/  BRA `(.L_x_76) ;  /* 0x0000000000b47947 */ /* 0x000fec0003800000 */
.L_x_88:
[----:B------:R-:W-:-:S09]  /*4a00*/  UISETP.NE.AND UP0, UPT, UR4, 0x1c, UPT ;  /* 0x0000001c0400788c */ /* 0x000fd2000bf05270 */
[----:B------:R-:W-:Y:S05]  /*4a10*/  BRA.U !UP0, `(.L_x_99) ;  /* 0x00000001089c7547 */ /* 0x000fea000b800000 */
[----:B------:R-:W-:-:S09]  /*4a20*/  UISETP.NE.AND UP0, UPT, UR4, 0x1d, UPT ;  /* 0x0000001d0400788c */ /* 0x000fd2000bf05270 */
[----:B------:R-:W-:Y:S05]  /*4a30*/  BRA.U !UP0, `(.L_x_100) ;  /* 0x0000000108807547 */ /* 0x000fea000b800000 */
[----:B------:R-:W-:-:S09]  /*4a40*/  UISETP.NE.AND UP0, UPT, UR4, 0x2c, UPT ;  /* 0x0000002c0400788c */ /* 0x000fd2000bf05270 */
[----:B------:R-:W-:Y:S05]  /*4a50*/  BRA.U !UP0, `(.L_x_101) ;  /* 0x0000000108487547 */ /* 0x000fea000b800000 */
.L_x_75:
        /* <DEDUP_REMOVED lines=16> */
.L_x_102:
[----:B------:R-:W-:Y:S01]  /*4b60*/  PRMT R22, RZ, 0x7610, R22 ;  /* 0x00007610ff167816 */ /* 0x000fe20000000016 */
[----:B------:R-:W-:Y:S06]  /*4b70*/  BRA `(.L_x_76) ;  /* 0x0000000000547947 */ /* 0x000fec0003800000 */
.L_x_101:
        /* <DEDUP_REMOVED lines=8> */
.L_x_104:
[----:B-1----:R-:W-:Y:S05]  /*4c00*/  BSYNC.RECONVERGENT B0 ;  /* 0x0000000000007941 */ /* 0x002fea0003800200 */
.L_x_103:
[----:B------:R-:W-:-:S04]  /*4c10*/  F2FP.BF16.F32.PACK_AB R0, RZ, R0 ;  /* 0x00000000ff00723e */ /* 0x000fc800000010ff */
[----:B------:R-:W-:Y:S01]  /*4c20*/  PRMT R22, R0, 0x7610, R22 ;  /* 0x0000761000167816 */ /* 0x000fe20000000016 */
[----:B------:R-:W-:Y:S06]  /*4c30*/  BRA `(.L_x_76) ;  /* 0x0000000000247947 */ /* 0x000fec0003800000 */
.L_x_100:
[----:B------:R-:W2:Y:S02]  /*4c40*/  LDG.E.64 R2, desc[UR36][R2.64] ;  /* 0x0000002402027981 */ /* 0x000ea4000c1e1b00 */
[----:B--2---:R-:W0:Y:S02]  /*4c50*/  I2F.U64 R0, R2 ;  /* 0x0000000200007312 */ /* 0x004e240000301000 */
[----:B0-----:R-:W-:-:S04]  /*4c60*/  F2FP.BF16.F32.PACK_AB R0, RZ, R0 ;  /* 0x00000000ff00723e */ /* 0x001fc800000010ff */
[----:B------:R-:W-:Y:S01]  /*4c70*/  PRMT R22, R0, 0x7610, R22 ;  /* 0x0000761000167816 */ /* 0x000fe20000000016 */
[----:B------:R-:W-:Y:S06]  /*4c80*/  BRA `(.L_x_76) ;  /* 0x0000000000107947 */ /* 0x000fec0003800000 */
.L_x_99:
[----:B------:R-:W2:Y:S02]  /*4c90*/  LDG.E R2, desc[UR36][R2.64] ;  /* 0x0000002402027981 */ /* 0x000ea4000c1e1900 */
[----:B--2---:R-:W-:-:S04]  /*4ca0*/  I2FP.F32.U32 R0, R2 ;  /* 0x0000000200007245 */ /* 0x004fc80000201000 */
[----:B------:R-:W-:-:S04]  /*4cb0*/  F2FP.BF16.F32.PACK_AB R0, RZ, R0 ;  /* 0x00000000ff00723e */ /* 0x000fc800000010ff */
[----:B------:R-:W-:-:S07]  /*4cc0*/  PRMT R22, R0, 0x7610, R22 ;  /* 0x0000761000167816 */ /* 0x000fce0000000016 */
.L_x_76:
        /* <DEDUP_REMOVED lines=16> */
[----:B0-----:R-:W-:Y:S01]  /*4dd0*/  F2FP.BF16.F32.PACK_AB R0, RZ, R0 ;  /* 0x00000000ff00723e */ /* 0x001fe200000010ff */
[----:B------:R-:W-:Y:S06]  /*4de0*/  BRA `(.L_x_110) ;  /* 0x0000000c00947947 */ /* 0x000fec0003800000 */
.L_x_108:
[----:B------:R-:W2:Y:S02]  /*4df0*/  LDG.E.U8 R2, desc[UR36][R2.64] ;  /* 0x0000002402027981 */ /* 0x000ea4000c1e1100 */
[----:B--2---:R-:W-:-:S04]  /*4e00*/  I2FP.F32.U32 R0, R2 ;  /* 0x0000000200007245 */ /* 0x004fc80000201000 */
[----:B------:R-:W-:Y:S01]  /*4e10*/  F2FP.BF16.F32.PACK_AB R0, RZ, R0 ;  /* 0x00000000ff00723e */ /* 0x000fe200000010ff */
[----:B------:R-:W-:Y:S06]  /*4e20*/  BRA `(.L_x_110) ;  /* 0x0000000c00847947 */ /* 0x000fec0003800000 */
.L_x_107:
        /* <DEDUP_REMOVED lines=8> */
[----:B0-----:R-:W-:Y:S01]  /*4eb0*/  F2FP.BF16.F32.PACK_AB R0, RZ, R0 ;  /* 0x00000000ff00723e */ /* 0x001fe200000010ff */
[----:B------:R-:W-:Y:S06]  /*4ec0*/  BRA `(.L_x_110) ;  /* 0x0000000c005c7947 */ /* 0x000fec0003800000 */
.L_x_112:
[----:B------:R-:W2:Y:S02]  /*4ed0*/  LDG.E R2, desc[UR36][R2.64] ;  /* 0x0000002402027981 */ /* 0x000ea4000c1e1900 */
[----:B--2---:R-:W-:-:S04]  /*4ee0*/  I2FP.F32.S32 R0, R2 ;  /* 0x0000000200007245 */ /* 0x004fc80000201400 */
[----:B------:R-:W-:Y:S01]  /*4ef0*/  F2FP.BF16.F32.PACK_AB R0, RZ, R0 ;  /* 0x00000000ff00723e */ /* 0x000fe200000010ff */
[----:B------:R-:W-:Y:S06]  /*4f00*/  BRA `(.L_x_110) ;  /* 0x0000000c004c7947 */ /* 0x000fec0003800000 */
.L_x_111:
[----:B------:R-:W2:Y:S02]  /*4f10*/  LDG.E.U16 R2, desc[UR36][R2.64] ;  /* 0x0000002402027981 */ /* 0x000ea4000c1e1500 */
[----:B--2---:R-:W0:Y:S02]  /*4f20*/  I2F.S16 R0, R2 ;  /* 0x0000000200007306 */ /* 0x004e240000101400 */
[----:B0-----:R-:W-:Y:S01]  /*4f30*/  F2FP.BF16.F32.PACK_AB R0, RZ, R0 ;  /* 0x00000000ff00723e */ /* 0x001fe200000010ff */
[----:B------:R-:W-:Y:S06]  /*4f40*/  BRA `(.L_x_110) ;  /* 0x0000000c003c7947 */ /* 0x000fec0003800000 */
.L_x_106:
        /* <DEDUP_REMOVED lines=9> */
.L_x_114:
[----:B------:R-:W2:Y:S02]  /*4fe0*/  LDG.E.U16 R0, desc[UR36][R2.64] ;  /* 0x0000002402007981 */ /* 0x000ea4000c1e1500 */
[----:B--2---:R-:W-:-:S05]  /*4ff0*/  HADD2.F32 R0, -RZ, R0.H0_H0 ;  /* 0x20000000ff007230 */ /* 0x004fca0000004100 */
[----:B------:R-:W-:Y:S01]  /*5000*/  F2FP.BF16.F32.PACK_AB R0, RZ, R0 ;  /* 0x00000000ff00723e */ /* 0x000fe200000010ff */
[----:B------:R-:W-:Y:S06]  /*5010*/  BRA `(.L_x_110) ;  /* 0x0000000c00087947 */ /* 0x000fec0003800000 */
.L_x_113:
        /* <DEDUP_REMOVED lines=9> */
.L_x_116:
[----:B------:R-:W2:Y:S02]  /*50b0*/  LDG.E.U16 R2, desc[UR36][R2.64] ;  /* 0x0000002402027981 */ /* 0x000ea4000c1e1500 */
[----:B--2---:R-:W-:-:S05]  /*50c0*/  HADD2.F32 R0, -RZ, R2.H0_H0 ;  /* 0x20000002ff007230 */ /* 0x004fca0000004100 */
[----:B------:R-:W-:Y:S01]  /*50d0*/  F2FP.BF16.F32.PACK_AB R0, RZ, R0 ;  /* 0x00000000ff00723e */ /* 0x000fe200000010ff */
[----:B------:R-:W-:Y:S06]  /*50e0*/  BRA `(.L_x_110) ;  /* 0x0000000800d47947 */ /* 0x000fec0003800000 */
.L_x_115:
[----:B------:R-:W2:Y:S01]  /*50f0*/  LDG.E.64 R2, desc[UR36][R2.64] ;  /* 0x0000002402027981 */ /* 0x000ea2000c1e1b00 */
[----:B------:R-:W-:Y:S01]  /*5100*/  UMOV UR4, 0xf0000000 ;  /* 0xf000000000047882 */ /* 0x000fe20000000000 */
[----:B------:R-:W-:Y:S01]  /*5110*/  UMOV UR5, 0x380fffff ;  /* 0x380fffff00057882 */ /* 0x000fe20000000000 */
[----:B--2---:R-:W0:Y:S01]  /*5120*/  F2F.F32.F64 R0, R2 ;  /* 0x0000000200007310 */ /* 0x004e220000301000 */
[----:B------:R-:W-:-:S14]  /*5130*/  DSETP.GEU.AND P0, PT, |R2|, UR4, PT ;  /* 0x0000000402007e2a */ /* 0x000fdc000bf0e200 */
[----:B0-----:R-:W-:-:S05]  /*5140*/  @!P0 FMUL R0, R0, 1.175494350822287508e-38 ;  /* 0x0080000000008820 */ /* 0x001fca0000400000 */
[----:B------:R-:W-:Y:S01]  /*5150*/  F2FP.BF16.F32.PACK_AB R0, RZ, R0 ;  /* 0x00000000ff00723e */ /* 0x000fe200000010ff */
[----:B------:R-:W-:Y:S06]  /*5160*/  BRA `(.L_x_110) ;  /* 0x0000000800b47947 */ /* 0x000fec0003800000 */
.L_x_105:
        /* <DEDUP_REMOVED lines=11> */
[----:B------:R-:W-:Y:S01]  /*5220*/  F2FP.BF16.F32.PACK_AB R0, RZ, R0 ;  /* 0x00000000ff00723e */ /* 0x000fe200000010ff */
[----:B------:R-:W-:Y:S06]  /*5230*/  BRA `(.L_x_110) ;  /* 0x0000000800807947 */ /* 0x000fec0003800000 */
.L_x_119:
        /* <DEDUP_REMOVED lines=8> */
.L_x_118:
        /* <DEDUP_REMOVED lines=27> */
.L_x_121:
        /* <DEDUP_REMOVED lines=11> */
[----:B------:R-:W-:Y:S01]  /*5520*/  F2FP.BF16.F32.PACK_AB R0, RZ, R0 ;  /* 0x00000000ff00723e */ /* 0x000fe200000010ff */
[----:B------:R-:W-:Y:S06]  /*5530*/  BRA `(.L_x_110) ;  /* 0x0000000400c07947 */ /* 0x000fec0003800000 */
.L_x_120:
[----:B------:R0:W5:Y:S01]  /*5540*/  LDG.E.U16 R0, desc[UR36][R2.64] ;  /* 0x0000002402007981 */ /* 0x000162000c1e1500 */
[----:B------:R-:W-:Y:S05]  /*5550*/  BRA `(.L_x_110) ;  /* 0x0000000400b87947 */ /* 0x000fea0003800000 */
.L_x_117:
        /* <DEDUP_REMOVED lines=10> */
[----:B------:R-:W-:Y:S01]  /*5600*/  F2FP.BF16.F32.PACK_AB R0, RZ, R0 ;  /* 0x00000000ff00723e */ /* 0x000fe200000010ff */
[----:B------:R-:W-:Y:S06]  /*5610*/  BRA `(.L_x_110) ;  /* 0x0000000400887947 */ /* 0x000fec0003800000 */
.L_x_124:
        /* <DEDUP_REMOVED lines=21> */
.L_x_128:
[----:B-1----:R-:W-:Y:S05]  /*5770*/  BSYNC.RECONVERGENT B1 ;  /* 0x0000000000017941 */ /* 0x002fea0003800200 */
.L_x_127:
[----:B------:R-:W-:Y:S01]  /*5780*/  IMAD.SHL.U32 R0, R0, 0x100000, RZ ;  /* 0x0010000000007824 */ /* 0x000fe200078e00ff */
[----:B------:R-:W-:-:S04]  /*5790*/  LEA R2, R2, 0x3b800000, 0x17 ;  /* 0x3b80000002027811 */ /* 0x000fc800078eb8ff */
[----:B------:R-:W-:-:S07]  /*57a0*/  LOP3.LUT R0, R2, R0, R7, 0xfe, !PT ;  /* 0x0000000002007212 */ /* 0x000fce00078efe07 */
.L_x_126:
[----:B-1----:R-:W-:Y:S05]  /*57b0*/  BSYNC.RECONVERGENT B0 ;  /* 0x0000000000007941 */ /* 0x002fea0003800200 */
.L_x_125:
[----:B------:R-:W-:Y:S01]  /*57c0*/  F2FP.BF16.F32.PACK_AB R0, RZ, R0 ;  /* 0x00000000ff00723e */ /* 0x000fe200000010ff */
[----:B------:R-:W-:Y:S06]  /*57d0*/  BRA `(.L_x_110) ;  /* 0x0000000400187947 */ /* 0x000fec0003800000 */
.L_x_123:
        /* <DEDUP_REMOVED lines=21> */
.L_x_132:
[----:B-1----:R-:W-:Y:S05]  /*5930*/  BSYNC.RECONVERGENT B1 ;  /* 0x0000000000017941 */ /* 0x002fea0003800200 */
.L_x_131:
[----:B------:R-:W-:Y:S01]  /*5940*/  IMAD.SHL.U32 R0, R0, 0x200000, RZ ;  /* 0x0020000000007824 */ /* 0x000fe200078e00ff */
[----:B------:R-:W-:-:S04]  /*5950*/  LEA R2, R2, 0x37800000, 0x17 ;  /* 0x3780000002027811 */ /* 0x000fc800078eb8ff */
[----:B------:R-:W-:-:S07]  /*5960*/  LOP3.LUT R0, R2, R0, R7, 0xfe, !PT ;  /* 0x0000000002007212 */ /* 0x000fce00078efe07 */
.L_x_130:
[----:B-1----:R-:W-:Y:S05]  /*5970*/  BSYNC.RECONVERGENT B0 ;  /* 0x0000000000007941 */ /* 0x002fea0003800200 */
.L_x_129:
[----:B------:R-:W-:Y:S01]  /*5980*/  F2FP.BF16.F32.PACK_AB R0, RZ, R0 ;  /* 0x00000000ff00723e */ /* 0x000fe200000010ff */
[----:B------:R-:W-:Y:S06]  /*5990*/  BRA `(.L_x_110) ;  /* 0x0000000000a87947 */ /* 0x000fec0003800000 */
.L_x_122:
[----:B------:R-:W-:-:S09]  /*59a0*/  UISETP.NE.AND UP0, UPT, UR4, 0x1c, UPT ;  /* 0x0000001c0400788c */ /* 0x000fd2000bf05270 */
[----:B------:R-:W-:Y:S05]  /*59b0*/  BRA.U !UP0, `(.L_x_133) ;  /* 0x0000000108947547 */ /* 0x000fea000b800000 */
[----:B------:R-:W-:-:S09]  /*59c0*/  UISETP.NE.AND UP0, UPT, UR4, 0x1d, UPT ;  /* 0x0000001d0400788c */ /* 0x000fd2000bf05270 */
[----:B------:R-:W-:Y:S05]  /*59d0*/  BRA.U !UP0, `(.L_x_134) ;  /* 0x00000001087c7547 */ /* 0x000fea000b800000 */
[----:B------:R-:W-:-:S09]  /*59e0*/  UISETP.NE.AND UP0, UPT, UR4, 0x2c, UPT ;  /* 0x0000002c0400788c */ /* 0x000fd2000bf05270 */
[----:B------:R-:W-:Y:S05]  /*59f0*/  BRA.U !UP0, `(.L_x_135) ;  /* 0x0000000108487547 */ /* 0x000fea000b800000 */
.L_x_109:
        /* <DEDUP_REMOVED lines=16> */
.L_x_136:
[----:B------:R-:W-:Y:S01]  /*5b00*/  PRMT R0, RZ, 0x7610, R0 ;  /* 0x00007610ff007816 */ /* 0x000fe20000000000 */
[----:B------:R-:W-:Y:S06]  /*5b10*/  BRA `(.L_x_110) ;  /* 0x0000000000487947 */ /* 0x000fec0003800000 */
.L_x_135:
        /* <DEDUP_REMOVED lines=8> */
.L_x_138:
[----:B-1----:R-:W-:Y:S05]  /*5ba0*/  BSYNC.RECONVERGENT B0 ;  /* 0x0000000000007941 */ /* 0x002fea0003800200 */
.L_x_137:
[----:B------:R-:W-:Y:S01]  /*5bb0*/  F2FP.BF16.F32.PACK_AB R0, RZ, R0 ;  /* 0x00000000ff00723e */ /* 0x000fe200000010ff */
[----:B------:R-:W-:Y:S06]  /*5bc0*/  BRA `(.L_x_110) ;  /* 0x00000000001c7947 */ /* 0x000fec0003800000 */
.L_x_134:
[----:B------:R-:W2:Y:S02]  /*5bd0*/  LDG.E.64 R2, desc[UR36][R2.64] ;  /* 0x0000002402027981 */ /* 0x000ea4000c1e1b00 */
[----:B--2---:R-:W0:Y:S02]  /*5be0*/  I2F.U64 R0, R2 ;  /* 0x0000000200007312 */ /* 0x004e240000301000 */
[----:B0-----:R-:W-:Y:S01]  /*5bf0*/  F2FP.BF16.F32.PACK_AB R0, RZ, R0 ;  /* 0x00000000ff00723e */ /* 0x001fe200000010ff */
[----:B------:R-:W-:Y:S06]  /*5c00*/  BRA `(.L_x_110) ;  /* 0x00000000000c7947 */ /* 0x000fec0003800000 */
.L_x_133:
[----:B------:R-:W2:Y:S02]  /*5c10*/  LDG.E R2, desc[UR36][R2.64] ;  /* 0x0000002402027981 */ /* 0x000ea4000c1e1900 */
[----:B--2---:R-:W-:-:S04]  /*5c20*/  I2FP.F32.U32 R0, R2 ;  /* 0x0000000200007245 */ /* 0x004fc80000201000 */
[----:B------:R-:W-:-:S07]  /*5c30*/  F2FP.BF16.F32.PACK_AB R0, RZ, R0 ;  /* 0x00000000ff00723e */ /* 0x000fce00000010ff */
.L_x_110:
[----:B-----5:R-:W-:Y:S01]  /*5c40*/  IMAD.U32 R23, R23, 0x10000, RZ ;  /* 0x0001000017177824 */ /* 0x020fe200078e00ff */
[----:B------:R-:W0:Y:S01]  /*5c50*/  LDCU.64 UR6, c[0x0][0x6b0] ;  /* 0x0000d600ff0677ac */ /* 0x000e220008000a00 */
[----:B------:R-:W-:Y:S01]  /*5c60*/  IMAD.U32 R0, R0, 0x10000, RZ ;  /* 0x0001000000007824 */ /* 0x000fe200078e00ff */
[----:B------:R-:W-:Y:S01]  /*5c70*/  SHF.L.U32 R22, R22, 0x10, RZ ;  /* 0x0000001016167819 */ /* 0x000fe200000006ff */
[----:B------:R-:W-:Y:S01]  /*5c80*/  FMUL.FTZ R23, R23, -1.4426950216293334961 ;  /* 0xbfb8aa3b17177820 */ /* 0x000fe20000410000 */
[----:B------:R-:W-:Y:S01]  /*5c90*/  IMAD.U32 R19, R19, 0x10000, RZ ;  /* 0x0001000013137824 */ /* 0x000fe200078e00ff */
[----:B-1----:R-:W-:-:S04]  /*5ca0*/  UPRMT UR4, UR43, 0x9910, URZ ;  /* 0x000099102b047896 */ /* 0x002fc800080000ff */
[----:B------:R-:W1:Y:S01]  /*5cb0*/  MUFU.EX2 R23, R23 ;  /* 0x0000001700177308 */ /* 0x000e620000000800 */
[----:B------:R-:W-:Y:S01]  /*5cc0*/  UISETP.GT.AND UP0, UPT, UR4, 0x9, UPT ;  /* 0x000000090400788c */ /* 0x000fe2000bf04270 */
[----:B0-----:R-:W-:Y:S01]  /*5cd0*/  IADD3 R2, P0, PT, R16, UR6, RZ ;  /* 0x0000000610027c10 */ /* 0x001fe2000ff1e0ff */
[----:B-1----:R-:W-:-:S05]  /*5ce0*/  FADD.FTZ R4, R23, 1 ;  /* 0x3f80000017047421 */ /* 0x002fca0000010000 */
[----:B------:R-:W0:Y:S02]  /*5cf0*/  MUFU.RCP R3, R4 ;  /* 0x0000000400037308 */ /* 0x000e240000001000 */
[----:B0-----:R-:W-:-:S04]  /*5d00*/  FFMA.FTZ R0, -R0, R3, R0 ;  /* 0x0000000300007223 */ /* 0x001fc80000010100 */
[----:B------:R-:W-:-:S04]  /*5d10*/  FMUL.FTZ R19, R19, R0 ;  /* 0x0000000013137220 */ /* 0x000fc80000410000 */
[----:B------:R-:W-:Y:S01]  /*5d20*/  FFMA.FTZ R19, R22, R3, R19 ;  /* 0x0000000316137223 */ /* 0x000fe20000010013 */
[----:B------:R-:W-:-:S05]  /*5d30*/  IMAD.X R3, RZ, RZ, UR7, P0 ;  /* 0x00000007ff037e24 */ /* 0x000fca00080e06ff */
[----:B------:R-:W0:Y:S01]  /*5d40*/  F2F.BF16.F32 R19, R19 ;  /* 0x0000001300137304 */ /* 0x000e220000202000 */
        /* <DEDUP_REMOVED lines=9> */
[----:B0-----:R-:W-:-:S04]  /*5de0*/  IMAD.U32 R0, R19, 0x10000, RZ ;  /* 0x0001000013007824 */ /* 0x001fc800078e00ff */
[----:B------:R-:W0:Y:S02]  /*5df0*/  F2I.FTZ.TRUNC.NTZ R5, R0 ;  /* 0x0000000000057305 */ /* 0x000e24000021f100 */
[----:B0-----:R4:W-:Y:S01]  /*5e00*/  STG.E.U8 desc[UR36][R2.64], R5 ;  /* 0x0000000502007986 */ /* 0x0019e2000c101124 */
[----:B------:R-:W-:Y:S05]  /*5e10*/  BRA `(.L_x_144) ;  /* 0x0000000c00807947 */ /* 0x000fea0003800000 */
.L_x_142:
[----:B0-----:R-:W-:-:S06]  /*5e20*/  IMAD.U32 R5, R19, 0x10000, RZ ;  /* 0x0001000013057824 */ /* 0x001fcc00078e00ff */
[----:B------:R-:W0:Y:S02]  /*5e30*/  F2I.S64.TRUNC R4, R5 ;  /* 0x0000000500047311 */ /* 0x000e24000020d900 */
[----:B0-----:R3:W-:Y:S01]  /*5e40*/  STG.E.U8 desc[UR36][R2.64], R4 ;  /* 0x0000000402007986 */ /* 0x0017e2000c101124 */
[----:B------:R-:W-:Y:S05]  /*5e50*/  BRA `(.L_x_144) ;  /* 0x0000000c00707947 */ /* 0x000fea0003800000 */
.L_x_141:
[----:B------:R-:W-:-:S09]  /*5e60*/  UISETP.NE.AND UP0, UPT, UR4, 0x2, UPT ;  /* 0x000000020400788c */ /* 0x000fd2000bf05270 */
[----:B------:R-:W-:Y:S05]  /*5e70*/  BRA.U !UP0, `(.L_x_145) ;  /* 0x0000000108307547 */ /* 0x000fea000b800000 */
[----:B------:R-:W-:-:S09]  /*5e80*/  UISETP.NE.AND UP0, UPT, UR4, 0x3, UPT ;  /* 0x000000030400788c */ /* 0x000fd2000bf05270 */
[----:B------:R-:W-:Y:S05]  /*5e90*/  BRA.U !UP0, `(.L_x_146) ;  /* 0x0000000108187547 */ /* 0x000fea000b800000 */
[----:B------:R-:W-:-:S09]  /*5ea0*/  UISETP.NE.AND UP0, UPT, UR4, 0x4, UPT ;  /* 0x000000040400788c */ /* 0x000fd2000bf05270 */
[----:B------:R-:W-:Y:S05]  /*5eb0*/  BRA.U UP0, `(.L_x_143) ;  /* 0x0000000900b87547 */ /* 0x000fea000b800000 */
[----:B0-----:R-:W-:-:S06]  /*5ec0*/  IMAD.U32 R4, R19, 0x10000, RZ ;  /* 0x0001000013047824 */ /* 0x001fcc00078e00ff */
[----:B------:R-:W0:Y:S02]  /*5ed0*/  F2I.S64.TRUNC R4, R4 ;  /* 0x0000000400047311 */ /* 0x000e24000020d900 */
[----:B0-----:R1:W-:Y:S01]  /*5ee0*/  STG.E.64 desc[UR36][R2.64], R4 ;  /* 0x0000000402007986 */ /* 0x0013e2000c101b24 */
[----:B------:R-:W-:Y:S05]  /*5ef0*/  BRA `(.L_x_144) ;  /* 0x0000000c00487947 */ /* 0x000fea0003800000 */
.L_x_146:
[----:B0-----:R-:W-:-:S06]  /*5f00*/  IMAD.U32 R19, R19, 0x10000, RZ ;  /* 0x0001000013137824 */ /* 0x001fcc00078e00ff */
[----:B------:R-:W0:Y:S02]  /*5f10*/  F2I.FTZ.TRUNC.NTZ R19, R19 ;  /* 0x0000001300137305 */ /* 0x000e24000021f100 */
[----:B0-----:R2:W-:Y:S01]  /*5f20*/  STG.E desc[UR36][R2.64], R19 ;  /* 0x0000001302007986 */ /* 0x0015e2000c101924 */
[----:B------:R-:W-:Y:S05]  /*5f30*/  BRA `(.L_x_144) ;  /* 0x0000000c00387947 */ /* 0x000fea0003800000 */
.L_x_145:
[----:B0-----:R-:W-:-:S06]  /*5f40*/  IMAD.U32 R19, R19, 0x10000, RZ ;  /* 0x0001000013137824 */ /* 0x001fcc00078e00ff */
[----:B------:R-:W0:Y:S02]  /*5f50*/  F2I.FTZ.TRUNC.NTZ R19, R19 ;  /* 0x0000001300137305 */ /* 0x000e24000021f100 */
[----:B0-----:R0:W-:Y:S01]  /*5f60*/  STG.E.U16 desc[UR36][R2.64], R19 ;  /* 0x0000001302007986 */ /* 0x0011e2000c101524 */
[----:B------:R-:W-:Y:S05]  /*5f70*/  BRA `(.L_x_144) ;  /* 0x0000000c00287947 */ /* 0x000fea0003800000 */
.L_x_140:
[----:B------:R-:W-:-:S09]  /*5f80*/  UISETP.GT.AND UP0, UPT, UR4, 0x6, UPT ;  /* 0x000000060400788c */ /* 0x000fd2000bf04270 */
[----:B------:R-:W-:Y:S05]  /*5f90*/  BRA.U UP0, `(.L_x_147) ;  /* 0x00000001002c7547 */ /* 0x000fea000b800000 */
[----:B------:R-:W-:-:S09]  /*5fa0*/  UISETP.NE.AND UP0, UPT, UR4, 0x5, UPT ;  /* 0x000000050400788c */ /* 0x000fd2000bf05270 */
[----:B------:R-:W-:Y:S05]  /*5fb0*/  BRA.U !UP0, `(.L_x_148) ;  /* 0x0000000108147547 */ /* 0x000fea000b800000 */
[----:B------:R-:W-:-:S09]  /*5fc0*/  UISETP.NE.AND UP0, UPT, UR4, 0x6, UPT ;  /* 0x000000060400788c */ /* 0x000fd2000bf05270 */
[----:B------:R-:W-:Y:S05]  /*5fd0*/  BRA.U UP0, `(.L_x_143) ;  /* 0x0000000900707547 */ /* 0x000fea000b800000 */
[----:B0-----:R-:W-:-:S05]  /*5fe0*/  IMAD.U32 R19, R19, 0x10000, RZ ;  /* 0x0001000013137824 */ /* 0x001fca00078e00ff */
[----:B------:R0:W-:Y:S01]  /*5ff0*/  STG.E desc[UR36][R2.64], R19 ;  /* 0x0000001302007986 */ /* 0x0001e2000c101924 */
[----:B------:R-:W-:Y:S05]  /*6000*/  BRA `(.L_x_144) ;  /* 0x0000000c00047947 */ /* 0x000fea0003800000 */
.L_x_148:
[----:B0-----:R-:W-:-:S05]  /*6010*/  IMAD.U32 R0, R19, 0x10000, RZ ;  /* 0x0001000013007824 */ /* 0x001fca00078e00ff */
[----:B------:R-:W-:-:S05]  /*6020*/  F2FP.F16.F32.PACK_AB R0, RZ, R0 ;  /* 0x00000000ff00723e */ /* 0x000fca00000000ff */
[----:B------:R0:W-:Y:S01]  /*6030*/  STG.E.U16 desc[UR36][R2.64], R0 ;  /* 0x0000000002007986 */ /* 0x0001e2000c101524 */
[----:B------:R-:W-:Y:S05]  /*6040*/  BRA `(.L_x_144) ;  /* 0x0000000800f47947 */ /* 0x000fea0003800000 */
.L_x_147:
[----:B------:R-:W-:-:S09]  /*6050*/  UISETP.NE.AND UP0, UPT, UR4, 0x7, UPT ;  /* 0x000000070400788c */ /* 0x000fd2000bf05270 */
[----:B------:R-:W-:Y:S05]  /*6060*/  BRA.U !UP0, `(.L_x_149) ;  /* 0x0000000108347547 */ /* 0x000fea000b800000 */
[----:B------:R-:W-:-:S09]  /*6070*/  UISETP.NE.AND UP0, UPT, UR4, 0x8, UPT ;  /* 0x000000080400788c */ /* 0x000fd2000bf05270 */
[----:B------:R-:W-:Y:S05]  /*6080*/  BRA.U !UP0, `(.L_x_150) ;  /* 0x0000000108187547 */ /* 0x000fea000b800000 */
[----:B------:R-:W-:-:S09]  /*6090*/  UISETP.NE.AND UP0, UPT, UR4, 0x9, UPT ;  /* 0x000000090400788c */ /* 0x000fd2000bf05270 */
[----:B------:R-:W-:Y:S05]  /*60a0*/  BRA.U UP0, `(.L_x_143) ;  /* 0x00000009003c7547 */ /* 0x000fea000b800000 */
[----:B0-----:R-:W-:Y:S02]  /*60b0*/  IMAD.U32 R4, R19, 0x10000, RZ ;  /* 0x0001000013047824 */ /* 0x001fe400078e00ff */
[----:B------:R-:W-:-:S05]  /*60c0*/  IMAD.MOV.U32 R5, RZ, RZ, RZ ;  /* 0x000000ffff057224 */ /* 0x000fca00078e00ff */
[----:B------:R0:W-:Y:S01]  /*60d0*/  STG.E.64 desc[UR36][R2.64], R4 ;  /* 0x0000000402007986 */ /* 0x0001e2000c101b24 */
[----:B------:R-:W-:Y:S05]  /*60e0*/  BRA `(.L_x_144) ;  /* 0x0000000800cc7947 */ /* 0x000fea0003800000 */
.L_x_150:
[----:B0-----:R-:W-:-:S05]  /*60f0*/  IMAD.U32 R19, R19, 0x10000, RZ ;  /* 0x0001000013137824 */ /* 0x001fca00078e00ff */
[----:B------:R-:W-:-:S04]  /*6100*/  F2FP.F16.F32.PACK_AB R5, RZ, R19 ;  /* 0x00000013ff05723e */ /* 0x000fc800000000ff */
[----:B------:R-:W-:-:S05]  /*6110*/  PRMT R5, R5, 0x5410, RZ ;  /* 0x0000541005057816 */ /* 0x000fca00000000ff */
[----:B------:R0:W-:Y:S01]  /*6120*/  STG.E desc[UR36][R2.64], R5 ;  /* 0x0000000502007986 */ /* 0x0001e2000c101924 */
[----:B------:R-:W-:Y:S05]  /*6130*/  BRA `(.L_x_144) ;  /* 0x0000000800b87947 */ /* 0x000fea0003800000 */
.L_x_149:
[----:B0-----:R-:W-:-:S04]  /*6140*/  IMAD.U32 R4, R19, 0x10000, RZ ;  /* 0x0001000013047824 */ /* 0x001fc800078e00ff */
[----:B------:R-:W-:-:S06]  /*6150*/  FMUL.FTZ R4, R4, 1 ;  /* 0x3f80000004047820 */ /* 0x000fcc0000410000 */
[----:B------:R-:W0:Y:S02]  /*6160*/  F2F.F64.F32 R4, R4 ;  /* 0x0000000400047310 */ /* 0x000e240000201800 */
[----:B0-----:R0:W-:Y:S01]  /*6170*/  STG.E.64 desc[UR36][R2.64], R4 ;  /* 0x0000000402007986 */ /* 0x0011e2000c101b24 */
[----:B------:R-:W-:Y:S05]  /*6180*/  BRA `(.L_x_144) ;  /* 0x0000000800a47947 */ /* 0x000fea0003800000 */
.L_x_139:
        /* <DEDUP_REMOVED lines=8> */
[----:B0-----:R-:W-:-:S05]  /*6210*/  IMAD.U32 R19, R19, 0x10000, RZ ;  /* 0x0001000013137824 */ /* 0x001fca00078e00ff */
[----:B------:R-:W-:-:S04]  /*6220*/  FSETP.NEU.FTZ.AND P0, PT, R19, RZ, PT ;  /* 0x000000ff1300720b */ /* 0x000fc80003f1d000 */
[----:B------:R-:W-:-:S05]  /*6230*/  SEL R5, RZ, 0x1, !P0 ;  /* 0x00000001ff057807 */ /* 0x000fca0004000000 */
[----:B------:R0:W-:Y:S01]  /*6240*/  STG.E.U8 desc[UR36][R2.64], R5 ;  /* 0x0000000502007986 */ /* 0x0001e2000c101124 */
[----:B------:R-:W-:Y:S05]  /*6250*/  BRA `(.L_x_144) ;  /* 0x0000000800707947 */ /* 0x000fea0003800000 */
.L_x_153:
[----:B0-----:R-:W-:Y:S01]  /*6260*/  IMAD.U32 R19, R19, 0x10000, RZ ;  /* 0x0001000013137824 */ /* 0x001fe200078e00ff */
[----:B------:R-:W-:-:S03]  /*6270*/  CS2R R6, SRZ ;  /* 0x0000000000067805 */ /* 0x000fc6000001ff00 */
[----:B------:R-:W-:-:S06]  /*6280*/  FMUL.FTZ R4, R19, 1 ;  /* 0x3f80000013047820 */ /* 0x000fcc0000410000 */
[----:B------:R-:W0:Y:S02]  /*6290*/  F2F.F64.F32 R4, R4 ;  /* 0x0000000400047310 */ /* 0x000e240000201800 */
[----:B0-----:R0:W-:Y:S01]  /*62a0*/  STG.E.128 desc[UR36][R2.64], R4 ;  /* 0x0000000402007986 */ /* 0x0011e2000c101d24 */
[----:B------:R-:W-:Y:S05]  /*62b0*/  BRA `(.L_x_144) ;  /* 0x0000000800587947 */ /* 0x000fea0003800000 */
.L_x_152:
[----:B------:R-:W-:-:S09]  /*62c0*/  UISETP.NE.AND UP0, UPT, UR4, 0xf, UPT ;  /* 0x0000000f0400788c */ /* 0x000fd2000bf05270 */
[----:B------:R-:W-:Y:S05]  /*62d0*/  BRA.U !UP0, `(.L_x_154) ;  /* 0x0000000108a07547 */ /* 0x000fea000b800000 */
[----:B------:R-:W-:-:S09]  /*62e0*/  UISETP.NE.AND UP0, UPT, UR4, 0x17, UPT ;  /* 0x000000170400788c */ /* 0x000fd2000bf05270 */
[----:B------:R-:W-:Y:S05]  /*62f0*/  BRA.U !UP0, `(.L_x_155) ;  /* 0x00000001084c7547 */ /* 0x000fea000b800000 */
[----:B------:R-:W-:-:S09]  /*6300*/  UISETP.NE.AND UP0, UPT, UR4, 0x18, UPT ;  /* 0x000000180400788c */ /* 0x000fd2000bf05270 */
[----:B------:R-:W-:Y:S05]  /*6310*/  BRA.U UP0, `(.L_x_143) ;  /* 0x0000000500a07547 */ /* 0x000fea000b800000 */
[----:B0-----:R-:W-:Y:S01]  /*6320*/  IMAD.U32 R19, R19, 0x10000, RZ ;  /* 0x0001000013137824 */ /* 0x001fe200078e00ff */
[----:B------:R-:W-:Y:S01]  /*6330*/  BSSY.RECONVERGENT B0, `(.L_x_156) ;  /* 0x000000c000007945 */ /* 0x000fe20003800200 */
[----:B------:R-:W-:-:S03]  /*6340*/  IMAD.MOV.U32 R0, RZ, RZ, 0x7f ;  /* 0x0000007fff007424 */ /* 0x000fc600078e00ff */
[----:B------:R-:W-:Y:S02]  /*6350*/  LOP3.LUT R6, R19, 0x7fffffff, RZ, 0xc0, !PT ;  /* 0x7fffffff13067812 */ /* 0x000fe400078ec0ff */
[----:B------:R-:W-:Y:S02]  /*6360*/  SHF.R.U32.HI R5, RZ, 0x18, R19 ;  /* 0x00000018ff057819 */ /* 0x000fe40000011613 */
[----:B------:R-:W-:-:S13]  /*6370*/  ISETP.GT.U32.AND P0, PT, R6, 0x43efffff, PT ;  /* 0x43efffff0600780c */ /* 0x000fda0003f04070 */
[----:B------:R-:W-:Y:S05]  /*6380*/  @P0 BRA `(.L_x_157) ;  /* 0x0000000000180947 */ /* 0x000fea0003800000 */
[----:B------:R-:W-:-:S13]  /*6390*/  ISETP.GT.U32.AND P0, PT, R6, 0x3c7fffff, PT ;  /* 0x3c7fffff0600780c */ /* 0x000fda0003f04070 */
[----:B------:R-:W-:-:S04]  /*63a0*/  @P0 SHF.R.U32.HI R0, RZ, 0x14, R19 ;  /* 0x00000014ff000819 */ /* 0x000fc80000011613 */
[----:B------:R-:W-:Y:S01]  /*63b0*/  @P0 LOP3.LUT R4, R0, 0x1, RZ, 0xc0, !PT ;  /* 0x0000000100040812 */ /* 0x000fe200078ec0ff */
[----:B------:R-:W-:-:S03]  /*63c0*/  @!P0 FADD.FTZ R0, R6, 16384 ;  /* 0x4680000006008421 */ /* 0x000fc60000010000 */
[----:B------:R-:W-:-:S04]  /*63d0*/  @P0 IADD3 R4, PT, PT, R19, 0x407ffff, R4 ;  /* 0x0407ffff13040810 */ /* 0x000fc80007ffe004 */
[----:B------:R-:W-:-:S07]  /*63e0*/  @P0 SHF.R.U32.HI R0, RZ, 0x14, R4 ;  /* 0x00000014ff000819 */ /* 0x000fce0000011604 */
.L_x_157:
[----:B------:R-:W-:Y:S05]  /*63f0*/  BSYNC.RECONVERGENT B0 ;  /* 0x0000000000007941 */ /* 0x000fea0003800200 */
.L_x_156:
[----:B------:R-:W-:-:S05]  /*6400*/  LOP3.LUT R5, R0, 0x80, R5, 0xf8, !PT ;  /* 0x0000008000057812 */ /* 0x000fca00078ef805 */
[----:B------:R0:W-:Y:S01]  /*6410*/  STG.E.U8 desc[UR36][R2.64], R5 ;  /* 0x0000000502007986 */ /* 0x0001e2000c101124 */
[----:B------:R-:W-:Y:S05]  /*6420*/  BRA `(.L_x_144) ;  /* 0x0000000400fc7947 */ /* 0x000fea0003800000 */
.L_x_155:
[----:B0-----:R-:W-:Y:S01]  /*6430*/  IMAD.U32 R19, R19, 0x10000, RZ ;  /* 0x0001000013137824 */ /* 0x001fe200078e00ff */
[----:B------:R-:W-:Y:S04]  /*6440*/  BSSY.RECONVERGENT B0, `(.L_x_158) ;  /* 0x000000e000007945 */ /* 0x000fe80003800200 */
[----:B------:R-:W-:Y:S02]  /*6450*/  LOP3.LUT R6, R19, 0x7fffffff, RZ, 0xc0, !PT ;  /* 0x7fffffff13067812 */ /* 0x000fe400078ec0ff */
[----:B------:R-:W-:Y:S02]  /*6460*/  SHF.R.U32.HI R5, RZ, 0x18, R19 ;  /* 0x00000018ff057819 */ /* 0x000fe40000011613 */
[----:B------:R-:W-:-:S13]  /*6470*/  ISETP.GE.U32.AND P1, PT, R6, 0x47800000, PT ;  /* 0x478000000600780c */ /* 0x000fda0003f26070 */
[----:B------:R-:W-:Y:S01]  /*6480*/  @P1 IMAD.MOV.U32 R0, RZ, RZ, 0x7f ;  /* 0x0000007fff001424 */ /* 0x000fe200078e00ff */
[----:B------:R-:W-:-:S04]  /*6490*/  @P1 ISETP.GT.U32.AND P0, PT, R6, 0x7f800000, PT ;  /* 0x7f8000000600180c */ /* 0x000fc80003f04070 */
[----:B------:R-:W-:Y:S01]  /*64a0*/  @P1 SEL R0, R0, 0x7c, P0 ;  /* 0x0000007c00001807 */ /* 0x000fe20000000000 */
[----:B------:R-:W-:Y:S08]  /*64b0*/  @P1 BRA `(.L_x_159) ;  /* 0x0000000000181947 */ /* 0x000ff00003800000 */
[----:B------:R-:W-:-:S13]  /*64c0*/  ISETP.GT.U32.AND P0, PT, R6, 0x387fffff, PT ;  /* 0x387fffff0600780c */ /* 0x000fda0003f04070 */
[----:B------:R-:W-:-:S04]  /*64d0*/  @P0 SHF.R.U32.HI R0, RZ, 0x15, R19 ;  /* 0x00000015ff000819 */ /* 0x000fc80000011613 */
[----:B------:R-:W-:Y:S01]  /*64e0*/  @P0 LOP3.LUT R4, R0, 0x1, RZ, 0xc0, !PT ;  /* 0x0000000100040812 */ /* 0x000fe200078ec0ff */
[----:B------:R-:W-:-:S03]  /*64f0*/  @!P0 FADD.FTZ R0, R6, 128 ;  /* 0x4300000006008421 */ /* 0x000fc60000010000 */
[----:B------:R-:W-:-:S04]  /*6500*/  @P0 IADD3 R4, PT, PT, R19, 0x80fffff, R4 ;  /* 0x080fffff13040810 */ /* 0x000fc80007ffe004 */
[----:B------:R-:W-:-:S07]  /*6510*/  @P0 SHF.R.U32.HI R0, RZ, 0x15, R4 ;  /* 0x00000015ff000819 */ /* 0x000fce0000011604 */
.L_x_159:
[----:B------:R-:W-:Y:S05]  /*6520*/  BSYNC.RECONVERGENT B0 ;  /* 0x0000000000007941 */ /* 0x000fea0003800200 */
.L_x_158:
[----:B------:R-:W-:-:S05]  /*6530*/  LOP3.LUT R5, R0, 0x80, R5, 0xf8, !PT ;  /* 0x0000008000057812 */ /* 0x000fca00078ef805 */
[----:B------:R0:W-:Y:S01]  /*6540*/  STG.E.U8 desc[UR36][R2.64], R5 ;  /* 0x0000000502007986 */ /* 0x0001e2000c101124 */
[----:B------:R-:W-:Y:S05]  /*6550*/  BRA `(.L_x_144) ;  /* 0x0000000400b07947 */ /* 0x000fea0003800000 */
.L_x_154:
[----:B0-----:R0:W-:Y:S01]  /*6560*/  STG.E.U16 desc[UR36][R2.64], R19 ;  /* 0x0000001302007986 */ /* 0x0011e2000c101524 */
[----:B------:R-:W-:Y:S05]  /*6570*/  BRA `(.L_x_144) ;  /* 0x0000000400a87947 */ /* 0x000fea0003800000 */
.L_x_151:
        /* <DEDUP_REMOVED lines=8> */
[----:B0-----:R-:W-:-:S06]  /*6600*/  IMAD.U32 R5, R19, 0x10000, RZ ;  /* 0x0001000013057824 */ /* 0x001fcc00078e00ff */
[----:B------:R-:W0:Y:S02]  /*6610*/  F2I.FTZ.U32.TRUNC.NTZ R5, R5 ;  /* 0x0000000500057305 */ /* 0x000e24000021f000 */
[----:B0-----:R0:W-:Y:S01]  /*6620*/  STG.E.U16 desc[UR36][R2.64], R5 ;  /* 0x0000000502007986 */ /* 0x0011e2000c101524 */
[----:B------:R-:W-:Y:S05]  /*6630*/  BRA `(.L_x_144) ;  /* 0x0000000400787947 */ /* 0x000fea0003800000 */
.L_x_162:
[----:B0-----:R-:W-:Y:S01]  /*6640*/  IMAD.U32 R5, R19, 0x10000, RZ ;  /* 0x0001000013057824 */ /* 0x001fe200078e00ff */
[----:B------:R-:W-:Y:S01]  /*6650*/  BSSY.RECONVERGENT B0, `(.L_x_163) ;  /* 0x0000014000007945 */ /* 0x000fe20003800200 */
[----:B------:R-:W-:-:S03]  /*6660*/  IMAD.MOV.U32 R0, RZ, RZ, 0x80 ;  /* 0x00000080ff007424 */ /* 0x000fc600078e00ff */
[----:B------:R-:W-:-:S04]  /*6670*/  LOP3.LUT R4, R5, 0x7fffffff, RZ, 0xc0, !PT ;  /* 0x7fffffff05047812 */ /* 0x000fc800078ec0ff */
[----:B------:R-:W-:-:S13]  /*6680*/  ISETP.GT.U32.AND P0, PT, R4, 0x437fffff, PT ;  /* 0x437fffff0400780c */ /* 0x000fda0003f04070 */
[----:B------:R-:W-:Y:S05]  /*6690*/  @P0 BRA `(.L_x_164) ;  /* 0x00000000003c0947 */ /* 0x000fea0003800000 */
[----:B------:R-:W-:-:S13]  /*66a0*/  ISETP.GT.U32.AND P0, PT, R4, 0x3bffffff, PT ;  /* 0x3bffffff0400780c */ /* 0x000fda0003f04070 */
[----:B------:R-:W-:Y:S05]  /*66b0*/  @P0 BRA `(.L_x_165) ;  /* 0x0000000000140947 */ /* 0x000fea0003800000 */
[----:B------:R-:W-:-:S05]  /*66c0*/  FADD.FTZ R0, R4, 8192 ;  /* 0x4600000004007421 */ /* 0x000fca0000010000 */
[----:B------:R-:W-:Y:S02]  /*66d0*/  LOP3.LUT P0, R4, R0, 0xff, RZ, 0xc0, !PT ;  /* 0x000000ff00047812 */ /* 0x000fe4000780c0ff */
[----:B------:R-:W-:-:S11]  /*66e0*/  PRMT R0, RZ, 0x7610, R0 ;  /* 0x00007610ff007816 */ /* 0x000fd60000000000 */
[----:B------:R-:W-:Y:S05]  /*66f0*/  @!P0 BRA `(.L_x_164) ;  /* 0x0000000000248947 */ /* 0x000fea0003800000 */
[----:B------:R-:W-:Y:S05]  /*6700*/  BRA `(.L_x_166) ;  /* 0x0000000000147947 */ /* 0x000fea0003800000 */
.L_x_165:
[----:B------:R-:W-:-:S04]  /*6710*/  SHF.R.U32.HI R0, RZ, 0x14, R5 ;  /* 0x00000014ff007819 */ /* 0x000fc80000011605 */
[----:B------:R-:W-:-:S04]  /*6720*/  LOP3.LUT R0, R0, 0x1, RZ, 0xc0, !PT ;  /* 0x0000000100007812 */ /* 0x000fc800078ec0ff */
[----:B------:R-:W-:-:S04]  /*6730*/  IADD3 R0, PT, PT, R5, 0x487ffff, R0 ;  /* 0x0487ffff05007810 */ /* 0x000fc80007ffe000 */
[----:B------:R-:W-:-:S04]  /*6740*/  SHF.R.U32.HI R0, RZ, 0x14, R0 ;  /* 0x00000014ff007819 */ /* 0x000fc80000011600 */
[----:B------:R-:W-:-:S07]  /*6750*/  LOP3.LUT R4, R0, 0xff, RZ, 0xc0, !PT ;  /* 0x000000ff00047812 */ /* 0x000fce00078ec0ff */
.L_x_166:
[----:B------:R-:W-:-:S04]  /*6760*/  SHF.R.U32.HI R5, RZ, 0x18, R5 ;  /* 0x00000018ff057819 */ /* 0x000fc80000011605 */
[----:B------:R-:W-:-:S04]  /*6770*/  LOP3.LUT R4, R4, 0x80, R5, 0xf8, !PT ;  /* 0x0000008004047812 */ /* 0x000fc800078ef805 */
[----:B------:R-:W-:-:S07]  /*6780*/  PRMT R0, R4, 0x7610, R0 ;  /* 0x0000761004007816 */ /* 0x000fce0000000000 */
.L_x_164:
[----:B------:R-:W-:Y:S05]  /*6790*/  BSYNC.RECONVERGENT B0 ;  /* 0x0000000000007941 */ /* 0x000fea0003800200 */
.L_x_163:
[----:B------:R0:W-:Y:S01]  /*67a0*/  STG.E.U8 desc[UR36][R2.64], R0 ;  /* 0x0000000002007986 */ /* 0x0001e2000c101124 */
[----:B------:R-:W-:Y:S05]  /*67b0*/  BRA `(.L_x_144) ;  /* 0x0000000400187947 */ /* 0x000fea0003800000 */
.L_x_161:
        /* <DEDUP_REMOVED lines=13> */
.L_x_169:
[----:B------:R-:W-:-:S04]  /*6890*/  SHF.R.U32.HI R0, RZ, 0x15, R5 ;  /* 0x00000015ff007819 */ /* 0x000fc80000011605 */
[----:B------:R-:W-:-:S04]  /*68a0*/  LOP3.LUT R0, R0, 0x1, RZ, 0xc0, !PT ;  /* 0x0000000100007812 */ /* 0x000fc800078ec0ff */
[----:B------:R-:W-:-:S04]  /*68b0*/  IADD3 R0, PT, PT, R5, 0x88fffff, R0 ;  /* 0x088fffff05007810 */ /* 0x000fc80007ffe000 */
[----:B------:R-:W-:-:S04]  /*68c0*/  SHF.R.U32.HI R0, RZ, 0x15, R0 ;  /* 0x00000015ff007819 */ /* 0x000fc80000011600 */
[----:B------:R-:W-:-:S07]  /*68d0*/  LOP3.LUT R4, R0, 0xff, RZ, 0xc0, !PT ;  /* 0x000000ff00047812 */ /* 0x000fce00078ec0ff */
.L_x_170:
[----:B------:R-:W-:-:S04]  /*68e0*/  SHF.R.U32.HI R5, RZ, 0x18, R5 ;  /* 0x00000018ff057819 */ /* 0x000fc80000011605 */
[----:B------:R-:W-:-:S04]  /*68f0*/  LOP3.LUT R4, R4, 0x80, R5, 0xf8, !PT ;  /* 0x0000008004047812 */ /* 0x000fc800078ef805 */
[----:B------:R-:W-:-:S07]  /*6900*/  PRMT R0, R4, 0x7610, R0 ;  /* 0x0000761004007816 */ /* 0x000fce0000000000 */
.L_x_168:
[----:B------:R-:W-:Y:S05]  /*6910*/  BSYNC.RECONVERGENT B0 ;  /* 0x0000000000007941 */ /* 0x000fea0003800200 */
.L_x_167:
[----:B------:R0:W-:Y:S01]  /*6920*/  STG.E.U8 desc[UR36][R2.64], R0 ;  /* 0x0000000002007986 */ /* 0x0001e2000c101124 */
[----:B------:R-:W-:Y:S05]  /*6930*/  BRA `(.L_x_144) ;  /* 0x0000000000b87947 */ /* 0x000fea0003800000 */
.L_x_160:
[----:B------:R-:W-:-:S09]  /*6940*/  UISETP.NE.AND UP0, UPT, UR4, 0x1c, UPT ;  /* 0x0000001c0400788c */ /* 0x000fd2000bf05270 */
[----:B------:R-:W-:Y:S05]  /*6950*/  BRA.U !UP0, `(.L_x_171) ;  /* 0x0000000108a47547 */ /* 0x000fea000b800000 */
[----:B------:R-:W-:-:S09]  /*6960*/  UISETP.NE.AND UP0, UPT, UR4, 0x1d, UPT ;  /* 0x0000001d0400788c */ /* 0x000fd2000bf05270 */
[----:B------:R-:W-:Y:S05]  /*6970*/  BRA.U !UP0, `(.L_x_172) ;  /* 0x00000001088c7547 */ /* 0x000fea000b800000 */
[----:B------:R-:W-:-:S09]  /*6980*/  UISETP.NE.AND UP0, UPT, UR4, 0x2c, UPT ;  /* 0x0000002c0400788c */ /* 0x000fd2000bf05270 */
[----:B------:R-:W-:Y:S05]  /*6990*/  BRA.U !UP0, `(.L_x_173) ;  /* 0x0000000108447547 */ /* 0x000fea000b800000 */
.L_x_143:
[----:B------:R-:W-:Y:S01]  /*69a0*/  MOV R0, 0x0 ;  /* 0x0000000000007802 */ /* 0x000fe20000000f00 */
[----:B------:R-:W1:Y:S01]  /*69b0*/  LDCU.64 UR6, c[0x4][0x128] ;  /* 0x01002500ff0677ac */ /* 0x000e620008000a00 */
[----:B------:R-:W-:Y:S02]  /*69c0*/  IMAD.MOV.U32 R8, RZ, RZ, 0x65 ;  /* 0x00000065ff087424 */ /* 0x000fe400078e00ff */
[----:B------:R2:W3:Y:S01]  /*69d0*/  LDC.64 R2, c[0x4][R0] ;  /* 0x0100000000027b82 */ /* 0x0004e20000000a00 */
[----:B------:R-:W4:Y:S01]  /*69e0*/  LDCU.64 UR8, c[0x4][0x130] ;  /* 0x01002600ff0877ac */ /* 0x000f220008000a00 */
[----:B------:R-:W-:Y:S02]  /*69f0*/  IMAD.MOV.U32 R12, RZ, RZ, 0x1 ;  /* 0x00000001ff0c7424 */ /* 0x000fe400078e00ff */
[----:B------:R-:W-:Y:S01]  /*6a00*/  IMAD.MOV.U32 R13, RZ, RZ, RZ ;  /* 0x000000ffff0d7224 */ /* 0x000fe200078e00ff */
[----:B------:R-:W5:Y:S01]  /*6a10*/  LDCU.64 UR4, c[0x4][0x40] ;  /* 0x01000800ff0477ac */ /* 0x000f620008000a00 */
[----:B-1----:R-:W-:-:S02]  /*6a20*/  IMAD.U32 R4, RZ, RZ, UR6 ;  /* 0x00000006ff047e24 */ /* 0x002fc4000f8e00ff */
[----:B------:R-:W-:Y:S02]  /*6a30*/  IMAD.U32 R5, RZ, RZ, UR7 ;  /* 0x00000007ff057e24 */ /* 0x000fe4000f8e00ff */
[----:B----4-:R-:W-:Y:S02]  /*6a40*/  IMAD.U32 R6, RZ, RZ, UR8 ;  /* 0x00000008ff067e24 */ /* 0x010fe4000f8e00ff */
[----:B------:R-:W-:Y:S02]  /*6a50*/  IMAD.U32 R7, RZ, RZ, UR9 ;  /* 0x00000009ff077e24 */ /* 0x000fe4000f8e00ff */
[----:B-----5:R-:W-:Y:S02]  /*6a60*/  IMAD.U32 R10, RZ, RZ, UR4 ;  /* 0x00000004ff0a7e24 */ /* 0x020fe4000f8e00ff */
[----:B--2---:R-:W-:-:S07]  /*6a70*/  IMAD.U32 R11, RZ, RZ, UR5 ;  /* 0x00000005ff0b7e24 */ /* 0x004fce000f8e00ff */
[----:B------:R-:W-:-:S07]  /*6a80*/  LEPC R20, `(.L_x_174) ;  /* 0x000000001014794e */ /* 0x000fce0000000000 */
[----:B0--3--:R-:W-:Y:S05]  /*6a90*/  CALL.ABS.NOINC R2 ;  /* 0x0000000002007343 */ /* 0x009fea0003c00000 */
.L_x_174:
[----:B------:R-:W-:Y:S05]  /*6aa0*/  BRA `(.L_x_144) ;  /* 0x00000000005c7947 */ /* 0x000fea0003800000 */
.L_x_173:
[----:B0-----:R-:W-:Y:S02]  /*6ab0*/  IMAD.U32 R19, R19, 0x10000, RZ ;  /* 0x0001000013137824 */ /* 0x001fe400078e00ff */
[----:B------:R-:W-:-:S03]  /*6ac0*/  IMAD.MOV.U32 R5, RZ, RZ, 0xff ;  /* 0x000000ffff057424 */ /* 0x000fc600078e00ff */
[----:B------:R-:W-:-:S04]  /*6ad0*/  SHF.R.U32.HI R6, RZ, 0x17, R19 ;  /* 0x00000017ff067819 */ /* 0x000fc80000011613 */
[----:B------:R-:W-:-:S04]  /*6ae0*/  LOP3.LUT R4, R6, 0xff, RZ, 0xc0, !PT ;  /* 0x000000ff06047812 */ /* 0x000fc800078ec0ff */
[----:B------:R-:W-:-:S13]  /*6af0*/  ISETP.NE.AND P1, PT, R4, 0xff, PT ;  /* 0x000000ff0400780c */ /* 0x000fda0003f25270 */
[--C-:B------:R-:W-:Y:S02]  /*6b00*/  @P1 SHF.R.U32.HI R0, RZ, 0x16, R19.reuse ;  /* 0x00000016ff001819 */ /* 0x100fe40000011613 */
[----:B------:R-:W-:Y:S02]  /*6b10*/  @P1 LOP3.LUT P0, RZ, R4, 0x3fffff, R19, 0xf8, !PT ;  /* 0x003fffff04ff1812 */ /* 0x000fe4000780f813 */
[----:B------:R-:W-:-:S04]  /*6b20*/  @P1 LOP3.LUT R0, R0, 0x1, RZ, 0xc0, !PT ;  /* 0x0000000100001812 */ /* 0x000fc800078ec0ff */
[----:B------:R-:W-:Y:S01]  /*6b30*/  @P1 ISETP.EQ.U32.AND P2, PT, R0, 0x1, P0 ;  /* 0x000000010000180c */ /* 0x000fe20000742070 */
[----:B------:R-:W-:Y:S01]  /*6b40*/  @P1 VIADD R0, R6, 0x1 ;  /* 0x0000000106001836 */ /* 0x000fe20000000000 */
[----:B------:R-:W-:Y:S02]  /*6b50*/  PLOP3.LUT P0, PT, PT, PT, PT, 0x80, 0x8 ;  /* 0x000000000008781c */ /* 0x000fe40003f0f070 */
[----:B------:R-:W-:-:S13]  /*6b60*/  @P1 PLOP3.LUT P0, PT, P2, PT, PT, 0x80, 0x8 ;  /* 0x000000000008181c */ /* 0x000fda000170f070 */
[----:B------:R-:W-:-:S04]  /*6b70*/  @!P0 IMAD.MOV R0, RZ, RZ, R6 ;  /* 0x000000ffff008224 */ /* 0x000fc800078e0206 */
[----:B------:R-:W-:-:S05]  /*6b80*/  @P1 IMAD.MOV.U32 R5, RZ, RZ, R0 ;  /* 0x000000ffff051224 */ /* 0x000fca00078e0000 */
[----:B------:R0:W-:Y:S01]  /*6b90*/  STG.E.U8 desc[UR36][R2.64], R5 ;  /* 0x0000000502007986 */ /* 0x0001e2000c101124 */
[----:B------:R-:W-:Y:S05]  /*6ba0*/  BRA `(.L_x_144) ;  /* 0x00000000001c7947 */ /* 0x000fea0003800000 */
.L_x_172:
[----:B0-----:R-:W-:-:S06]  /*6bb0*/  IMAD.U32 R4, R19, 0x10000, RZ ;  /* 0x0001000013047824 */ /* 0x001fcc00078e00ff */
[----:B------:R-:W0:Y:S02]  /*6bc0*/  F2I.U64.TRUNC R4, R4 ;  /* 0x0000000400047311 */ /* 0x000e24000020d800 */
[----:B0-----:R0:W-:Y:S01]  /*6bd0*/  STG.E.64 desc[UR36][R2.64], R4 ;  /* 0x0000000402007986 */ /* 0x0011e2000c101b24 */
[----:B------:R-:W-:Y:S05]  /*6be0*/  BRA `(.L_x_144) ;  /* 0x00000000000c7947 */ /* 0x000fea0003800000 */
.L_x_171:
[----:B0-----:R-:W-:-:S06]  /*6bf0*/  IMAD.U32 R19, R19, 0x10000, RZ ;  /* 0x0001000013137824 */ /* 0x001fcc00078e00ff */
[----:B------:R-:W0:Y:S02]  /*6c00*/  F2I.FTZ.U32.TRUNC.NTZ R19, R19 ;  /* 0x0000001300137305 */ /* 0x000e24000021f000 */
[----:B0-----:R0:W-:Y:S02]  /*6c10*/  STG.E desc[UR36][R2.64], R19 ;  /* 0x0000001302007986 */ /* 0x0011e4000c101924 */
.L_x_144:
[----:B------:R-:W-:-:S07]  /*6c20*/  VIADD R17, R17, 0x80 ;  /* 0x0000008011117836 */ /* 0x000fce0000000000 */
.L_x_1:
[----:B-1----:R-:W-:Y:S05]  /*6c30*/  BSYNC.RECONVERGENT B6 ;  /* 0x0000000000067941 */ /* 0x002fea0003800200 */
.L_x_0:
[----:B------:R-:W1:Y:S01]  /*6c40*/  LDCU UR4, c[0x0][0x380] ;  /* 0x00007000ff0477ac */ /* 0x000e620008000800 */
[----:B------:R-:W-:Y:S01]  /*6c50*/  BSSY.RECONVERGENT B6, `(.L_x_175) ;  /* 0x00006b2000067945 */ /* 0x000fe20003800200 */
[----:B-1----:R-:W-:-:S13]  /*6c60*/  ISETP.GE.AND P0, PT, R17, UR4, PT ;  /* 0x0000000411007c0c */ /* 0x002fda000bf06270 */
[----:B------:R-:W-:Y:S05]  /*6c70*/  @P0 BRA `(.L_x_176) ;  /* 0x0000006800bc0947 */ /* 0x000fea0003800000 */
[----:B------:R-:W1:Y:S01]  /*6c80*/  LDCU UR4, c[0x0][0x388] ;  /* 0x00007100ff0477ac */ /* 0x000e620008000800 */
[----:B------:R-:W-:Y:S01]  /*6c90*/  IMAD.MOV.U32 R18, RZ, RZ, RZ ;  /* 0x000000ffff127224 */ /* 0x000fe200078e00ff */
[----:B------:R-:W-:Y:S01]  /*6ca0*/  CS2R R22, SRZ ;  /* 0x0000000000167805 */ /* 0x000fe2000001ff00 */
[----:B0-----:R-:W-:Y:S02]  /*6cb0*/  IMAD.MOV.U32 R0, RZ, RZ, RZ ;  /* 0x000000ffff007224 */ /* 0x001fe400078e00ff */
[----:B------:R-:W-:Y:S01]  /*6cc0*/  IMAD.MOV.U32 R16, RZ, RZ, RZ ;  /* 0x000000ffff107224 */ /* 0x000fe200078e00ff */
[----:B-1----:R-:W-:-:S09]  /*6cd0*/  UISETP.NE.AND UP0, UPT, UR4, URZ, UPT ;  /* 0x000000ff0400728c */ /* 0x002fd2000bf05270 */
[----:B------:R-:W-:Y:S05]  /*6ce0*/  BRA.U !UP0, `(.L_x_177) ;  /* 0x00000019086c7547 */ /* 0x000fea000b800000 */
[----:B------:R-:W2:Y:S01]  /*6cf0*/  LDCU.64 UR4, c[0x0][0x390] ;  /* 0x00007200ff0477ac */ /* 0x000ea20008000a00 */
[----:B------:R-:W-:Y:S01]  /*6d00*/  IMAD.MOV.U32 R16, RZ, RZ, RZ ;  /* 0x000000ffff107224 */ /* 0x000fe200078e00ff */
[----:B------:R-:W0:Y:S01]  /*6d10*/  LDCU UR6, c[0x0][0x38c] ;  /* 0x00007180ff0677ac */ /* 0x000e220008000800 */
[----:B------:R-:W1:Y:S01]  /*6d20*/  LDCU.64 UR8, c[0x0][0x4b8] ;  /* 0x00009700ff0877ac */ /* 0x000e620008000a00 */
[----:B------:R-:W5:Y:S01]  /*6d30*/  LDCU.64 UR10, c[0x0][0x4c0] ;  /* 0x00009800ff0a77ac */ /* 0x000f620008000a00 */
[----:B------:R-:W-:Y:S01]  /*6d40*/  UISETP.NE.AND UP0, UPT, UR45, URZ, UPT ;  /* 0x000000ff2d00728c */ /* 0x000fe2000bf05270 */
[----:B--234-:R-:W-:Y:S01]  /*6d50*/  IMAD.HI.U32 R2, R17, UR4, R16 ;  /* 0x0000000411027c27 */ /* 0x01cfe2000f8e0010 */
[----:B------:R-:W2:Y:S04]  /*6d60*/  LDCU UR4, c[0x0][0x4c8] ;  /* 0x00009900ff0477ac */ /* 0x000ea80008000800 */
[----:B------:R-:W-:-:S05]  /*6d70*/  SHF.R.U32.HI R3, RZ, UR5, R2 ;  /* 0x00000005ff037c19 */ /* 0x000fca0008011602 */
[----:B------:R-:W-:-:S04]  /*6d80*/  IMAD.MOV R18, RZ, RZ, -R3 ;  /* 0x000000ffff127224 */ /* 0x000fc800078e0a03 */
[----:B0-----:R-:W-:-:S04]  /*6d90*/  IMAD R18, R18, UR6, R17 ;  /* 0x0000000612127c24 */ /* 0x001fc8000f8e0211 */
[C---:B-1----:R-:W-:Y:S02]  /*6da0*/  IMAD R16, R18.reuse, UR8, RZ ;  /* 0x0000000812107c24 */ /* 0x042fe4000f8e02ff */
[C---:B------:R-:W-:Y:S02]  /*6db0*/  IMAD R0, R18.reuse, UR9, RZ ;  /* 0x0000000912007c24 */ /* 0x040fe4000f8e02ff */
[C---:B-----5:R-:W-:Y:S02]  /*6dc0*/  IMAD R23, R18.reuse, UR10, RZ ;  /* 0x0000000a12177c24 */ /* 0x060fe4000f8e02ff */
[C---:B------:R-:W-:Y:S02]  /*6dd0*/  IMAD R22, R18.reuse, UR11, RZ ;  /* 0x0000000b12167c24 */ /* 0x040fe4000f8e02ff */
[----:B--2---:R-:W-:Y:S01]  /*6de0*/  IMAD R18, R18, UR4, RZ ;  /* 0x0000000412127c24 */ /* 0x004fe2000f8e02ff */
[----:B------:R-:W-:Y:S06]  /*6df0*/  BRA.U !UP0, `(.L_x_177) ;  /* 0x0000001908287547 */ /* 0x000fec000b800000 */
[----:B------:R-:W0:Y:S01]  /*6e00*/  LDCU.64 UR6, c[0x0][0x398] ;  /* 0x00007300ff0677ac */ /* 0x000e220008000a00 */
[----:B------:R-:W-:Y:S01]  /*6e10*/  IMAD.MOV.U32 R2, RZ, RZ, RZ ;  /* 0x000000ffff027224 */ /* 0x000fe200078e00ff */
[----:B------:R-:W1:Y:S01]  /*6e20*/  LDCU UR4, c[0x0][0x3a0] ;  /* 0x00007400ff0477ac */ /* 0x000e620008000800 */
[----:B------:R-:W2:Y:S01]  /*6e30*/  LDCU.128 UR8, c[0x0][0x4d0] ;  /* 0x00009a00ff0877ac */ /* 0x000ea20008000c00 */
[----:B------:R-:W3:Y:S01]  /*6e40*/  LDCU UR5, c[0x0][0x4cc] ;  /* 0x00009980ff0577ac */ /* 0x000ee20008000800 */
[----:B------:R-:W-:Y:S01]  /*6e50*/  UISETP.NE.AND UP0, UPT, UR38, 0x2, UPT ;  /* 0x000000022600788c */ /* 0x000fe2000bf05270 */
[----:B0-----:R-:W-:-:S05]  /*6e60*/  IMAD.HI.U32 R4, R3, UR7, R2 ;  /* 0x0000000703047c27 */ /* 0x001fca000f8e0002 */
[----:B-1----:R-:W-:-:S05]  /*6e70*/  SHF.R.U32.HI R5, RZ, UR4, R4 ;  /* 0x00000004ff057c19 */ /* 0x002fca0008011604 */
[----:B------:R-:W-:-:S04]  /*6e80*/  IMAD.MOV R2, RZ, RZ, -R5 ;  /* 0x000000ffff027224 */ /* 0x000fc800078e0a05 */
[----:B------:R-:W-:-:S04]  /*6e90*/  IMAD R3, R2, UR6, R3 ;  /* 0x0000000602037c24 */ /* 0x000fc8000f8e0203 */
[C---:B--2---:R-:W-:Y:S02]  /*6ea0*/  IMAD R0, R3.reuse, UR8, R0 ;  /* 0x0000000803007c24 */ /* 0x044fe4000f8e0200 */
[C---:B------:R-:W-:Y:S02]  /*6eb0*/  IMAD R23, R3.reuse, UR9, R23 ;  /* 0x0000000903177c24 */ /* 0x040fe4000f8e0217 */
[C---:B------:R-:W-:Y:S02]  /*6ec0*/  IMAD R22, R3.reuse, UR10, R22 ;  /* 0x0000000a03167c24 */ /* 0x040fe4000f8e0216 */
[C---:B---3--:R-:W-:Y:S02]  /*6ed0*/  IMAD R16, R3.reuse, UR5, R16 ;  /* 0x0000000503107c24 */ /* 0x048fe4000f8e0210 */
[----:B------:R-:W-:Y:S01]  /*6ee0*/  IMAD R18, R3, UR11, R18 ;  /* 0x0000000b03127c24 */ /* 0x000fe2000f8e0212 */
[----:B------:R-:W-:Y:S06]  /*6ef0*/  BRA.U !UP0, `(.L_x_177) ;  /* 0x0000001508e87547 */ /* 0x000fec000b800000 */
[----:B------:R-:W0:Y:S01]  /*6f00*/  LDCU.64 UR4, c[0x0][0x3a8] ;  /* 0x00007500ff0477ac */ /* 0x000e220008000a00 */
[----:B------:R-:W-:Y:S01]  /*6f10*/  IMAD.MOV.U32 R4, RZ, RZ, RZ ;  /* 0x000000ffff047224 */ /* 0x000fe200078e00ff */
[----:B------:R-:W1:Y:S01]  /*6f20*/  LDCU UR6, c[0x0][0x3a4] ;  /* 0x00007480ff0677ac */ /* 0x000e620008000800 */
[----:B------:R-:W2:Y:S01]  /*6f30*/  LDCU.128 UR8, c[0x0][0x4e0] ;  /* 0x00009c00ff0877ac */ /* 0x000ea20008000c00 */
[----:B------:R-:W-:Y:S01]  /*6f40*/  UISETP.NE.AND UP0, UPT, UR38, 0x3, UPT ;  /* 0x000000032600788c */ /* 0x000fe2000bf05270 */
[----:B0-----:R-:W-:Y:S01]  /*6f50*/  IMAD.HI.U32 R2, R5, UR4, R4 ;  /* 0x0000000405027c27 */ /* 0x001fe2000f8e0004 */
[----:B------:R-:W0:Y:S04]  /*6f60*/  LDCU UR4, c[0x0][0x4f0] ;  /* 0x00009e00ff0477ac */ /* 0x000e280008000800 */
[----:B------:R-:W-:-:S05]  /*6f70*/  SHF.R.U32.HI R3, RZ, UR5, R2 ;  /* 0x00000005ff037c19 */ /* 0x000fca0008011602 */
[----:B------:R-:W-:-:S04]  /*6f80*/  IMAD.MOV R4, RZ, RZ, -R3 ;  /* 0x000000ffff047224 */ /* 0x000fc800078e0a03 */
[----:B-1----:R-:W-:-:S04]  /*6f90*/  IMAD R5, R4, UR6, R5 ;  /* 0x0000000604057c24 */ /* 0x002fc8000f8e0205 */
[C---:B--2---:R-:W-:Y:S02]  /*6fa0*/  IMAD R16, R5.reuse, UR8, R16 ;  /* 0x0000000805107c24 */ /* 0x044fe4000f8e0210 */
[C---:B------:R-:W-:Y:S02]  /*6fb0*/  IMAD R0, R5.reuse, UR9, R0 ;  /* 0x0000000905007c24 */ /* 0x040fe4000f8e0200 */
[C---:B------:R-:W-:Y:S02]  /*6fc0*/  IMAD R23, R5.reuse, UR10, R23 ;  /* 0x0000000a05177c24 */ /* 0x040fe4000f8e0217 */
[C---:B------:R-:W-:Y:S02]  /*6fd0*/  IMAD R22, R5.reuse, UR11, R22 ;  /* 0x0000000b05167c24 */ /* 0x040fe4000f8e0216 */
[----:B0-----:R-:W-:Y:S01]  /*6fe0*/  IMAD R18, R5, UR4, R18 ;  /* 0x0000000405127c24 */ /* 0x001fe2000f8e0212 */
[----:B------:R-:W-:Y:S06]  /*6ff0*/  BRA.U !UP0, `(.L_x_177) ;  /* 0x0000001508a87547 */ /* 0x000fec000b800000 */
[----:B------:R-:W0:Y:S01]  /*7000*/  LDCU.64 UR6, c[0x0][0x3b0] ;  /* 0x00007600ff0677ac */ /* 0x000e220008000a00 */
[----:B------:R-:W-:Y:S01]  /*7010*/  IMAD.MOV.U32 R2, RZ, RZ, RZ ;  /* 0x000000ffff027224 */ /* 0x000fe200078e00ff */
[----:B------:R-:W1:Y:S01]  /*7020*/  LDCU UR4, c[0x0][0x3b8] ;  /* 0x00007700ff0477ac */ /* 0x000e620008000800 */
[----:B------:R-:W2:Y:S01]  /*7030*/  LDCU UR5, c[0x0][0x4f4] ;  /* 0x00009e80ff0577ac */ /* 0x000ea20008000800 */
[----:B------:R-:W3:Y:S01]  /*7040*/  LDCU.64 UR8, c[0x0][0x4f8] ;  /* 0x00009f00ff0877ac */ /* 0x000ee20008000a00 */
[----:B------:R-:W4:Y:S01]  /*7050*/  LDCU.64 UR10, c[0x0][0x500] ;  /* 0x0000a000ff0a77ac */ /* 0x000f220008000a00 */
[----:B0-----:R-:W-:Y:S01]  /*7060*/  IMAD.HI.U32 R4, R3, UR7, R2 ;  /* 0x0000000703047c27 */ /* 0x001fe2000f8e0002 */
[----:B------:R-:W-:-:S04]  /*7070*/  UISETP.NE.AND UP0, UPT, UR38, 0x4, UPT ;  /* 0x000000042600788c */ /* 0x000fc8000bf05270 */
[----:B-1----:R-:W-:-:S05]  /*7080*/  SHF.R.U32.HI R5, RZ, UR4, R4 ;  /* 0x00000004ff057c19 */ /* 0x002fca0008011604 */
[----:B------:R-:W-:-:S04]  /*7090*/  IMAD.MOV R2, RZ, RZ, -R5 ;  /* 0x000000ffff027224 */ /* 0x000fc800078e0a05 */
[----:B------:R-:W-:-:S04]  /*70a0*/  IMAD R3, R2, UR6, R3 ;  /* 0x0000000602037c24 */ /* 0x000fc8000f8e0203 */
[C---:B---3--:R-:W-:Y:S02]  /*70b0*/  IMAD R0, R3.reuse, UR8, R0 ;  /* 0x0000000803007c24 */ /* 0x048fe4000f8e0200 */
[C---:B------:R-:W-:Y:S02]  /*70c0*/  IMAD R23, R3.reuse, UR9, R23 ;  /* 0x0000000903177c24 */ /* 0x040fe4000f8e0217 */
[C---:B--2---:R-:W-:Y:S02]  /*70d0*/  IMAD R16, R3.reuse, UR5, R16 ;  /* 0x0000000503107c24 */ /* 0x044fe4000f8e0210 */
[C---:B----4-:R-:W-:Y:S02]  /*70e0*/  IMAD R22, R3.reuse, UR10, R22 ;  /* 0x0000000a03167c24 */ /* 0x050fe4000f8e0216 */
[----:B------:R-:W-:Y:S01]  /*70f0*/  IMAD R18, R3, UR11, R18 ;  /* 0x0000000b03127c24 */ /* 0x000fe2000f8e0212 */
[----:B------:R-:W-:Y:S06]  /*7100*/  BRA.U !UP0, `(.L_x_177) ;  /* 0x0000001508647547 */ /* 0x000fec000b800000 */
[----:B------:R-:W0:Y:S01]  /*7110*/  LDCU.64 UR4, c[0x0][0x3c0] ;  /* 0x00007800ff0477ac */ /* 0x000e220008000a00 */
[----:B------:R-:W-:Y:S01]  /*7120*/  IMAD.MOV.U32 R4, RZ, RZ, RZ ;  /* 0x000000ffff047224 */ /* 0x000fe200078e00ff */
[----:B------:R-:W1:Y:S01]  /*7130*/  LDCU UR6, c[0x0][0x3bc] ;  /* 0x00007780ff0677ac */ /* 0x000e620008000800 */
[----:B------:R-:W2:Y:S01]  /*7140*/  LDCU.64 UR8, c[0x0][0x508] ;  /* 0x0000a100ff0877ac */ /* 0x000ea20008000a00 */
[----:B------:R-:W3:Y:S01]  /*7150*/  LDCU.64 UR10, c[0x0][0x510] ;  /* 0x0000a200ff0a77ac */ /* 0x000ee20008000a00 */
        /* <DEDUP_REMOVED lines=8> */
[C---:B---3--:R-:W-:Y:S02]  /*71e0*/  IMAD R23, R5.reuse, UR10, R23 ;  /* 0x0000000a05177c24 */ /* 0x048fe4000f8e0217 */
[C---:B------:R-:W-:Y:S02]  /*71f0*/  IMAD R22, R5.reuse, UR11, R22 ;  /* 0x0000000b05167c24 */ /* 0x040fe4000f8e0216 */
[----:B0-----:R-:W-:Y:S01]  /*7200*/  IMAD R18, R5, UR4, R18 ;  /* 0x0000000405127c24 */ /* 0x001fe2000f8e0212 */
        /* <DEDUP_REMOVED lines=51> */
[----:B------:R-:W-:Y:S01]  /*7540*/  HFMA2 R4, -RZ, RZ, 0, 0 ;  /* 0x00000000ff047431 */ /* 0x000fe200000001ff */
        /* <DEDUP_REMOVED lines=276> */
[----:B0-----:R-:W-:-:S07]  /*8690*/  IMAD R18, R5, UR4, R18 ;  /* 0x0000000405127c24 */ /* 0x001fce000f8e0212 */
.L_x_177:
[----:B------:R-:W2:Y:S01]  /*86a0*/  LDCU.64 UR6, c[0x0][0x6b8] ;  /* 0x0000d700ff0677ac */ /* 0x000ea20008000a00 */
[----:B------:R-:W-:-:S04]  /*86b0*/  UPRMT UR4, UR41, 0x9910, URZ ;  /* 0x0000991029047896 */ /* 0x000fc800080000ff */
[----:B------:R-:W-:Y:S01]  /*86c0*/  UISETP.GT.AND UP0, UPT, UR4, 0x9, UPT ;  /* 0x000000090400788c */ /* 0x000fe2000bf04270 */
[----:B--234-:R-:W-:-:S05]  /*86d0*/  IADD3 R2, P0, PT, R0, UR6, RZ ;  /* 0x0000000600027c10 */ /* 0x01cfca000ff1e0ff */
        /* <DEDUP_REMOVED lines=15> */
.L_x_181:
[----:B------:R-:W2:Y:S02]  /*87d0*/  LDG.E.U8 R2, desc[UR36][R2.64] ;  /* 0x0000002402027981 */ /* 0x000ea4000c1e1100 */
[----:B--2---:R-:W-:-:S04]  /*87e0*/  I2FP.F32.U32 R0, R2 ;  /* 0x0000000200007245 */ /* 0x004fc80000201000 */
[----:B------:R-:W-:-:S04]  /*87f0*/  F2FP.BF16.F32.PACK_AB R0, RZ, R0 ;  /* 0x00000000ff00723e */ /* 0x000fc800000010ff */
[----:B------:R-:W-:Y:S01]  /*8800*/  PRMT R19, R0, 0x7610, R19 ;  /* 0x0000761000137816 */ /* 0x000fe20000000013 */
[----:B------:R-:W-:Y:S06]  /*8810*/  BRA `(.L_x_183) ;  /* 0x0000000c00c07947 */ /* 0x000fec0003800000 */
.L_x_180:
        /* <DEDUP_REMOVED lines=11> */
.L_x_185:
[----:B------:R-:W2:Y:S02]  /*88d0*/  LDG.E R2, desc[UR36][R2.64] ;  /* 0x0000002402027981 */ /* 0x000ea4000c1e1900 */
[----:B--2---:R-:W-:-:S04]  /*88e0*/  I2FP.F32.S32 R0, R2 ;  /* 0x0000000200007245 */ /* 0x004fc80000201400 */
[----:B------:R-:W-:-:S04]  /*88f0*/  F2FP.BF16.F32.PACK_AB R0, RZ, R0 ;  /* 0x00000000ff00723e */ /* 0x000fc800000010ff */
[----:B------:R-:W-:Y:S01]  /*8900*/  PRMT R19, R0, 0x7610, R19 ;  /* 0x0000761000137816 */ /* 0x000fe20000000013 */
[----:B------:R-:W-:Y:S06]  /*8910*/  BRA `(.L_x_183) ;  /* 0x0000000c00807947 */ /* 0x000fec0003800000 */
.L_x_184:
[----:B------:R-:W2:Y:S02]  /*8920*/  LDG.E.U16 R2, desc[UR36][R2.64] ;  /* 0x0000002402027981 */ /* 0x000ea4000c1e1500 */
[----:B--2---:R-:W0:Y:S02]  /*8930*/  I2F.S16 R0, R2 ;  /* 0x0000000200007306 */ /* 0x004e240000101400 */
[----:B0-----:R-:W-:-:S04]  /*8940*/  F2FP.BF16.F32.PACK_AB R0, RZ, R0 ;  /* 0x00000000ff00723e */ /* 0x001fc800000010ff */
[----:B------:R-:W-:Y:S01]  /*8950*/  PRMT R19, R0, 0x7610, R19 ;  /* 0x0000761000137816 */ /* 0x000fe20000000013 */
[----:B------:R-:W-:Y:S06]  /*8960*/  BRA `(.L_x_183) ;  /* 0x0000000c006c7947 */ /* 0x000fec0003800000 */
.L_x_179:
        /* <DEDUP_REMOVED lines=9> */
.L_x_187:
[----:B------:R-:W2:Y:S02]  /*8a00*/  LDG.E.U16 R0, desc[UR36][R2.64] ;  /* 0x0000002402007981 */ /* 0x000ea4000c1e1500 */
[----:B--2---:R-:W-:-:S05]  /*8a10*/  HADD2.F32 R0, -RZ, R0.H0_H0 ;  /* 0x20000000ff007230 */ /* 0x004fca0000004100 */
[----:B------:R-:W-:-:S04]  /*8a20*/  F2FP.BF16.F32.PACK_AB R0, RZ, R0 ;  /* 0x00000000ff00723e */ /* 0x000fc800000010ff */
[----:B------:R-:W-:Y:S01]  /*8a30*/  PRMT R19, R0, 0x7610, R19 ;  /* 0x0000761000137816 */ /* 0x000fe20000000013 */
[----:B------:R-:W-:Y:S06]  /*8a40*/  BRA `(.L_x_183) ;  /* 0x0000000c00347947 */ /* 0x000fec0003800000 */
.L_x_186:
        /* <DEDUP_REMOVED lines=9> */
.L_x_189:
[----:B------:R-:W2:Y:S02]  /*8ae0*/  LDG.E.U16 R2, desc[UR36][R2.64] ;  /* 0x0000002402027981 */ /* 0x000ea4000c1e1500 */
[----:B--2---:R-:W-:-:S05]  /*8af0*/  HADD2.F32 R0, -RZ, R2.H0_H0 ;  /* 0x20000002ff007230 */ /* 0x004fca0000004100 */
[----:B------:R-:W-:-:S04]  /*8b00*/  F2FP.BF16.F32.PACK_AB R0, RZ, R0 ;  /* 0x00000000ff00723e */ /* 0x000fc800000010ff */
[----:B------:R-:W-:Y:S01]  /*8b10*/  PRMT R19, R0, 0x7610, R19 ;  /* 0x0000761000137816 */ /* 0x000fe20000000013 */
[----:B------:R-:W-:Y:S06]  /*8b20*/  BRA `(.L_x_183) ;  /* 0x0000000800fc7947 */ /* 0x000fec0003800000 */
.L_x_188:
        /* <DEDUP_REMOVED lines=9> */
.L_x_178:
        /* <DEDUP_REMOVED lines=14> */
.L_x_192:
        /* <DEDUP_REMOVED lines=9> */
.L_x_191:
        /* <DEDUP_REMOVED lines=27> */
.L_x_194:
[----:B------:R-:W2:Y:S02]  /*8ee0*/  LDG.E.U8 R2, desc[UR36][R2.64] ;  /* 0x0000002402027981 */ /* 0x000ea4000c1e1100 */
[C---:B--2---:R-:W-:Y:S02]  /*8ef0*/  IMAD.SHL.U32 R0, R2.reuse, 0x2000000, RZ ;  /* 0x0200000002007824 */ /* 0x044fe400078e00ff */
[----:B------:R-:W-:-:S03]  /*8f00*/  IMAD.SHL.U32 R5, R2, 0x100, RZ ;  /* 0x0000010002057824 */ /* 0x000fc600078e00ff */
[----:B------:R-:W-:-:S13]  /*8f10*/  ISETP.GE.U32.AND P0, PT, R0, 0x8000000, PT ;  /* 0x080000000000780c */ /* 0x000fda0003f06070 */
[C---:B------:R-:W-:Y:S02]  /*8f20*/  @!P0 LOP3.LUT R4, R5.reuse, 0x7f00, RZ, 0xc0, !PT ;  /* 0x00007f0005048812 */ /* 0x040fe400078ec0ff */
[----:B------:R-:W-:Y:S02]  /*8f30*/  @P0 LEA.HI R0, R0, 0x70000000, RZ, 0x1c ;  /* 0x7000000000000811 */ /* 0x000fe400078fe0ff */
[----:B------:R-:W-:Y:S02]  /*8f40*/  @!P0 LOP3.LUT R4, R4, 0x3f000000, RZ, 0xfc, !PT ;  /* 0x3f00000004048812 */ /* 0x000fe400078efcff */
[----:B------:R-:W-:Y:S01]  /*8f50*/  PRMT R5, R5, 0x9910, RZ ;  /* 0x0000991005057816 */ /* 0x000fe200000000ff */
[----:B------:R-:W-:Y:S02]  /*8f60*/  @P0 FMUL.FTZ R0, R0, 1.9259299443872358531e-34 ;  /* 0x0780000000000820 */ /* 0x000fe40000410000 */
[----:B------:R-:W-:-:S05]  /*8f70*/  @!P0 FADD.FTZ R0, R4, -0.5 ;  /* 0xbf00000004008421 */ /* 0x000fca0000010000 */
[----:B------:R-:W-:-:S04]  /*8f80*/  LOP3.LUT R0, R0, 0x80000000, R5, 0xf8, !PT ;  /* 0x8000000000007812 */ /* 0x000fc800078ef805 */
[----:B------:R-:W-:-:S04]  /*8f90*/  F2FP.BF16.F32.PACK_AB R0, RZ, R0 ;  /* 0x00000000ff00723e */ /* 0x000fc800000010ff */
[----:B------:R-:W-:Y:S01]  /*8fa0*/  PRMT R19, R0, 0x7610, R19 ;  /* 0x0000761000137816 */ /* 0x000fe20000000013 */
[----:B------:R-:W-:Y:S06]  /*8fb0*/  BRA `(.L_x_183) ;  /* 0x0000000400d87947 */ /* 0x000fec0003800000 */
.L_x_193:
[----:B------:R0:W5:Y:S01]  /*8fc0*/  LDG.E.U16 R19, desc[UR36][R2.64] ;  /* 0x0000002402137981 */ /* 0x000162000c1e1500 */
[----:B------:R-:W-:Y:S05]  /*8fd0*/  BRA `(.L_x_183) ;  /* 0x0000000400d07947 */ /* 0x000fea0003800000 */
.L_x_190:
        /* <DEDUP_REMOVED lines=13> */
.L_x_197:
        /* <DEDUP_REMOVED lines=21> */
.L_x_201:
[----:B------:R-:W-:Y:S05]  /*9200*/  BSYNC.RECONVERGENT B1 ;  /* 0x0000000000017941 */ /* 0x000fea0003800200 */
.L_x_200:
[----:B------:R-:W-:Y:S01]  /*9210*/  IMAD.SHL.U32 R0, R0, 0x100000, RZ ;  /* 0x0010000000007824 */ /* 0x000fe200078e00ff */
[----:B------:R-:W-:-:S04]  /*9220*/  LEA R2, R2, 0x3b800000, 0x17 ;  /* 0x3b80000002027811 */ /* 0x000fc800078eb8ff */
[----:B------:R-:W-:-:S07]  /*9230*/  LOP3.LUT R0, R2, R0, R7, 0xfe, !PT ;  /* 0x0000000002007212 */ /* 0x000fce00078efe07 */
.L_x_199:
[----:B------:R-:W-:Y:S05]  /*9240*/  BSYNC.RECONVERGENT B0 ;  /* 0x0000000000007941 */ /* 0x000fea0003800200 */
.L_x_198:
[----:B------:R-:W-:-:S04]  /*9250*/  F2FP.BF16.F32.PACK_AB R0, RZ, R0 ;  /* 0x00000000ff00723e */ /* 0x000fc800000010ff */
[----:B------:R-:W-:Y:S01]  /*9260*/  PRMT R19, R0, 0x7610, R19 ;  /* 0x0000761000137816 */ /* 0x000fe20000000013 */
[----:B------:R-:W-:Y:S06]  /*9270*/  BRA `(.L_x_183) ;  /* 0x0000000400287947 */ /* 0x000fec0003800000 */
.L_x_196:
        /* <DEDUP_REMOVED lines=21> */
.L_x_205:
[----:B------:R-:W-:Y:S05]  /*93d0*/  BSYNC.RECONVERGENT B1 ;  /* 0x0000000000017941 */ /* 0x000fea0003800200 */
.L_x_204:
[----:B------:R-:W-:Y:S01]  /*93e0*/  IMAD.SHL.U32 R0, R0, 0x200000, RZ ;  /* 0x0020000000007824 */ /* 0x000fe200078e00ff */
[----:B------:R-:W-:-:S04]  /*93f0*/  LEA R2, R2, 0x37800000, 0x17 ;  /* 0x3780000002027811 */ /* 0x000fc800078eb8ff */
[----:B------:R-:W-:-:S07]  /*9400*/  LOP3.LUT R0, R2, R0, R7, 0xfe, !PT ;  /* 0x0000000002007212 */ /* 0x000fce00078efe07 */
.L_x_203:
[----:B------:R-:W-:Y:S05]  /*9410*/  BSYNC.RECONVERGENT B0 ;  /* 0x0000000000007941 */ /* 0x000fea0003800200 */
.L_x_202:
[----:B------:R-:W-:-:S04]  /*9420*/  F2FP.BF16.F32.PACK_AB R0, RZ, R0 ;  /* 0x00000000ff00723e */ /* 0x000fc800000010ff */
[----:B------:R-:W-:Y:S01]  /*9430*/  PRMT R19, R0, 0x7610, R19 ;  /* 0x0000761000137816 */ /* 0x000fe20000000013 */
[----:B------:R-:W-:Y:S06]  /*9440*/  BRA `(.L_x_183) ;  /* 0x0000000000b47947 */ /* 0x000fec0003800000 */
.L_x_195:
[----:B------:R-:W-:-:S09]  /*9450*/  UISETP.NE.AND UP0, UPT, UR4, 0x1c, UPT ;  /* 0x0000001c0400788c */ /* 0x000fd2000bf05270 */
[----:B------:R-:W-:Y:S05]  /*9460*/  BRA.U !UP0, `(.L_x_206) ;  /* 0x00000001089c7547 */ /* 0x000fea000b800000 */
[----:B------:R-:W-:-:S09]  /*9470*/  UISETP.NE.AND UP0, UPT, UR4, 0x1d, UPT ;  /* 0x0000001d0400788c */ /* 0x000fd2000bf05270 */
[----:B------:R-:W-:Y:S05]  /*9480*/  BRA.U !UP0, `(.L_x_207) ;  /* 0x0000000108807547 */ /* 0x000fea000b800000 */
[----:B------:R-:W-:-:S09]  /*9490*/  UISETP.NE.AND UP0, UPT, UR4, 0x2c, UPT ;  /* 0x0000002c0400788c */ /* 0x000fd2000bf05270 */
[----:B------:R-:W-:Y:S05]  /*94a0*/  BRA.U UP0, `(.L_x_182) ;  /* 0x0000000100307547 */ /* 0x000fea000b800000 */
        /* <DEDUP_REMOVED lines=8> */
.L_x_209:
[----:B------:R-:W-:Y:S05]  /*9530*/  BSYNC.RECONVERGENT B0 ;  /* 0x0000000000007941 */ /* 0x000fea0003800200 */
.L_x_208:
[----:B------:R-:W-:-:S04]  /*9540*/  F2FP.BF16.F32.PACK_AB R0, RZ, R0 ;  /* 0x00000000ff00723e */ /* 0x000fc800000010ff */
[----:B------:R-:W-:Y:S01]  /*9550*/  PRMT R19, R0, 0x7610, R19 ;  /* 0x0000761000137816 */ /* 0x000fe20000000013 */
[----:B------:R-:W-:Y:S06]  /*9560*/  BRA `(.L_x_183) ;  /* 0x00000000006c7947 */ /* 0x000fec0003800000 */
.L_x_182:
[----:B------:R-:W-:Y:S01]  /*9570*/  MOV R2, 0x0 ;  /* 0x0000000000027802 */ /* 0x000fe20000000f00 */
[----:B------:R-:W0:Y:S01]  /*9580*/  LDCU.64 UR4, c[0x4][0x128] ;  /* 0x01002500ff0477ac */ /* 0x000e220008000a00 */
[----:B------:R-:W-:Y:S02]  /*9590*/  IMAD.MOV.U32 R8, RZ, RZ, 0x4e ;  /* 0x0000004eff087424 */ /* 0x000fe400078e00ff */
[----:B------:R-:W-:Y:S01]  /*95a0*/  IMAD.MOV.U32 R12, RZ, RZ, 0x1 ;  /* 0x00000001ff0c7424 */ /* 0x000fe200078e00ff */
[----:B------:R-:W1:Y:S01]  /*95b0*/  LDCU.64 UR6, c[0x4][0x130] ;  /* 0x01002600ff0677ac */ /* 0x000e620008000a00 */
[----:B------:R-:W2:Y:S01]  /*95c0*/  LDC.64 R2, c[0x4][R2] ;  /* 0x0100000002027b82 */ /* 0x000ea20000000a00 */
[----:B------:R-:W-:Y:S01]  /*95d0*/  IMAD.MOV.U32 R13, RZ, RZ, RZ ;  /* 0x000000ffff0d7224 */ /* 0x000fe200078e00ff */
[----:B------:R-:W3:Y:S01]  /*95e0*/  LDCU.64 UR8, c[0x4][0x38] ;  /* 0x01000700ff0877ac */ /* 0x000ee20008000a00 */
[----:B0-----:R-:W-:Y:S02]  /*95f0*/  IMAD.U32 R4, RZ, RZ, UR4 ;  /* 0x00000004ff047e24 */ /* 0x001fe4000f8e00ff */
[----:B------:R-:W-:-:S02]  /*9600*/  IMAD.U32 R5, RZ, RZ, UR5 ;  /* 0x00000005ff057e24 */ /* 0x000fc4000f8e00ff */
[----:B-1----:R-:W-:Y:S01]  /*9610*/  IMAD.U32 R6, RZ, RZ, UR6 ;  /* 0x00000006ff067e24 */ /* 0x002fe2000f8e00ff */
[----:B------:R-:W-:Y:S01]  /*9620*/  MOV R7, UR7 ;  /* 0x0000000700077c02 */ /* 0x000fe20008000f00 */
[----:B---3--:R-:W-:Y:S02]  /*9630*/  IMAD.U32 R10, RZ, RZ, UR8 ;  /* 0x00000008ff0a7e24 */ /* 0x008fe4000f8e00ff */
[----:B------:R-:W-:-:S07]  /*9640*/  IMAD.U32 R11, RZ, RZ, UR9 ;  /* 0x00000009ff0b7e24 */ /* 0x000fce000f8e00ff */
[----:B------:R-:W-:-:S07]  /*9650*/  LEPC R20, `(.L_x_210) ;  /* 0x000000001014794e */ /* 0x000fce0000000000 */
[----:B--2---:R-:W-:Y:S05]  /*9660*/  CALL.ABS.NOINC R2 ;  /* 0x0000000002007343 */ /* 0x004fea0003c00000 */
.L_x_210:
[----:B------:R-:W-:Y:S01]  /*9670*/  PRMT R19, RZ, 0x7610, R19 ;  /* 0x00007610ff137816 */ /* 0x000fe20000000013 */
[----:B------:R-:W-:Y:S06]  /*9680*/  BRA `(.L_x_183) ;  /* 0x0000000000247947 */ /* 0x000fec0003800000 */
.L_x_207:
[----:B------:R-:W2:Y:S02]  /*9690*/  LDG.E.64 R2, desc[UR36][R2.64] ;  /* 0x0000002402027981 */ /* 0x000ea4000c1e1b00 */
[----:B--2---:R-:W0:Y:S02]  /*96a0*/  I2F.U64 R0, R2 ;  /* 0x0000000200007312 */ /* 0x004e240000301000 */
[----:B0-----:R-:W-:-:S04]  /*96b0*/  F2FP.BF16.F32.PACK_AB R0, RZ, R0 ;  /* 0x00000000ff00723e */ /* 0x001fc800000010ff */
[----:B------:R-:W-:Y:S01]  /*96c0*/  PRMT R19, R0, 0x7610, R19 ;  /* 0x0000761000137816 */ /* 0x000fe20000000013 */
[----:B------:R-:W-:Y:S06]  /*96d0*/  BRA `(.L_x_183) ;  /* 0x0000000000107947 */ /* 0x000fec0003800000 */
.L_x_206:
[----:B------:R-:W2:Y:S02]  /*96e0*/  LDG.E R2, desc[UR36][R2.64] ;  /* 0x0000002402027981 */ /* 0x000ea4000c1e1900 */
[----:B--2---:R-:W-:-:S04]  /*96f0*/  I2FP.F32.U32 R0, R2 ;  /* 0x0000000200007245 */ /* 0x004fc80000201000 */
[----:B------:R-:W-:-:S04]  /*9700*/  F2FP.BF16.F32.PACK_AB R0, RZ, R0 ;  /* 0x00000000ff00723e */ /* 0x000fc800000010ff */
[----:B------:R-:W-:-:S07]  /*9710*/  PRMT R19, R0, 0x7610, R19 ;  /* 0x0000761000137816 */ /* 0x000fce0000000013 */
.L_x_183:
        /* <DEDUP_REMOVED lines=19> */
.L_x_214:
[----:B------:R-:W2:Y:S02]  /*9850*/  LDG.E.U8 R2, desc[UR36][R2.64] ;  /* 0x0000002402027981 */ /* 0x000ea4000c1e1100 */
[----:B--2---:R-:W-:-:S04]  /*9860*/  I2FP.F32.U32 R0, R2 ;  /* 0x0000000200007245 */ /* 0x004fc80000201000 */
[----:B------:R-:W-:-:S04]  /*9870*/  F2FP.BF16.F32.PACK_AB R0, RZ, R0 ;  /* 0x00000000ff00723e */ /* 0x000fc800000010ff */
[----:B------:R-:W-:Y:S01]  /*9880*/  PRMT R23, R0, 0x7610, R23 ;  /* 0x0000761000177816 */ /* 0x000fe20000000017 */
[----:B------:R-:W-:Y:S06]  /*9890*/  BRA `(.L_x_216) ;  /* 0x0000000c00c07947 */ /* 0x000fec0003800000 */
.L_x_213:
        /* <DEDUP_REMOVED lines=11> */
.L_x_218:
[----:B------:R-:W2:Y:S02]  /*9950*/  LDG.E R2, desc[UR36][R2.64] ;  /* 0x0000002402027981 */ /* 0x000ea4000c1e1900 */
[----:B--2---:R-:W-:-:S04]  /*9960*/  I2FP.F32.S32 R0, R2 ;  /* 0x0000000200007245 */ /* 0x004fc80000201400 */
[----:B------:R-:W-:-:S04]  /*9970*/  F2FP.BF16.F32.PACK_AB R0, RZ, R0 ;  /* 0x00000000ff00723e */ /* 0x000fc800000010ff */
[----:B------:R-:W-:Y:S01]  /*9980*/  PRMT R23, R0, 0x7610, R23 ;  /* 0x0000761000177816 */ /* 0x000fe20000000017 */
[----:B------:R-:W-:Y:S06]  /*9990*/  BRA `(.L_x_216) ;  /* 0x0000000c00807947 */ /* 0x000fec0003800000 */
.L_x_217:
[----:B------:R-:W2:Y:S02]  /*99a0*/  LDG.E.U16 R2, desc[UR36][R2.64] ;  /* 0x0000002402027981 */ /* 0x000ea4000c1e1500 */
[----:B--2---:R-:W0:Y:S02]  /*99b0*/  I2F.S16 R0, R2 ;  /* 0x0000000200007306 */ /* 0x004e240000101400 */
[----:B0-----:R-:W-:-:S04]  /*99c0*/  F2FP.BF16.F32.PACK_AB R0, RZ, R0 ;  /* 0x00000000ff00723e */ /* 0x001fc800000010ff */
[----:B------:R-:W-:Y:S01]  /*99d0*/  PRMT R23, R0, 0x7610, R23 ;  /* 0x0000761000177816 */ /* 0x000fe20000000017 */
[----:B------:R-:W-:Y:S06]  /*99e0*/  BRA `(.L_x_216) ;  /* 0x0000000c006c7947 */ /* 0x000fec0003800000 */
.L_x_212:
        /* <DEDUP_REMOVED lines=9> */
.L_x_220:
[----:B------:R-:W2:Y:S02]  /*9a80*/  LDG.E.U16 R0, desc[UR36][R2.64] ;  /* 0x0000002402007981 */ /* 0x000ea4000c1e1500 */
[----:B--2---:R-:W-:-:S05]  /*9a90*/  HADD2.F32 R0, -RZ, R0.H0_H0 ;  /* 0x20000000ff007230 */ /* 0x004fca0000004100 */
[----:B------:R-:W-:-:S04]  /*9aa0*/  F2FP.BF16.F32.PACK_AB R0, RZ, R0 ;  /* 0x00000000ff00723e */ /* 0x000fc800000010ff */
[----:B------:R-:W-:Y:S01]  /*9ab0*/  PRMT R23, R0, 0x7610, R23 ;  /* 0x0000761000177816 */ /* 0x000fe20000000017 */
[----:B------:R-:W-:Y:S06]  /*9ac0*/  BRA `(.L_x_216) ;  /* 0x0000000c00347947 */ /* 0x000fec0003800000 */
.L_x_219:
        /* <DEDUP_REMOVED lines=9> */
.L_x_222:
[----:B------:R-:W2:Y:S02]  /*9b60*/  LDG.E.U16 R2, desc[UR36][R2.64] ;  /* 0x0000002402027981 */ /* 0x000ea4000c1e1500 */
[----:B--2---:R-:W-:-:S05]  /*9b70*/  HADD2.F32 R0, -RZ, R2.H0_H0 ;  /* 0x20000002ff007230 */ /* 0x004fca0000004100 */
[----:B------:R-:W-:-:S04]  /*9b80*/  F2FP.BF16.F32.PACK_AB R0, RZ, R0 ;  /* 0x00000000ff00723e */ /* 0x000fc800000010ff */
[----:B------:R-:W-:Y:S01]  /*9b90*/  PRMT R23, R0, 0x7610, R23 ;  /* 0x0000761000177816 */ /* 0x000fe20000000017 */
[----:B------:R-:W-:Y:S06]  /*9ba0*/  BRA `(.L_x_216) ;  /* 0x0000000800fc7947 */ /* 0x000fec0003800000 */
.L_x_221:
        /* <DEDUP_REMOVED lines=9> */
.L_x_211:
        /* <DEDUP_REMOVED lines=14> */
.L_x_225:
        /* <DEDUP_REMOVED lines=9> */
.L_x_224:
        /* <DEDUP_REMOVED lines=27> */
.L_x_227:
        /* <DEDUP_REMOVED lines=14> */
.L_x_226:
[----:B------:R0:W5:Y:S01]  /*a040*/  LDG.E.U16 R23, desc[UR36][R2.64] ;  /* 0x0000002402177981 */ /* 0x000162000c1e1500 */
[----:B------:R-:W-:Y:S05]  /*a050*/  BRA `(.L_x_216) ;  /* 0x0000000400d07947 */ /* 0x000fea0003800000 */
.L_x_223:
        /* <DEDUP_REMOVED lines=13> */
.L_x_230:
        /* <DEDUP_REMOVED lines=21> */
.L_x_234:
[----:B------:R-:W-:Y:S05]  /*a280*/  BSYNC.RECONVERGENT B1 ;  /* 0x0000000000017941 */ /* 0x000fea0003800200 */
.L_x_233:
[----:B------:R-:W-:Y:S01]  /*a290*/  IMAD.SHL.U32 R0, R0, 0x100000, RZ ;  /* 0x0010000000007824 */ /* 0x000fe200078e00ff */
[----:B------:R-:W-:-:S04]  /*a2a0*/  LEA R2, R2, 0x3b800000, 0x17 ;  /* 0x3b80000002027811 */ /* 0x000fc800078eb8ff */
[----:B------:R-:W-:-:S07]  /*a2b0*/  LOP3.LUT R0, R2, R0, R7, 0xfe, !PT ;  /* 0x0000000002007212 */ /* 0x000fce00078efe07 */
.L_x_232:
[----:B------:R-:W-:Y:S05]  /*a2c0*/  BSYNC.RECONVERGENT B0 ;  /* 0x0000000000007941 */ /* 0x000fea0003800200 */
.L_x_231:
[----:B------:R-:W-:-:S04]  /*a2d0*/  F2FP.BF16.F32.PACK_AB R0, RZ, R0 ;  /* 0x00000000ff00723e */ /* 0x000fc800000010ff */
[----:B------:R-:W-:Y:S01]  /*a2e0*/  PRMT R23, R0, 0x7610, R23 ;  /* 0x0000761000177816 */ /* 0x000fe20000000017 */
[----:B------:R-:W-:Y:S06]  /*a2f0*/  BRA `(.L_x_216) ;  /* 0x0000000400287947 */ /* 0x000fec0003800000 */
.L_x_229:
        /* <DEDUP_REMOVED lines=21> */
.L_x_238:
[----:B------:R-:W-:Y:S05]  /*a450*/  BSYNC.RECONVERGENT B1 ;  /* 0x0000000000017941 */ /* 0x000fea0003800200 */
.L_x_237:
[----:B------:R-:W-:Y:S01]  /*a460*/  IMAD.SHL.U32 R0, R0, 0x200000, RZ ;  /* 0x0020000000007824 */ /* 0x000fe200078e00ff */
[----:B------:R-:W-:-:S04]  /*a470*/  LEA R2, R2, 0x37800000, 0x17 ;  /* 0x3780000002027811 */ /* 0x000fc800078eb8ff */
[----:B------:R-:W-:-:S07]  /*a480*/  LOP3.LUT R0, R2, R0, R7, 0xfe, !PT ;  /* 0x0000000002007212 */ /* 0x000fce00078efe07 */
.L_x_236:
[----:B------:R-:W-:Y:S05]  /*a490*/  BSYNC.RECONVERGENT B0 ;  /* 0x0000000000007941 */ /* 0x000fea0003800200 */
.L_x_235:
[----:B------:R-:W-:-:S04]  /*a4a0*/  F2FP.BF16.F32.PACK_AB R0, RZ, R0 ;  /* 0x00000000ff00723e */ /* 0x000fc800000010ff */
[----:B------:R-:W-:Y:S01]  /*a4b0*/  PRMT R23, R0, 0x7610, R23 ;  /* 0x0000761000177816 */ /* 0x000fe20000000017 */
[----:B------:R-:W-:Y:S06]  /*a4c0*/  BRA `(.L_x_216) ;  /* 0x0000000000b47947 */ /* 0x000fec0003800000 */
.L_x_228:
        /* <DEDUP_REMOVED lines=14> */
.L_x_242:
[----:B------:R-:W-:Y:S05]  /*a5b0*/  BSYNC.RECONVERGENT B0 ;  /* 0x0000000000007941 */ /* 0x000fea0003800200 */
.L_x_241:
[----:B------:R-:W-:-:S04]  /*a5c0*/  F2FP.BF16.F32.PACK_AB R0, RZ, R0 ;  /* 0x00000000ff00723e */ /* 0x000fc800000010ff */
[----:B------:R-:W-:Y:S01]  /*a5d0*/  PRMT R23, R0, 0x7610, R23 ;  /* 0x0000761000177816 */ /* 0x000fe20000000017 */
[----:B------:R-:W-:Y:S06]  /*a5e0*/  BRA `(.L_x_216) ;  /* 0x00000000006c7947 */ /* 0x000fec0003800000 */
.L_x_215:
        /* <DEDUP_REMOVED lines=10> */
[----:B-1----:R-:W-:Y:S02]  /*a690*/  IMAD.U32 R6, RZ, RZ, UR6 ;  /* 0x00000006ff067e24 */ /* 0x002fe4000f8e00ff */
[----:B------:R-:W-:Y:S02]  /*a6a0*/  IMAD.U32 R7, RZ, RZ, UR7 ;  /* 0x00000007ff077e24 */ /* 0x000fe4000f8e00ff */
[----:B---3--:R-:W-:Y:S02]  /*a6b0*/  IMAD.U32 R10, RZ, RZ, UR8 ;  /* 0x00000008ff0a7e24 */ /* 0x008fe4000f8e00ff */
[----:B------:R-:W-:-:S07]  /*a6c0*/  IMAD.U32 R11, RZ, RZ, UR9 ;  /* 0x00000009ff0b7e24 */ /* 0x000fce000f8e00ff */
[----:B------:R-:W-:-:S07]  /*a6d0*/  LEPC R20, `(.L_x_243) ;  /* 0x000000001014794e */ /* 0x000fce0000000000 */
[----:B--2--5:R-:W-:Y:S05]  /*a6e0*/  CALL.ABS.NOINC R2 ;  /* 0x0000000002007343 */ /* 0x024fea0003c00000 */
.L_x_243:
[----:B------:R-:W-:Y:S01]  /*a6f0*/  PRMT R23, RZ, 0x7610, R23 ;  /* 0x00007610ff177816 */ /* 0x000fe20000000017 */
[----:B------:R-:W-:Y:S06]  /*a700*/  BRA `(.L_x_216) ;  /* 0x0000000000247947 */ /* 0x000fec0003800000 */
.L_x_240:
[----:B------:R-:W2:Y:S02]  /*a710*/  LDG.E.64 R2, desc[UR36][R2.64] ;  /* 0x0000002402027981 */ /* 0x000ea4000c1e1b00 */
[----:B--2---:R-:W0:Y:S02]  /*a720*/  I2F.U64 R0, R2 ;  /* 0x0000000200007312 */ /* 0x004e240000301000 */
[----:B0-----:R-:W-:-:S04]  /*a730*/  F2FP.BF16.F32.PACK_AB R0, RZ, R0 ;  /* 0x00000000ff00723e */ /* 0x001fc800000010ff */
[----:B------:R-:W-:Y:S01]  /*a740*/  PRMT R23, R0, 0x7610, R23 ;  /* 0x0000761000177816 */ /* 0x000fe20000000017 */
[----:B------:R-:W-:Y:S06]  /*a750*/  BRA `(.L_x_216) ;  /* 0x0000000000107947 */ /* 0x000fec0003800000 */
.L_x_239:
[----:B------:R-:W2:Y:S02]  /*a760*/  LDG.E R2, desc[UR36][R2.64] ;  /* 0x0000002402027981 */ /* 0x000ea4000c1e1900 */
[----:B--2---:R-:W-:-:S04]  /*a770*/  I2FP.F32.U32 R0, R2 ;  /* 0x0000000200007245 */ /* 0x004fc80000201000 */
[----:B------:R-:W-:-:S04]  /*a780*/  F2FP.BF16.F32.PACK_AB R0, RZ, R0 ;  /* 0x00000000ff00723e */ /* 0x000fc800000010ff */
[----:B------:R-:W-:-:S07]  /*a790*/  PRMT R23, R0, 0x7610, R23 ;  /* 0x0000761000177816 */ /* 0x000fce0000000017 */
.L_x_216:
        /* <DEDUP_REMOVED lines=19> */
.L_x_247:
[----:B------:R-:W2:Y:S02]  /*a8d0*/  LDG.E.U8 R2, desc[UR36][R2.64] ;  /* 0x0000002402027981 */ /* 0x000ea4000c1e1100 */
[----:B--2---:R-:W-:-:S04]  /*a8e0*/  I2FP.F32.U32 R0, R2 ;  /* 0x0000000200007245 */ /* 0x004fc80000201000 */
[----:B------:R-:W-:-:S04]  /*a8f0*/  F2FP.BF16.F32.PACK_AB R0, RZ, R0 ;  /* 0x00000000ff00723e */ /* 0x000fc800000010ff */
[----:B------:R-:W-:Y:S01]  /*a900*/  PRMT R22, R0, 0x7610, R22 ;  /* 0x0000761000167816 */ /* 0x000fe20000000016 */
[----:B------:R-:W-:Y:S06]  /*a910*/  BRA `(.L_x_249) ;  /* 0x0000000c00c07947 */ /* 0x000fec0003800000 */
.L_x_246:
        /* <DEDUP_REMOVED lines=11> */
.L_x_251:
[----:B------:R-:W2:Y:S02]  /*a9d0*/  LDG.E R2, desc[UR36][R2.64] ;  /* 0x0000002402027981 */ /* 0x000ea4000c1e1900 */
[----:B--2---:R-:W-:-:S04]  /*a9e0*/  I2FP.F32.S32 R0, R2 ;  /* 0x0000000200007245 */ /* 0x004fc80000201400 */
[----:B------:R-:W-:-:S04]  /*a9f0*/  F2FP.BF16.F32.PACK_AB R0, RZ, R0 ;  /* 0x00000000ff00723e */ /* 0x000fc800000010ff */
[----:B------:R-:W-:Y:S01]  /*aa00*/  PRMT R22, R0, 0x7610, R22 ;  /* 0x0000761000167816 */ /* 0x000fe20000000016 */
[----:B------:R-:W-:Y:S06]  /*aa10*/  BRA `(.L_x_249) ;  /* 0x0000000c00807947 */ /* 0x000fec0003800000 */
.L_x_250:
[----:B------:R-:W2:Y:S02]  /*aa20*/  LDG.E.U16 R2, desc[UR36][R2.64] ;  /* 0x0000002402027981 */ /* 0x000ea4000c1e1500 */
[----:B--2---:R-:W0:Y:S02]  /*aa30*/  I2F.S16 R0, R2 ;  /* 0x0000000200007306 */ /* 0x004e240000101400 */
[----:B0-----:R-:W-:-:S04]  /*aa40*/  F2FP.BF16.F32.PACK_AB R0, RZ, R0 ;  /* 0x00000000ff00723e */ /* 0x001fc800000010ff */
[----:B------:R-:W-:Y:S01]  /*aa50*/  PRMT R22, R0, 0x7610, R22 ;  /* 0x0000761000167816 */ /* 0x000fe20000000016 */
[----:B------:R-:W-:Y:S06]  /*aa60*/  BRA `(.L_x_249) ;  /* 0x0000000c006c7947 */ /* 0x000fec0003800000 */
.L_x_245:
        /* <DEDUP_REMOVED lines=9> */
.L_x_253:
[----:B------:R-:W2:Y:S02]  /*ab00*/  LDG.E.U16 R0, desc[UR36][R2.64] ;  /* 0x0000002402007981 */ /* 0x000ea4000c1e1500 */
[----:B--2---:R-:W-:-:S05]  /*ab10*/  HADD2.F32 R0, -RZ, R0.H0_H0 ;  /* 0x20000000ff007230 */ /* 0x004fca0000004100 */
[----:B------:R-:W-:-:S04]  /*ab20*/  F2FP.BF16.F32.PACK_AB R0, RZ, R0 ;  /* 0x00000000ff00723e */ /* 0x000fc800000010ff */
[----:B------:R-:W-:Y:S01]  /*ab30*/  PRMT R22, R0, 0x7610, R22 ;  /* 0x0000761000167816 */ /* 0x000fe20000000016 */
[----:B------:R-:W-:Y:S06]  /*ab40*/  BRA `(.L_x_249) ;  /* 0x0000000c00347947 */ /* 0x000fec0003800000 */
.L_x_252:
        /* <DEDUP_REMOVED lines=9> */
.L_x_255:
[----:B------:R-:W2:Y:S02]  /*abe0*/  LDG.E.U16 R2, desc[UR36][R2.64] ;  /* 0x0000002402027981 */ /* 0x000ea4000c1e1500 */
[----:B--2---:R-:W-:-:S05]  /*abf0*/  HADD2.F32 R0, -RZ, R2.H0_H0 ;  /* 0x20000002ff007230 */ /* 0x004fca0000004100 */
[----:B------:R-:W-:-:S04]  /*ac00*/  F2FP.BF16.F32.PACK_AB R0, RZ, R0 ;  /* 0x00000000ff00723e */ /* 0x000fc800000010ff */
[----:B------:R-:W-:Y:S01]  /*ac10*/  PRMT R22, R0, 0x7610, R22 ;  /* 0x0000761000167816 */ /* 0x000fe20000000016 */
[----:B------:R-:W-:Y:S06]  /*ac20*/  BRA `(.L_x_249) ;  /* 0x0000000800fc7947 */ /* 0x000fec0003800000 */
.L_x_254:
        /* <DEDUP_REMOVED lines=9> */
.L_x_244:
        /* <DEDUP_REMOVED lines=14> */
.L_x_258:
        /* <DEDUP_REMOVED lines=9> */
.L_x_257:
        /* <DEDUP_REMOVED lines=27> */
.L_x_260:
        /* <DEDUP_REMOVED lines=14> */
.L_x_259:
[----:B------:R0:W5:Y:S01]  /*b0c0*/  LDG.E.U16 R22, desc[UR36][R2.64] ;  /* 0x0000002402167981 */ /* 0x000162000c1e1500 */
[----:B------:R-:W-:Y:S05]  /*b0d0*/  BRA `(.L_x_249) ;  /* 0x0000000400d07947 */ /* 0x000fea0003800000 */
.L_x_256:
        /* <DEDUP_REMOVED lines=13> */
.L_x_263:
        /* <DEDUP_REMOVED lines=21> */
.L_x_267:
[----:B------:R-:W-:Y:S05]  /*b300*/  BSYNC.RECONVERGENT B1 ;  /* 0x0000000000017941 */ /* 0x000fea0003800200 */
.L_x_266:
[----:B------:R-:W-:Y:S01]  /*b310*/  IMAD.SHL.U32 R0, R0, 0x100000, RZ ;  /* 0x0010000000007824 */ /* 0x000fe200078e00ff */
[----:B------:R-:W-:-:S04]  /*b320*/  LEA R2, R2, 0x3b800000, 0x17 ;  /* 0x3b80000002027811 */ /* 0x000fc800078eb8ff */
[----:B------:R-:W-:-:S07]  /*b330*/  LOP3.LUT R0, R2, R0, R7, 0xfe, !PT ;  /* 0x0000000002007212 */ /* 0x000fce00078efe07 */
.L_x_265:
[----:B------:R-:W-:Y:S05]  /*b340*/  BSYNC.RECONVERGENT B0 ;  /* 0x0000000000007941 */ /* 0x000fea0003800200 */
.L_x_264:
[----:B------:R-:W-:-:S04]  /*b350*/  F2FP.BF16.F32.PACK_AB R0, RZ, R0 ;  /* 0x00000000ff00723e */ /* 0x000fc800000010ff */
[----:B------:R-:W-:Y:S01]  /*b360*/  PRMT R22, R0, 0x7610, R22 ;  /* 0x0000761000167816 */ /* 0x000fe20000000016 */
[----:B------:R-:W-:Y:S06]  /*b370*/  BRA `(.L_x_249) ;  /* 0x0000000400287947 */ /* 0x000fec0003800000 */
.L_x_262:
        /* <DEDUP_REMOVED lines=21> */
.L_x_271:
[----:B------:R-:W-:Y:S05]  /*b4d0*/  BSYNC.RECONVERGENT B1 ;  /* 0x0000000000017941 */ /* 0x000fea0003800200 */
.L_x_270:
[----:B------:R-:W-:Y:S01]  /*b4e0*/  IMAD.SHL.U32 R0, R0, 0x200000, RZ ;  /* 0x0020000000007824 */ /* 0x000fe200078e00ff */
[----:B------:R-:W-:-:S04]  /*b4f0*/  LEA R2, R2, 0x37800000, 0x17 ;  /* 0x3780000002027811 */ /* 0x000fc800078eb8ff */
[----:B------:R-:W-:-:S07]  /*b500*/  LOP3.LUT R0, R2, R0, R7, 0xfe, !PT ;  /* 0x0000000002007212 */ /* 0x000fce00078efe07 */
.L_x_269:
[----:B------:R-:W-:Y:S05]  /*b510*/  BSYNC.RECONVERGENT B0 ;  /* 0x0000000000007941 */ /* 0x000fea0003800200 */
.L_x_268:
[----:B------:R-:W-:-:S04]  /*b520*/  F2FP.BF16.F32.PACK_AB R0, RZ, R0 ;  /* 0x00000000ff00723e */ /* 0x000fc800000010ff */
[----:B------:R-:W-:Y:S01]  /*b530*/  PRMT R22, R0, 0x7610, R22 ;  /* 0x0000761000167816 */ /* 0x000fe20000000016 */
[----:B------:R-:W-:Y:S06]  /*b540*/  BRA `(.L_x_249) ;  /* 0x0000000000b47947 */ /* 0x000fec0003800000 */
.L_x_261:
        /* <DEDUP_REMOVED lines=12> */
[----:B------:R-:W-:Y:S01]  /*b610*/  @!P0 IMAD.MOV.U32 R0, RZ, RZ, 0x7f800001 ;  /* 0x7f800001ff008424 */ /* 0x000fe200078e00ff */
[----:B------:R-:W-:-:S07]  /*b620*/  @P0 SHF.L.U32 R0, R2, 0x17, RZ ;  /* 0x0000001702000819 */ /* 0x000fce00000006ff */
.L_x_275:
[----:B------:R-:W-:Y:S05]  /*b630*/  BSYNC.RECONVERGENT B0 ;  /* 0x0000000000007941 */ /* 0x000fea0003800200 */
.L_x_274:
[----:B------:R-:W-:-:S04]  /*b640*/  F2FP.BF16.F32.PACK_AB R0, RZ, R0 ;  /* 0x00000000ff00723e */ /* 0x000fc800000010ff */
[----:B------:R-:W-:Y:S01]  /*b650*/  PRMT R22, R0, 0x7610, R22 ;  /* 0x0000761000167816 */ /* 0x000fe20000000016 */
[----:B------:R-:W-:Y:S06]  /*b660*/  BRA `(.L_x_249) ;  /* 0x00000000006c7947 */ /* 0x000fec0003800000 */
.L_x_248:
        /* <DEDUP_REMOVED lines=16> */
.L_x_276:
[----:B------:R-:W-:Y:S01]  /*b770*/  PRMT R22, RZ, 0x7610, R22 ;  /* 0x00007610ff167816 */ /* 0x000fe20000000016 */
[----:B------:R-:W-:Y:S06]  /*b780*/  BRA `(.L_x_249) ;  /* 0x0000000000247947 */ /* 0x000fec0003800000 */
.L_x_273:
[----:B------:R-:W2:Y:S02]  /*b790*/  LDG.E.64 R2, desc[UR36][R2.64] ;  /* 0x0000002402027981 */ /* 0x000ea4000c1e1b00 */
[----:B--2---:R-:W0:Y:S02]  /*b7a0*/  I2F.U64 R0, R2 ;  /* 0x0000000200007312 */ /* 0x004e240000301000 */
[----:B0-----:R-:W-:-:S04]  /*b7b0*/  F2FP.BF16.F32.PACK_AB R0, RZ, R0 ;  /* 0x00000000ff00723e */ /* 0x001fc800000010ff */
[----:B------:R-:W-:Y:S01]  /*b7c0*/  PRMT R22, R0, 0x7610, R22 ;  /* 0x0000761000167816 */ /* 0x000fe20000000016 */
[----:B------:R-:W-:Y:S06]  /*b7d0*/  BRA `(.L_x_249) ;  /* 0x0000000000107947 */ /* 0x000fec0003800000 */
.L_x_272:
[----:B------:R-:W2:Y:S02]  /*b7e0*/  LDG.E R2, desc[UR36][R2.64] ;  /* 0x0000002402027981 */ /* 0x000ea4000c1e1900 */
[----:B--2---:R-:W-:-:S04]  /*b7f0*/  I2FP.F32.U32 R0, R2 ;  /* 0x0000000200007245 */ /* 0x004fc80000201000 */
[----:B------:R-:W-:-:S04]  /*b800*/  F2FP.BF16.F32.PACK_AB R0, RZ, R0 ;  /* 0x00000000ff00723e */ /* 0x000fc800000010ff */
[----:B------:R-:W-:-:S07]  /*b810*/  PRMT R22, R0, 0x7610, R22 ;  /* 0x0000761000167816 */ /* 0x000fce0000000016 */
.L_x_249:
        /* <DEDUP_REMOVED lines=18> */
.L_x_280:
[----:B------:R-:W2:Y:S02]  /*b940*/  LDG.E.U8 R2, desc[UR36][R2.64] ;  /* 0x0000002402027981 */ /* 0x000ea4000c1e1100 */
[----:B--2---:R-:W-:-:S04]  /*b950*/  I2FP.F32.U32 R0, R2 ;  /* 0x0000000200007245 */ /* 0x004fc80000201000 */
[----:B------:R-:W-:Y:S01]  /*b960*/  F2FP.BF16.F32.PACK_AB R0, RZ, R0 ;  /* 0x00000000ff00723e */ /* 0x000fe200000010ff */
[----:B------:R-:W-:Y:S06]  /*b970*/  BRA `(.L_x_282) ;  /* 0x0000000c00847947 */ /* 0x000fec0003800000 */
.L_x_279:
        /* <DEDUP_REMOVED lines=10> */
.L_x_284:
[----:B------:R-:W2:Y:S02]  /*ba20*/  LDG.E R2, desc[UR36][R2.64] ;  /* 0x0000002402027981 */ /* 0x000ea4000c1e1900 */
[----:B--2---:R-:W-:-:S04]  /*ba30*/  I2FP.F32.S32 R0, R2 ;  /* 0x0000000200007245 */ /* 0x004fc80000201400 */
[----:B------:R-:W-:Y:S01]  /*ba40*/  F2FP.BF16.F32.PACK_AB R0, RZ, R0 ;  /* 0x00000000ff00723e */ /* 0x000fe200000010ff */
[----:B------:R-:W-:Y:S06]  /*ba50*/  BRA `(.L_x_282) ;  /* 0x0000000c004c7947 */ /* 0x000fec0003800000 */
.L_x_283:
[----:B------:R-:W2:Y:S02]  /*ba60*/  LDG.E.U16 R2, desc[UR36][R2.64] ;  /* 0x0000002402027981 */ /* 0x000ea4000c1e1500 */
[----:B--2---:R-:W0:Y:S02]  /*ba70*/  I2F.S16 R0, R2 ;  /* 0x0000000200007306 */ /* 0x004e240000101400 */
[----:B0-----:R-:W-:Y:S01]  /*ba80*/  F2FP.BF16.F32.PACK_AB R0, RZ, R0 ;  /* 0x00000000ff00723e */ /* 0x001fe200000010ff */
[----:B------:R-:W-:Y:S06]  /*ba90*/  BRA `(.L_x_282) ;  /* 0x0000000c003c7947 */ /* 0x000fec0003800000 */
.L_x_278:
        /* <DEDUP_REMOVED lines=9> */
.L_x_286:
[----:B------:R-:W2:Y:S02]  /*bb30*/  LDG.E.U16 R0, desc[UR36][R2.64] ;  /* 0x0000002402007981 */ /* 0x000ea4000c1e1500 */
[----:B--2---:R-:W-:-:S05]  /*bb40*/  HADD2.F32 R0, -RZ, R0.H0_H0 ;  /* 0x20000000ff007230 */ /* 0x004fca0000004100 */
[----:B------:R-:W-:Y:S01]  /*bb50*/  F2FP.BF16.F32.PACK_AB R0, RZ, R0 ;  /* 0x00000000ff00723e */ /* 0x000fe200000010ff */
[----:B------:R-:W-:Y:S06]  /*bb60*/  BRA `(.L_x_282) ;  /* 0x0000000c00087947 */ /* 0x000fec0003800000 */
.L_x_285:
        /* <DEDUP_REMOVED lines=9> */
.L_x_288:
[----:B------:R-:W2:Y:S02]  /*bc00*/  LDG.E.U16 R2, desc[UR36][R2.64] ;  /* 0x0000002402027981 */ /* 0x000ea4000c1e1500 */
[----:B--2---:R-:W-:-:S05]  /*bc10*/  HADD2.F32 R0, -RZ, R2.H0_H0 ;  /* 0x20000002ff007230 */ /* 0x004fca0000004100 */
[----:B------:R-:W-:Y:S01]  /*bc20*/  F2FP.BF16.F32.PACK_AB R0, RZ, R0 ;  /* 0x00000000ff00723e */ /* 0x000fe200000010ff */
[----:B------:R-:W-:Y:S06]  /*bc30*/  BRA `(.L_x_282) ;  /* 0x0000000800d47947 */ /* 0x000fec0003800000 */
.L_x_287:
        /* <DEDUP_REMOVED lines=8> */
.L_x_277:
        /* <DEDUP_REMOVED lines=13> */
.L_x_291:
        /* <DEDUP_REMOVED lines=8> */
.L_x_290:
        /* <DEDUP_REMOVED lines=27> */
.L_x_293:
        /* <DEDUP_REMOVED lines=11> */
[----:B------:R-:W-:Y:S01]  /*c070*/  F2FP.BF16.F32.PACK_AB R0, RZ, R0 ;  /* 0x00000000ff00723e */ /* 0x000fe200000010ff */
[----:B------:R-:W-:Y:S06]  /*c080*/  BRA `(.L_x_282) ;  /* 0x0000000400c07947 */ /* 0x000fec0003800000 */
.L_x_292:
[----:B------:R0:W5:Y:S01]  /*c090*/  LDG.E.U16 R0, desc[UR36][R2.64] ;  /* 0x0000002402007981 */ /* 0x000162000c1e1500 */
[----:B------:R-:W-:Y:S05]  /*c0a0*/  BRA `(.L_x_282) ;  /* 0x0000000400b87947 */ /* 0x000fea0003800000 */
.L_x_289:
        /* <DEDUP_REMOVED lines=12> */
.L_x_296:
        /* <DEDUP_REMOVED lines=21> */
.L_x_300:
[----:B------:R-:W-:Y:S05]  /*c2c0*/  BSYNC.RECONVERGENT B1 ;  /* 0x0000000000017941 */ /* 0x000fea0003800200 */
.L_x_299:
[----:B------:R-:W-:Y:S01]  /*c2d0*/  IMAD.SHL.U32 R0, R0, 0x100000, RZ ;  /* 0x0010000000007824 */ /* 0x000fe200078e00ff */
[----:B------:R-:W-:-:S04]  /*c2e0*/  LEA R2, R2, 0x3b800000, 0x17 ;  /* 0x3b80000002027811 */ /* 0x000fc800078eb8ff */
[----:B------:R-:W-:-:S07]  /*c2f0*/  LOP3.LUT R0, R2, R0, R7, 0xfe, !PT ;  /* 0x0000000002007212 */ /* 0x000fce00078efe07 */
.L_x_298:
[----:B------:R-:W-:Y:S05]  /*c300*/  BSYNC.RECONVERGENT B0 ;  /* 0x0000000000007941 */ /* 0x000fea0003800200 */
.L_x_297:
[----:B------:R-:W-:Y:S01]  /*c310*/  F2FP.BF16.F32.PACK_AB R0, RZ, R0 ;  /* 0x00000000ff00723e */ /* 0x000fe200000010ff */
[----:B------:R-:W-:Y:S06]  /*c320*/  BRA `(.L_x_282) ;  /* 0x0000000400187947 */ /* 0x000fec0003800000 */
.L_x_295:
        /* <DEDUP_REMOVED lines=21> */
.L_x_304:
[----:B------:R-:W-:Y:S05]  /*c480*/  BSYNC.RECONVERGENT B1 ;  /* 0x0000000000017941 */ /* 0x000fea0003800200 */
.L_x_303:
[----:B------:R-:W-:Y:S01]  /*c490*/  IMAD.SHL.U32 R0, R0, 0x200000, RZ ;  /* 0x0020000000007824 */ /* 0x000fe200078e00ff */
[----:B------:R-:W-:-:S04]  /*c4a0*/  LEA R2, R2, 0x37800000, 0x17 ;  /* 0x3780000002027811 */ /* 0x000fc800078eb8ff */
[----:B------:R-:W-:-:S07]  /*c4b0*/  LOP3.LUT R0, R2, R0, R7, 0xfe, !PT ;  /* 0x0000000002007212 */ /* 0x000fce00078efe07 */
.L_x_302:
[----:B------:R-:W-:Y:S05]  /*c4c0*/  BSYNC.RECONVERGENT B0 ;  /* 0x0000000000007941 */ /* 0x000fea0003800200 */
.L_x_301:
[----:B------:R-:W-:Y:S01]  /*c4d0*/  F2FP.BF16.F32.PACK_AB R0, RZ, R0 ;  /* 0x00000000ff00723e */ /* 0x000fe200000010ff */
[----:B------:R-:W-:Y:S06]  /*c4e0*/  BRA `(.L_x_282) ;  /* 0x0000000000a87947 */ /* 0x000fec0003800000 */
.L_x_294:
        /* <DEDUP_REMOVED lines=14> */
.L_x_308:
[----:B------:R-:W-:Y:S05]  /*c5d0*/  BSYNC.RECONVERGENT B0 ;  /* 0x0000000000007941 */ /* 0x000fea0003800200 */
.L_x_307:
[----:B------:R-:W-:Y:S01]  /*c5e0*/  F2FP.BF16.F32.PACK_AB R0, RZ, R0 ;  /* 0x00000000ff00723e */ /* 0x000fe200000010ff */
[----:B------:R-:W-:Y:S06]  /*c5f0*/  BRA `(.L_x_282) ;  /* 0x0000000000647947 */ /* 0x000fec0003800000 */
.L_x_281:
        /* <DEDUP_REMOVED lines=16> */
.L_x_309:
[----:B------:R-:W-:Y:S01]  /*c700*/  PRMT R0, RZ, 0x7610, R0 ;  /* 0x00007610ff007816 */ /* 0x000fe20000000000 */
[----:B------:R-:W-:Y:S06]  /*c710*/  BRA `(.L_x_282) ;  /* 0x00000000001c7947 */ /* 0x000fec0003800000 */
.L_x_306:
[----:B------:R-:W2:Y:S02]  /*c720*/  LDG.E.64 R2, desc[UR36][R2.64] ;  /* 0x0000002402027981 */ /* 0x000ea4000c1e1b00 */
[----:B--2---:R-:W0:Y:S02]  /*c730*/  I2F.U64 R0, R2 ;  /* 0x0000000200007312 */ /* 0x004e240000301000 */
[----:B0-----:R-:W-:Y:S01]  /*c740*/  F2FP.BF16.F32.PACK_AB R0, RZ, R0 ;  /* 0x00000000ff00723e */ /* 0x001fe200000010ff */
[----:B------:R-:W-:Y:S06]  /*c750*/  BRA `(.L_x_282) ;  /* 0x00000000000c7947 */ /* 0x000fec0003800000 */
.L_x_305:
[----:B------:R-:W2:Y:S02]  /*c760*/  LDG.E R2, desc[UR36][R2.64] ;  /* 0x0000002402027981 */ /* 0x000ea4000c1e1900 */
[----:B--2---:R-:W-:-:S04]  /*c770*/  I2FP.F32.U32 R0, R2 ;  /* 0x0000000200007245 */ /* 0x004fc80000201000 */
[----:B------:R-:W-:-:S07]  /*c780*/  F2FP.BF16.F32.PACK_AB R0, RZ, R0 ;  /* 0x00000000ff00723e */ /* 0x000fce00000010ff */
.L_x_282:
[----:B-----5:R-:W-:Y:S01]  /*c790*/  IMAD.U32 R23, R23, 0x10000, RZ ;  /* 0x0001000017177824 */ /* 0x020fe200078e00ff */
[----:B------:R-:W0:Y:S01]  /*c7a0*/  LDCU.64 UR6, c[0x0][0x6b0] ;  /* 0x0000d600ff0677ac */ /* 0x000e220008000a00 */
[----:B------:R-:W-:Y:S02]  /*c7b0*/  IMAD.U32 R0, R0, 0x10000, RZ ;  /* 0x0001000000007824 */ /* 0x000fe400078e00ff */
[----:B------:R-:W-:Y:S01]  /*c7c0*/  FMUL.FTZ R23, R23, -1.4426950216293334961 ;  /* 0xbfb8aa3b17177820 */ /* 0x000fe20000410000 */
[----:B------:R-:W-:Y:S01]  /*c7d0*/  IMAD.U32 R19, R19, 0x10000, RZ ;  /* 0x0001000013137824 */ /* 0x000fe200078e00ff */
[----:B------:R-:W-:Y:S01]  /*c7e0*/  UPRMT UR4, UR43, 0x9910, URZ ;  /* 0x000099102b047896 */ /* 0x000fe200080000ff */
[----:B------:R-:W-:-:S03]  /*c7f0*/  IMAD.U32 R22, R22, 0x10000, RZ ;  /* 0x0001000016167824 */ /* 0x000fc600078e00ff */
        /* <DEDUP_REMOVED lines=23> */
.L_x_313:
[----:B0-----:R-:W-:-:S06]  /*c970*/  IMAD.U32 R5, R19, 0x10000, RZ ;  /* 0x0001000013057824 */ /* 0x001fcc00078e00ff */
[----:B------:R-:W0:Y:S02]  /*c980*/  F2I.S64.TRUNC R4, R5 ;  /* 0x0000000500047311 */ /* 0x000e24000020d900 */
[----:B0-----:R0:W-:Y:S01]  /*c990*/  STG.E.U8 desc[UR36][R2.64], R4 ;  /* 0x0000000402007986 */ /* 0x0011e2000c101124 */
[----:B------:R-:W-:Y:S05]  /*c9a0*/  BRA `(.L_x_315) ;  /* 0x0000000c006c7947 */ /* 0x000fea0003800000 */
.L_x_312:
        /* <DEDUP_REMOVED lines=10> */
.L_x_317:
[----:B0-----:R-:W-:-:S06]  /*ca50*/  IMAD.U32 R19, R19, 0x10000, RZ ;  /* 0x0001000013137824 */ /* 0x001fcc00078e00ff */
[----:B------:R-:W0:Y:S02]  /*ca60*/  F2I.FTZ.TRUNC.NTZ R19, R19 ;  /* 0x0000001300137305 */ /* 0x000e24000021f100 */
[----:B0-----:R0:W-:Y:S01]  /*ca70*/  STG.E desc[UR36][R2.64], R19 ;  /* 0x0000001302007986 */ /* 0x0011e2000c101924 */
[----:B------:R-:W-:Y:S05]  /*ca80*/  BRA `(.L_x_315) ;  /* 0x0000000c00347947 */ /* 0x000fea0003800000 */
.L_x_316:
[----:B0-----:R-:W-:-:S06]  /*ca90*/  IMAD.U32 R19, R19, 0x10000, RZ ;  /* 0x0001000013137824 */ /* 0x001fcc00078e00ff */
[----:B------:R-:W0:Y:S02]  /*caa0*/  F2I.FTZ.TRUNC.NTZ R19, R19 ;  /* 0x0000001300137305 */ /* 0x000e24000021f100 */
[----:B0-----:R0:W-:Y:S01]  /*cab0*/  STG.E.U16 desc[UR36][R2.64], R19 ;  /* 0x0000001302007986 */ /* 0x0011e2000c101524 */
[----:B------:R-:W-:Y:S05]  /*cac0*/  BRA `(.L_x_315) ;  /* 0x0000000c00247947 */ /* 0x000fea0003800000 */
.L_x_311:
        /* <DEDUP_REMOVED lines=9> */
.L_x_319:
[----:B0-----:R-:W-:-:S05]  /*cb60*/  IMAD.U32 R0, R19, 0x10000, RZ ;  /* 0x0001000013007824 */ /* 0x001fca00078e00ff */
[----:B------:R-:W-:-:S05]  /*cb70*/  F2FP.F16.F32.PACK_AB R0, RZ, R0 ;  /* 0x00000000ff00723e */ /* 0x000fca00000000ff */
[----:B------:R1:W-:Y:S01]  /*cb80*/  STG.E.U16 desc[UR36][R2.64], R0 ;  /* 0x0000000002007986 */ /* 0x0003e2000c101524 */
[----:B------:R-:W-:Y:S05]  /*cb90*/  BRA `(.L_x_315) ;  /* 0x0000000800f07947 */ /* 0x000fea0003800000 */
.L_x_318:
        /* <DEDUP_REMOVED lines=10> */
.L_x_321:
[----:B0-----:R-:W-:-:S05]  /*cc40*/  IMAD.U32 R19, R19, 0x10000, RZ ;  /* 0x0001000013137824 */ /* 0x001fca00078e00ff */
[----:B------:R-:W-:-:S04]  /*cc50*/  F2FP.F16.F32.PACK_AB R5, RZ, R19 ;  /* 0x00000013ff05723e */ /* 0x000fc800000000ff */
[----:B------:R-:W-:-:S05]  /*cc60*/  PRMT R5, R5, 0x5410, RZ ;  /* 0x0000541005057816 */ /* 0x000fca00000000ff */
[----:B------:R4:W-:Y:S01]  /*cc70*/  STG.E desc[UR36][R2.64], R5 ;  /* 0x0000000502007986 */ /* 0x0009e2000c101924 */
[----:B------:R-:W-:Y:S05]  /*cc80*/  BRA `(.L_x_315) ;  /* 0x0000000800b47947 */ /* 0x000fea0003800000 */
.L_x_320:
[----:B0-----:R-:W-:-:S04]  /*cc90*/  IMAD.U32 R4, R19, 0x10000, RZ ;  /* 0x0001000013047824 */ /* 0x001fc800078e00ff */
[----:B------:R-:W-:-:S06]  /*cca0*/  FMUL.FTZ R4, R4, 1 ;  /* 0x3f80000004047820 */ /* 0x000fcc0000410000 */
[----:B------:R-:W0:Y:S02]  /*ccb0*/  F2F.F64.F32 R4, R4 ;  /* 0x0000000400047310 */ /* 0x000e240000201800 */
[----:B0-----:R2:W-:Y:S01]  /*ccc0*/  STG.E.64 desc[UR36][R2.64], R4 ;  /* 0x0000000402007986 */ /* 0x0015e2000c101b24 */
[----:B------:R-:W-:Y:S05]  /*ccd0*/  BRA `(.L_x_315) ;  /* 0x0000000800a07947 */ /* 0x000fea0003800000 */
.L_x_310:
[----:B------:R-:W-:-:S09]  /*cce0*/  UISETP.GT.AND UP0, UPT, UR4, 0x18, UPT ;  /* 0x000000180400788c */ /* 0x000fd2000bf04270 */
[----:B------:R-:W-:Y:S05]  /*ccf0*/  BRA.U !UP0, `(.L_x_322) ;  /* 0x0000000508607547 */ /* 0x000fea000b800000 */
        /* <DEDUP_REMOVED lines=12> */
.L_x_325:
[----:B0-----:R-:W-:Y:S01]  /*cdc0*/  IMAD.U32 R5, R19, 0x10000, RZ ;  /* 0x0001000013057824 */ /* 0x001fe200078e00ff */
[----:B------:R-:W-:Y:S01]  /*cdd0*/  BSSY.RECONVERGENT B0, `(.L_x_326) ;  /* 0x0000013000007945 */ /* 0x000fe20003800200 */
[----:B------:R-:W-:-:S03]  /*cde0*/  HFMA2 R0, -RZ, RZ, 0, 7.62939453125e-06 ;  /* 0x00000080ff007431 */ /* 0x000fc600000001ff */
[----:B------:R-:W-:-:S04]  /*cdf0*/  LOP3.LUT R4, R5, 0x7fffffff, RZ, 0xc0, !PT ;  /* 0x7fffffff05047812 */ /* 0x000fc800078ec0ff */
[----:B------:R-:W-:-:S13]  /*ce00*/  ISETP.GT.U32.AND P0, PT, R4, 0x437fffff, PT ;  /* 0x437fffff0400780c */ /* 0x000fda0003f04070 */
[----:B------:R-:W-:Y:S05]  /*ce10*/  @P0 BRA `(.L_x_327) ;  /* 0x0000000000380947 */ /* 0x000fea0003800000 */
[----:B------:R-:W-:-:S13]  /*ce20*/  ISETP.GE.U32.AND P0, PT, R4, 0x3c000000, PT ;  /* 0x3c0000000400780c */ /* 0x000fda0003f06070 */
[----:B------:R-:W-:-:S04]  /*ce30*/  @P0 SHF.R.U32.HI R0, RZ, 0x14, R5 ;  /* 0x00000014ff000819 */ /* 0x000fc80000011605 */
[----:B------:R-:W-:-:S04]  /*ce40*/  @P0 LOP3.LUT R0, R0, 0x1, RZ, 0xc0, !PT ;  /* 0x0000000100000812 */ /* 0x000fc800078ec0ff */
[----:B------:R-:W-:-:S04]  /*ce50*/  @P0 IADD3 R0, PT, PT, R5, 0x487ffff, R0 ;  /* 0x0487ffff05000810 */ /* 0x000fc80007ffe000 */
[----:B------:R-:W-:-:S04]  /*ce60*/  @P0 SHF.R.U32.HI R0, RZ, 0x14, R0 ;  /* 0x00000014ff000819 */ /* 0x000fc80000011600 */
[----:B------:R-:W-:Y:S01]  /*ce70*/  @P0 LOP3.LUT R0, R0, 0xff, RZ, 0xc0, !PT ;  /* 0x000000ff00000812 */ /* 0x000fe200078ec0ff */
[----:B------:R-:W-:Y:S06]  /*ce80*/  @P0 BRA `(.L_x_328) ;  /* 0x0000000000140947 */ /* 0x000fec0003800000 */
[----:B------:R-:W-:-:S05]  /*ce90*/  FADD.FTZ R0, R4, 8192 ;  /* 0x4600000004007421 */ /* 0x000fca0000010000 */
[----:B------:R-:W-:Y:S02]  /*cea0*/  LOP3.LUT P0, R4, R0, 0xff, RZ, 0xc0, !PT ;  /* 0x000000ff00047812 */ /* 0x000fe4000780c0ff */
[----:B------:R-:W-:-:S11]  /*ceb0*/  PRMT R0, RZ, 0x7610, R0 ;  /* 0x00007610ff007816 */ /* 0x000fd60000000000 */
[----:B------:R-:W-:Y:S05]  /*cec0*/  @!P0 BRA `(.L_x_327) ;  /* 0x00000000000c8947 */ /* 0x000fea0003800000 */
[----:B------:R-:W-:-:S07]  /*ced0*/  IMAD.MOV.U32 R0, RZ, RZ, R4 ;  /* 0x000000ffff007224 */ /* 0x000fce00078e0004 */
.L_x_328:
[----:B------:R-:W-:-:S04]  /*cee0*/  SHF.R.U32.HI R5, RZ, 0x18, R5 ;  /* 0x00000018ff057819 */ /* 0x000fc80000011605 */
[----:B------:R-:W-:-:S07]  /*cef0*/  LOP3.LUT R0, R0, 0x80, R5, 0xf8, !PT ;  /* 0x0000008000007812 */ /* 0x000fce00078ef805 */
.L_x_327:
[----:B------:R-:W-:Y:S05]  /*cf00*/  BSYNC.RECONVERGENT B0 ;  /* 0x0000000000007941 */ /* 0x000fea0003800200 */
.L_x_326:
[----:B------:R0:W-:Y:S01]  /*cf10*/  STG.E.U8 desc[UR36][R2.64], R0 ;  /* 0x0000000002007986 */ /* 0x0001e2000c101124 */
[----:B------:R-:W-:Y:S05]  /*cf20*/  BRA `(.L_x_315) ;  /* 0x00000008000c7947 */ /* 0x000fea0003800000 */
.L_x_324:
[----:B0-----:R-:W-:Y:S01]  /*cf30*/  IMAD.U32 R5, R19, 0x10000, RZ ;  /* 0x0001000013057824 */ /* 0x001fe200078e00ff */
[----:B------:R-:W-:Y:S01]  /*cf40*/  BSSY.RECONVERGENT B0, `(.L_x_329) ;  /* 0x0000013000007945 */ /* 0x000fe20003800200 */
[----:B------:R-:W-:-:S03]  /*cf50*/  IMAD.MOV.U32 R0, RZ, RZ, 0x80 ;  /* 0x00000080ff007424 */ /* 0x000fc600078e00ff */
        /* <DEDUP_REMOVED lines=15> */
.L_x_331:
[----:B------:R-:W-:-:S04]  /*d050*/  SHF.R.U32.HI R5, RZ, 0x18, R5 ;  /* 0x00000018ff057819 */ /* 0x000fc80000011605 */
[----:B------:R-:W-:-:S07]  /*d060*/  LOP3.LUT R0, R0, 0x80, R5, 0xf8, !PT ;  /* 0x0000008000007812 */ /* 0x000fce00078ef805 */
.L_x_330:
[----:B------:R-:W-:Y:S05]  /*d070*/  BSYNC.RECONVERGENT B0 ;  /* 0x0000000000007941 */ /* 0x000fea0003800200 */
.L_x_329:
[----:B------:R0:W-:Y:S01]  /*d080*/  STG.E.U8 desc[UR36][R2.64], R0 ;  /* 0x0000000002007986 */ /* 0x0001e2000c101124 */
[----:B------:R-:W-:Y:S05]  /*d090*/  BRA `(.L_x_315) ;  /* 0x0000000400b07947 */ /* 0x000fea0003800000 */
.L_x_323:
[----:B------:R-:W-:-:S09]  /*d0a0*/  UISETP.NE.AND UP0, UPT, UR4, 0x1c, UPT ;  /* 0x0000001c0400788c */ /* 0x000fd2000bf05270 */
[----:B------:R-:W-:Y:S05]  /*d0b0*/  BRA.U !UP0, `(.L_x_332) ;  /* 0x0000000108607547 */ /* 0x000fea000b800000 */
[----:B------:R-:W-:-:S09]  /*d0c0*/  UISETP.NE.AND UP0, UPT, UR4, 0x1d, UPT ;  /* 0x0000001d0400788c */ /* 0x000fd2000bf05270 */
[----:B------:R-:W-:Y:S05]  /*d0d0*/  BRA.U !UP0, `(.L_x_333) ;  /* 0x0000000108487547 */ /* 0x000fea000b800000 */
[----:B------:R-:W-:-:S09]  /*d0e0*/  UISETP.NE.AND UP0, UPT, UR4, 0x2c, UPT ;  /* 0x0000002c0400788c */ /* 0x000fd2000bf05270 */
[----:B------:R-:W-:Y:S05]  /*d0f0*/  BRA.U UP0, `(.L_x_314) ;  /* 0x0000000100bc7547 */ /* 0x000fea000b800000 */
        /* <DEDUP_REMOVED lines=16> */
.L_x_333:
[----:B0-----:R-:W-:-:S06]  /*d200*/  IMAD.U32 R4, R19, 0x10000, RZ ;  /* 0x0001000013047824 */ /* 0x001fcc00078e00ff */
[----:B------:R-:W0:Y:S02]  /*d210*/  F2I.U64.TRUNC R4, R4 ;  /* 0x0000000400047311 */ /* 0x000e24000020d800 */
[----:B0-----:R0:W-:Y:S01]  /*d220*/  STG.E.64 desc[UR36][R2.64], R4 ;  /* 0x0000000402007986 */ /* 0x0011e2000c101b24 */
[----:B------:R-:W-:Y:S05]  /*d230*/  BRA `(.L_x_315) ;  /* 0x0000000400487947 */ /* 0x000fea0003800000 */
.L_x_332:
[----:B0-----:R-:W-:-:S06]  /*d240*/  IMAD.U32 R19, R19, 0x10000, RZ ;  /* 0x0001000013137824 */ /* 0x001fcc00078e00ff */
[----:B------:R-:W0:Y:S02]  /*d250*/  F2I.FTZ.U32.TRUNC.NTZ R19, R19 ;  /* 0x0000001300137305 */ /* 0x000e24000021f000 */
[----:B0-----:R0:W-:Y:S01]  /*d260*/  STG.E desc[UR36][R2.64], R19 ;  /* 0x0000001302007986 */ /* 0x0011e2000c101924 */
[----:B------:R-:W-:Y:S05]  /*d270*/  BRA `(.L_x_315) ;  /* 0x0000000400387947 */ /* 0x000fea0003800000 */
.L_x_322:
        /* <DEDUP_REMOVED lines=11> */
.L_x_335:
[----:B0-----:R-:W-:Y:S01]  /*d330*/  IMAD.U32 R19, R19, 0x10000, RZ ;  /* 0x0001000013137824 */ /* 0x001fe200078e00ff */
[----:B------:R-:W-:-:S03]  /*d340*/  CS2R R6, SRZ ;  /* 0x0000000000067805 */ /* 0x000fc6000001ff00 */
[----:B------:R-:W-:-:S06]  /*d350*/  FMUL.FTZ R4, R19, 1 ;  /* 0x3f80000013047820 */ /* 0x000fcc0000410000 */
[----:B------:R-:W0:Y:S02]  /*d360*/  F2F.F64.F32 R4, R4 ;  /* 0x0000000400047310 */ /* 0x000e240000201800 */
[----:B0-----:R0:W-:Y:S01]  /*d370*/  STG.E.128 desc[UR36][R2.64], R4 ;  /* 0x0000000402007986 */ /* 0x0011e2000c101d24 */
[----:B------:R-:W-:Y:S05]  /*d380*/  BRA `(.L_x_315) ;  /* 0x0000000000f47947 */ /* 0x000fea0003800000 */
.L_x_334:
[----:B------:R-:W-:-:S09]  /*d390*/  UISETP.NE.AND UP0, UPT, UR4, 0xf, UPT ;  /* 0x0000000f0400788c */ /* 0x000fd2000bf05270 */
[----:B------:R-:W-:Y:S05]  /*d3a0*/  BRA.U !UP0, `(.L_x_336) ;  /* 0x0000000108e87547 */ /* 0x000fea000b800000 */
[----:B------:R-:W-:-:S09]  /*d3b0*/  UISETP.NE.AND UP0, UPT, UR4, 0x17, UPT ;  /* 0x000000170400788c */ /* 0x000fd2000bf05270 */
[----:B------:R-:W-:Y:S05]  /*d3c0*/  BRA.U !UP0, `(.L_x_337) ;  /* 0x0000000108907547 */ /* 0x000fea000b800000 */
[----:B------:R-:W-:-:S09]  /*d3d0*/  UISETP.NE.AND UP0, UPT, UR4, 0x18, UPT ;  /* 0x000000180400788c */ /* 0x000fd2000bf05270 */
[----:B------:R-:W-:Y:S05]  /*d3e0*/  BRA.U !UP0, `(.L_x_338) ;  /* 0x0000000108447547 */ /* 0x000fea000b800000 */
.L_x_314:
        /* <DEDUP_REMOVED lines=16> */
.L_x_339:
[----:B------:R-:W-:Y:S05]  /*d4f0*/  BRA `(.L_x_315) ;  /* 0x0000000000987947 */ /* 0x000fea0003800000 */
.L_x_338:
[----:B0-----:R-:W-:Y:S01]  /*d500*/  IMAD.U32 R19, R19, 0x10000, RZ ;  /* 0x0001000013137824 */ /* 0x001fe200078e00ff */
[----:B------:R-:W-:Y:S01]  /*d510*/  BSSY.RECONVERGENT B0, `(.L_x_340) ;  /* 0x000000c000007945 */ /* 0x000fe20003800200 */
[----:B------:R-:W-:-:S03]  /*d520*/  IMAD.MOV.U32 R0, RZ, RZ, 0x7f ;  /* 0x0000007fff007424 */ /* 0x000fc600078e00ff */
[----:B------:R-:W-:Y:S02]  /*d530*/  LOP3.LUT R4, R19, 0x7fffffff, RZ, 0xc0, !PT ;  /* 0x7fffffff13047812 */ /* 0x000fe400078ec0ff */
[----:B------:R-:W-:Y:S02]  /*d540*/  SHF.R.U32.HI R5, RZ, 0x18, R19 ;  /* 0x00000018ff057819 */ /* 0x000fe40000011613 */
[----:B------:R-:W-:-:S13]  /*d550*/  ISETP.GT.U32.AND P0, PT, R4, 0x43efffff, PT ;  /* 0x43efffff0400780c */ /* 0x000fda0003f04070 */
[----:B------:R-:W-:Y:S05]  /*d560*/  @P0 BRA `(.L_x_341) ;  /* 0x0000000000180947 */ /* 0x000fea0003800000 */
[----:B------:R-:W-:-:S13]  /*d570*/  ISETP.GE.U32.AND P0, PT, R4, 0x3c800000, PT ;  /* 0x3c8000000400780c */ /* 0x000fda0003f06070 */
[----:B------:R-:W-:-:S04]  /*d580*/  @P0 SHF.R.U32.HI R0, RZ, 0x14, R19 ;  /* 0x00000014ff000819 */ /* 0x000fc80000011613 */
[----:B------:R-:W-:-:S04]  /*d590*/  @P0 LOP3.LUT R0, R0, 0x1, RZ, 0xc0, !PT ;  /* 0x0000000100000812 */ /* 0x000fc800078ec0ff */
[----:B------:R-:W-:-:S04]  /*d5a0*/  @P0 IADD3 R0, PT, PT, R19, 0x407ffff, R0 ;  /* 0x0407ffff13000810 */ /* 0x000fc80007ffe000 */
[----:B------:R-:W-:Y:S01]  /*d5b0*/  @P0 SHF.R.U32.HI R0, RZ, 0x14, R0 ;  /* 0x00000014ff000819 */ /* 0x000fe20000011600 */
[----:B------:R-:W-:-:S07]  /*d5c0*/  @!P0 FADD.FTZ R0, R4, 16384 ;  /* 0x4680000004008421 */ /* 0x000fce0000010000 */
.L_x_341:
[----:B------:R-:W-:Y:S05]  /*d5d0*/  BSYNC.RECONVERGENT B0 ;  /* 0x0000000000007941 */ /* 0x000fea0003800200 */
.L_x_340:
[----:B------:R-:W-:-:S05]  /*d5e0*/  LOP3.LUT R5, R0, 0x80, R5, 0xf8, !PT ;  /* 0x0000008000057812 */ /* 0x000fca00078ef805 */
[----:B------:R0:W-:Y:S01]  /*d5f0*/  STG.E.U8 desc[UR36][R2.64], R5 ;  /* 0x0000000502007986 */ /* 0x0001e2000c101124 */
[----:B------:R-:W-:Y:S05]  /*d600*/  BRA `(.L_x_315) ;  /* 0x0000000000547947 */ /* 0x000fea0003800000 */
.L_x_337:
[----:B0-----:R-:W-:Y:S01]  /*d610*/  IMAD.U32 R5, R19, 0x10000, RZ ;  /* 0x0001000013057824 */ /* 0x001fe200078e00ff */
[----:B------:R-:W-:Y:S04]  /*d620*/  BSSY.RECONVERGENT B0, `(.L_x_342) ;  /* 0x000000e000007945 */ /* 0x000fe80003800200 */
[----:B------:R-:W-:-:S04]  /*d630*/  LOP3.LUT R4, R5, 0x7fffffff, RZ, 0xc0, !PT ;  /* 0x7fffffff05047812 */ /* 0x000fc800078ec0ff */
[----:B------:R-:W-:-:S13]  /*d640*/  ISETP.GT.U32.AND P0, PT, R4, 0x477fffff, PT ;  /* 0x477fffff0400780c */ /* 0x000fda0003f04070 */
[----:B------:R-:W-:Y:S05]  /*d650*/  @P0 BRA `(.L_x_343) ;  /* 0x00000000001c0947 */ /* 0x000fea0003800000 */
[----:B------:R-:W-:-:S13]  /*d660*/  ISETP.GE.U32.AND P0, PT, R4, 0x38800000, PT ;  /* 0x388000000400780c */ /* 0x000fda0003f06070 */
[----:B------:R-:W-:-:S04]  /*d670*/  @P0 SHF.R.U32.HI R0, RZ, 0x15, R5 ;  /* 0x00000015ff000819 */ /* 0x000fc80000011605 */
[----:B------:R-:W-:-:S04]  /*d680*/  @P0 LOP3.LUT R0, R0, 0x1, RZ, 0xc0, !PT ;  /* 0x0000000100000812 */ /* 0x000fc800078ec0ff */
[----:B------:R-:W-:-:S04]  /*d690*/  @P0 IADD3 R0, PT, PT, R5, 0x80fffff, R0 ;  /* 0x080fffff05000810 */ /* 0x000fc80007ffe000 */
[----:B------:R-:W-:Y:S01]  /*d6a0*/  @P0 SHF.R.U32.HI R0, RZ, 0x15, R0 ;  /* 0x00000015ff000819 */ /* 0x000fe20000011600 */
[----:B------:R-:W-:Y:S01]  /*d6b0*/  @!P0 FADD.FTZ R0, R4, 128 ;  /* 0x4300000004008421 */ /* 0x000fe20000010000 */
[----:B------:R-:W-:Y:S06]  /*d6c0*/  BRA `(.L_x_344) ;  /* 0x00000000000c7947 */ /* 0x000fec0003800000 */
.L_x_343:
[----:B------:R-:W-:Y:S01]  /*d6d0*/  IMAD.MOV.U32 R0, RZ, RZ, 0x7f ;  /* 0x0000007fff007424 */ /* 0x000fe200078e00ff */
[----:B------:R-:W-:-:S04]  /*d6e0*/  ISETP.GT.U32.AND P0, PT, R4, 0x7f800000, PT ;  /* 0x7f8000000400780c */ /* 0x000fc80003f04070 */
[----:B------:R-:W-:-:S09]  /*d6f0*/  SEL R0, R0, 0x7c, P0 ;  /* 0x0000007c00007807 */ /* 0x000fd20000000000 */
.L_x_344:
[----:B------:R-:W-:Y:S05]  /*d700*/  BSYNC.RECONVERGENT B0 ;  /* 0x0000000000007941 */ /* 0x000fea0003800200 */
.L_x_342:
[----:B------:R-:W-:-:S04]  /*d710*/  SHF.R.U32.HI R5, RZ, 0x18, R5 ;  /* 0x00000018ff057819 */ /* 0x000fc80000011605 */
[----:B------:R-:W-:-:S05]  /*d720*/  LOP3.LUT R5, R0, 0x80, R5, 0xf8, !PT ;  /* 0x0000008000057812 */ /* 0x000fca00078ef805 */
[----:B------:R0:W-:Y:S01]  /*d730*/  STG.E.U8 desc[UR36][R2.64], R5 ;  /* 0x0000000502007986 */ /* 0x0001e2000c101124 */
[----:B------:R-:W-:Y:S05]  /*d740*/  BRA `(.L_x_315) ;  /* 0x0000000000047947 */ /* 0x000fea0003800000 */
.L_x_336:
[----:B0-----:R0:W-:Y:S02]  /*d750*/  STG.E.U16 desc[UR36][R2.64], R19 ;  /* 0x0000001302007986 */ /* 0x0011e4000c101524 */
.L_x_315:
[----:B------:R-:W-:-:S07]  /*d760*/  VIADD R17, R17, 0x80 ;  /* 0x0000008011117836 */ /* 0x000fce0000000000 */
.L_x_176:
[----:B------:R-:W-:Y:S05]  /*d770*/  BSYNC.RECONVERGENT B6 ;  /* 0x0000000000067941 */ /* 0x000fea0003800200 */
.L_x_175:
[----:B------:R-:W5:Y:S01]  /*d780*/  LDCU UR4, c[0x0][0x380] ;  /* 0x00007000ff0477ac */ /* 0x000f620008000800 */
[----:B------:R-:W-:Y:S01]  /*d790*/  BSSY.RECONVERGENT B6, `(.L_x_345) ;  /* 0x00006b2000067945 */ /* 0x000fe20003800200 */
[----:B-----5:R-:W-:-:S13]  /*d7a0*/  ISETP.GE.AND P0, PT, R17, UR4, PT ;  /* 0x0000000411007c0c */ /* 0x020fda000bf06270 */
[----:B------:R-:W-:Y:S05]  /*d7b0*/  @P0 BRA `(.L_x_346) ;  /* 0x0000006800bc0947 */ /* 0x000fea0003800000 */
[----:B------:R-:W5:Y:S01]  /*d7c0*/  LDCU UR4, c[0x0][0x388] ;  /* 0x00007100ff0477ac */ /* 0x000f620008000800 */
[----:B------:R-:W-:Y:S01]  /*d7d0*/  IMAD.MOV.U32 R18, RZ, RZ, RZ ;  /* 0x000000ffff127224 */ /* 0x000fe200078e00ff */
[----:B------:R-:W-:Y:S01]  /*d7e0*/  CS2R R22, SRZ ;  /* 0x0000000000167805 */ /* 0x000fe2000001ff00 */
[----:B01----:R-:W-:Y:S02]  /*d7f0*/  IMAD.MOV.U32 R0, RZ, RZ, RZ ;  /* 0x000000ffff007224 */ /* 0x003fe400078e00ff */
[----:B------:R-:W-:Y:S01]  /*d800*/  IMAD.MOV.U32 R16, RZ, RZ, RZ ;  /* 0x000000ffff107224 */ /* 0x000fe200078e00ff */
[----:B-----5:R-:W-:-:S09]  /*d810*/  UISETP.NE.AND UP0, UPT, UR4, URZ, UPT ;  /* 0x000000ff0400728c */ /* 0x020fd2000bf05270 */
        /* <DEDUP_REMOVED lines=239> */
[----:B------:R-:W-:-:S04]  /*e710*/  SHF.R.U32.HI R3, RZ, UR5, R2 ;  /* 0x00000005ff037c19 */ /* 0x000fc80008011602 */
[----:B------:R-:W-:-:S05]  /*e720*/  IADD3 R4, PT, PT, -R3, RZ, RZ ;  /* 0x000000ff03047210 */ /* 0x000fca0007ffe1ff */
        /* <DEDUP_REMOVED lines=171> */
.L_x_347:
        /* <DEDUP_REMOVED lines=19> */
.L_x_351:
[----:B------:R-:W2:Y:S02]  /*f310*/  LDG.E.U8 R2, desc[UR36][R2.64] ;  /* 0x0000002402027981 */ /* 0x000ea4000c1e1100 */
[----:B--2---:R-:W-:-:S04]  /*f320*/  I2FP.F32.U32 R0, R2 ;  /* 0x0000000200007245 */ /* 0x004fc80000201000 */
[----:B------:R-:W-:-:S04]  /*f330*/  F2FP.BF16.F32.PACK_AB R0, RZ, R0 ;  /* 0x00000000ff00723e */ /* 0x000fc800000010ff */
[----:B------:R-:W-:Y:S01]  /*f340*/  PRMT R19, R0, 0x7610, R19 ;  /* 0x0000761000137816 */ /* 0x000fe20000000013 */
[----:B------:R-:W-:Y:S06]  /*f350*/  BRA `(.L_x_353) ;  /* 0x0000000c00c07947 */ /* 0x000fec0003800000 */
.L_x_350:
        /* <DEDUP_REMOVED lines=11> */
.L_x_355:
[----:B------:R-:W2:Y:S02]  /*f410*/  LDG.E R2, desc[UR36][R2.64] ;  /* 0x0000002402027981 */ /* 0x000ea4000c1e1900 */
[----:B--2---:R-:W-:-:S04]  /*f420*/  I2FP.F32.S32 R0, R2 ;  /* 0x0000000200007245 */ /* 0x004fc80000201400 */
[----:B------:R-:W-:-:S04]  /*f430*/  F2FP.BF16.F32.PACK_AB R0, RZ, R0 ;  /* 0x00000000ff00723e */ /* 0x000fc800000010ff */
[----:B------:R-:W-:Y:S01]  /*f440*/  PRMT R19, R0, 0x7610, R19 ;  /* 0x0000761000137816 */ /* 0x000fe20000000013 */
[----:B------:R-:W-:Y:S06]  /*f450*/  BRA `(.L_x_353) ;  /* 0x0000000c00807947 */ /* 0x000fec0003800000 */
.L_x_354:
[----:B------:R-:W2:Y:S02]  /*f460*/  LDG.E.U16 R2, desc[UR36][R2.64] ;  /* 0x0000002402027981 */ /* 0x000ea4000c1e1500 */
[----:B--2---:R-:W0:Y:S02]  /*f470*/  I2F.S16 R0, R2 ;  /* 0x0000000200007306 */ /* 0x004e240000101400 */
[----:B0-----:R-:W-:-:S04]  /*f480*/  F2FP.BF16.F32.PACK_AB R0, RZ, R0 ;  /* 0x00000000ff00723e */ /* 0x001fc800000010ff */
[----:B------:R-:W-:Y:S01]  /*f490*/  PRMT R19, R0, 0x7610, R19 ;  /* 0x0000761000137816 */ /* 0x000fe20000000013 */
[----:B------:R-:W-:Y:S06]  /*f4a0*/  BRA `(.L_x_353) ;  /* 0x0000000c006c7947 */ /* 0x000fec0003800000 */
.L_x_349:
        /* <DEDUP_REMOVED lines=9> */
.L_x_357:
[----:B------:R-:W2:Y:S02]  /*f540*/  LDG.E.U16 R0, desc[UR36][R2.64] ;  /* 0x0000002402007981 */ /* 0x000ea4000c1e1500 */
[----:B--2---:R-:W-:-:S05]  /*f550*/  HADD2.F32 R0, -RZ, R0.H0_H0 ;  /* 0x20000000ff007230 */ /* 0x004fca0000004100 */
[----:B------:R-:W-:-:S04]  /*f560*/  F2FP.BF16.F32.PACK_AB R0, RZ, R0 ;  /* 0x00000000ff00723e */ /* 0x000fc800000010ff */
[----:B------:R-:W-:Y:S01]  /*f570*/  PRMT R19, R0, 0x7610, R19 ;  /* 0x0000761000137816 */ /* 0x000fe20000000013 */
[----:B------:R-:W-:Y:S06]  /*f580*/  BRA `(.L_x_353) ;  /* 0x0000000c00347947 */ /* 0x000fec0003800000 */
.L_x_356:
        /* <DEDUP_REMOVED lines=9> */
.L_x_359:
[----:B------:R-:W2:Y:S02]  /*f620*/  LDG.E.U16 R2, desc[UR36][R2.64] ;  /* 0x0000002402027981 */ /* 0x000ea4000c1e1500 */
[----:B--2---:R-:W-:-:S05]  /*f630*/  HADD2.F32 R0, -RZ, R2.H0_H0 ;  /* 0x20000002ff007230 */ /* 0x004fca0000004100 */
[----:B------:R-:W-:-:S04]  /*f640*/  F2FP.BF16.F32.PACK_AB R0, RZ, R0 ;  /* 0x00000000ff00723e */ /* 0x000fc800000010ff */
[----:B------:R-:W-:Y:S01]  /*f650*/  PRMT R19, R0, 0x7610, R19 ;  /* 0x0000761000137816 */ /* 0x000fe20000000013 */
[----:B------:R-:W-:Y:S06]  /*f660*/  BRA `(.L_x_353) ;  /* 0x0000000800fc7947 */ /* 0x000fec0003800000 */
.L_x_358:
        /* <DEDUP_REMOVED lines=9> */
.L_x_348:
        /* <DEDUP_REMOVED lines=14> */
.L_x_362:
        /* <DEDUP_REMOVED lines=9> */
.L_x_361:
        /* <DEDUP_REMOVED lines=27> */
.L_x_364:
        /* <DEDUP_REMOVED lines=14> */
.L_x_363:
[----:B------:R0:W5:Y:S01]  /*fb00*/  LDG.E.U16 R19, desc[UR36][R2.64] ;  /* 0x0000002402137981 */ /* 0x000162000c1e1500 */
[----:B------:R-:W-:Y:S05]  /*fb10*/  BRA `(.L_x_353) ;  /* 0x0000000400d07947 */ /* 0x000fea0003800000 */
.L_x_360:
        /* <DEDUP_REMOVED lines=13> */
.L_x_367:
        /* <DEDUP_REMOVED lines=21> */
.L_x_371:
[----:B------:R-:W-:Y:S05]  /*fd40*/  BSYNC.RECONVERGENT B1 ;  /* 0x0000000000017941 */ /* 0x000fea0003800200 */
.L_x_370:
[----:B------:R-:W-:Y:S01]  /*fd50*/  IMAD.SHL.U32 R0, R0, 0x100000, RZ ;  /* 0x0010000000007824 */ /* 0x000fe200078e00ff */
[----:B------:R-:W-:-:S04]  /*fd60*/  LEA R2, R2, 0x3b800000, 0x17 ;  /* 0x3b80000002027811 */ /* 0x000fc800078eb8ff */
[----:B------:R-:W-:-:S07]  /*fd70*/  LOP3.LUT R0, R2, R0, R7, 0xfe, !PT ;  /* 0x0000000002007212 */ /* 0x000fce00078efe07 */
.L_x_369:
[----:B------:R-:W-:Y:S05]  /*fd80*/  BSYNC.RECONVERGENT B0 ;  /* 0x0000000000007941 */ /* 0x000fea0003800200 */
.L_x_368:
[----:B------:R-:W-:-:S04]  /*fd90*/  F2FP.BF16.F32.PACK_AB R0, RZ, R0 ;  /* 0x00000000ff00723e */ /* 0x000fc800000010ff */
[----:B------:R-:W-:Y:S01]  /*fda0*/  PRMT R19, R0, 0x7610, R19 ;  /* 0x0000761000137816 */ /* 0x000fe20000000013 */
[----:B------:R-:W-:Y:S06]  /*fdb0*/  BRA `(.L_x_353) ;  /* 0x0000000400287947 */ /* 0x000fec0003800000 */
.L_x_366:
        /* <DEDUP_REMOVED lines=21> */
.L_x_375:
[----:B------:R-:W-:Y:S05]  /*ff10*/  BSYNC.RECONVERGENT B1 ;  /* 0x0000000000017941 */ /* 0x000fea0003800200 */
.L_x_374:
[----:B------:R-:W-:Y:S01]  /*ff20*/  IMAD.SHL.U32 R0, R0, 0x200000, RZ ;  /* 0x0020000000007824 */ /* 0x000fe200078e00ff */
[----:B------:R-:W-:-:S04]  /*ff30*/  LEA R2, R2, 0x37800000, 0x17 ;  /* 0x3780000002027811 */ /* 0x000fc800078eb8ff */
[----:B------:R-:W-:-:S07]  /*ff40*/  LOP3.LUT R0, R2, R0, R7, 0xfe, !PT ;  /* 0x0000000002007212 */ /* 0x000fce00078efe07 */
.L_x_373:
[----:B------:R-:W-:Y:S05]  /*ff50*/  BSYNC.RECONVERGENT B0 ;  /* 0x0000000000007941 */ /* 0x000fea0003800200 */
.L_x_372:
[----:B------:R-:W-:-:S04]  /*ff60*/  F2FP.BF16.F32.PACK_AB R0, RZ, R0 ;  /* 0x00000000ff00723e */ /* 0x000fc800000010ff */
[----:B------:R-:W-:Y:S01]  /*ff70*/  PRMT R19, R0, 0x7610, R19 ;  /* 0x0000761000137816 */ /* 0x000fe20000000013 */
[----:B------:R-:W-:Y:S06]  /*ff80*/  BRA `(.L_x_353) ;  /* 0x0000000000b47947 */ /* 0x000fec0003800000 */
.L_x_365:
        /* <DEDUP_REMOVED lines=14> */
.L_x_379:
[----:B------:R-:W-:Y:S05]  /*10070*/  BSYNC.RECONVERGENT B0 ;  /* 0x0000000000007941 */ /* 0x000fea0003800200 */
.L_x_378:
[----:B------:R-:W-:-:S04]  /*10080*/  F2FP.BF16.F32.PACK_AB R0, RZ, R0 ;  /* 0x00000000ff00723e */ /* 0x000fc800000010ff */
[----:B------:R-:W-:Y:S01]  /*10090*/  PRMT R19, R0, 0x7610, R19 ;  /* 0x0000761000137816 */ /* 0x000fe20000000013 */
[----:B------:R-:W-:Y:S06]  /*100a0*/  BRA `(.L_x_353) ;  /* 0x00000000006c7947 */ /* 0x000fec0003800000 */
.L_x_352:
        /* <DEDUP_REMOVED lines=15> */
[----:B--2---:R-:W-:Y:S05]  /*101a0*/  CALL.ABS.NOINC R2 ;  /* 0x0000000002007343 */ /* 0x004fea0003c00000 */
.L_x_380:
[----:B------:R-:W-:Y:S01]  /*101b0*/  PRMT R19, RZ, 0x7610, R19 ;  /* 0x00007610ff137816 */ /* 0x000fe20000000013 */
[----:B------:R-:W-:Y:S06]  /*101c0*/  BRA `(.L_x_353) ;  /* 0x0000000000247947 */ /* 0x000fec0003800000 */
.L_x_377:
[----:B------:R-:W2:Y:S02]  /*101d0*/  LDG.E.64 R2, desc[UR36][R2.64] ;  /* 0x0000002402027981 */ /* 0x000ea4000c1e1b00 */
[----:B--2---:R-:W0:Y:S02]  /*101e0*/  I2F.U64 R0, R2 ;  /* 0x0000000200007312 */ /* 0x004e240000301000 */
[----:B0-----:R-:W-:-:S04]  /*101f0*/  F2FP.BF16.F32.PACK_AB R0, RZ, R0 ;  /* 0x00000000ff00723e */ /* 0x001fc800000010ff */
[----:B------:R-:W-:Y:S01]  /*10200*/  PRMT R19, R0, 0x7610, R19 ;  /* 0x0000761000137816 */ /* 0x000fe20000000013 */
[----:B------:R-:W-:Y:S06]  /*10210*/  BRA `(.L_x_353) ;  /* 0x0000000000107947 */ /* 0x000fec0003800000 */
.L_x_376:
[----:B------:R-:W2:Y:S02]  /*10220*/  LDG.E R2, desc[UR36][R2.64] ;  /* 0x0000002402027981 */ /* 0x000ea4000c1e1900 */
[----:B--2---:R-:W-:-:S04]  /*10230*/  I2FP.F32.U32 R0, R2 ;  /* 0x0000000200007245 */ /* 0x004fc80000201000 */
[----:B------:R-:W-:-:S04]  /*10240*/  F2FP.BF16.F32.PACK_AB R0, RZ, R0 ;  /* 0x00000000ff00723e */ /* 0x000fc800000010ff */
[----:B------:R-:W-:-:S07]  /*10250*/  PRMT R19, R0, 0x7610, R19 ;  /* 0x0000761000137816 */ /* 0x000fce0000000013 */
.L_x_353:
        /* <DEDUP_REMOVED lines=19> */
.L_x_384:
[----:B------:R-:W2:Y:S02]  /*10390*/  LDG.E.U8 R2, desc[UR36][R2.64] ;  /* 0x0000002402027981 */ /* 0x000ea4000c1e1100 */
[----:B--2---:R-:W-:-:S04]  /*103a0*/  I2FP.F32.U32 R0, R2 ;  /* 0x0000000200007245 */ /* 0x004fc80000201000 */
[----:B------:R-:W-:-:S04]  /*103b0*/  F2FP.BF16.F32.PACK_AB R0, RZ, R0 ;  /* 0x00000000ff00723e */ /* 0x000fc800000010ff */
[----:B------:R-:W-:Y:S01]  /*103c0*/  PRMT R23, R0, 0x7610, R23 ;  /* 0x0000761000177816 */ /* 0x000fe20000000017 */
[----:B------:R-:W-:Y:S06]  /*103d0*/  BRA `(.L_x_386) ;  /* 0x0000000c00c07947 */ /* 0x000fec0003800000 */
.L_x_383:
        /* <DEDUP_REMOVED lines=11> */
.L_x_388:
[----:B------:R-:W2:Y:S02]  /*10490*/  LDG.E R2, desc[UR36][R2.64] ;  /* 0x0000002402027981 */ /* 0x000ea4000c1e1900 */
[----:B--2---:R-:W-:-:S04]  /*104a0*/  I2FP.F32.S32 R0, R2 ;  /* 0x0000000200007245 */ /* 0x004fc80000201400 */
[----:B------:R-:W-:-:S04]  /*104b0*/  F2FP.BF16.F32.PACK_AB R0, RZ, R0 ;  /* 0x00000000ff00723e */ /* 0x000fc800000010ff */
[----:B------:R-:W-:Y:S01]  /*104c0*/  PRMT R23, R0, 0x7610, R23 ;  /* 0x0000761000177816 */ /* 0x000fe20000000017 */
[----:B------:R-:W-:Y:S06]  /*104d0*/  BRA `(.L_x_386) ;  /* 0x0000000c00807947 */ /* 0x000fec0003800000 */
.L_x_387:
[----:B------:R-:W2:Y:S02]  /*104e0*/  LDG.E.U16 R2, desc[UR36][R2.64] ;  /* 0x0000002402027981 */ /* 0x000ea4000c1e1500 */
[----:B--2---:R-:W0:Y:S02]  /*104f0*/  I2F.S16 R0, R2 ;  /* 0x0000000200007306 */ /* 0x004e240000101400 */
[----:B0-----:R-:W-:-:S04]  /*10500*/  F2FP.BF16.F32.PACK_AB R0, RZ, R0 ;  /* 0x00000000ff00723e */ /* 0x001fc800000010ff */
[----:B------:R-:W-:Y:S01]  /*10510*/  PRMT R23, R0, 0x7610, R23 ;  /* 0x0000761000177816 */ /* 0x000fe20000000017 */
[----:B------:R-:W-:Y:S06]  /*10520*/  BRA `(.L_x_386) ;  /* 0x0000000c006c7947 */ /* 0x000fec0003800000 */
.L_x_382:
        /* <DEDUP_REMOVED lines=9> */
.L_x_390:
[----:B------:R-:W2:Y:S02]  /*105c0*/  LDG.E.U16 R0, desc[UR36][R2.64] ;  /* 0x0000002402007981 */ /* 0x000ea4000c1e1500 */
[----:B--2---:R-:W-:-:S05]  /*105d0*/  HADD2.F32 R0, -RZ, R0.H0_H0 ;  /* 0x20000000ff007230 */ /* 0x004fca0000004100 */
[----:B------:R-:W-:-:S04]  /*105e0*/  F2FP.BF16.F32.PACK_AB R0, RZ, R0 ;  /* 0x00000000ff00723e */ /* 0x000fc800000010ff */
[----:B------:R-:W-:Y:S01]  /*105f0*/  PRMT R23, R0, 0x7610, R23 ;  /* 0x0000761000177816 */ /* 0x000fe20000000017 */
[----:B------:R-:W-:Y:S06]  /*10600*/  BRA `(.L_x_386) ;  /* 0x0000000c00347947 */ /* 0x000fec0003800000 */
.L_x_389:
        /* <DEDUP_REMOVED lines=9> */
.L_x_392:
[----:B------:R-:W2:Y:S02]  /*106a0*/  LDG.E.U16 R2, desc[UR36][R2.64] ;  /* 0x0000002402027981 */ /* 0x000ea4000c1e1500 */
[----:B--2---:R-:W-:-:S05]  /*106b0*/  HADD2.F32 R0, -RZ, R2.H0_H0 ;  /* 0x20000002ff007230 */ /* 0x004fca0000004100 */
[----:B------:R-:W-:-:S04]  /*106c0*/  F2FP.BF16.F32.PACK_AB R0, RZ, R0 ;  /* 0x00000000ff00723e */ /* 0x000fc800000010ff */
[----:B------:R-:W-:Y:S01]  /*106d0*/  PRMT R23, R0, 0x7610, R23 ;  /* 0x0000761000177816 */ /* 0x000fe20000000017 */
[----:B------:R-:W-:Y:S06]  /*106e0*/  BRA `(.L_x_386) ;  /* 0x0000000800fc7947 */ /* 0x000fec0003800000 */
.L_x_391:
        /* <DEDUP_REMOVED lines=9> */
.L_x_381:
        /* <DEDUP_REMOVED lines=14> */
.L_x_395:
        /* <DEDUP_REMOVED lines=9> */
.L_x_394:
        /* <DEDUP_REMOVED lines=27> */
.L_x_397:
        /* <DEDUP_REMOVED lines=14> */
.L_x_396:
[----:B------:R0:W5:Y:S01]  /*10b80*/  LDG.E.U16 R23, desc[UR36][R2.64] ;  /* 0x0000002402177981 */ /* 0x000162000c1e1500 */
[----:B------:R-:W-:Y:S05]  /*10b90*/  BRA `(.L_x_386) ;  /* 0x0000000400d07947 */ /* 0x000fea0003800000 */
.L_x_393:
        /* <DEDUP_REMOVED lines=13> */
.L_x_400:
        /* <DEDUP_REMOVED lines=21> */
.L_x_404:
[----:B------:R-:W-:Y:S05]  /*10dc0*/  BSYNC.RECONVERGENT B1 ;  /* 0x0000000000017941 */ /* 0x000fea0003800200 */
.L_x_403:
[----:B------:R-:W-:Y:S01]  /*10dd0*/  IMAD.SHL.U32 R0, R0, 0x100000, RZ ;  /* 0x0010000000007824 */ /* 0x000fe200078e00ff */
[----:B------:R-:W-:-:S04]  /*10de0*/  LEA R2, R2, 0x3b800000, 0x17 ;  /* 0x3b80000002027811 */ /* 0x000fc800078eb8ff */
[----:B------:R-:W-:-:S07]  /*10df0*/  LOP3.LUT R0, R2, R0, R7, 0xfe, !PT ;  /* 0x0000000002007212 */ /* 0x000fce00078efe07 */
.L_x_402:
[----:B------:R-:W-:Y:S05]  /*10e00*/  BSYNC.RECONVERGENT B0 ;  /* 0x0000000000007941 */ /* 0x000fea0003800200 */
.L_x_401:
[----:B------:R-:W-:-:S04]  /*10e10*/  F2FP.BF16.F32.PACK_AB R0, RZ, R0 ;  /* 0x00000000ff00723e */ /* 0x000fc800000010ff */
[----:B------:R-:W-:Y:S01]  /*10e20*/  PRMT R23, R0, 0x7610, R23 ;  /* 0x0000761000177816 */ /* 0x000fe20000000017 */
[----:B------:R-:W-:Y:S06]  /*10e30*/  BRA `(.L_x_386) ;  /* 0x0000000400287947 */ /* 0x000fec0003800000 */
.L_x_399:
        /* <DEDUP_REMOVED lines=21> */
.L_x_408:
[----:B------:R-:W-:Y:S05]  /*10f90*/  BSYNC.RECONVERGENT B1 ;  /* 0x0000000000017941 */ /* 0x000fea0003800200 */
.L_x_407:
[----:B------:R-:W-:Y:S01]  /*10fa0*/  IMAD.SHL.U32 R0, R0, 0x200000, RZ ;  /* 0x0020000000007824 */ /* 0x000fe200078e00ff */
[----:B------:R-:W-:-:S04]  /*10fb0*/  LEA R2, R2, 0x37800000, 0x17 ;  /* 0x3780000002027811 */ /* 0x000fc800078eb8ff */
[----:B------:R-:W-:-:S07]  /*10fc0*/  LOP3.LUT R0, R2, R0, R7, 0xfe, !PT ;  /* 0x0000000002007212 */ /* 0x000fce00078efe07 */
.L_x_406:
[----:B------:R-:W-:Y:S05]  /*10fd0*/  BSYNC.RECONVERGENT B0 ;  /* 0x0000000000007941 */ /* 0x000fea0003800200 */
.L_x_405:
[----:B------:R-:W-:-:S04]  /*10fe0*/  F2FP.BF16.F32.PACK_AB R0, RZ, R0 ;  /* 0x00000000ff00723e */ /* 0x000fc800000010ff */
[----:B------:R-:W-:Y:S01]  /*10ff0*/  PRMT R23, R0, 0x7610, R23 ;  /* 0x0000761000177816 */ /* 0x000fe20000000017 */
[----:B------:R-:W-:Y:S06]  /*11000*/  BRA `(.L_x_386) ;  /* 0x0000000000b47947 */ /* 0x000fec0003800000 */
.L_x_398:
        /* <DEDUP_REMOVED lines=14> */
.L_x_412:
[----:B------:R-:W-:Y:S05]  /*110f0*/  BSYNC.RECONVERGENT B0 ;  /* 0x0000000000007941 */ /* 0x000fea0003800200 */
.L_x_411:
[----:B------:R-:W-:-:S04]  /*11100*/  F2FP.BF16.F32.PACK_AB R0, RZ, R0 ;  /* 0x00000000ff00723e */ /* 0x000fc800000010ff */
[----:B------:R-:W-:Y:S01]  /*11110*/  PRMT R23, R0, 0x7610, R23 ;  /* 0x0000761000177816 */ /* 0x000fe20000000017 */
[----:B------:R-:W-:Y:S06]  /*11120*/  BRA `(.L_x_386) ;  /* 0x00000000006c7947 */ /* 0x000fec0003800000 */
.L_x_385:
        /* <DEDUP_REMOVED lines=16> */
.L_x_413:
[----:B------:R-:W-:Y:S01]  /*11230*/  PRMT R23, RZ, 0x7610, R23 ;  /* 0x00007610ff177816 */ /* 0x000fe20000000017 */
[----:B------:R-:W-:Y:S06]  /*11240*/  BRA `(.L_x_386) ;  /* 0x0000000000247947 */ /* 0x000fec0003800000 */
.L_x_410:
[----:B------:R-:W2:Y:S02]  /*11250*/  LDG.E.64 R2, desc[UR36][R2.64] ;  /* 0x0000002402027981 */ /* 0x000ea4000c1e1b00 */
[----:B--2---:R-:W0:Y:S02]  /*11260*/  I2F.U64 R0, R2 ;  /* 0x0000000200007312 */ /* 0x004e240000301000 */
[----:B0-----:R-:W-:-:S04]  /*11270*/  F2FP.BF16.F32.PACK_AB R0, RZ, R0 ;  /* 0x00000000ff00723e */ /* 0x001fc800000010ff */
[----:B------:R-:W-:Y:S01]  /*11280*/  PRMT R23, R0, 0x7610, R23 ;  /* 0x0000761000177816 */ /* 0x000fe20000000017 */
[----:B------:R-:W-:Y:S06]  /*11290*/  BRA `(.L_x_386) ;  /* 0x0000000000107947 */ /* 0x000fec0003800000 */
.L_x_409:
[----:B------:R-:W2:Y:S02]  /*112a0*/  LDG.E R2, desc[UR36][R2.64] ;  /* 0x0000002402027981 */ /* 0x000ea4000c1e1900 */
[----:B--2---:R-:W-:-:S04]  /*112b0*/  I2FP.F32.U32 R0, R2 ;  /* 0x0000000200007245 */ /* 0x004fc80000201000 */
[----:B------:R-:W-:-:S04]  /*112c0*/  F2FP.BF16.F32.PACK_AB R0, RZ, R0 ;  /* 0x00000000ff00723e */ /* 0x000fc800000010ff */
[----:B------:R-:W-:-:S07]  /*112d0*/  PRMT R23, R0, 0x7610, R23 ;  /* 0x0000761000177816 */ /* 0x000fce0000000017 */
.L_x_386:
        /* <DEDUP_REMOVED lines=19> */
.L_x_417:
[----:B------:R-:W2:Y:S02]  /*11410*/  LDG.E.U8 R2, desc[UR36][R2.64] ;  /* 0x0000002402027981 */ /* 0x000ea4000c1e1100 */
[----:B--2---:R-:W-:-:S04]  /*11420*/  I2FP.F32.U32 R0, R2 ;  /* 0x0000000200007245 */ /* 0x004fc80000201000 */
[----:B------:R-:W-:-:S04]  /*11430*/  F2FP.BF16.F32.PACK_AB R0, RZ, R0 ;  /* 0x00000000ff00723e */ /* 0x000fc800000010ff */
[----:B------:R-:W-:Y:S01]  /*11440*/  PRMT R22, R0, 0x7610, R22 ;  /* 0x0000761000167816 */ /* 0x000fe20000000016 */
[----:B------:R-:W-:Y:S06]  /*11450*/  BRA `(.L_x_419) ;  /* 0x0000000c00c07947 */ /* 0x000fec0003800000 */
.L_x_416:
        /* <DEDUP_REMOVED lines=11> */
.L_x_421:
[----:B------:R-:W2:Y:S02]  /*11510*/  LDG.E R2, desc[UR36][R2.64] ;  /* 0x0000002402027981 */ /* 0x000ea4000c1e1900 */
[----:B--2---:R-:W-:-:S04]  /*11520*/  I2FP.F32.S32 R0, R2 ;  /* 0x0000000200007245 */ /* 0x004fc80000201400 */
[----:B------:R-:W-:-:S04]  /*11530*/  F2FP.BF16.F32.PACK_AB R0, RZ, R0 ;  /* 0x00000000ff00723e */ /* 0x000fc800000010ff */
[----:B------:R-:W-:Y:S01]  /*11540*/  PRMT R22, R0, 0x7610, R22 ;  /* 0x0000761000167816 */ /* 0x000fe20000000016 */
[----:B------:R-:W-:Y:S06]  /*11550*/  BRA `(.L_x_419) ;  /* 0x0000000c00807947 */ /* 0x000fec0003800000 */
.L_x_420:
[----:B------:R-:W2:Y:S02]  /*11560*/  LDG.E.U16 R2, desc[UR36][R2.64] ;  /* 0x0000002402027981 */ /* 0x000ea4000c1e1500 */
[----:B--2---:R-:W0:Y:S02]  /*11570*/  I2F.S16 R0, R2 ;  /* 0x0000000200007306 */ /* 0x004e240000101400 */
[----:B0-----:R-:W-:-:S04]  /*11580*/  F2FP.BF16.F32.PACK_AB R0, RZ, R0 ;  /* 0x00000000ff00723e */ /* 0x001fc800000010ff */
[----:B------:R-:W-:Y:S01]  /*11590*/  PRMT R22, R0, 0x7610, R22 ;  /* 0x0000761000167816 */ /* 0x000fe20000000016 */
[----:B------:R-:W-:Y:S06]  /*115a0*/  BRA `(.L_x_419) ;  /* 0x0000000c006c7947 */ /* 0x000fec0003800000 */
.L_x_415:
        /* <DEDUP_REMOVED lines=9> */
.L_x_423:
[----:B------:R-:W2:Y:S02]  /*11640*/  LDG.E.U16 R0, desc[UR36][R2.64] ;  /* 0x0000002402007981 */ /* 0x000ea4000c1e1500 */
[----:B--2---:R-:W-:-:S05]  /*11650*/  HADD2.F32 R0, -RZ, R0.H0_H0 ;  /* 0x20000000ff007230 */ /* 0x004fca0000004100 */
[----:B------:R-:W-:-:S04]  /*11660*/  F2FP.BF16.F32.PACK_AB R0, RZ, R0 ;  /* 0x00000000ff00723e */ /* 0x000fc800000010ff */
[----:B------:R-:W-:Y:S01]  /*11670*/  PRMT R22, R0, 0x7610, R22 ;  /* 0x0000761000167816 */ /* 0x000fe20000000016 */
[----:B------:R-:W-:Y:S06]  /*11680*/  BRA `(.L_x_419) ;  /* 0x0000000c00347947 */ /* 0x000fec0003800000 */
.L_x_422:
        /* <DEDUP_REMOVED lines=9> */
.L_x_425:
[----:B------:R-:W2:Y:S02]  /*11720*/  LDG.E.U16 R2, desc[UR36][R2.64] ;  /* 0x0000002402027981 */ /* 0x000ea4000c1e1500 */
[----:B--2---:R-:W-:-:S05]  /*11730*/  HADD2.F32 R0, -RZ, R2.H0_H0 ;  /* 0x20000002ff007230 */ /* 0x004fca0000004100 */
[----:B------:R-:W-:-:S04]  /*11740*/  F2FP.BF16.F32.PACK_AB R0, RZ, R0 ;  /* 0x00000000ff00723e */ /* 0x000fc800000010ff */
[----:B------:R-:W-:Y:S01]  /*11750*/  PRMT R22, R0, 0x7610, R22 ;  /* 0x0000761000167816 */ /* 0x000fe20000000016 */
[----:B------:R-:W-:Y:S06]  /*11760*/  BRA `(.L_x_419) ;  /* 0x0000000800fc7947 */ /* 0x000fec0003800000 */
.L_x_424:
        /* <DEDUP_REMOVED lines=9> */
.L_x_414:
        /* <DEDUP_REMOVED lines=14> */
.L_x_428:
        /* <DEDUP_REMOVED lines=9> */
.L_x_427:
        /* <DEDUP_REMOVED lines=27> */
.L_x_430:
        /* <DEDUP_REMOVED lines=14> */
.L_x_429:
[----:B------:R0:W5:Y:S01]  /*11c00*/  LDG.E.U16 R22, desc[UR36][R2.64] ;  /* 0x0000002402167981 */ /* 0x000162000c1e1500 */
[----:B------:R-:W-:Y:S05]  /*11c10*/  BRA `(.L_x_419) ;  /* 0x0000000400d07947 */ /* 0x000fea0003800000 */
.L_x_426:
        /* <DEDUP_REMOVED lines=13> */
.L_x_433:
        /* <DEDUP_REMOVED lines=21> */
.L_x_437:
[----:B------:R-:W-:Y:S05]  /*11e40*/  BSYNC.RECONVERGENT B1 ;  /* 0x0000000000017941 */ /* 0x000fea0003800200 */
.L_x_436:
[----:B------:R-:W-:Y:S01]  /*11e50*/  IMAD.SHL.U32 R0, R0, 0x100000, RZ ;  /* 0x0010000000007824 */ /* 0x000fe200078e00ff */
[----:B------:R-:W-:-:S04]  /*11e60*/  LEA R2, R2, 0x3b800000, 0x17 ;  /* 0x3b80000002027811 */ /* 0x000fc800078eb8ff */
[----:B------:R-:W-:-:S07]  /*11e70*/  LOP3.LUT R0, R2, R0, R7, 0xfe, !PT ;  /* 0x0000000002007212 */ /* 0x000fce00078efe07 */
.L_x_435:
[----:B------:R-:W-:Y:S05]  /*11e80*/  BSYNC.RECONVERGENT B0 ;  /* 0x0000000000007941 */ /* 0x000fea0003800200 */
.L_x_434:
[----:B------:R-:W-:-:S04]  /*11e90*/  F2FP.BF16.F32.PACK_AB R0, RZ, R0 ;  /* 0x00000000ff00723e */ /* 0x000fc800000010ff */
[----:B------:R-:W-:Y:S01]  /*11ea0*/  PRMT R22, R0, 0x7610, R22 ;  /* 0x0000761000167816 */ /* 0x000fe20000000016 */
[----:B------:R-:W-:Y:S06]  /*11eb0*/  BRA `(.L_x_419) ;  /* 0x0000000400287947 */ /* 0x000fec0003800000 */
.L_x_432:
        /* <DEDUP_REMOVED lines=21> */
.L_x_441:
[----:B------:R-:W-:Y:S05]  /*12010*/  BSYNC.RECONVERGENT B1 ;  /* 0x0000000000017941 */ /* 0x000fea0003800200 */
.L_x_440:
[----:B------:R-:W-:Y:S01]  /*12020*/  IMAD.SHL.U32 R0, R0, 0x200000, RZ ;  /* 0x0020000000007824 */ /* 0x000fe200078e00ff */
[----:B------:R-:W-:-:S04]  /*12030*/  LEA R2, R2, 0x37800000, 0x17 ;  /* 0x3780000002027811 */ /* 0x000fc800078eb8ff */
[----:B------:R-:W-:-:S07]  /*12040*/  LOP3.LUT R0, R2, R0, R7, 0xfe, !PT ;  /* 0x0000000002007212 */ /* 0x000fce00078efe07 */
.L_x_439:
[----:B------:R-:W-:Y:S05]  /*12050*/  BSYNC.RECONVERGENT B0 ;  /* 0x0000000000007941 */ /* 0x000fea0003800200 */
.L_x_438:
[----:B------:R-:W-:-:S04]  /*12060*/  F2FP.BF16.F32.PACK_AB R0, RZ, R0 ;  /* 0x00000000ff00723e */ /* 0x000fc800000010ff */
[----:B------:R-:W-:Y:S01]  /*12070*/  PRMT R22, R0, 0x7610, R22 ;  /* 0x0000761000167816 */ /* 0x000fe20000000016 */
[----:B------:R-:W-:Y:S06]  /*12080*/  BRA `(.L_x_419) ;  /* 0x0000000000b47947 */ /* 0x000fec0003800000 */
.L_x_431:
        /* <DEDUP_REMOVED lines=14> */
.L_x_445:
[----:B------:R-:W-:Y:S05]  /*12170*/  BSYNC.RECONVERGENT B0 ;  /* 0x0000000000007941 */ /* 0x000fea0003800200 */
.L_x_444:
[----:B------:R-:W-:-:S04]  /*12180*/  F2FP.BF16.F32.PACK_AB R0, RZ, R0 ;  /* 0x00000000ff00723e */ /* 0x000fc800000010ff */
[----:B------:R-:W-:Y:S01]  /*12190*/  PRMT R22, R0, 0x7610, R22 ;  /* 0x0000761000167816 */ /* 0x000fe20000000016 */
[----:B------:R-:W-:Y:S06]  /*121a0*/  BRA `(.L_x_419) ;  /* 0x00000000006c7947 */ /* 0x000fec0003800000 */
.L_x_418:
        /* <DEDUP_REMOVED lines=16> */
.L_x_446:
[----:B------:R-:W-:Y:S01]  /*122b0*/  PRMT R22, RZ, 0x7610, R22 ;  /* 0x00007610ff167816 */ /* 0x000fe20000000016 */
[----:B------:R-:W-:Y:S06]  /*122c0*/  BRA `(.L_x_419) ;  /* 0x0000000000247947 */ /* 0x000fec0003800000 */
.L_x_443:
[----:B------:R-:W2:Y:S02]  /*122d0*/  LDG.E.64 R2, desc[UR36][R2.64] ;  /* 0x0000002402027981 */ /* 0x000ea4000c1e1b00 */
[----:B--2---:R-:W0:Y:S02]  /*122e0*/  I2F.U64 R0, R2 ;  /* 0x0000000200007312 */ /* 0x004e240000301000 */
[----:B0-----:R-:W-:-:S04]  /*122f0*/  F2FP.BF16.F32.PACK_AB R0, RZ, R0 ;  /* 0x00000000ff00723e */ /* 0x001fc800000010ff */
[----:B------:R-:W-:Y:S01]  /*12300*/  PRMT R22, R0, 0x7610, R22 ;  /* 0x0000761000167816 */ /* 0x000fe20000000016 */
[----:B------:R-:W-:Y:S06]  /*12310*/  BRA `(.L_x_419) ;  /* 0x0000000000107947 */ /* 0x000fec0003800000 */
.L_x_442:
[----:B------:R-:W2:Y:S02]  /*12320*/  LDG.E R2, desc[UR36][R2.64] ;  /* 0x0000002402027981 */ /* 0x000ea4000c1e1900 */
[----:B--2---:R-:W-:-:S04]  /*12330*/  I2FP.F32.U32 R0, R2 ;  /* 0x0000000200007245 */ /* 0x004fc80000201000 */
[----:B------:R-:W-:-:S04]  /*12340*/  F2FP.BF16.F32.PACK_AB R0, RZ, R0 ;  /* 0x00000000ff00723e */ /* 0x000fc800000010ff */
[----:B------:R-:W-:-:S07]  /*12350*/  PRMT R22, R0, 0x7610, R22 ;  /* 0x0000761000167816 */ /* 0x000fce0000000016 */
.L_x_419:
        /* <DEDUP_REMOVED lines=18> */
.L_x_450:
[----:B------:R-:W2:Y:S02]  /*12480*/  LDG.E.U8 R2, desc[UR36][R2.64] ;  /* 0x0000002402027981 */ /* 0x000ea4000c1e1100 */
[----:B--2---:R-:W-:-:S04]  /*12490*/  I2FP.F32.U32 R0, R2 ;  /* 0x0000000200007245 */ /* 0x004fc80000201000 */
[----:B------:R-:W-:Y:S01]  /*124a0*/  F2FP.BF16.F32.PACK_AB R0, RZ, R0 ;  /* 0x00000000ff00723e */ /* 0x000fe200000010ff */
[----:B------:R-:W-:Y:S06]  /*124b0*/  BRA `(.L_x_452) ;  /* 0x0000000c00847947 */ /* 0x000fec0003800000 */
.L_x_449:
        /* <DEDUP_REMOVED lines=10> */
.L_x_454:
[----:B------:R-:W2:Y:S02]  /*12560*/  LDG.E R2, desc[UR36][R2.64] ;  /* 0x0000002402027981 */ /* 0x000ea4000c1e1900 */
[----:B--2---:R-:W-:-:S04]  /*12570*/  I2FP.F32.S32 R0, R2 ;  /* 0x0000000200007245 */ /* 0x004fc80000201400 */
[----:B------:R-:W-:Y:S01]  /*12580*/  F2FP.BF16.F32.PACK_AB R0, RZ, R0 ;  /* 0x00000000ff00723e */ /* 0x000fe200000010ff */
[----:B------:R-:W-:Y:S06]  /*12590*/  BRA `(.L_x_452) ;  /* 0x0000000c004c7947 */ /* 0x000fec0003800000 */
.L_x_453:
[----:B------:R-:W2:Y:S02]  /*125a0*/  LDG.E.U16 R2, desc[UR36][R2.64] ;  /* 0x0000002402027981 */ /* 0x000ea4000c1e1500 */
[----:B--2---:R-:W0:Y:S02]  /*125b0*/  I2F.S16 R0, R2 ;  /* 0x0000000200007306 */ /* 0x004e240000101400 */
[----:B0-----:R-:W-:Y:S01]  /*125c0*/  F2FP.BF16.F32.PACK_AB R0, RZ, R0 ;  /* 0x00000000ff00723e */ /* 0x001fe200000010ff */
[----:B------:R-:W-:Y:S06]  /*125d0*/  BRA `(.L_x_452) ;  /* 0x0000000c003c7947 */ /* 0x000fec0003800000 */
.L_x_448:
        /* <DEDUP_REMOVED lines=9> */
.L_x_456:
[----:B------:R-:W2:Y:S02]  /*12670*/  LDG.E.U16 R0, desc[UR36][R2.64] ;  /* 0x0000002402007981 */ /* 0x000ea4000c1e1500 */
[----:B--2---:R-:W-:-:S05]  /*12680*/  HADD2.F32 R0, -RZ, R0.H0_H0 ;  /* 0x20000000ff007230 */ /* 0x004fca0000004100 */
[----:B------:R-:W-:Y:S01]  /*12690*/  F2FP.BF16.F32.PACK_AB R0, RZ, R0 ;  /* 0x00000000ff00723e */ /* 0x000fe200000010ff */
[----:B------:R-:W-:Y:S06]  /*126a0*/  BRA `(.L_x_452) ;  /* 0x0000000c00087947 */ /* 0x000fec0003800000 */
.L_x_455:
        /* <DEDUP_REMOVED lines=9> */
.L_x_458:
[----:B------:R-:W2:Y:S02]  /*12740*/  LDG.E.U16 R2, desc[UR36][R2.64] ;  /* 0x0000002402027981 */ /* 0x000ea4000c1e1500 */
[----:B--2---:R-:W-:-:S05]  /*12750*/  HADD2.F32 R0, -RZ, R2.H0_H0 ;  /* 0x20000002ff007230 */ /* 0x004fca0000004100 */
[----:B------:R-:W-:Y:S01]  /*12760*/  F2FP.BF16.F32.PACK_AB R0, RZ, R0 ;  /* 0x00000000ff00723e */ /* 0x000fe200000010ff */
[----:B------:R-:W-:Y:S06]  /*12770*/  BRA `(.L_x_452) ;  /* 0x0000000800d47947 */ /* 0x000fec0003800000 */
.L_x_457:
        /* <DEDUP_REMOVED lines=8> */
.L_x_447:
        /* <DEDUP_REMOVED lines=13> */
.L_x_461:
        /* <DEDUP_REMOVED lines=8> */
.L_x_460:
        /* <DEDUP_REMOVED lines=12> */
[----:B0-----:R-:W-:-:S04]  /*12a10*/  IADD3 R5, PT, PT, -R5, RZ, RZ ;  /* 0x000000ff05057210 */ /* 0x001fc80007ffe1ff */
        /* <DEDUP_REMOVED lines=14> */
.L_x_463:
        /* <DEDUP_REMOVED lines=13> */
.L_x_462:
[----:B------:R0:W5:Y:S01]  /*12bd0*/  LDG.E.U16 R0, desc[UR36][R2.64] ;  /* 0x0000002402007981 */ /* 0x000162000c1e1500 */
[----:B------:R-:W-:Y:S05]  /*12be0*/  BRA `(.L_x_452) ;  /* 0x0000000400b87947 */ /* 0x000fea0003800000 */
.L_x_459:
        /* <DEDUP_REMOVED lines=12> */
.L_x_466:
        /* <DEDUP_REMOVED lines=21> */
.L_x_470:
[----:B------:R-:W-:Y:S05]  /*12e00*/  BSYNC.RECONVERGENT B1 ;  /* 0x0000000000017941 */ /* 0x000fea0003800200 */
.L_x_469:
[----:B------:R-:W-:Y:S01]  /*12e10*/  IMAD.SHL.U32 R0, R0, 0x100000, RZ ;  /* 0x0010000000007824 */ /* 0x000fe200078e00ff */
[----:B------:R-:W-:-:S04]  /*12e20*/  LEA R2, R2, 0x3b800000, 0x17 ;  /* 0x3b80000002027811 */ /* 0x000fc800078eb8ff */
[----:B------:R-:W-:-:S07]  /*12e30*/  LOP3.LUT R0, R2, R0, R7, 0xfe, !PT ;  /* 0x0000000002007212 */ /* 0x000fce00078efe07 */
.L_x_468:
[----:B------:R-:W-:Y:S05]  /*12e40*/  BSYNC.RECONVERGENT B0 ;  /* 0x0000000000007941 */ /* 0x000fea0003800200 */
.L_x_467:
[----:B------:R-:W-:Y:S01]  /*12e50*/  F2FP.BF16.F32.PACK_AB R0, RZ, R0 ;  /* 0x00000000ff00723e */ /* 0x000fe200000010ff */
[----:B------:R-:W-:Y:S06]  /*12e60*/  BRA `(.L_x_452) ;  /* 0x0000000400187947 */ /* 0x000fec0003800000 */
.L_x_465:
        /* <DEDUP_REMOVED lines=21> */
.L_x_474:
[----:B------:R-:W-:Y:S05]  /*12fc0*/  BSYNC.RECONVERGENT B1 ;  /* 0x0000000000017941 */ /* 0x000fea0003800200 */
.L_x_473:
[----:B------:R-:W-:Y:S01]  /*12fd0*/  IMAD.SHL.U32 R0, R0, 0x200000, RZ ;  /* 0x0020000000007824 */ /* 0x000fe200078e00ff */
[----:B------:R-:W-:-:S04]  /*12fe0*/  LEA R2, R2, 0x37800000, 0x17 ;  /* 0x3780000002027811 */ /* 0x000fc800078eb8ff */
[----:B------:R-:W-:-:S07]  /*12ff0*/  LOP3.LUT R0, R2, R0, R7, 0xfe, !PT ;  /* 0x0000000002007212 */ /* 0x000fce00078efe07 */
.L_x_472:
[----:B------:R-:W-:Y:S05]  /*13000*/  BSYNC.RECONVERGENT B0 ;  /* 0x0000000000007941 */ /* 0x000fea0003800200 */
.L_x_471:
[----:B------:R-:W-:Y:S01]  /*13010*/  F2FP.BF16.F32.PACK_AB R0, RZ, R0 ;  /* 0x00000000ff00723e */ /* 0x000fe200000010ff */
[----:B------:R-:W-:Y:S06]  /*13020*/  BRA `(.L_x_452) ;  /* 0x0000000000a87947 */ /* 0x000fec0003800000 */
.L_x_464:
        /* <DEDUP_REMOVED lines=14> */
.L_x_478:
[----:B------:R-:W-:Y:S05]  /*13110*/  BSYNC.RECONVERGENT B0 ;  /* 0x0000000000007941 */ /* 0x000fea0003800200 */
.L_x_477:
[----:B------:R-:W-:Y:S01]  /*13120*/  F2FP.BF16.F32.PACK_AB R0, RZ, R0 ;  /* 0x00000000ff00723e */ /* 0x000fe200000010ff */
[----:B------:R-:W-:Y:S06]  /*13130*/  BRA `(.L_x_452) ;  /* 0x0000000000647947 */ /* 0x000fec0003800000 */
.L_x_451:
        /* <DEDUP_REMOVED lines=16> */
.L_x_479:
[----:B------:R-:W-:Y:S01]  /*13240*/  PRMT R0, RZ, 0x7610, R0 ;  /* 0x00007610ff007816 */ /* 0x000fe20000000000 */
[----:B------:R-:W-:Y:S06]  /*13250*/  BRA `(.L_x_452) ;  /* 0x00000000001c7947 */ /* 0x000fec0003800000 */
.L_x_476:
[----:B------:R-:W2:Y:S02]  /*13260*/  LDG.E.64 R2, desc[UR36][R2.64] ;  /* 0x0000002402027981 */ /* 0x000ea4000c1e1b00 */
[----:B--2---:R-:W0:Y:S02]  /*13270*/  I2F.U64 R0, R2 ;  /* 0x0000000200007312 */ /* 0x004e240000301000 */
[----:B0-----:R-:W-:Y:S01]  /*13280*/  F2FP.BF16.F32.PACK_AB R0, RZ, R0 ;  /* 0x00000000ff00723e */ /* 0x001fe200000010ff */
[----:B------:R-:W-:Y:S06]  /*13290*/  BRA `(.L_x_452) ;  /* 0x00000000000c7947 */ /* 0x000fec0003800000 */
.L_x_475:
[----:B------:R-:W2:Y:S02]  /*132a0*/  LDG.E R2, desc[UR36][R2.64] ;  /* 0x0000002402027981 */ /* 0x000ea4000c1e1900 */
[----:B--2---:R-:W-:-:S04]  /*132b0*/  I2FP.F32.U32 R0, R2 ;  /* 0x0000000200007245 */ /* 0x004fc80000201000 */
[----:B------:R-:W-:-:S07]  /*132c0*/  F2FP.BF16.F32.PACK_AB R0, RZ, R0 ;  /* 0x00000000ff00723e */ /* 0x000fce00000010ff */
.L_x_452:
        /* <DEDUP_REMOVED lines=30> */
.L_x_483:
[----:B0-----:R-:W-:-:S06]  /*134b0*/  IMAD.U32 R5, R19, 0x10000, RZ ;  /* 0x0001000013057824 */ /* 0x001fcc00078e00ff */
[----:B------:R-:W0:Y:S02]  /*134c0*/  F2I.S64.TRUNC R4, R5 ;  /* 0x0000000500047311 */ /* 0x000e24000020d900 */
[----:B0-----:R0:W-:Y:S01]  /*134d0*/  STG.E.U8 desc[UR36][R2.64], R4 ;  /* 0x0000000402007986 */ /* 0x0011e2000c101124 */
[----:B------:R-:W-:Y:S05]  /*134e0*/  BRA `(.L_x_485) ;  /* 0x0000000c006c7947 */ /* 0x000fea0003800000 */
.L_x_482:
        /* <DEDUP_REMOVED lines=10> */
.L_x_487:
[----:B0-----:R-:W-:-:S06]  /*13590*/  IMAD.U32 R19, R19, 0x10000, RZ ;  /* 0x0001000013137824 */ /* 0x001fcc00078e00ff */
[----:B------:R-:W0:Y:S02]  /*135a0*/  F2I.FTZ.TRUNC.NTZ R19, R19 ;  /* 0x0000001300137305 */ /* 0x000e24000021f100 */
[----:B0-----:R0:W-:Y:S01]  /*135b0*/  STG.E desc[UR36][R2.64], R19 ;  /* 0x0000001302007986 */ /* 0x0011e2000c101924 */
[----:B------:R-:W-:Y:S05]  /*135c0*/  BRA `(.L_x_485) ;  /* 0x0000000c00347947 */ /* 0x000fea0003800000 */
.L_x_486:
[----:B0-----:R-:W-:-:S06]  /*135d0*/  IMAD.U32 R19, R19, 0x10000, RZ ;  /* 0x0001000013137824 */ /* 0x001fcc00078e00ff */
[----:B------:R-:W0:Y:S02]  /*135e0*/  F2I.FTZ.TRUNC.NTZ R19, R19 ;  /* 0x0000001300137305 */ /* 0x000e24000021f100 */
[----:B0-----:R0:W-:Y:S01]  /*135f0*/  STG.E.U16 desc[UR36][R2.64], R19 ;  /* 0x0000001302007986 */ /* 0x0011e2000c101524 */
[----:B------:R-:W-:Y:S05]  /*13600*/  BRA `(.L_x_485) ;  /* 0x0000000c00247947 */ /* 0x000fea0003800000 */
.L_x_481:
        /* <DEDUP_REMOVED lines=9> */
.L_x_489:
[----:B0-----:R-:W-:-:S05]  /*136a0*/  IMAD.U32 R0, R19, 0x10000, RZ ;  /* 0x0001000013007824 */ /* 0x001fca00078e00ff */
[----:B------:R-:W-:-:S05]  /*136b0*/  F2FP.F16.F32.PACK_AB R0, RZ, R0 ;  /* 0x00000000ff00723e */ /* 0x000fca00000000ff */
[----:B------:R0:W-:Y:S01]  /*136c0*/  STG.E.U16 desc[UR36][R2.64], R0 ;  /* 0x0000000002007986 */ /* 0x0001e2000c101524 */
[----:B------:R-:W-:Y:S05]  /*136d0*/  BRA `(.L_x_485) ;  /* 0x0000000800f07947 */ /* 0x000fea0003800000 */
.L_x_488:
        /* <DEDUP_REMOVED lines=10> */
.L_x_491:
[----:B0-----:R-:W-:-:S05]  /*13780*/  IMAD.U32 R19, R19, 0x10000, RZ ;  /* 0x0001000013137824 */ /* 0x001fca00078e00ff */
[----:B------:R-:W-:-:S04]  /*13790*/  F2FP.F16.F32.PACK_AB R5, RZ, R19 ;  /* 0x00000013ff05723e */ /* 0x000fc800000000ff */
[----:B------:R-:W-:-:S05]  /*137a0*/  PRMT R5, R5, 0x5410, RZ ;  /* 0x0000541005057816 */ /* 0x000fca00000000ff */
[----:B------:R0:W-:Y:S01]  /*137b0*/  STG.E desc[UR36][R2.64], R5 ;  /* 0x0000000502007986 */ /* 0x0001e2000c101924 */
[----:B------:R-:W-:Y:S05]  /*137c0*/  BRA `(.L_x_485) ;  /* 0x0000000800b47947 */ /* 0x000fea0003800000 */
.L_x_490:
[----:B0-----:R-:W-:-:S04]  /*137d0*/  IMAD.U32 R4, R19, 0x10000, RZ ;  /* 0x0001000013047824 */ /* 0x001fc800078e00ff */
[----:B------:R-:W-:-:S06]  /*137e0*/  FMUL.FTZ R4, R4, 1 ;  /* 0x3f80000004047820 */ /* 0x000fcc0000410000 */
[----:B------:R-:W0:Y:S02]  /*137f0*/  F2F.F64.F32 R4, R4 ;  /* 0x0000000400047310 */ /* 0x000e240000201800 */
[----:B0-----:R0:W-:Y:S01]  /*13800*/  STG.E.64 desc[UR36][R2.64], R4 ;  /* 0x0000000402007986 */ /* 0x0011e2000c101b24 */
[----:B------:R-:W-:Y:S05]  /*13810*/  BRA `(.L_x_485) ;  /* 0x0000000800a07947 */ /* 0x000fea0003800000 */
.L_x_480:
        /* <DEDUP_REMOVED lines=14> */
.L_x_495:
        /* <DEDUP_REMOVED lines=18> */
.L_x_498:
[----:B------:R-:W-:-:S04]  /*13a20*/  SHF.R.U32.HI R5, RZ, 0x18, R5 ;  /* 0x00000018ff057819 */ /* 0x000fc80000011605 */
[----:B------:R-:W-:-:S07]  /*13a30*/  LOP3.LUT R0, R0, 0x80, R5, 0xf8, !PT ;  /* 0x0000008000007812 */ /* 0x000fce00078ef805 */
.L_x_497:
[----:B------:R-:W-:Y:S05]  /*13a40*/  BSYNC.RECONVERGENT B0 ;  /* 0x0000000000007941 */ /* 0x000fea0003800200 */
.L_x_496:
[----:B------:R4:W-:Y:S01]  /*13a50*/  STG.E.U8 desc[UR36][R2.64], R0 ;  /* 0x0000000002007986 */ /* 0x0009e2000c101124 */
[----:B------:R-:W-:Y:S05]  /*13a60*/  BRA `(.L_x_485) ;  /* 0x00000008000c7947 */ /* 0x000fea0003800000 */
.L_x_494:
        /* <DEDUP_REMOVED lines=18> */
.L_x_501:
[----:B------:R-:W-:-:S04]  /*13b90*/  SHF.R.U32.HI R5, RZ, 0x18, R5 ;  /* 0x00000018ff057819 */ /* 0x000fc80000011605 */
[----:B------:R-:W-:-:S07]  /*13ba0*/  LOP3.LUT R0, R0, 0x80, R5, 0xf8, !PT ;  /* 0x0000008000007812 */ /* 0x000fce00078ef805 */
.L_x_500:
[----:B------:R-:W-:Y:S05]  /*13bb0*/  BSYNC.RECONVERGENT B0 ;  /* 0x0000000000007941 */ /* 0x000fea0003800200 */
.L_x_499:
[----:B------:R3:W-:Y:S01]  /*13bc0*/  STG.E.U8 desc[UR36][R2.64], R0 ;  /* 0x0000000002007986 */ /* 0x0007e2000c101124 */
[----:B------:R-:W-:Y:S05]  /*13bd0*/  BRA `(.L_x_485) ;  /* 0x0000000400b07947 */ /* 0x000fea0003800000 */
.L_x_493:
        /* <DEDUP_REMOVED lines=22> */
.L_x_503:
[----:B0-----:R-:W-:-:S06]  /*13d40*/  IMAD.U32 R4, R19, 0x10000, RZ ;  /* 0x0001000013047824 */ /* 0x001fcc00078e00ff */
[----:B------:R-:W0:Y:S02]  /*13d50*/  F2I.U64.TRUNC R4, R4 ;  /* 0x0000000400047311 */ /* 0x000e24000020d800 */
[----:B0-----:R1:W-:Y:S01]  /*13d60*/  STG.E.64 desc[UR36][R2.64], R4 ;  /* 0x0000000402007986 */ /* 0x0013e2000c101b24 */
[----:B------:R-:W-:Y:S05]  /*13d70*/  BRA `(.L_x_485) ;  /* 0x0000000400487947 */ /* 0x000fea0003800000 */
.L_x_502:
[----:B0-----:R-:W-:-:S06]  /*13d80*/  IMAD.U32 R19, R19, 0x10000, RZ ;  /* 0x0001000013137824 */ /* 0x001fcc00078e00ff */
[----:B------:R-:W0:Y:S02]  /*13d90*/  F2I.FTZ.U32.TRUNC.NTZ R19, R19 ;  /* 0x0000001300137305 */ /* 0x000e24000021f000 */
[----:B0-----:R0:W-:Y:S01]  /*13da0*/  STG.E desc[UR36][R2.64], R19 ;  /* 0x0000001302007986 */ /* 0x0011e2000c101924 */
[----:B------:R-:W-:Y:S05]  /*13db0*/  BRA `(.L_x_485) ;  /* 0x0000000400387947 */ /* 0x000fea0003800000 */
.L_x_492:
        /* <DEDUP_REMOVED lines=11> */
.L_x_505:
[----:B0-----:R-:W-:Y:S02]  /*13e70*/  SHF.L.U32 R19, R19, 0x10, RZ ;  /* 0x0000001013137819 */ /* 0x001fe400000006ff */
[----:B------:R-:W-:-:S03]  /*13e80*/  CS2R R6, SRZ ;  /* 0x0000000000067805 */ /* 0x000fc6000001ff00 */
[----:B------:R-:W-:-:S06]  /*13e90*/  FMUL.FTZ R4, R19, 1 ;  /* 0x3f80000013047820 */ /* 0x000fcc0000410000 */
[----:B------:R-:W0:Y:S02]  /*13ea0*/  F2F.F64.F32 R4, R4 ;  /* 0x0000000400047310 */ /* 0x000e240000201800 */
[----:B0-----:R0:W-:Y:S01]  /*13eb0*/  STG.E.128 desc[UR36][R2.64], R4 ;  /* 0x0000000402007986 */ /* 0x0011e2000c101d24 */
[----:B------:R-:W-:Y:S05]  /*13ec0*/  BRA `(.L_x_485) ;  /* 0x0000000000f47947 */ /* 0x000fea0003800000 */
.L_x_504:
[----:B------:R-:W-:-:S09]  /*13ed0*/  UISETP.NE.AND UP0, UPT, UR4, 0xf, UPT ;  /* 0x0000000f0400788c */ /* 0x000fd2000bf05270 */
[----:B------:R-:W-:Y:S05]  /*13ee0*/  BRA.U !UP0, `(.L_x_506) ;  /* 0x0000000108e87547 */ /* 0x000fea000b800000 */
[----:B------:R-:W-:-:S09]  /*13ef0*/  UISETP.NE.AND UP0, UPT, UR4, 0x17, UPT ;  /* 0x000000170400788c */ /* 0x000fd2000bf05270 */
[----:B------:R-:W-:Y:S05]  /*13f00*/  BRA.U !UP0, `(.L_x_507) ;  /* 0x0000000108907547 */ /* 0x000fea000b800000 */
[----:B------:R-:W-:-:S09]  /*13f10*/  UISETP.NE.AND UP0, UPT, UR4, 0x18, UPT ;  /* 0x000000180400788c */ /* 0x000fd2000bf05270 */
[----:B------:R-:W-:Y:S05]  /*13f20*/  BRA.U !UP0, `(.L_x_508) ;  /* 0x0000000108447547 */ /* 0x000fea000b800000 */
.L_x_484:
        /* <DEDUP_REMOVED lines=16> */
.L_x_509:
[----:B------:R-:W-:Y:S05]  /*14030*/  BRA `(.L_x_485) ;  /* 0x0000000000987947 */ /* 0x000fea0003800000 */
.L_x_508:
        /* <DEDUP_REMOVED lines=13> */
.L_x_511:
[----:B------:R-:W-:Y:S05]  /*14110*/  BSYNC.RECONVERGENT B0 ;  /* 0x0000000000007941 */ /* 0x000fea0003800200 */
.L_x_510:
[----:B------:R-:W-:-:S05]  /*14120*/  LOP3.LUT R5, R0, 0x80, R5, 0xf8, !PT ;  /* 0x0000008000057812 */ /* 0x000fca00078ef805 */
[----:B------:R0:W-:Y:S01]  /*14130*/  STG.E.U8 desc[UR36][R2.64], R5 ;  /* 0x0000000502007986 */ /* 0x0001e2000c101124 */
[----:B------:R-:W-:Y:S05]  /*14140*/  BRA `(.L_x_485) ;  /* 0x0000000000547947 */ /* 0x000fea0003800000 */
.L_x_507:
        /* <DEDUP_REMOVED lines=12> */
.L_x_513:
[----:B------:R-:W-:Y:S01]  /*14210*/  IMAD.MOV.U32 R0, RZ, RZ, 0x7f ;  /* 0x0000007fff007424 */ /* 0x000fe200078e00ff */
[----:B------:R-:W-:-:S04]  /*14220*/  ISETP.GT.U32.AND P0, PT, R4, 0x7f800000, PT ;  /* 0x7f8000000400780c */ /* 0x000fc80003f04070 */
[----:B------:R-:W-:-:S09]  /*14230*/  SEL R0, R0, 0x7c, P0 ;  /* 0x0000007c00007807 */ /* 0x000fd20000000000 */
.L_x_514:
[----:B------:R-:W-:Y:S05]  /*14240*/  BSYNC.RECONVERGENT B0 ;  /* 0x0000000000007941 */ /* 0x000fea0003800200 */
.L_x_512:
[----:B------:R-:W-:-:S04]  /*14250*/  SHF.R.U32.HI R5, RZ, 0x18, R5 ;  /* 0x00000018ff057819 */ /* 0x000fc80000011605 */
[----:B------:R-:W-:-:S05]  /*14260*/  LOP3.LUT R5, R0, 0x80, R5, 0xf8, !PT ;  /* 0x0000008000057812 */ /* 0x000fca00078ef805 */
[----:B------:R0:W-:Y:S01]  /*14270*/  STG.E.U8 desc[UR36][R2.64], R5 ;  /* 0x0000000502007986 */ /* 0x0001e2000c101124 */
[----:B------:R-:W-:Y:S05]  /*14280*/  BRA `(.L_x_485) ;  /* 0x0000000000047947 */ /* 0x000fea0003800000 */
.L_x_506:
[----:B0-----:R0:W-:Y:S02]  /*14290*/  STG.E.U16 desc[UR36][R2.64], R19 ;  /* 0x0000001302007986 */ /* 0x0011e4000c101524 */
.L_x_485:
[----:B------:R-:W-:-:S07]  /*142a0*/  VIADD R17, R17, 0x80 ;  /* 0x0000008011117836 */ /* 0x000fce0000000000 */
.L_x_346:
[----:B------:R-:W-:Y:S05]  /*142b0*/  BSYNC.RECONVERGENT B6 ;  /* 0x0000000000067941 */ /* 0x000fea0003800200 */
.L_x_345:
[----:B------:R-:W5:Y:S02]  /*142c0*/  LDCU UR4, c[0x0][0x380] ;  /* 0x00007000ff0477ac */ /* 0x000f640008000800 */
[----:B-----5:R-:W-:-:S13]  /*142d0*/  ISETP.GE.AND P0, PT, R17, UR4, PT ;  /* 0x0000000411007c0c */ /* 0x020fda000bf06270 */
[----:B------:R-:W-:Y:S05]  /*142e0*/  @P0 EXIT ;  /* 0x000000000000094d */ /* 0x000fea0003800000 */
[----:B------:R-:W5:Y:S01]  /*142f0*/  LDCU UR4, c[0x0][0x388] ;  /* 0x00007100ff0477ac */ /* 0x000f620008000800 */
[----:B0-2---:R-:W-:Y:S01]  /*14300*/  CS2R R18, SRZ ;  /* 0x0000000000127805 */ /* 0x005fe2000001ff00 */
[----:B------:R-:W-:Y:S02]  /*14310*/  IMAD.MOV.U32 R23, RZ, RZ, RZ ;  /* 0x000000ffff177224 */ /* 0x000fe400078e00ff */
[----:B-1-34-:R-:W-:Y:S02]  /*14320*/  IMAD.MOV.U32 R0, RZ, RZ, RZ ;  /* 0x000000ffff007224 */ /* 0x01afe400078e00ff */
[----:B------:R-:W-:Y:S01]  /*14330*/  IMAD.MOV.U32 R16, RZ, RZ, RZ ;  /* 0x000000ffff107224 */ /* 0x000fe200078e00ff */
[----:B-----5:R-:W-:-:S09]  /*14340*/  UISETP.NE.AND UP0, UPT, UR4, URZ, UPT ;  /* 0x000000ff0400728c */ /* 0x020fd2000bf05270 */
[----:B------:R-:W-:Y:S05]  /*14350*/  BRA.U !UP0, `(.L_x_515) ;  /* 0x00000019086c7547 */ /* 0x000fea000b800000 */
[----:B------:R-:W0:Y:S01]  /*14360*/  LDCU.64 UR4, c[0x0][0x390] ;  /* 0x00007200ff0477ac */ /* 0x000e220008000a00 */
[----:B------:R-:W-:Y:S01]  /*14370*/  IMAD.MOV.U32 R16, RZ, RZ, RZ ;  /* 0x000000ffff107224 */ /* 0x000fe200078e00ff */
[----:B------:R-:W1:Y:S01]  /*14380*/  LDCU UR6, c[0x0][0x38c] ;  /* 0x00007180ff0677ac */ /* 0x000e620008000800 */
[----:B------:R-:W2:Y:S01]  /*14390*/  LDCU.64 UR8, c[0x0][0x4b8] ;  /* 0x00009700ff0877ac */ /* 0x000ea20008000a00 */
[----:B------:R-:W3:Y:S01]  /*143a0*/  LDCU.64 UR10, c[0x0][0x4c0] ;  /* 0x00009800ff0a77ac */ /* 0x000ee20008000a00 */
[----:B------:R-:W-:Y:S01]  /*143b0*/  UISETP.NE.AND UP0, UPT, UR45, URZ, UPT ;  /* 0x000000ff2d00728c */ /* 0x000fe2000bf05270 */
[----:B0-----:R-:W-:Y:S01]  /*143c0*/  IMAD.HI.U32 R2, R17, UR4, R16 ;  /* 0x0000000411027c27 */ /* 0x001fe2000f8e0010 */
[----:B------:R-:W0:Y:S04]  /*143d0*/  LDCU UR4, c[0x0][0x4c8] ;  /* 0x00009900ff0477ac */ /* 0x000e280008000800 */
[----:B------:R-:W-:-:S05]  /*143e0*/  SHF.R.U32.HI R3, RZ, UR5, R2 ;  /* 0x00000005ff037c19 */ /* 0x000fca0008011602 */
[----:B------:R-:W-:-:S04]  /*143f0*/  IMAD.MOV R0, RZ, RZ, -R3 ;  /* 0x000000ffff007224 */ /* 0x000fc800078e0a03 */
[----:B-1----:R-:W-:-:S04]  /*14400*/  IMAD R17, R0, UR6, R17 ;  /* 0x0000000600117c24 */ /* 0x002fc8000f8e0211 */
[C---:B--2---:R-:W-:Y:S02]  /*14410*/  IMAD R16, R17.reuse, UR8, RZ ;  /* 0x0000000811107c24 */ /* 0x044fe4000f8e02ff */
[C---:B------:R-:W-:Y:S02]  /*14420*/  IMAD R0, R17.reuse, UR9, RZ ;  /* 0x0000000911007c24 */ /* 0x040fe4000f8e02ff */
[C---:B---3--:R-:W-:Y:S02]  /*14430*/  IMAD R23, R17.reuse, UR10, RZ ;  /* 0x0000000a11177c24 */ /* 0x048fe4000f8e02ff */
[C---:B------:R-:W-:Y:S02]  /*14440*/  IMAD R19, R17.reuse, UR11, RZ ;  /* 0x0000000b11137c24 */ /* 0x040fe4000f8e02ff */
[----:B0-----:R-:W-:Y:S01]  /*14450*/  IMAD R18, R17, UR4, RZ ;  /* 0x0000000411127c24 */ /* 0x001fe2000f8e02ff */
        /* <DEDUP_REMOVED lines=332> */
[----:B------:R-:W-:Y:S01]  /*15920*/  HFMA2 R2, -RZ, RZ, 0, 0 ;  /* 0x00000000ff027431 */ /* 0x000fe200000001ff */
        /* <DEDUP_REMOVED lines=62> */
.L_x_515:
[----:B------:R-:W0:Y:S01]  /*15d10*/  LDCU.128 UR8, c[0x0][0x6b0] ;  /* 0x0000d600ff0877ac */ /* 0x000e220008000c00 */
[----:B------:R-:W-:-:S04]  /*15d20*/  UPRMT UR4, UR41, 0x9910, URZ ;  /* 0x0000991029047896 */ /* 0x000fc800080000ff */
[----:B------:R-:W-:Y:S01]  /*15d30*/  UISETP.GT.AND UP0, UPT, UR4, 0x9, UPT ;  /* 0x000000090400788c */ /* 0x000fe2000bf04270 */
[----:B0-----:R-:W-:Y:S02]  /*15d40*/  IADD3 R16, P0, PT, R16, UR8, RZ ;  /* 0x0000000810107c10 */ /* 0x001fe4000ff1e0ff */
[----:B------:R-:W-:-:S03]  /*15d50*/  IADD3 R2, P1, PT, R0, UR10, RZ ;  /* 0x0000000a00027c10 */ /* 0x000fc6000ff3e0ff */
[----:B------:R-:W-:Y:S02]  /*15d60*/  IMAD.X R17, RZ, RZ, UR9, P0 ;  /* 0x00000009ff117e24 */ /* 0x000fe400080e06ff */
[----:B------:R-:W-:Y:S01]  /*15d70*/  IMAD.X R3, RZ, RZ, UR11, P1 ;  /* 0x0000000bff037e24 */ /* 0x000fe200088e06ff */
[----:B------:R-:W-:Y:S07]  /*15d80*/  BRA.U UP0, `(.L_x_516) ;  /* 0x0000000500307547 */ /* 0x000fee000b800000 */
        /* <DEDUP_REMOVED lines=13> */
.L_x_519:
[----:B------:R-:W2:Y:S02]  /*15e60*/  LDG.E.U8 R2, desc[UR36][R2.64] ;  /* 0x0000002402027981 */ /* 0x000ea4000c1e1100 */
[----:B--2---:R-:W-:-:S04]  /*15e70*/  I2FP.F32.U32 R0, R2 ;  /* 0x0000000200007245 */ /* 0x004fc80000201000 */
[----:B------:R-:W-:-:S04]  /*15e80*/  F2FP.BF16.F32.PACK_AB R0, RZ, R0 ;  /* 0x00000000ff00723e */ /* 0x000fc800000010ff */
[----:B------:R-:W-:Y:S01]  /*15e90*/  PRMT R22, R0, 0x7610, R22 ;  /* 0x0000761000167816 */ /* 0x000fe20000000016 */
[----:B------:R-:W-:Y:S06]  /*15ea0*/  BRA `(.L_x_521) ;  /* 0x0000000c00c07947 */ /* 0x000fec0003800000 */
.L_x_518:
        /* <DEDUP_REMOVED lines=11> */
.L_x_523:
[----:B------:R-:W2:Y:S02]  /*15f60*/  LDG.E R2, desc[UR36][R2.64] ;  /* 0x0000002402027981 */ /* 0x000ea4000c1e1900 */
[----:B--2---:R-:W-:-:S04]  /*15f70*/  I2FP.F32.S32 R0, R2 ;  /* 0x0000000200007245 */ /* 0x004fc80000201400 */
[----:B------:R-:W-:-:S04]  /*15f80*/  F2FP.BF16.F32.PACK_AB R0, RZ, R0 ;  /* 0x00000000ff00723e */ /* 0x000fc800000010ff */
[----:B------:R-:W-:Y:S01]  /*15f90*/  PRMT R22, R0, 0x7610, R22 ;  /* 0x0000761000167816 */ /* 0x000fe20000000016 */
[----:B------:R-:W-:Y:S06]  /*15fa0*/  BRA `(.L_x_521) ;  /* 0x0000000c00807947 */ /* 0x000fec0003800000 */
.L_x_522:
[----:B------:R-:W2:Y:S02]  /*15fb0*/  LDG.E.U16 R2, desc[UR36][R2.64] ;  /* 0x0000002402027981 */ /* 0x000ea4000c1e1500 */
[----:B--2---:R-:W0:Y:S02]  /*15fc0*/  I2F.S16 R0, R2 ;  /* 0x0000000200007306 */ /* 0x004e240000101400 */
[----:B0-----:R-:W-:-:S04]  /*15fd0*/  F2FP.BF16.F32.PACK_AB R0, RZ, R0 ;  /* 0x00000000ff00723e */ /* 0x001fc800000010ff */
[----:B------:R-:W-:Y:S01]  /*15fe0*/  PRMT R22, R0, 0x7610, R22 ;  /* 0x0000761000167816 */ /* 0x000fe20000000016 */
[----:B------:R-:W-:Y:S06]  /*15ff0*/  BRA `(.L_x_521) ;  /* 0x0000000c006c7947 */ /* 0x000fec0003800000 */
.L_x_517:
        /* <DEDUP_REMOVED lines=9> */
.L_x_525:
[----:B------:R-:W2:Y:S02]  /*16090*/  LDG.E.U16 R0, desc[UR36][R2.64] ;  /* 0x0000002402007981 */ /* 0x000ea4000c1e1500 */
[----:B--2---:R-:W-:-:S05]  /*160a0*/  HADD2.F32 R0, -RZ, R0.H0_H0 ;  /* 0x20000000ff007230 */ /* 0x004fca0000004100 */
[----:B------:R-:W-:-:S04]  /*160b0*/  F2FP.BF16.F32.PACK_AB R0, RZ, R0 ;  /* 0x00000000ff00723e */ /* 0x000fc800000010ff */
[----:B------:R-:W-:Y:S01]  /*160c0*/  PRMT R22, R0, 0x7610, R22 ;  /* 0x0000761000167816 */ /* 0x000fe20000000016 */
[----:B------:R-:W-:Y:S06]  /*160d0*/  BRA `(.L_x_521) ;  /* 0x0000000c00347947 */ /* 0x000fec0003800000 */
.L_x_524:
        /* <DEDUP_REMOVED lines=9> */
.L_x_527:
[----:B------:R-:W2:Y:S02]  /*16170*/  LDG.E.U16 R2, desc[UR36][R2.64] ;  /* 0x0000002402027981 */ /* 0x000ea4000c1e1500 */
[----:B--2---:R-:W-:-:S05]  /*16180*/  HADD2.F32 R0, -RZ, R2.H0_H0 ;  /* 0x20000002ff007230 */ /* 0x004fca0000004100 */
[----:B------:R-:W-:-:S04]  /*16190*/  F2FP.BF16.F32.PACK_AB R0, RZ, R0 ;  /* 0x00000000ff00723e */ /* 0x000fc800000010ff */
[----:B------:R-:W-:Y:S01]  /*161a0*/  PRMT R22, R0, 0x7610, R22 ;  /* 0x0000761000167816 */ /* 0x000fe20000000016 */
[----:B------:R-:W-:Y:S06]  /*161b0*/  BRA `(.L_x_521) ;  /* 0x0000000800fc7947 */ /* 0x000fec0003800000 */
.L_x_526:
        /* <DEDUP_REMOVED lines=9> */
.L_x_516:
        /* <DEDUP_REMOVED lines=14> */
.L_x_530:
        /* <DEDUP_REMOVED lines=9> */
.L_x_529:
        /* <DEDUP_REMOVED lines=27> */
.L_x_532:
        /* <DEDUP_REMOVED lines=14> */
.L_x_531:
[----:B------:R0:W5:Y:S01]  /*16650*/  LDG.E.U16 R22, desc[UR36][R2.64] ;  /* 0x0000002402167981 */ /* 0x000162000c1e1500 */
[----:B------:R-:W-:Y:S05]  /*16660*/  BRA `(.L_x_521) ;  /* 0x0000000400d07947 */ /* 0x000fea0003800000 */
.L_x_528:
        /* <DEDUP_REMOVED lines=13> */
.L_x_535:
        /* <DEDUP_REMOVED lines=21> */
.L_x_539:
[----:B------:R-:W-:Y:S05]  /*16890*/  BSYNC.RECONVERGENT B1 ;  /* 0x0000000000017941 */ /* 0x000fea0003800200 */
.L_x_538:
[----:B------:R-:W-:Y:S01]  /*168a0*/  IMAD.SHL.U32 R0, R0, 0x100000, RZ ;  /* 0x0010000000007824 */ /* 0x000fe200078e00ff */
[----:B------:R-:W-:-:S04]  /*168b0*/  LEA R2, R2, 0x3b800000, 0x17 ;  /* 0x3b80000002027811 */ /* 0x000fc800078eb8ff */
[----:B------:R-:W-:-:S07]  /*168c0*/  LOP3.LUT R0, R2, R0, R7, 0xfe, !PT ;  /* 0x0000000002007212 */ /* 0x000fce00078efe07 */
.L_x_537:
[----:B------:R-:W-:Y:S05]  /*168d0*/  BSYNC.RECONVERGENT B0 ;  /* 0x0000000000007941 */ /* 0x000fea0003800200 */
.L_x_536:
[----:B------:R-:W-:-:S04]  /*168e0*/  F2FP.BF16.F32.PACK_AB R0, RZ, R0 ;  /* 0x00000000ff00723e */ /* 0x000fc800000010ff */
[----:B------:R-:W-:Y:S01]  /*168f0*/  PRMT R22, R0, 0x7610, R22 ;  /* 0x0000761000167816 */ /* 0x000fe20000000016 */
[----:B------:R-:W-:Y:S06]  /*16900*/  BRA `(.L_x_521) ;  /* 0x0000000400287947 */ /* 0x000fec0003800000 */
.L_x_534:
        /* <DEDUP_REMOVED lines=21> */
.L_x_543:
[----:B------:R-:W-:Y:S05]  /*16a60*/  BSYNC.RECONVERGENT B1 ;  /* 0x0000000000017941 */ /* 0x000fea0003800200 */
.L_x_542:
[----:B------:R-:W-:Y:S01]  /*16a70*/  IMAD.SHL.U32 R0, R0, 0x200000, RZ ;  /* 0x0020000000007824 */ /* 0x000fe200078e00ff */
[----:B------:R-:W-:-:S04]  /*16a80*/  LEA R2, R2, 0x37800000, 0x17 ;  /* 0x3780000002027811 */ /* 0x000fc800078eb8ff */
[----:B------:R-:W-:-:S07]  /*16a90*/  LOP3.LUT R0, R2, R0, R7, 0xfe, !PT ;  /* 0x0000000002007212 */ /* 0x000fce00078efe07 */
.L_x_541:
[----:B------:R-:W-:Y:S05]  /*16aa0*/  BSYNC.RECONVERGENT B0 ;  /* 0x0000000000007941 */ /* 0x000fea0003800200 */
.L_x_540:
[----:B------:R-:W-:-:S04]  /*16ab0*/  F2FP.BF16.F32.PACK_AB R0, RZ, R0 ;  /* 0x00000000ff00723e */ /* 0x000fc800000010ff */
[----:B------:R-:W-:Y:S01]  /*16ac0*/  PRMT R22, R0, 0x7610, R22 ;  /* 0x0000761000167816 */ /* 0x000fe20000000016 */
[----:B------:R-:W-:Y:S06]  /*16ad0*/  BRA `(.L_x_521) ;  /* 0x0000000000b47947 */ /* 0x000fec0003800000 */
.L_x_533:
        /* <DEDUP_REMOVED lines=14> */
.L_x_547:
[----:B------:R-:W-:Y:S05]  /*16bc0*/  BSYNC.RECONVERGENT B0 ;  /* 0x0000000000007941 */ /* 0x000fea0003800200 */
.L_x_546:
[----:B------:R-:W-:-:S04]  /*16bd0*/  F2FP.BF16.F32.PACK_AB R0, RZ, R0 ;  /* 0x00000000ff00723e */ /* 0x000fc800000010ff */
[----:B------:R-:W-:Y:S01]  /*16be0*/  PRMT R22, R0, 0x7610, R22 ;  /* 0x0000761000167816 */ /* 0x000fe20000000016 */
[----:B------:R-:W-:Y:S06]  /*16bf0*/  BRA `(.L_x_521) ;  /* 0x00000000006c7947 */ /* 0x000fec0003800000 */
.L_x_520:
        /* <DEDUP_REMOVED lines=16> */
.L_x_548:
[----:B------:R-:W-:Y:S01]  /*16d00*/  PRMT R22, RZ, 0x7610, R22 ;  /* 0x00007610ff167816 */ /* 0x000fe20000000016 */
[----:B------:R-:W-:Y:S06]  /*16d10*/  BRA `(.L_x_521) ;  /* 0x0000000000247947 */ /* 0x000fec0003800000 */
.L_x_545:
[----:B------:R-:W2:Y:S02]  /*16d20*/  LDG.E.64 R2, desc[UR36][R2.64] ;  /* 0x0000002402027981 */ /* 0x000ea4000c1e1b00 */
[----:B--2---:R-:W0:Y:S02]  /*16d30*/  I2F.U64 R0, R2 ;  /* 0x0000000200007312 */ /* 0x004e240000301000 */
[----:B0-----:R-:W-:-:S04]  /*16d40*/  F2FP.BF16.F32.PACK_AB R0, RZ, R0 ;  /* 0x00000000ff00723e */ /* 0x001fc800000010ff */
[----:B------:R-:W-:Y:S01]  /*16d50*/  PRMT R22, R0, 0x7610, R22 ;  /* 0x0000761000167816 */ /* 0x000fe20000000016 */
[----:B------:R-:W-:Y:S06]  /*16d60*/  BRA `(.L_x_521) ;  /* 0x0000000000107947 */ /* 0x000fec0003800000 */
.L_x_544:
[----:B------:R-:W2:Y:S02]  /*16d70*/  LDG.E R2, desc[UR36][R2.64] ;  /* 0x0000002402027981 */ /* 0x000ea4000c1e1900 */
[----:B--2---:R-:W-:-:S04]  /*16d80*/  I2FP.F32.U32 R0, R2 ;  /* 0x0000000200007245 */ /* 0x004fc80000201000 */
[----:B------:R-:W-:-:S04]  /*16d90*/  F2FP.BF16.F32.PACK_AB R0, RZ, R0 ;  /* 0x00000000ff00723e */ /* 0x000fc800000010ff */
[----:B------:R-:W-:-:S07]  /*16da0*/  PRMT R22, R0, 0x7610, R22 ;  /* 0x0000761000167816 */ /* 0x000fce0000000016 */
.L_x_521:
        /* <DEDUP_REMOVED lines=19> */
.L_x_552:
[----:B------:R-:W2:Y:S02]  /*16ee0*/  LDG.E.U8 R2, desc[UR36][R2.64] ;  /* 0x0000002402027981 */ /* 0x000ea4000c1e1100 */
[----:B--2---:R-:W-:-:S04]  /*16ef0*/  I2FP.F32.U32 R0, R2 ;  /* 0x0000000200007245 */ /* 0x004fc80000201000 */
[----:B------:R-:W-:-:S04]  /*16f00*/  F2FP.BF16.F32.PACK_AB R0, RZ, R0 ;  /* 0x00000000ff00723e */ /* 0x000fc800000010ff */
[----:B------:R-:W-:Y:S01]  /*16f10*/  PRMT R23, R0, 0x7610, R23 ;  /* 0x0000761000177816 */ /* 0x000fe20000000017 */
[----:B------:R-:W-:Y:S06]  /*16f20*/  BRA `(.L_x_554) ;  /* 0x0000000c00c07947 */ /* 0x000fec0003800000 */
.L_x_551:
        /* <DEDUP_REMOVED lines=11> */
.L_x_556:
[----:B------:R-:W2:Y:S02]  /*16fe0*/  LDG.E R2, desc[UR36][R2.64] ;  /* 0x0000002402027981 */ /* 0x000ea4000c1e1900 */
[----:B--2---:R-:W-:-:S04]  /*16ff0*/  I2FP.F32.S32 R0, R2 ;  /* 0x0000000200007245 */ /* 0x004fc80000201400 */
[----:B------:R-:W-:-:S04]  /*17000*/  F2FP.BF16.F32.PACK_AB R0, RZ, R0 ;  /* 0x00000000ff00723e */ /* 0x000fc800000010ff */
[----:B------:R-:W-:Y:S01]  /*17010*/  PRMT R23, R0, 0x7610, R23 ;  /* 0x0000761000177816 */ /* 0x000fe20000000017 */
[----:B------:R-:W-:Y:S06]  /*17020*/  BRA `(.L_x_554) ;  /* 0x0000000c00807947 */ /* 0x000fec0003800000 */
.L_x_555:
[----:B------:R-:W2:Y:S02]  /*17030*/  LDG.E.U16 R2, desc[UR36][R2.64] ;  /* 0x0000002402027981 */ /* 0x000ea4000c1e1500 */
[----:B--2---:R-:W0:Y:S02]  /*17040*/  I2F.S16 R0, R2 ;  /* 0x0000000200007306 */ /* 0x004e240000101400 */
[----:B0-----:R-:W-:-:S04]  /*17050*/  F2FP.BF16.F32.PACK_AB R0, RZ, R0 ;  /* 0x00000000ff00723e */ /* 0x001fc800000010ff */
[----:B------:R-:W-:Y:S01]  /*17060*/  PRMT R23, R0, 0x7610, R23 ;  /* 0x0000761000177816 */ /* 0x000fe20000000017 */
[----:B------:R-:W-:Y:S06]  /*17070*/  BRA `(.L_x_554) ;  /* 0x0000000c006c7947 */ /* 0x000fec0003800000 */
.L_x_550:
        /* <DEDUP_REMOVED lines=9> */
.L_x_558:
[----:B------:R-:W2:Y:S02]  /*17110*/  LDG.E.U16 R0, desc[UR36][R2.64] ;  /* 0x0000002402007981 */ /* 0x000ea4000c1e1500 */
[----:B--2---:R-:W-:-:S05]  /*17120*/  HADD2.F32 R0, -RZ, R0.H0_H0 ;  /* 0x20000000ff007230 */ /* 0x004fca0000004100 */
[----:B------:R-:W-:-:S04]  /*17130*/  F2FP.BF16.F32.PACK_AB R0, RZ, R0 ;  /* 0x00000000ff00723e */ /* 0x000fc800000010ff */
[----:B------:R-:W-:Y:S01]  /*17140*/  PRMT R23, R0, 0x7610, R23 ;  /* 0x0000761000177816 */ /* 0x000fe20000000017 */
[----:B------:R-:W-:Y:S06]  /*17150*/  BRA `(.L_x_554) ;  /* 0x0000000c00347947 */ /* 0x000fec0003800000 */
.L_x_557:
        /* <DEDUP_REMOVED lines=9> */
.L_x_560:
[----:B------:R-:W2:Y:S02]  /*171f0*/  LDG.E.U16 R2, desc[UR36][R2.64] ;  /* 0x0000002402027981 */ /* 0x000ea4000c1e1500 */
[----:B--2---:R-:W-:-:S05]  /*17200*/  HADD2.F32 R0, -RZ, R2.H0_H0 ;  /* 0x20000002ff007230 */ /* 0x004fca0000004100 */
[----:B------:R-:W-:-:S04]  /*17210*/  F2FP.BF16.F32.PACK_AB R0, RZ, R0 ;  /* 0x00000000ff00723e */ /* 0x000fc800000010ff */
[----:B------:R-:W-:Y:S01]  /*17220*/  PRMT R23, R0, 0x7610, R23 ;  /* 0x0000761000177816 */ /* 0x000fe20000000017 */
[----:B------:R-:W-:Y:S06]  /*17230*/  BRA `(.L_x_554) ;  /* 0x0000000800fc7947 */ /* 0x000fec0003800000 */
.L_x_559:
        /* <DEDUP_REMOVED lines=9> */
.L_x_549:
        /* <DEDUP_REMOVED lines=14> */
.L_x_563:
        /* <DEDUP_REMOVED lines=9> */
.L_x_562:
        /* <DEDUP_REMOVED lines=27> */
.L_x_565:
        /* <DEDUP_REMOVED lines=14> */
.L_x_564:
[----:B------:R0:W5:Y:S01]  /*176d0*/  LDG.E.U16 R23, desc[UR36][R2.64] ;  /* 0x0000002402177981 */ /* 0x000162000c1e1500 */
[----:B------:R-:W-:Y:S05]  /*176e0*/  BRA `(.L_x_554) ;  /* 0x0000000400d07947 */ /* 0x000fea0003800000 */
.L_x_561:
        /* <DEDUP_REMOVED lines=13> */
.L_x_568:
        /* <DEDUP_REMOVED lines=21> */
.L_x_572:
[----:B------:R-:W-:Y:S05]  /*17910*/  BSYNC.RECONVERGENT B1 ;  /* 0x0000000000017941 */ /* 0x000fea0003800200 */
.L_x_571:
[----:B------:R-:W-:Y:S01]  /*17920*/  IMAD.SHL.U32 R0, R0, 0x100000, RZ ;  /* 0x0010000000007824 */ /* 0x000fe200078e00ff */
[----:B------:R-:W-:-:S04]  /*17930*/  LEA R2, R2, 0x3b800000, 0x17 ;  /* 0x3b80000002027811 */ /* 0x000fc800078eb8ff */
[----:B------:R-:W-:-:S07]  /*17940*/  LOP3.LUT R0, R2, R0, R7, 0xfe, !PT ;  /* 0x0000000002007212 */ /* 0x000fce00078efe07 */
.L_x_570:
[----:B------:R-:W-:Y:S05]  /*17950*/  BSYNC.RECONVERGENT B0 ;  /* 0x0000000000007941 */ /* 0x000fea0003800200 */
.L_x_569:
[----:B------:R-:W-:-:S04]  /*17960*/  F2FP.BF16.F32.PACK_AB R0, RZ, R0 ;  /* 0x00000000ff00723e */ /* 0x000fc800000010ff */
[----:B------:R-:W-:Y:S01]  /*17970*/  PRMT R23, R0, 0x7610, R23 ;  /* 0x0000761000177816 */ /* 0x000fe20000000017 */
[----:B------:R-:W-:Y:S06]  /*17980*/  BRA `(.L_x_554) ;  /* 0x0000000400287947 */ /* 0x000fec0003800000 */
.L_x_567:
        /* <DEDUP_REMOVED lines=21> */
.L_x_576:
[----:B------:R-:W-:Y:S05]  /*17ae0*/  BSYNC.RECONVERGENT B1 ;  /* 0x0000000000017941 */ /* 0x000fea0003800200 */
.L_x_575:
[----:B------:R-:W-:Y:S02]  /*17af0*/  SHF.L.U32 R0, R0, 0x15, RZ ;  /* 0x0000001500007819 */ /* 0x000fe400000006ff */
[----:B------:R-:W-:-:S04]  /*17b00*/  LEA R2, R2, 0x37800000, 0x17 ;  /* 0x3780000002027811 */ /* 0x000fc800078eb8ff */
[----:B------:R-:W-:-:S07]  /*17b10*/  LOP3.LUT R0, R2, R0, R7, 0xfe, !PT ;  /* 0x0000000002007212 */ /* 0x000fce00078efe07 */
.L_x_574:
[----:B------:R-:W-:Y:S05]  /*17b20*/  BSYNC.RECONVERGENT B0 ;  /* 0x0000000000007941 */ /* 0x000fea0003800200 */
.L_x_573:
[----:B------:R-:W-:-:S04]  /*17b30*/  F2FP.BF16.F32.PACK_AB R0, RZ, R0 ;  /* 0x00000000ff00723e */ /* 0x000fc800000010ff */
[----:B------:R-:W-:Y:S01]  /*17b40*/  PRMT R23, R0, 0x7610, R23 ;  /* 0x0000761000177816 */ /* 0x000fe20000000017 */
[----:B------:R-:W-:Y:S06]  /*17b50*/  BRA `(.L_x_554) ;  /* 0x0000000000b47947 */ /* 0x000fec0003800000 */
.L_x_566:
        /* <DEDUP_REMOVED lines=14> */
.L_x_580:
[----:B------:R-:W-:Y:S05]  /*17c40*/  BSYNC.RECONVERGENT B0 ;  /* 0x0000000000007941 */ /* 0x000fea0003800200 */
.L_x_579:
[----:B------:R-:W-:-:S04]  /*17c50*/  F2FP.BF16.F32.PACK_AB R0, RZ, R0 ;  /* 0x00000000ff00723e */ /* 0x000fc800000010ff */
[----:B------:R-:W-:Y:S01]  /*17c60*/  PRMT R23, R0, 0x7610, R23 ;  /* 0x0000761000177816 */ /* 0x000fe20000000017 */
[----:B------:R-:W-:Y:S06]  /*17c70*/  BRA `(.L_x_554) ;  /* 0x00000000006c7947 */ /* 0x000fec0003800000 */
.L_x_553:
        /* <DEDUP_REMOVED lines=16> */
.L_x_581:
[----:B------:R-:W-:Y:S01]  /*17d80*/  PRMT R23, RZ, 0x7610, R23 ;  /* 0x00007610ff177816 */ /* 0x000fe20000000017 */
[----:B------:R-:W-:Y:S06]  /*17d90*/  BRA `(.L_x_554) ;  /* 0x0000000000247947 */ /* 0x000fec0003800000 */
.L_x_578:
[----:B------:R-:W2:Y:S02]  /*17da0*/  LDG.E.64 R2, desc[UR36][R2.64] ;  /* 0x0000002402027981 */ /* 0x000ea4000c1e1b00 */
[----:B--2---:R-:W0:Y:S02]  /*17db0*/  I2F.U64 R0, R2 ;  /* 0x0000000200007312 */ /* 0x004e240000301000 */
[----:B0-----:R-:W-:-:S04]  /*17dc0*/  F2FP.BF16.F32.PACK_AB R0, RZ, R0 ;  /* 0x00000000ff00723e */ /* 0x001fc800000010ff */
[----:B------:R-:W-:Y:S01]  /*17dd0*/  PRMT R23, R0, 0x7610, R23 ;  /* 0x0000761000177816 */ /* 0x000fe20000000017 */
[----:B------:R-:W-:Y:S06]  /*17de0*/  BRA `(.L_x_554) ;  /* 0x0000000000107947 */ /* 0x000fec0003800000 */
.L_x_577:
[----:B------:R-:W2:Y:S02]  /*17df0*/  LDG.E R2, desc[UR36][R2.64] ;  /* 0x0000002402027981 */ /* 0x000ea4000c1e1900 */
[----:B--2---:R-:W-:-:S04]  /*17e00*/  I2FP.F32.U32 R0, R2 ;  /* 0x0000000200007245 */ /* 0x004fc80000201000 */
[----:B------:R-:W-:-:S04]  /*17e10*/  F2FP.BF16.F32.PACK_AB R0, RZ, R0 ;  /* 0x00000000ff00723e */ /* 0x000fc800000010ff */
[----:B------:R-:W-:-:S07]  /*17e20*/  PRMT R23, R0, 0x7610, R23 ;  /* 0x0000761000177816 */ /* 0x000fce0000000017 */
.L_x_554:
        /* <DEDUP_REMOVED lines=19> */
.L_x_585:
[----:B------:R-:W2:Y:S02]  /*17f60*/  LDG.E.U8 R2, desc[UR36][R2.64] ;  /* 0x0000002402027981 */ /* 0x000ea4000c1e1100 */
[----:B--2---:R-:W-:-:S04]  /*17f70*/  I2FP.F32.U32 R0, R2 ;  /* 0x0000000200007245 */ /* 0x004fc80000201000 */
[----:B------:R-:W-:-:S04]  /*17f80*/  F2FP.BF16.F32.PACK_AB R0, RZ, R0 ;  /* 0x00000000ff00723e */ /* 0x000fc800000010ff */
[----:B------:R-:W-:Y:S01]  /*17f90*/  PRMT R19, R0, 0x7610, R19 ;  /* 0x0000761000137816 */ /* 0x000fe20000000013 */
[----:B------:R-:W-:Y:S06]  /*17fa0*/  BRA `(.L_x_587) ;  /* 0x0000000c00c07947 */ /* 0x000fec0003800000 */
.L_x_584:
        /* <DEDUP_REMOVED lines=11> */
.L_x_589:
[----:B------:R-:W2:Y:S02]  /*18060*/  LDG.E R2, desc[UR36][R2.64] ;  /* 0x0000002402027981 */ /* 0x000ea4000c1e1900 */
[----:B--2---:R-:W-:-:S04]  /*18070*/  I2FP.F32.S32 R0, R2 ;  /* 0x0000000200007245 */ /* 0x004fc80000201400 */
[----:B------:R-:W-:-:S04]  /*18080*/  F2FP.BF16.F32.PACK_AB R0, RZ, R0 ;  /* 0x00000000ff00723e */ /* 0x000fc800000010ff */
[----:B------:R-:W-:Y:S01]  /*18090*/  PRMT R19, R0, 0x7610, R19 ;  /* 0x0000761000137816 */ /* 0x000fe20000000013 */
[----:B------:R-:W-:Y:S06]  /*180a0*/  BRA `(.L_x_587) ;  /* 0x0000000c00807947 */ /* 0x000fec0003800000 */
.L_x_588:
[----:B------:R-:W2:Y:S02]  /*180b0*/  LDG.E.U16 R2, desc[UR36][R2.64] ;  /* 0x0000002402027981 */ /* 0x000ea4000c1e1500 */
[----:B--2---:R-:W0:Y:S02]  /*180c0*/  I2F.S16 R0, R2 ;  /* 0x0000000200007306 */ /* 0x004e240000101400 */
[----:B0-----:R-:W-:-:S04]  /*180d0*/  F2FP.BF16.F32.PACK_AB R0, RZ, R0 ;  /* 0x00000000ff00723e */ /* 0x001fc800000010ff */
[----:B------:R-:W-:Y:S01]  /*180e0*/  PRMT R19, R0, 0x7610, R19 ;  /* 0x0000761000137816 */ /* 0x000fe20000000013 */
[----:B------:R-:W-:Y:S06]  /*180f0*/  BRA `(.L_x_587) ;  /* 0x0000000c006c7947 */ /* 0x000fec0003800000 */
.L_x_583:
        /* <DEDUP_REMOVED lines=9> */
.L_x_591:
[----:B------:R-:W2:Y:S02]  /*18190*/  LDG.E.U16 R0, desc[UR36][R2.64] ;  /* 0x0000002402007981 */ /* 0x000ea4000c1e1500 */
[----:B--2---:R-:W-:-:S05]  /*181a0*/  HADD2.F32 R0, -RZ, R0.H0_H0 ;  /* 0x20000000ff007230 */ /* 0x004fca0000004100 */
[----:B------:R-:W-:-:S04]  /*181b0*/  F2FP.BF16.F32.PACK_AB R0, RZ, R0 ;  /* 0x00000000ff00723e */ /* 0x000fc800000010ff */
[----:B------:R-:W-:Y:S01]  /*181c0*/  PRMT R19, R0, 0x7610, R19 ;  /* 0x0000761000137816 */ /* 0x000fe20000000013 */
[----:B------:R-:W-:Y:S06]  /*181d0*/  BRA `(.L_x_587) ;  /* 0x0000000c00347947 */ /* 0x000fec0003800000 */
.L_x_590:
        /* <DEDUP_REMOVED lines=9> */
.L_x_593:
[----:B------:R-:W2:Y:S02]  /*18270*/  LDG.E.U16 R2, desc[UR36][R2.64] ;  /* 0x0000002402027981 */ /* 0x000ea4000c1e1500 */
[----:B--2---:R-:W-:-:S05]  /*18280*/  HADD2.F32 R0, -RZ, R2.H0_H0 ;  /* 0x20000002ff007230 */ /* 0x004fca0000004100 */
[----:B------:R-:W-:-:S04]  /*18290*/  F2FP.BF16.F32.PACK_AB R0, RZ, R0 ;  /* 0x00000000ff00723e */ /* 0x000fc800000010ff */
[----:B------:R-:W-:Y:S01]  /*182a0*/  PRMT R19, R0, 0x7610, R19 ;  /* 0x0000761000137816 */ /* 0x000fe20000000013 */
[----:B------:R-:W-:Y:S06]  /*182b0*/  BRA `(.L_x_587) ;  /* 0x0000000800fc7947 */ /* 0x000fec0003800000 */
.L_x_592:
        /* <DEDUP_REMOVED lines=9> */
.L_x_582:
        /* <DEDUP_REMOVED lines=14> */
.L_x_596:
        /* <DEDUP_REMOVED lines=9> */
.L_x_595:
        /* <DEDUP_REMOVED lines=27> */
.L_x_598:
        /* <DEDUP_REMOVED lines=14> */
.L_x_597:
[----:B------:R0:W5:Y:S01]  /*18750*/  LDG.E.U16 R19, desc[UR36][R2.64] ;  /* 0x0000002402137981 */ /* 0x000162000c1e1500 */
[----:B------:R-:W-:Y:S05]  /*18760*/  BRA `(.L_x_587) ;  /* 0x0000000400d07947 */ /* 0x000fea0003800000 */
.L_x_594:
        /* <DEDUP_REMOVED lines=13> */
.L_x_601:
        /* <DEDUP_REMOVED lines=21> */
.L_x_605:
[----:B------:R-:W-:Y:S05]  /*18990*/  BSYNC.RECONVERGENT B1 ;  /* 0x0000000000017941 */ /* 0x000fea0003800200 */
.L_x_604:
[----:B------:R-:W-:Y:S01]  /*189a0*/  IMAD.SHL.U32 R0, R0, 0x100000, RZ ;  /* 0x0010000000007824 */ /* 0x000fe200078e00ff */
[----:B------:R-:W-:-:S04]  /*189b0*/  LEA R2, R2, 0x3b800000, 0x17 ;  /* 0x3b80000002027811 */ /* 0x000fc800078eb8ff */
[----:B------:R-:W-:-:S07]  /*189c0*/  LOP3.LUT R0, R2, R0, R7, 0xfe, !PT ;  /* 0x0000000002007212 */ /* 0x000fce00078efe07 */
.L_x_603:
[----:B------:R-:W-:Y:S05]  /*189d0*/  BSYNC.RECONVERGENT B0 ;  /* 0x0000000000007941 */ /* 0x000fea0003800200 */
.L_x_602:
[----:B------:R-:W-:-:S04]  /*189e0*/  F2FP.BF16.F32.PACK_AB R0, RZ, R0 ;  /* 0x00000000ff00723e */ /* 0x000fc800000010ff */
[----:B------:R-:W-:Y:S01]  /*189f0*/  PRMT R19, R0, 0x7610, R19 ;  /* 0x0000761000137816 */ /* 0x000fe20000000013 */
[----:B------:R-:W-:Y:S06]  /*18a00*/  BRA `(.L_x_587) ;  /* 0x0000000400287947 */ /* 0x000fec0003800000 */
.L_x_600:
        /* <DEDUP_REMOVED lines=21> */
.L_x_609:
[----:B------:R-:W-:Y:S05]  /*18b60*/  BSYNC.RECONVERGENT B1 ;  /* 0x0000000000017941 */ /* 0x000fea0003800200 */
.L_x_608:
[----:B------:R-:W-:Y:S01]  /*18b70*/  IMAD.SHL.U32 R0, R0, 0x200000, RZ ;  /* 0x0020000000007824 */ /* 0x000fe200078e00ff */
[----:B------:R-:W-:-:S04]  /*18b80*/  LEA R2, R2, 0x37800000, 0x17 ;  /* 0x3780000002027811 */ /* 0x000fc800078eb8ff */
[----:B------:R-:W-:-:S07]  /*18b90*/  LOP3.LUT R0, R2, R0, R7, 0xfe, !PT ;  /* 0x0000000002007212 */ /* 0x000fce00078efe07 */
.L_x_607:
[----:B------:R-:W-:Y:S05]  /*18ba0*/  BSYNC.RECONVERGENT B0 ;  /* 0x0000000000007941 */ /* 0x000fea0003800200 */
.L_x_606:
[----:B------:R-:W-:-:S04]  /*18bb0*/  F2FP.BF16.F32.PACK_AB R0, RZ, R0 ;  /* 0x00000000ff00723e */ /* 0x000fc800000010ff */
[----:B------:R-:W-:Y:S01]  /*18bc0*/  PRMT R19, R0, 0x7610, R19 ;  /* 0x0000761000137816 */ /* 0x000fe20000000013 */
[----:B------:R-:W-:Y:S06]  /*18bd0*/  BRA `(.L_x_587) ;  /* 0x0000000000b47947 */ /* 0x000fec0003800000 */
.L_x_599:
        /* <DEDUP_REMOVED lines=14> */
.L_x_613:
[----:B------:R-:W-:Y:S05]  /*18cc0*/  BSYNC.RECONVERGENT B0 ;  /* 0x0000000000007941 */ /* 0x000fea0003800200 */
.L_x_612:
[----:B------:R-:W-:-:S04]  /*18cd0*/  F2FP.BF16.F32.PACK_AB R0, RZ, R0 ;  /* 0x00000000ff00723e */ /* 0x000fc800000010ff */
[----:B------:R-:W-:Y:S01]  /*18ce0*/  PRMT R19, R0, 0x7610, R19 ;  /* 0x0000761000137816 */ /* 0x000fe20000000013 */
[----:B------:R-:W-:Y:S06]  /*18cf0*/  BRA `(.L_x_587) ;  /* 0x00000000006c7947 */ /* 0x000fec0003800000 */
.L_x_586:
        /* <DEDUP_REMOVED lines=16> */
.L_x_614:
[----:B------:R-:W-:Y:S01]  /*18e00*/  PRMT R19, RZ, 0x7610, R19 ;  /* 0x00007610ff137816 */ /* 0x000fe20000000013 */
[----:B------:R-:W-:Y:S06]  /*18e10*/  BRA `(.L_x_587) ;  /* 0x0000000000247947 */ /* 0x000fec0003800000 */
.L_x_611:
[----:B------:R-:W2:Y:S02]  /*18e20*/  LDG.E.64 R2, desc[UR36][R2.64] ;  /* 0x0000002402027981 */ /* 0x000ea4000c1e1b00 */
[----:B--2---:R-:W0:Y:S02]  /*18e30*/  I2F.U64 R0, R2 ;  /* 0x0000000200007312 */ /* 0x004e240000301000 */
[----:B0-----:R-:W-:-:S04]  /*18e40*/  F2FP.BF16.F32.PACK_AB R0, RZ, R0 ;  /* 0x00000000ff00723e */ /* 0x001fc800000010ff */
[----:B------:R-:W-:Y:S01]  /*18e50*/  PRMT R19, R0, 0x7610, R19 ;  /* 0x0000761000137816 */ /* 0x000fe20000000013 */
[----:B------:R-:W-:Y:S06]  /*18e60*/  BRA `(.L_x_587) ;  /* 0x0000000000107947 */ /* 0x000fec0003800000 */
.L_x_610:
[----:B------:R-:W2:Y:S02]  /*18e70*/  LDG.E R2, desc[UR36][R2.64] ;  /* 0x0000002402027981 */ /* 0x000ea4000c1e1900 */
[----:B--2---:R-:W-:-:S04]  /*18e80*/  I2FP.F32.U32 R0, R2 ;  /* 0x0000000200007245 */ /* 0x004fc80000201000 */
[----:B------:R-:W-:-:S04]  /*18e90*/  F2FP.BF16.F32.PACK_AB R0, RZ, R0 ;  /* 0x00000000ff00723e */ /* 0x000fc800000010ff */
[----:B------:R-:W-:-:S07]  /*18ea0*/  PRMT R19, R0, 0x7610, R19 ;  /* 0x0000761000137816 */ /* 0x000fce0000000013 */
.L_x_587:
        /* <DEDUP_REMOVED lines=18> */
.L_x_618:
[----:B------:R-:W2:Y:S02]  /*18fd0*/  LDG.E.U8 R2, desc[UR36][R2.64] ;  /* 0x0000002402027981 */ /* 0x000ea4000c1e1100 */
[----:B--2---:R-:W-:-:S04]  /*18fe0*/  I2FP.F32.U32 R0, R2 ;  /* 0x0000000200007245 */ /* 0x004fc80000201000 */
[----:B------:R-:W-:Y:S01]  /*18ff0*/  F2FP.BF16.F32.PACK_AB R0, RZ, R0 ;  /* 0x00000000ff00723e */ /* 0x000fe200000010ff */
[----:B------:R-:W-:Y:S06]  /*19000*/  BRA `(.L_x_620) ;  /* 0x0000000c00847947 */ /* 0x000fec0003800000 */
.L_x_617:
        /* <DEDUP_REMOVED lines=10> */
.L_x_622:
[----:B------:R-:W2:Y:S02]  /*190b0*/  LDG.E R2, desc[UR36][R2.64] ;  /* 0x0000002402027981 */ /* 0x000ea4000c1e1900 */
[----:B--2---:R-:W-:-:S04]  /*190c0*/  I2FP.F32.S32 R0, R2 ;  /* 0x0000000200007245 */ /* 0x004fc80000201400 */
[----:B------:R-:W-:Y:S01]  /*190d0*/  F2FP.BF16.F32.PACK_AB R0, RZ, R0 ;  /* 0x00000000ff00723e */ /* 0x000fe200000010ff */
[----:B------:R-:W-:Y:S06]  /*190e0*/  BRA `(.L_x_620) ;  /* 0x0000000c004c7947 */ /* 0x000fec0003800000 */
.L_x_621:
[----:B------:R-:W2:Y:S02]  /*190f0*/  LDG.E.U16 R2, desc[UR36][R2.64] ;  /* 0x0000002402027981 */ /* 0x000ea4000c1e1500 */
[----:B--2---:R-:W0:Y:S02]  /*19100*/  I2F.S16 R0, R2 ;  /* 0x0000000200007306 */ /* 0x004e240000101400 */
[----:B0-----:R-:W-:Y:S01]  /*19110*/  F2FP.BF16.F32.PACK_AB R0, RZ, R0 ;  /* 0x00000000ff00723e */ /* 0x001fe200000010ff */
[----:B------:R-:W-:Y:S06]  /*19120*/  BRA `(.L_x_620) ;  /* 0x0000000c003c7947 */ /* 0x000fec0003800000 */
.L_x_616:
        /* <DEDUP_REMOVED lines=9> */
.L_x_624:
[----:B------:R-:W2:Y:S02]  /*191c0*/  LDG.E.U16 R0, desc[UR36][R2.64] ;  /* 0x0000002402007981 */ /* 0x000ea4000c1e1500 */
[----:B--2---:R-:W-:-:S05]  /*191d0*/  HADD2.F32 R0, -RZ, R0.H0_H0 ;  /* 0x20000000ff007230 */ /* 0x004fca0000004100 */
[----:B------:R-:W-:Y:S01]  /*191e0*/  F2FP.BF16.F32.PACK_AB R0, RZ, R0 ;  /* 0x00000000ff00723e */ /* 0x000fe200000010ff */
[----:B------:R-:W-:Y:S06]  /*191f0*/  BRA `(.L_x_620) ;  /* 0x0000000c00087947 */ /* 0x000fec0003800000 */
.L_x_623:
        /* <DEDUP_REMOVED lines=9> */
.L_x_626:
[----:B------:R-:W2:Y:S02]  /*19290*/  LDG.E.U16 R2, desc[UR36][R2.64] ;  /* 0x0000002402027981 */ /* 0x000ea4000c1e1500 */
[----:B--2---:R-:W-:-:S05]  /*192a0*/  HADD2.F32 R0, -RZ, R2.H0_H0 ;  /* 0x20000002ff007230 */ /* 0x004fca0000004100 */
[----:B------:R-:W-:Y:S01]  /*192b0*/  F2FP.BF16.F32.PACK_AB R0, RZ, R0 ;  /* 0x00000000ff00723e */ /* 0x000fe200000010ff */
[----:B------:R-:W-:Y:S06]  /*192c0*/  BRA `(.L_x_620) ;  /* 0x0000000800d47947 */ /* 0x000fec0003800000 */
.L_x_625:
        /* <DEDUP_REMOVED lines=8> */
.L_x_615:
        /* <DEDUP_REMOVED lines=13> */
.L_x_629:
        /* <DEDUP_REMOVED lines=8> */
.L_x_628:
        /* <DEDUP_REMOVED lines=27> */
.L_x_631:
        /* <DEDUP_REMOVED lines=13> */
.L_x_630:
[----:B------:R0:W5:Y:S01]  /*19720*/  LDG.E.U16 R0, desc[UR36][R2.64] ;  /* 0x0000002402007981 */ /* 0x000162000c1e1500 */
[----:B------:R-:W-:Y:S05]  /*19730*/  BRA `(.L_x_620) ;  /* 0x0000000400b87947 */ /* 0x000fea0003800000 */
.L_x_627:
        /* <DEDUP_REMOVED lines=12> */
.L_x_634:
        /* <DEDUP_REMOVED lines=21> */
.L_x_638:
[----:B------:R-:W-:Y:S05]  /*19950*/  BSYNC.RECONVERGENT B1 ;  /* 0x0000000000017941 */ /* 0x000fea0003800200 */
.L_x_637:
[----:B------:R-:W-:Y:S01]  /*19960*/  IMAD.SHL.U32 R0, R0, 0x100000, RZ ;  /* 0x0010000000007824 */ /* 0x000fe200078e00ff */
[----:B------:R-:W-:-:S04]  /*19970*/  LEA R2, R2, 0x3b800000, 0x17 ;  /* 0x3b80000002027811 */ /* 0x000fc800078eb8ff */
[----:B------:R-:W-:-:S07]  /*19980*/  LOP3.LUT R0, R2, R0, R7, 0xfe, !PT ;  /* 0x0000000002007212 */ /* 0x000fce00078efe07 */
.L_x_636:
[----:B------:R-:W-:Y:S05]  /*19990*/  BSYNC.RECONVERGENT B0 ;  /* 0x0000000000007941 */ /* 0x000fea0003800200 */
.L_x_635:
[----:B------:R-:W-:Y:S01]  /*199a0*/  F2FP.BF16.F32.PACK_AB R0, RZ, R0 ;  /* 0x00000000ff00723e */ /* 0x000fe200000010ff */
[----:B------:R-:W-:Y:S06]  /*199b0*/  BRA `(.L_x_620) ;  /* 0x0000000400187947 */ /* 0x000fec0003800000 */
.L_x_633:
[----:B------:R-:W2:Y:S01]  /*199c0*/  LDG.E.U8 R3, desc[UR36][R2.64] ;  /* 0x0000002402037981 */ /* 0x000ea2000c1e1100 */
[----:B------:R-:W-:Y:S01]  /*199d0*/  BSSY.RECONVERGENT B0, `(.L_x_639) ;  /* 0x0000018000007945 */ /* 0x000fe20003800200 */
[----:B------:R-:W-:Y:S02]  /*199e0*/  MOV R0, RZ ;  /* 0x000000ff00007202 */ /* 0x000fe40000000f00 */
        /* <DEDUP_REMOVED lines=18> */
.L_x_642:
[----:B------:R-:W-:Y:S05]  /*19b10*/  BSYNC.RECONVERGENT B1 ;  /* 0x0000000000017941 */ /* 0x000fea0003800200 */
.L_x_641:
[----:B------:R-:W-:Y:S01]  /*19b20*/  IMAD.SHL.U32 R0, R0, 0x200000, RZ ;  /* 0x0020000000007824 */ /* 0x000fe200078e00ff */
[----:B------:R-:W-:-:S04]  /*19b30*/  LEA R2, R2, 0x37800000, 0x17 ;  /* 0x3780000002027811 */ /* 0x000fc800078eb8ff */
[----:B------:R-:W-:-:S07]  /*19b40*/  LOP3.LUT R0, R2, R0, R7, 0xfe, !PT ;  /* 0x0000000002007212 */ /* 0x000fce00078efe07 */
.L_x_640:
[----:B------:R-:W-:Y:S05]  /*19b50*/  BSYNC.RECONVERGENT B0 ;  /* 0x0000000000007941 */ /* 0x000fea0003800200 */
.L_x_639:
[----:B------:R-:W-:Y:S01]  /*19b60*/  F2FP.BF16.F32.PACK_AB R0, RZ, R0 ;  /* 0x00000000ff00723e */ /* 0x000fe200000010ff */
[----:B------:R-:W-:Y:S06]  /*19b70*/  BRA `(.L_x_620) ;  /* 0x0000000000a87947 */ /* 0x000fec0003800000 */
.L_x_632:
        /* <DEDUP_REMOVED lines=14> */
.L_x_646:
[----:B------:R-:W-:Y:S05]  /*19c60*/  BSYNC.RECONVERGENT B0 ;  /* 0x0000000000007941 */ /* 0x000fea0003800200 */
.L_x_645:
[----:B------:R-:W-:Y:S01]  /*19c70*/  F2FP.BF16.F32.PACK_AB R0, RZ, R0 ;  /* 0x00000000ff00723e */ /* 0x000fe200000010ff */
[----:B------:R-:W-:Y:S06]  /*19c80*/  BRA `(.L_x_620) ;  /* 0x0000000000647947 */ /* 0x000fec0003800000 */
.L_x_619:
        /* <DEDUP_REMOVED lines=16> */
.L_x_647:
[----:B------:R-:W-:Y:S01]  /*19d90*/  PRMT R0, RZ, 0x7610, R0 ;  /* 0x00007610ff007816 */ /* 0x000fe20000000000 */
[----:B------:R-:W-:Y:S06]  /*19da0*/  BRA `(.L_x_620) ;  /* 0x00000000001c7947 */ /* 0x000fec0003800000 */
.L_x_644:
[----:B------:R-:W2:Y:S02]  /*19db0*/  LDG.E.64 R2, desc[UR36][R2.64] ;  /* 0x0000002402027981 */ /* 0x000ea4000c1e1b00 */
[----:B--2---:R-:W0:Y:S02]  /*19dc0*/  I2F.U64 R0, R2 ;  /* 0x0000000200007312 */ /* 0x004e240000301000 */
[----:B0-----:R-:W-:Y:S01]  /*19dd0*/  F2FP.BF16.F32.PACK_AB R0, RZ, R0 ;  /* 0x00000000ff00723e */ /* 0x001fe200000010ff */
[----:B------:R-:W-:Y:S06]  /*19de0*/  BRA `(.L_x_620) ;  /* 0x00000000000c7947 */ /* 0x000fec0003800000 */
.L_x_643:
[----:B------:R-:W2:Y:S02]  /*19df0*/  LDG.E R2, desc[UR36][R2.64] ;  /* 0x0000002402027981 */ /* 0x000ea4000c1e1900 */
[----:B--2---:R-:W-:-:S04]  /*19e00*/  I2FP.F32.U32 R0, R2 ;  /* 0x0000000200007245 */ /* 0x004fc80000201000 */
[----:B------:R-:W-:-:S07]  /*19e10*/  F2FP.BF16.F32.PACK_AB R0, RZ, R0 ;  /* 0x00000000ff00723e */ /* 0x000fce00000010ff */
.L_x_620:
[----:B-----5:R-:W-:Y:S01]  /*19e20*/  IMAD.U32 R23, R23, 0x10000, RZ ;  /* 0x0001000017177824 */ /* 0x020fe200078e00ff */
[----:B------:R-:W-:Y:S01]  /*19e30*/  UPRMT UR4, UR43, 0x9910, URZ ;  /* 0x000099102b047896 */ /* 0x000fe200080000ff */
[----:B------:R-:W-:Y:S02]  /*19e40*/  IMAD.U32 R0, R0, 0x10000, RZ ;  /* 0x0001000000007824 */ /* 0x000fe400078e00ff */
[----:B------:R-:W-:Y:S01]  /*19e50*/  FMUL.FTZ R23, R23, -1.4426950216293334961 ;  /* 0xbfb8aa3b17177820 */ /* 0x000fe20000410000 */
[----:B------:R-:W-:Y:S01]  /*19e60*/  IMAD.U32 R22, R22, 0x10000, RZ ;  /* 0x0001000016167824 */ /* 0x000fe200078e00ff */
[----:B------:R-:W-:Y:S01]  /*19e70*/  UISETP.GT.AND UP0, UPT, UR4, 0x9, UPT ;  /* 0x000000090400788c */ /* 0x000fe2000bf04270 */
[----:B------:R-:W-:-:S03]  /*19e80*/  IMAD.U32 R19, R19, 0x10000, RZ ;  /* 0x0001000013137824 */ /* 0x000fc600078e00ff */
[----:B------:R-:W0:Y:S02]  /*19e90*/  MUFU.EX2 R23, R23 ;  /* 0x0000001700177308 */ /* 0x000e240000000800 */
[----:B0-----:R-:W-:-:S06]  /*19ea0*/  FADD.FTZ R2, R23, 1 ;  /* 0x3f80000017027421 */ /* 0x001fcc0000010000 */
[----:B------:R-:W0:Y:S02]  /*19eb0*/  MUFU.RCP R2, R2 ;  /* 0x0000000200027308 */ /* 0x000e240000001000 */
[----:B0-----:R-:W-:-:S04]  /*19ec0*/  FFMA.FTZ R3, -R0, R2, R0 ;  /* 0x0000000200037223 */ /* 0x001fc80000010100 */
[----:B------:R-:W-:-:S04]  /*19ed0*/  FMUL.FTZ R22, R22, R3 ;  /* 0x0000000316167220 */ /* 0x000fc80000410000 */
[----:B------:R-:W-:-:S06]  /*19ee0*/  FFMA.FTZ R19, R19, R2, R22 ;  /* 0x0000000213137223 */ /* 0x000fcc0000010016 */
        /* <DEDUP_REMOVED lines=12> */
[----:B0-----:R-:W-:Y:S01]  /*19fb0*/  STG.E.U8 desc[UR36][R16.64], R3 ;  /* 0x0000000310007986 */ /* 0x001fe2000c101124 */
[----:B------:R-:W-:Y:S05]  /*19fc0*/  EXIT ;  /* 0x000000000000794d */ /* 0x000fea0003800000 */
.L_x_651:
[----:B0-----:R-:W-:-:S06]  /*19fd0*/  IMAD.U32 R3, R19, 0x10000, RZ ;  /* 0x0001000013037824 */ /* 0x001fcc00078e00ff */
[----:B------:R-:W0:Y:S02]  /*19fe0*/  F2I.S64.TRUNC R2, R3 ;  /* 0x0000000300027311 */ /* 0x000e24000020d900 */
[----:B0-----:R-:W-:Y:S01]  /*19ff0*/  STG.E.U8 desc[UR36][R16.64], R2 ;  /* 0x0000000210007986 */ /* 0x001fe2000c101124 */
[----:B------:R-:W-:Y:S05]  /*1a000*/  EXIT ;  /* 0x000000000000794d */ /* 0x000fea0003800000 */
.L_x_650:
        /* <DEDUP_REMOVED lines=8> */
[----:B0-----:R-:W-:Y:S01]  /*1a090*/  STG.E.64 desc[UR36][R16.64], R2 ;  /* 0x0000000210007986 */ /* 0x001fe2000c101b24 */
[----:B------:R-:W-:Y:S05]  /*1a0a0*/  EXIT ;  /* 0x000000000000794d */ /* 0x000fea0003800000 */
.L_x_654:
[----:B0-----:R-:W-:-:S06]  /*1a0b0*/  IMAD.U32 R19, R19, 0x10000, RZ ;  /* 0x0001000013137824 */ /* 0x001fcc00078e00ff */
[----:B------:R-:W0:Y:S02]  /*1a0c0*/  F2I.FTZ.TRUNC.NTZ R19, R19 ;  /* 0x0000001300137305 */ /* 0x000e24000021f100 */
[----:B0-----:R-:W-:Y:S01]  /*1a0d0*/  STG.E desc[UR36][R16.64], R19 ;  /* 0x0000001310007986 */ /* 0x001fe2000c101924 */
[----:B------:R-:W-:Y:S05]  /*1a0e0*/  EXIT ;  /* 0x000000000000794d */ /* 0x000fea0003800000 */
.L_x_653:
[----:B0-----:R-:W-:-:S06]  /*1a0f0*/  IMAD.U32 R19, R19, 0x10000, RZ ;  /* 0x0001000013137824 */ /* 0x001fcc00078e00ff */
[----:B------:R-:W0:Y:S02]  /*1a100*/  F2I.FTZ.TRUNC.NTZ R19, R19 ;  /* 0x0000001300137305 */ /* 0x000e24000021f100 */
[----:B0-----:R-:W-:Y:S01]  /*1a110*/  STG.E.U16 desc[UR36][R16.64], R19 ;  /* 0x0000001310007986 */ /* 0x001fe2000c101524 */
[----:B------:R-:W-:Y:S05]  /*1a120*/  EXIT ;  /* 0x000000000000794d */ /* 0x000fea0003800000 */
.L_x_649:
[----:B------:R-:W-:-:S09]  /*1a130*/  UISETP.GT.AND UP0, UPT, UR4, 0x6, UPT ;  /* 0x000000060400788c */ /* 0x000fd2000bf04270 */
[----:B------:R-:W-:Y:S05]  /*1a140*/  BRA.U UP0, `(.L_x_655) ;  /* 0x00000001002c7547 */ /* 0x000fea000b800000 */
[----:B------:R-:W-:-:S09]  /*1a150*/  UISETP.NE.AND UP0, UPT, UR4, 0x5, UPT ;  /* 0x000000050400788c */ /* 0x000fd2000bf05270 */
[----:B------:R-:W-:Y:S05]  /*1a160*/  BRA.U !UP0, `(.L_x_656) ;  /* 0x0000000108147547 */ /* 0x000fea000b800000 */
[----:B------:R-:W-:-:S09]  /*1a170*/  UISETP.NE.AND UP0, UPT, UR4, 0x6, UPT ;  /* 0x000000060400788c */ /* 0x000fd2000bf05270 */
[----:B------:R-:W-:Y:S05]  /*1a180*/  BRA.U UP0, `(.L_x_652) ;  /* 0x0000000900307547 */ /* 0x000fea000b800000 */
[----:B0-----:R-:W-:-:S05]  /*1a190*/  IMAD.U32 R19, R19, 0x10000, RZ ;  /* 0x0001000013137824 */ /* 0x001fca00078e00ff */
[----:B------:R-:W-:Y:S01]  /*1a1a0*/  STG.E desc[UR36][R16.64], R19 ;  /* 0x0000001310007986 */ /* 0x000fe2000c101924 */
[----:B------:R-:W-:Y:S05]  /*1a1b0*/  EXIT ;  /* 0x000000000000794d */ /* 0x000fea0003800000 */
.L_x_656:
[----:B0-----:R-:W-:-:S05]  /*1a1c0*/  IMAD.U32 R0, R19, 0x10000, RZ ;  /* 0x0001000013007824 */ /* 0x001fca00078e00ff */
[----:B------:R-:W-:-:S05]  /*1a1d0*/  F2FP.F16.F32.PACK_AB R0, RZ, R0 ;  /* 0x00000000ff00723e */ /* 0x000fca00000000ff */
[----:B------:R-:W-:Y:S01]  /*1a1e0*/  STG.E.U16 desc[UR36][R16.64], R0 ;  /* 0x0000000010007986 */ /* 0x000fe2000c101524 */
[----:B------:R-:W-:Y:S05]  /*1a1f0*/  EXIT ;  /* 0x000000000000794d */ /* 0x000fea0003800000 */
.L_x_655:
        /* <DEDUP_REMOVED lines=8> */
[----:B------:R-:W-:Y:S01]  /*1a280*/  STG.E.64 desc[UR36][R16.64], R2 ;  /* 0x0000000210007986 */ /* 0x000fe2000c101b24 */
[----:B------:R-:W-:Y:S05]  /*1a290*/  EXIT ;  /* 0x000000000000794d */ /* 0x000fea0003800000 */
.L_x_658:
[----:B0-----:R-:W-:-:S05]  /*1a2a0*/  IMAD.U32 R19, R19, 0x10000, RZ ;  /* 0x0001000013137824 */ /* 0x001fca00078e00ff */
[----:B------:R-:W-:-:S04]  /*1a2b0*/  F2FP.F16.F32.PACK_AB R3, RZ, R19 ;  /* 0x00000013ff03723e */ /* 0x000fc800000000ff */
[----:B------:R-:W-:-:S05]  /*1a2c0*/  PRMT R3, R3, 0x5410, RZ ;  /* 0x0000541003037816 */ /* 0x000fca00000000ff */
[----:B------:R-:W-:Y:S01]  /*1a2d0*/  STG.E desc[UR36][R16.64], R3 ;  /* 0x0000000310007986 */ /* 0x000fe2000c101924 */
[----:B------:R-:W-:Y:S05]  /*1a2e0*/  EXIT ;  /* 0x000000000000794d */ /* 0x000fea0003800000 */
.L_x_657:
[----:B0-----:R-:W-:-:S04]  /*1a2f0*/  IMAD.U32 R2, R19, 0x10000, RZ ;  /* 0x0001000013027824 */ /* 0x001fc800078e00ff */
[----:B------:R-:W-:-:S06]  /*1a300*/  FMUL.FTZ R2, R2, 1 ;  /* 0x3f80000002027820 */ /* 0x000fcc0000410000 */
[----:B------:R-:W0:Y:S02]  /*1a310*/  F2F.F64.F32 R2, R2 ;  /* 0x0000000200027310 */ /* 0x000e240000201800 */
[----:B0-----:R-:W-:Y:S01]  /*1a320*/  STG.E.64 desc[UR36][R16.64], R2 ;  /* 0x0000000210007986 */ /* 0x001fe2000c101b24 */
[----:B------:R-:W-:Y:S05]  /*1a330*/  EXIT ;  /* 0x000000000000794d */ /* 0x000fea0003800000 */
.L_x_648:
        /* <DEDUP_REMOVED lines=12> */
[----:B0-----:R-:W-:Y:S01]  /*1a400*/  STG.E.U16 desc[UR36][R16.64], R3 ;  /* 0x0000000310007986 */ /* 0x001fe2000c101524 */
[----:B------:R-:W-:Y:S05]  /*1a410*/  EXIT ;  /* 0x000000000000794d */ /* 0x000fea0003800000 */
.L_x_662:
        /* <DEDUP_REMOVED lines=13> */
[----:B------:R-:W-:Y:S01]  /*1a4f0*/  FADD.FTZ R0, R2, 8192 ;  /* 0x4600000002007421 */ /* 0x000fe20000010000 */
[----:B------:R-:W-:-:S04]  /*1a500*/  PRMT R8, RZ, 0x7610, R8 ;  /* 0x00007610ff087816 */ /* 0x000fc80000000008 */
[----:B------:R-:W-:-:S13]  /*1a510*/  LOP3.LUT P0, R0, R0, 0xff, RZ, 0xc0, !PT ;  /* 0x000000ff00007812 */ /* 0x000fda000780c0ff */
[----:B------:R-:W-:Y:S05]  /*1a520*/  @!P0 BRA `(.L_x_664) ;  /* 0x00000000000c8947 */ /* 0x000fea0003800000 */
.L_x_665:
[----:B------:R-:W-:-:S04]  /*1a530*/  SHF.R.U32.HI R3, RZ, 0x18, R3 ;  /* 0x00000018ff037819 */ /* 0x000fc80000011603 */
[----:B------:R-:W-:-:S04]  /*1a540*/  LOP3.LUT R0, R0, 0x80, R3, 0xf8, !PT ;  /* 0x0000008000007812 */ /* 0x000fc800078ef803 */
[----:B------:R-:W-:-:S07]  /*1a550*/  PRMT R8, R0, 0x7610, R8 ;  /* 0x0000761000087816 */ /* 0x000fce0000000008 */
.L_x_664:
[----:B------:R-:W-:Y:S05]  /*1a560*/  BSYNC.RECONVERGENT B0 ;  /* 0x0000000000007941 */ /* 0x000fea0003800200 */
.L_x_663:
[----:B------:R-:W-:Y:S01]  /*1a570*/  STG.E.U8 desc[UR36][R16.64], R8 ;  /* 0x0000000810007986 */ /* 0x000fe2000c101124 */
[----:B------:R-:W-:Y:S05]  /*1a580*/  EXIT ;  /* 0x000000000000794d */ /* 0x000fea0003800000 */
.L_x_661:
        /* <DEDUP_REMOVED lines=17> */
.L_x_668:
[----:B------:R-:W-:-:S04]  /*1a6a0*/  SHF.R.U32.HI R3, RZ, 0x18, R3 ;  /* 0x00000018ff037819 */ /* 0x000fc80000011603 */
[----:B------:R-:W-:-:S04]  /*1a6b0*/  LOP3.LUT R0, R0, 0x80, R3, 0xf8, !PT ;  /* 0x0000008000007812 */ /* 0x000fc800078ef803 */
[----:B------:R-:W-:-:S07]  /*1a6c0*/  PRMT R8, R0, 0x7610, R8 ;  /* 0x0000761000087816 */ /* 0x000fce0000000008 */
.L_x_667:
[----:B------:R-:W-:Y:S05]  /*1a6d0*/  BSYNC.RECONVERGENT B0 ;  /* 0x0000000000007941 */ /* 0x000fea0003800200 */
.L_x_666:
[----:B------:R-:W-:Y:S01]  /*1a6e0*/  STG.E.U8 desc[UR36][R16.64], R8 ;  /* 0x0000000810007986 */ /* 0x000fe2000c101124 */
[----:B------:R-:W-:Y:S05]  /*1a6f0*/  EXIT ;  /* 0x000000000000794d */ /* 0x000fea0003800000 */
.L_x_660:
        /* <DEDUP_REMOVED lines=20> */
[----:B------:R-:W-:Y:S01]  /*1a840*/  STG.E.U8 desc[UR36][R16.64], R3 ;  /* 0x0000000310007986 */ /* 0x000fe2000c101124 */
[----:B------:R-:W-:Y:S05]  /*1a850*/  EXIT ;  /* 0x000000000000794d */ /* 0x000fea0003800000 */
.L_x_670:
[----:B0-----:R-:W-:-:S06]  /*1a860*/  IMAD.U32 R2, R19, 0x10000, RZ ;  /* 0x0001000013027824 */ /* 0x001fcc00078e00ff */
[----:B------:R-:W0:Y:S02]  /*1a870*/  F2I.U64.TRUNC R2, R2 ;  /* 0x0000000200027311 */ /* 0x000e24000020d800 */
[----:B0-----:R-:W-:Y:S01]  /*1a880*/  STG.E.64 desc[UR36][R16.64], R2 ;  /* 0x0000000210007986 */ /* 0x001fe2000c101b24 */
[----:B------:R-:W-:Y:S05]  /*1a890*/  EXIT ;  /* 0x000000000000794d */ /* 0x000fea0003800000 */
.L_x_669:
[----:B0-----:R-:W-:-:S06]  /*1a8a0*/  IMAD.U32 R19, R19, 0x10000, RZ ;  /* 0x0001000013137824 */ /* 0x001fcc00078e00ff */
[----:B------:R-:W0:Y:S02]  /*1a8b0*/  F2I.FTZ.U32.TRUNC.NTZ R19, R19 ;  /* 0x0000001300137305 */ /* 0x000e24000021f000 */
[----:B0-----:R-:W-:Y:S01]  /*1a8c0*/  STG.E desc[UR36][R16.64], R19 ;  /* 0x0000001310007986 */ /* 0x001fe2000c101924 */
[----:B------:R-:W-:Y:S05]  /*1a8d0*/  EXIT ;  /* 0x000000000000794d */ /* 0x000fea0003800000 */
.L_x_659:
        /* <DEDUP_REMOVED lines=9> */
[----:B------:R-:W-:Y:S01]  /*1a970*/  STG.E.U8 desc[UR36][R16.64], R3 ;  /* 0x0000000310007986 */ /* 0x000fe2000c101124 */
[----:B------:R-:W-:Y:S05]  /*1a980*/  EXIT ;  /* 0x000000000000794d */ /* 0x000fea0003800000 */
.L_x_672:
[----:B0-----:R-:W-:Y:S01]  /*1a990*/  IMAD.U32 R19, R19, 0x10000, RZ ;  /* 0x0001000013137824 */ /* 0x001fe200078e00ff */
[----:B------:R-:W-:-:S03]  /*1a9a0*/  CS2R R6, SRZ ;  /* 0x0000000000067805 */ /* 0x000fc6000001ff00 */
[----:B------:R-:W-:-:S06]  /*1a9b0*/  FMUL.FTZ R4, R19, 1 ;  /* 0x3f80000013047820 */ /* 0x000fcc0000410000 */
[----:B------:R-:W0:Y:S02]  /*1a9c0*/  F2F.F64.F32 R4, R4 ;  /* 0x0000000400047310 */ /* 0x000e240000201800 */
[----:B0-----:R-:W-:Y:S01]  /*1a9d0*/  STG.E.128 desc[UR36][R16.64], R4 ;  /* 0x0000000410007986 */ /* 0x001fe2000c101d24 */
[----:B------:R-:W-:Y:S05]  /*1a9e0*/  EXIT ;  /* 0x000000000000794d */ /* 0x000fea0003800000 */
.L_x_671:
[----:B------:R-:W-:-:S09]  /*1a9f0*/  UISETP.NE.AND UP0, UPT, UR4, 0xf, UPT ;  /* 0x0000000f0400788c */ /* 0x000fd2000bf05270 */
[----:B------:R-:W-:Y:S05]  /*1aa00*/  BRA.U !UP0, `(.L_x_673) ;  /* 0x0000000108e87547 */ /* 0x000fea000b800000 */
[----:B------:R-:W-:-:S09]  /*1aa10*/  UISETP.NE.AND UP0, UPT, UR4, 0x17, UPT ;  /* 0x000000170400788c */ /* 0x000fd2000bf05270 */
[----:B------:R-:W-:Y:S05]  /*1aa20*/  BRA.U !UP0, `(.L_x_674) ;  /* 0x0000000108907547 */ /* 0x000fea000b800000 */
[----:B------:R-:W-:-:S09]  /*1aa30*/  UISETP.NE.AND UP0, UPT, UR4, 0x18, UPT ;  /* 0x000000180400788c */ /* 0x000fd2000bf05270 */
[----:B------:R-:W-:Y:S05]  /*1aa40*/  BRA.U !UP0, `(.L_x_675) ;  /* 0x0000000108447547 */ /* 0x000fea000b800000 */
.L_x_652:
        /* <DEDUP_REMOVED lines=16> */
.L_x_676:
[----:B------:R-:W-:Y:S05]  /*1ab50*/  EXIT ;  /* 0x000000000000794d */ /* 0x000fea0003800000 */
.L_x_675:
        /* <DEDUP_REMOVED lines=13> */
.L_x_678:
[----:B------:R-:W-:Y:S05]  /*1ac30*/  BSYNC.RECONVERGENT B0 ;  /* 0x0000000000007941 */ /* 0x000fea0003800200 */
.L_x_677:
[----:B------:R-:W-:-:S05]  /*1ac40*/  LOP3.LUT R3, R0, 0x80, R3, 0xf8, !PT ;  /* 0x0000008000037812 */ /* 0x000fca00078ef803 */
[----:B------:R-:W-:Y:S01]  /*1ac50*/  STG.E.U8 desc[UR36][R16.64], R3 ;  /* 0x0000000310007986 */ /* 0x000fe2000c101124 */
[----:B------:R-:W-:Y:S05]  /*1ac60*/  EXIT ;  /* 0x000000000000794d */ /* 0x000fea0003800000 */
.L_x_674:
        /* <DEDUP_REMOVED lines=12> */
.L_x_680:
[----:B------:R-:W-:Y:S01]  /*1ad30*/  IMAD.MOV.U32 R0, RZ, RZ, 0x7f ;  /* 0x0000007fff007424 */ /* 0x000fe200078e00ff */
[----:B------:R-:W-:-:S04]  /*1ad40*/  ISETP.GT.U32.AND P0, PT, R2, 0x7f800000, PT ;  /* 0x7f8000000200780c */ /* 0x000fc80003f04070 */
[----:B------:R-:W-:-:S09]  /*1ad50*/  SEL R0, R0, 0x7c, P0 ;  /* 0x0000007c00007807 */ /* 0x000fd20000000000 */
.L_x_681:
[----:B------:R-:W-:Y:S05]  /*1ad60*/  BSYNC.RECONVERGENT B0 ;  /* 0x0000000000007941 */ /* 0x000fea0003800200 */
.L_x_679:
[----:B------:R-:W-:-:S04]  /*1ad70*/  SHF.R.U32.HI R3, RZ, 0x18, R3 ;  /* 0x00000018ff037819 */ /* 0x000fc80000011603 */
[----:B------:R-:W-:-:S05]  /*1ad80*/  LOP3.LUT R3, R0, 0x80, R3, 0xf8, !PT ;  /* 0x0000008000037812 */ /* 0x000fca00078ef803 */
[----:B------:R-:W-:Y:S01]  /*1ad90*/  STG.E.U8 desc[UR36][R16.64], R3 ;  /* 0x0000000310007986 */ /* 0x000fe2000c101124 */
[----:B------:R-:W-:Y:S05]  /*1ada0*/  EXIT ;  /* 0x000000000000794d */ /* 0x000fea0003800000 */
.L_x_673:
[----:B0-----:R-:W-:Y:S01]  /*1adb0*/  STG.E.U16 desc[UR36][R16.64], R19 ;  /* 0x0000001310007986 */ /* 0x001fe2000c101524 */
[----:B------:R-:W-:Y:S05]  /*1adc0*/  EXIT ;  /* 0x000000000000794d */ /* 0x000fea0003800000 */
.L_x_682:
[----:B------:R-:W-:-:S00]  /*1add0*/  BRA `(.L_x_682) ;  /* 0xfffffffc00fc7947 */ /* 0x000fc0000383ffff */
[----:B------:R-:W-:-:S00]  /*1ade0*/  NOP ;  /* 0x0000000000007918 */ /* 0x000fc00000000000 */
        /* <DEDUP_REMOVED lines=9> */
.L_x_9507:


//--------------------- .text._ZN2at6native27unrolled_elementwise_kernelIZZZNS0_14glu_jvp_kernelERNS_18TensorIteratorBaseEENKUlvE_clEvENKUlvE2_clEvEUlN3c108BFloat16ES7_S7_S7_E_St5arrayIPcLm5EELi4E23TrivialOffsetCalculatorILi4EjESC_ILi1EjENS0_6memory12LoadWithCastILi4EEENSF_13StoreWithCastILi1EEEEEviT_T0_T2_T3_T4_T5_ --------------------------
	.section	.text._ZN2at6native27unrolled_elementwise_kernelIZZZNS0_14glu_jvp_kernelERNS_18TensorIteratorBaseEENKUlvE_clEvENKUlvE2_clEvEUlN3c108BFloat16ES7_S7_S7_E_St5arrayIPcLm5EELi4E23TrivialOffsetCalculatorILi4EjESC_ILi1EjENS0_6memory12LoadWithCastILi4EEENSF_13StoreWithCastILi1EEEEEviT_T0_T2_T3_T4_T5_,"ax",@progbits
	.align	128
        .global         _ZN2at6native27unrolled_elementwise_kernelIZZZNS0_14glu_jvp_kernelERNS_18TensorIteratorBaseEENKUlvE_clEvENKUlvE2_clEvEUlN3c108BFloat16ES7_S7_S7_E_St5arrayIPcLm5EELi4E23TrivialOffsetCalculatorILi4EjESC_ILi1EjENS0_6memory12LoadWithCastILi4EEENSF_13StoreWithCastILi1EEEEEviT_T0_T2_T3_T4_T5_
        .type           _ZN2at6native27unrolled_elementwise_kernelIZZZNS0_14glu_jvp_kernelERNS_18TensorIteratorBaseEENKUlvE_clEvENKUlvE2_clEvEUlN3c108BFloat16ES7_S7_S7_E_St5arrayIPcLm5EELi4E23TrivialOffsetCalculatorILi4EjESC_ILi1EjENS0_6memory12LoadWithCastILi4EEENSF_13StoreWithCastILi1EEEEEviT_T0_T2_T3_T4_T5_,@function
        .size           _ZN2at6native27unrolled_elementwise_kernelIZZZNS0_14glu_jvp_kernelERNS_18TensorIteratorBaseEENKUlvE_clEvENKUlvE2_clEvEUlN3c108BFloat16ES7_S7_S7_E_St5arrayIPcLm5EELi4E23TrivialOffsetCalculatorILi4EjESC_ILi1EjENS0_6memory12LoadWithCastILi4EEENSF_13StoreWithCastILi1EEEEEviT_T0_T2_T3_T4_T5_,(.L_x_9508 - _ZN2at6native27unrolled_elementwise_kernelIZZZNS0_14glu_jvp_kernelERNS_18TensorIteratorBaseEENKUlvE_clEvENKUlvE2_clEvEUlN3c108BFloat16ES7_S7_S7_E_St5arrayIPcLm5EELi4E23TrivialOffsetCalculatorILi4EjESC_ILi1EjENS0_6memory12LoadWithCastILi4EEENSF_13StoreWithCastILi1EEEEEviT_T0_T2_T3_T4_T5_)
        .other          _ZN2at6native27unrolled_elementwise_kernelIZZZNS0_14glu_jvp_kernelERNS_18TensorIteratorBaseEENKUlvE_clEvENKUlvE2_clEvEUlN3c108BFloat16ES7_S7_S7_E_St5arrayIPcLm5EELi4E23TrivialOffsetCalculatorILi4EjESC_ILi1EjENS0_6memory12LoadWithCastILi4EEENSF_13StoreWithCastILi1EEEEEviT_T0_T2_T3_T4_T5_,@"STO_CUDA_ENTRY STV_DEFAULT"
_ZN2at6native27unrolled_elementwise_kernelIZZZNS0_14glu_jvp_kernelERNS_18TensorIteratorBaseEENKUlvE_clEvENKUlvE2_clEvEUlN3c108BFloat16ES7_S7_S7_E_St5arrayIPcLm5EELi4E23TrivialOffsetCalculatorILi4EjESC_ILi1EjENS0_6memory12LoadWithCastILi4EEENSF_13StoreWithCastILi1EEEEEviT_T0_T2_T3_T4_T5_:
.text._ZN2at6native27unrolled_elementwise_kernelIZZZNS0_14glu_jvp_kernelERNS_18TensorIteratorBaseEENKUlvE_clEvENKUlvE2_clEvEUlN3c108BFloat16ES7_S7_S7_E_St5arrayIPcLm5EELi4E23TrivialOffsetCalculatorILi4EjESC_ILi1EjENS0_6memory12LoadWithCastILi4EEENSF_13StoreWithCastILi1EEEEEviT_T0_T2_T3_T4_T5_:
[----:B------:R-:W0:Y:S01]  /*0000*/  LDC R1, c[0x0][0x37c] ;  /* 0x0000df00ff017b82 */ /* 0x000e220000000800 */
[----:B------:R-:W1:Y:S07]  /*0010*/  S2R R2, SR_CTAID.X ;  /* 0x0000000000027919 */ /* 0x000e6e0000002500 */
[----:B------:R-:W1:Y:S01]  /*0020*/  LDC R3, c[0x0][0x380] ;  /* 0x0000e000ff037b82 */ /* 0x000e620000000800 */
[----:B------:R-:W2:Y:S01]  /*0030*/  LDCU UR38, c[0x0][0x3b4] ;  /* 0x00007680ff2677ac */ /* 0x000ea20008000800 */
[----:B------:R-:W-:Y:S01]  /*0040*/  BSSY.RECONVERGENT B6, `(.L_x_683) ;  /* 0x000043d000067945 */ /* 0x000fe20003800200 */
[----:B------:R-:W3:Y:S01]  /*0050*/  S2R R33, SR_TID.X ;  /* 0x0000000000217919 */ /* 0x000ee20000002100 */
[----:B------:R-:W-:Y:S01]  /*0060*/  PRMT R16, RZ, 0x7610, R16 ;  /* 0x00007610ff107816 */ /* 0x000fe20000000010 */
[----:B------:R-:W4:Y:S01]  /*0070*/  LDCU.64 UR36, c[0x0][0x358] ;  /* 0x00006b00ff2477ac */ /* 0x000f220008000a00 */
[----:B------:R-:W-:-:S02]  /*0080*/  PRMT R17, RZ, 0x7610, R17 ;  /* 0x00007610ff117816 */ /* 0x000fc40000000011 */
[----:B------:R-:W-:Y:S02]  /*0090*/  PRMT R18, RZ, 0x7610, R18 ;  /* 0x00007610ff127816 */ /* 0x000fe40000000012 */
[----:B------:R-:W-:Y:S01]  /*00a0*/  PRMT R19, RZ, 0x7610, R19 ;  /* 0x00007610ff137816 */ /* 0x000fe20000000013 */
[----:B--2---:R-:W-:Y:S02]  /*00b0*/  UPRMT UR39, UR38, 0x7773, URZ ;  /* 0x0000777326277896 */ /* 0x004fe400080000ff */
[----:B------:R-:W-:Y:S02]  /*00c0*/  UPRMT UR40, UR38, 0x7772, URZ ;  /* 0x0000777226287896 */ /* 0x000fe400080000ff */
[----:B------:R-:W-:Y:S02]  /*00d0*/  UPRMT UR41, UR38, 0x7771, URZ ;  /* 0x0000777126297896 */ /* 0x000fe400080000ff */
[----:B------:R-:W-:Y:S01]  /*00e0*/  UPRMT UR42, UR38, 0x7770, URZ ;  /* 0x00007770262a7896 */ /* 0x000fe200080000ff */
[----:B-1----:R-:W-:-:S02]  /*00f0*/  IMAD R34, R2, -0x200, R3 ;  /* 0xfffffe0002227824 */ /* 0x002fc400078e0203 */
[----:B---3--:R-:W-:-:S03]  /*0100*/  IMAD.MOV.U32 R23, RZ, RZ, R33 ;  /* 0x000000ffff177224 */ /* 0x008fc600078e0021 */
[----:B------:R-:W-:-:S13]  /*0110*/  ISETP.GE.AND P0, PT, R33, R34, PT ;  /* 0x000000222100720c */ /* 0x000fda0003f06270 */
[----:B0---4-:R-:W-:Y:S05]  /*0120*/  @P0 BRA `(.L_x_684) ;  /* 0x0000004000b80947 */ /* 0x011fea0003800000 */
[----:B------:R-:W0:Y:S01]  /*0130*/  LDCU UR4, c[0x0][0x3b8] ;  /* 0x00007700ff0477ac */ /* 0x000e220008000800 */
[----:B------:R-:W1:Y:S01]  /*0140*/  LDC.64 R4, c[0x0][0x390] ;  /* 0x0000e400ff047b82 */ /* 0x000e620000000a00 */
[----:B------:R-:W-:-:S04]  /*0150*/  IMAD R19, R2, 0x200, R23 ;  /* 0x0000020002137824 */ /* 0x000fc800078e0217 */
[----:B0-----:R-:W-:Y:S01]  /*0160*/  IMAD R3, R19, UR4, RZ ;  /* 0x0000000413037c24 */ /* 0x001fe2000f8e02ff */
[----:B------:R-:W-:-:S04]  /*0170*/  ULOP3.LUT UR4, UR38, 0xff, URZ, 0xc0, !UPT ;  /* 0x000000ff26047892 */ /* 0x000fc8000f8ec0ff */
[----:B------:R-:W-:Y:S01]  /*0180*/  UISETP.GT.AND UP0, UPT, UR4, 0x9, UPT ;  /* 0x000000090400788c */ /* 0x000fe2000bf04270 */
[----:B-1----:R-:W-:-:S05]  /*0190*/  IADD3 R4, P0, PT, R3, R4, RZ ;  /* 0x0000000403047210 */ /* 0x002fca0007f1e0ff */
[----:B------:R-:W-:-:S03]  /*01a0*/  IMAD.X R5, RZ, RZ, R5, P0 ;  /* 0x000000ffff057224 */ /* 0x000fc600000e0605 */
        /* <DEDUP_REMOVED lines=14> */
.L_x_688:
[----:B------:R-:W2:Y:S02]  /*0290*/  LDG.E.U8 R4, desc[UR36][R4.64] ;  /* 0x0000002404047981 */ /* 0x000ea4000c1e1100 */
[----:B--2---:R-:W-:-:S04]  /*02a0*/  I2FP.F32.U32 R0, R4 ;  /* 0x0000000400007245 */ /* 0x004fc80000201000 */
[----:B------:R-:W-:-:S04]  /*02b0*/  F2FP.BF16.F32.PACK_AB R0, RZ, R0 ;  /* 0x00000000ff00723e */ /* 0x000fc800000010ff */
[----:B------:R-:W-:Y:S01]  /*02c0*/  PRMT R16, R0, 0x7610, R16 ;  /* 0x0000761000107816 */ /* 0x000fe20000000010 */
[----:B------:R-:W-:Y:S06]  /*02d0*/  BRA `(.L_x_690) ;  /* 0x0000000c00c47947 */ /* 0x000fec0003800000 */
.L_x_687:
        /* <DEDUP_REMOVED lines=11> */
.L_x_692:
[----:B------:R-:W2:Y:S02]  /*0390*/  LDG.E R4, desc[UR36][R4.64] ;  /* 0x0000002404047981 */ /* 0x000ea4000c1e1900 */
[----:B--2---:R-:W-:-:S04]  /*03a0*/  I2FP.F32.S32 R0, R4 ;  /* 0x0000000400007245 */ /* 0x004fc80000201400 */
[----:B------:R-:W-:-:S04]  /*03b0*/  F2FP.BF16.F32.PACK_AB R0, RZ, R0 ;  /* 0x00000000ff00723e */ /* 0x000fc800000010ff */
[----:B------:R-:W-:Y:S01]  /*03c0*/  PRMT R16, R0, 0x7610, R16 ;  /* 0x0000761000107816 */ /* 0x000fe20000000010 */
[----:B------:R-:W-:Y:S06]  /*03d0*/  BRA `(.L_x_690) ;  /* 0x0000000c00847947 */ /* 0x000fec0003800000 */
.L_x_691:
[----:B------:R-:W2:Y:S02]  /*03e0*/  LDG.E.U16 R4, desc[UR36][R4.64] ;  /* 0x0000002404047981 */ /* 0x000ea4000c1e1500 */
[----:B--2---:R-:W0:Y:S02]  /*03f0*/  I2F.S16 R0, R4 ;  /* 0x0000000400007306 */ /* 0x004e240000101400 */
[----:B0-----:R-:W-:-:S04]  /*0400*/  F2FP.BF16.F32.PACK_AB R0, RZ, R0 ;  /* 0x00000000ff00723e */ /* 0x001fc800000010ff */
[----:B------:R-:W-:Y:S01]  /*0410*/  PRMT R16, R0, 0x7610, R16 ;  /* 0x0000761000107816 */ /* 0x000fe20000000010 */
[----:B------:R-:W-:Y:S06]  /*0420*/  BRA `(.L_x_690) ;  /* 0x0000000c00707947 */ /* 0x000fec0003800000 */
.L_x_686:
        /* <DEDUP_REMOVED lines=9> */
.L_x_694:
[----:B------:R-:W2:Y:S02]  /*04c0*/  LDG.E.U16 R0, desc[UR36][R4.64] ;  /* 0x0000002404007981 */ /* 0x000ea4000c1e1500 */
[----:B--2---:R-:W-:-:S05]  /*04d0*/  HADD2.F32 R0, -RZ, R0.H0_H0 ;  /* 0x20000000ff007230 */ /* 0x004fca0000004100 */
[----:B------:R-:W-:-:S04]  /*04e0*/  F2FP.BF16.F32.PACK_AB R0, RZ, R0 ;  /* 0x00000000ff00723e */ /* 0x000fc800000010ff */
[----:B------:R-:W-:Y:S01]  /*04f0*/  PRMT R16, R0, 0x7610, R16 ;  /* 0x0000761000107816 */ /* 0x000fe20000000010 */
[----:B------:R-:W-:Y:S06]  /*0500*/  BRA `(.L_x_690) ;  /* 0x0000000c00387947 */ /* 0x000fec0003800000 */
.L_x_693:
        /* <DEDUP_REMOVED lines=9> */
.L_x_696:
[----:B------:R-:W2:Y:S02]  /*05a0*/  LDG.E.U16 R4, desc[UR36][R4.64] ;  /* 0x0000002404047981 */ /* 0x000ea4000c1e1500 */
[----:B--2---:R-:W-:-:S05]  /*05b0*/  HADD2.F32 R0, -RZ, R4.H0_H0 ;  /* 0x20000004ff007230 */ /* 0x004fca0000004100 */
[----:B------:R-:W-:-:S04]  /*05c0*/  F2FP.BF16.F32.PACK_AB R0, RZ, R0 ;  /* 0x00000000ff00723e */ /* 0x000fc800000010ff */
[----:B------:R-:W-:Y:S01]  /*05d0*/  PRMT R16, R0, 0x7610, R16 ;  /* 0x0000761000107816 */ /* 0x000fe20000000010 */
[----:B------:R-:W-:Y:S06]  /*05e0*/  BRA `(.L_x_690) ;  /* 0x0000000c00007947 */ /* 0x000fec0003800000 */
.L_x_695:
        /* <DEDUP_REMOVED lines=9> */
.L_x_685:
        /* <DEDUP_REMOVED lines=14> */
.L_x_699:
        /* <DEDUP_REMOVED lines=9> */
.L_x_698:
        /* <DEDUP_REMOVED lines=27> */
.L_x_701:
[----:B------:R-:W2:Y:S02]  /*09a0*/  LDG.E.U8 R4, desc[UR36][R4.64] ;  /* 0x0000002404047981 */ /* 0x000ea4000c1e1100 */
[C---:B--2---:R-:W-:Y:S02]  /*09b0*/  IMAD.SHL.U32 R3, R4.reuse, 0x2000000, RZ ;  /* 0x0200000004037824 */ /* 0x044fe400078e00ff */
[----:B------:R-:W-:-:S03]  /*09c0*/  IMAD.SHL.U32 R6, R4, 0x100, RZ ;  /* 0x0000010004067824 */ /* 0x000fc600078e00ff */
[----:B------:R-:W-:-:S13]  /*09d0*/  ISETP.GT.U32.AND P0, PT, R3, 0x7ffffff, PT ;  /* 0x07ffffff0300780c */ /* 0x000fda0003f04070 */
[----:B------:R-:W-:Y:S02]  /*09e0*/  @!P0 LOP3.LUT R0, R6, 0x7f00, RZ, 0xc0, !PT ;  /* 0x00007f0006008812 */ /* 0x000fe400078ec0ff */
[----:B------:R-:W-:Y:S02]  /*09f0*/  @P0 LEA.HI R3, R3, 0x70000000, RZ, 0x1c ;  /* 0x7000000003030811 */ /* 0x000fe400078fe0ff */
[----:B------:R-:W-:Y:S02]  /*0a00*/  @!P0 LOP3.LUT R0, R0, 0x3f000000, RZ, 0xfc, !PT ;  /* 0x3f00000000008812 */ /* 0x000fe400078efcff */
[----:B------:R-:W-:-:S03]  /*0a10*/  PRMT R6, R6, 0x9910, RZ ;  /* 0x0000991006067816 */ /* 0x000fc600000000ff */
[----:B------:R-:W-:Y:S01]  /*0a20*/  @!P0 FADD.FTZ R0, R0, -0.5 ;  /* 0xbf00000000008421 */ /* 0x000fe20000010000 */
[----:B------:R-:W-:Y:S01]  /*0a30*/  @P0 FMUL.FTZ R0, R3, 1.9259299443872358531e-34 ;  /* 0x0780000003000820 */ /* 0x000fe20000410000 */
[----:B------:R-:W-:-:S05]  /*0a40*/  IMAD.MOV.U32 R3, RZ, RZ, R6 ;  /* 0x000000ffff037224 */ /* 0x000fca00078e0006 */
[----:B------:R-:W-:-:S04]  /*0a50*/  LOP3.LUT R0, R0, 0x80000000, R3, 0xf8, !PT ;  /* 0x8000000000007812 */ /* 0x000fc800078ef803 */
[----:B------:R-:W-:-:S04]  /*0a60*/  F2FP.BF16.F32.PACK_AB R0, RZ, R0 ;  /* 0x00000000ff00723e */ /* 0x000fc800000010ff */
[----:B------:R-:W-:Y:S01]  /*0a70*/  PRMT R16, R0, 0x7610, R16 ;  /* 0x0000761000107816 */ /* 0x000fe20000000010 */
[----:B------:R-:W-:Y:S06]  /*0a80*/  BRA `(.L_x_690) ;  /* 0x0000000400d87947 */ /* 0x000fec0003800000 */
.L_x_700:
[----:B------:R0:W5:Y:S01]  /*0a90*/  LDG.E.U16 R16, desc[UR36][R4.64] ;  /* 0x0000002404107981 */ /* 0x000162000c1e1500 */
[----:B------:R-:W-:Y:S05]  /*0aa0*/  BRA `(.L_x_690) ;  /* 0x0000000400d07947 */ /* 0x000fea0003800000 */
.L_x_697:
        /* <DEDUP_REMOVED lines=13> */
.L_x_704:
        /* <DEDUP_REMOVED lines=21> */
.L_x_708:
[----:B------:R-:W-:Y:S05]  /*0cd0*/  BSYNC.RECONVERGENT B1 ;  /* 0x0000000000017941 */ /* 0x000fea0003800200 */
.L_x_707:
[----:B------:R-:W-:Y:S01]  /*0ce0*/  IMAD.SHL.U32 R0, R0, 0x100000, RZ ;  /* 0x0010000000007824 */ /* 0x000fe200078e00ff */
[----:B------:R-:W-:-:S04]  /*0cf0*/  LEA R3, R3, 0x3b800000, 0x17 ;  /* 0x3b80000003037811 */ /* 0x000fc800078eb8ff */
[----:B------:R-:W-:-:S07]  /*0d00*/  LOP3.LUT R0, R3, R0, R7, 0xfe, !PT ;  /* 0x0000000003007212 */ /* 0x000fce00078efe07 */
.L_x_706:
[----:B------:R-:W-:Y:S05]  /*0d10*/  BSYNC.RECONVERGENT B0 ;  /* 0x0000000000007941 */ /* 0x000fea0003800200 */
.L_x_705:
[----:B------:R-:W-:-:S04]  /*0d20*/  F2FP.BF16.F32.PACK_AB R0, RZ, R0 ;  /* 0x00000000ff00723e */ /* 0x000fc800000010ff */
[----:B------:R-:W-:Y:S01]  /*0d30*/  PRMT R16, R0, 0x7610, R16 ;  /* 0x0000761000107816 */ /* 0x000fe20000000010 */
[----:B------:R-:W-:Y:S06]  /*0d40*/  BRA `(.L_x_690) ;  /* 0x0000000400287947 */ /* 0x000fec0003800000 */
.L_x_703:
        /* <DEDUP_REMOVED lines=21> */
.L_x_712:
[----:B------:R-:W-:Y:S05]  /*0ea0*/  BSYNC.RECONVERGENT B1 ;  /* 0x0000000000017941 */ /* 0x000fea0003800200 */
.L_x_711:
[----:B------:R-:W-:Y:S01]  /*0eb0*/  IMAD.SHL.U32 R0, R0, 0x200000, RZ ;  /* 0x0020000000007824 */ /* 0x000fe200078e00ff */
[----:B------:R-:W-:-:S04]  /*0ec0*/  LEA R3, R3, 0x37800000, 0x17 ;  /* 0x3780000003037811 */ /* 0x000fc800078eb8ff */
[----:B------:R-:W-:-:S07]  /*0ed0*/  LOP3.LUT R0, R3, R0, R7, 0xfe, !PT ;  /* 0x0000000003007212 */ /* 0x000fce00078efe07 */
.L_x_710:
[----:B------:R-:W-:Y:S05]  /*0ee0*/  BSYNC.RECONVERGENT B0 ;  /* 0x0000000000007941 */ /* 0x000fea0003800200 */
.L_x_709:
[----:B------:R-:W-:-:S04]  /*0ef0*/  F2FP.BF16.F32.PACK_AB R0, RZ, R0 ;  /* 0x00000000ff00723e */ /* 0x000fc800000010ff */
[----:B------:R-:W-:Y:S01]  /*0f00*/  PRMT R16, R0, 0x7610, R16 ;  /* 0x0000761000107816 */ /* 0x000fe20000000010 */
[----:B------:R-:W-:Y:S06]  /*0f10*/  BRA `(.L_x_690) ;  /* 0x0000000000b47947 */ /* 0x000fec0003800000 */
.L_x_702:
[----:B------:R-:W-:-:S09]  /*0f20*/  UISETP.NE.AND UP0, UPT, UR4, 0x1c, UPT ;  /* 0x0000001c0400788c */ /* 0x000fd2000bf05270 */
[----:B------:R-:W-:Y:S05]  /*0f30*/  BRA.U !UP0, `(.L_x_713) ;  /* 0x00000001089c7547 */ /* 0x000fea000b800000 */
[----:B------:R-:W-:-:S09]  /*0f40*/  UISETP.NE.AND UP0, UPT, UR4, 0x1d, UPT ;  /* 0x0000001d0400788c */ /* 0x000fd2000bf05270 */
[----:B------:R-:W-:Y:S05]  /*0f50*/  BRA.U !UP0, `(.L_x_714) ;  /* 0x0000000108807547 */ /* 0x000fea000b800000 */
[----:B------:R-:W-:-:S09]  /*0f60*/  UISETP.NE.AND UP0, UPT, UR4, 0x2c, UPT ;  /* 0x0000002c0400788c */ /* 0x000fd2000bf05270 */
[----:B------:R-:W-:Y:S05]  /*0f70*/  BRA.U !UP0, `(.L_x_715) ;  /* 0x0000000108487547 */ /* 0x000fea000b800000 */
.L_x_689:
[----:B------:R-:W-:Y:S01]  /*0f80*/  MOV R0, 0x0 ;  /* 0x0000000000007802 */ /* 0x000fe20000000f00 */
[----:B------:R-:W0:Y:S01]  /*0f90*/  LDCU.64 UR4, c[0x4][0x128] ;  /* 0x01002500ff0477ac */ /* 0x000e220008000a00 */
[----:B------:R-:W-:Y:S02]  /*0fa0*/  IMAD.MOV.U32 R8, RZ, RZ, 0x4e ;  /* 0x0000004eff087424 */ /* 0x000fe400078e00ff */
[----:B------:R1:W2:Y:S01]  /*0fb0*/  LDC.64 R14, c[0x4][R0] ;  /* 0x01000000000e7b82 */ /* 0x0002a20000000a00 */
[----:B------:R-:W3:Y:S01]  /*0fc0*/  LDCU.64 UR6, c[0x4][0x130] ;  /* 0x01002600ff0677ac */ /* 0x000ee20008000a00 */
[----:B------:R-:W-:Y:S02]  /*0fd0*/  IMAD.MOV.U32 R12, RZ, RZ, 0x1 ;  /* 0x00000001ff0c7424 */ /* 0x000fe400078e00ff */
[----:B------:R-:W-:Y:S01]  /*0fe0*/  IMAD.MOV.U32 R13, RZ, RZ, RZ ;  /* 0x000000ffff0d7224 */ /* 0x000fe200078e00ff */
[----:B------:R-:W4:Y:S01]  /*0ff0*/  LDCU.64 UR8, c[0x4][0x38] ;  /* 0x01000700ff0877ac */ /* 0x000f220008000a00 */
[----:B0-----:R-:W-:-:S02]  /*1000*/  IMAD.U32 R4, RZ, RZ, UR4 ;  /* 0x00000004ff047e24 */ /* 0x001fc4000f8e00ff */
[----:B------:R-:W-:Y:S02]  /*1010*/  IMAD.U32 R5, RZ, RZ, UR5 ;  /* 0x00000005ff057e24 */ /* 0x000fe4000f8e00ff */
[----:B---3--:R-:W-:Y:S02]  /*1020*/  IMAD.U32 R6, RZ, RZ, UR6 ;  /* 0x00000006ff067e24 */ /* 0x008fe4000f8e00ff */
[----:B------:R-:W-:Y:S02]  /*1030*/  IMAD.U32 R7, RZ, RZ, UR7 ;  /* 0x00000007ff077e24 */ /* 0x000fe4000f8e00ff */
[----:B----4-:R-:W-:Y:S02]  /*1040*/  IMAD.U32 R10, RZ, RZ, UR8 ;  /* 0x00000008ff0a7e24 */ /* 0x010fe4000f8e00ff */
[----:B-1----:R-:W-:-:S07]  /*1050*/  IMAD.U32 R11, RZ, RZ, UR9 ;  /* 0x00000009ff0b7e24 */ /* 0x002fce000f8e00ff */
[----:B------:R-:W-:-:S07]  /*1060*/  LEPC R20, `(.L_x_716) ;  /* 0x000000001014794e */ /* 0x000fce0000000000 */
[----:B--2---:R-:W-:Y:S05]  /*1070*/  CALL.ABS.NOINC R14 ;  /* 0x000000000e007343 */ /* 0x004fea0003c00000 */
.L_x_716:
[----:B------:R-:W-:Y:S01]  /*1080*/  PRMT R16, RZ, 0x7610, R16 ;  /* 0x00007610ff107816 */ /* 0x000fe20000000010 */
[----:B------:R-:W-:Y:S06]  /*1090*/  BRA `(.L_x_690) ;  /* 0x0000000000547947 */ /* 0x000fec0003800000 */
.L_x_715:
        /* <DEDUP_REMOVED lines=8> */
.L_x_718:
[----:B------:R-:W-:Y:S05]  /*1120*/  BSYNC.RECONVERGENT B0 ;  /* 0x0000000000007941 */ /* 0x000fea0003800200 */
.L_x_717:
[----:B------:R-:W-:-:S04]  /*1130*/  F2FP.BF16.F32.PACK_AB R0, RZ, R0 ;  /* 0x00000000ff00723e */ /* 0x000fc800000010ff */
[----:B------:R-:W-:Y:S01]  /*1140*/  PRMT R16, R0, 0x7610, R16 ;  /* 0x0000761000107816 */ /* 0x000fe20000000010 */
[----:B------:R-:W-:Y:S06]  /*1150*/  BRA `(.L_x_690) ;  /* 0x0000000000247947 */ /* 0x000fec0003800000 */
.L_x_714:
[----:B------:R-:W2:Y:S02]  /*1160*/  LDG.E.64 R4, desc[UR36][R4.64] ;  /* 0x0000002404047981 */ /* 0x000ea4000c1e1b00 */
[----:B--2---:R-:W0:Y:S02]  /*1170*/  I2F.U64 R0, R4 ;  /* 0x0000000400007312 */ /* 0x004e240000301000 */
[----:B0-----:R-:W-:-:S04]  /*1180*/  F2FP.BF16.F32.PACK_AB R0, RZ, R0 ;  /* 0x00000000ff00723e */ /* 0x001fc800000010ff */
[----:B------:R-:W-:Y:S01]  /*1190*/  PRMT R16, R0, 0x7610, R16 ;  /* 0x0000761000107816 */ /* 0x000fe20000000010 */
[----:B------:R-:W-:Y:S06]  /*11a0*/  BRA `(.L_x_690) ;  /* 0x0000000000107947 */ /* 0x000fec0003800000 */
.L_x_713:
[----:B------:R-:W2:Y:S02]  /*11b0*/  LDG.E R4, desc[UR36][R4.64] ;  /* 0x0000002404047981 */ /* 0x000ea4000c1e1900 */
[----:B--2---:R-:W-:-:S04]  /*11c0*/  I2FP.F32.U32 R0, R4 ;  /* 0x0000000400007245 */ /* 0x004fc80000201000 */
[----:B------:R-:W-:-:S04]  /*11d0*/  F2FP.BF16.F32.PACK_AB R0, RZ, R0 ;  /* 0x00000000ff00723e */ /* 0x000fc800000010ff */
[----:B------:R-:W-:-:S07]  /*11e0*/  PRMT R16, R0, 0x7610, R16 ;  /* 0x0000761000107816 */ /* 0x000fce0000000010 */
.L_x_690:
[----:B0-----:R-:W0:Y:S01]  /*11f0*/  LDC.64 R4, c[0x0][0x398] ;  /* 0x0000e600ff047b82 */ /* 0x001e220000000a00 */
[----:B------:R-:W1:Y:S01]  /*1200*/  LDCU UR5, c[0x0][0x3bc] ;  /* 0x00007780ff0577ac */ /* 0x000e620008000800 */
[----:B------:R-:W-:-:S04]  /*1210*/  UPRMT UR4, UR38, 0x7771, URZ ;  /* 0x0000777126047896 */ /* 0x000fc800080000ff */
[----:B------:R-:W-:Y:S01]  /*1220*/  UISETP.GT.AND UP0, UPT, UR4, 0x9, UPT ;  /* 0x000000090400788c */ /* 0x000fe2000bf04270 */
[----:B-1----:R-:W-:-:S05]  /*1230*/  IMAD R3, R19, UR5, RZ ;  /* 0x0000000513037c24 */ /* 0x002fca000f8e02ff */
[----:B0-----:R-:W-:-:S05]  /*1240*/  IADD3 R4, P0, PT, R3, R4, RZ ;  /* 0x0000000403047210 */ /* 0x001fca0007f1e0ff */
[----:B------:R-:W-:Y:S01]  /*1250*/  IMAD.X R5, RZ, RZ, R5, P0 ;  /* 0x000000ffff057224 */ /* 0x000fe200000e0605 */
        /* <DEDUP_REMOVED lines=14> */
.L_x_722:
[----:B------:R-:W2:Y:S02]  /*1340*/  LDG.E.U8 R4, desc[UR36][R4.64] ;  /* 0x0000002404047981 */ /* 0x000ea4000c1e1100 */
[----:B--2---:R-:W-:-:S04]  /*1350*/  I2FP.F32.U32 R0, R4 ;  /* 0x0000000400007245 */ /* 0x004fc80000201000 */
[----:B------:R-:W-:-:S04]  /*1360*/  F2FP.BF16.F32.PACK_AB R0, RZ, R0 ;  /* 0x00000000ff00723e */ /* 0x000fc800000010ff */
[----:B------:R-:W-:Y:S01]  /*1370*/  PRMT R17, R0, 0x7610, R17 ;  /* 0x0000761000117816 */ /* 0x000fe20000000011 */
[----:B------:R-:W-:Y:S06]  /*1380*/  BRA `(.L_x_724) ;  /* 0x0000000c00c47947 */ /* 0x000fec0003800000 */
.L_x_721:
        /* <DEDUP_REMOVED lines=11> */
.L_x_726:
[----:B------:R-:W2:Y:S02]  /*1440*/  LDG.E R4, desc[UR36][R4.64] ;  /* 0x0000002404047981 */ /* 0x000ea4000c1e1900 */
[----:B--2---:R-:W-:-:S04]  /*1450*/  I2FP.F32.S32 R0, R4 ;  /* 0x0000000400007245 */ /* 0x004fc80000201400 */
[----:B------:R-:W-:-:S04]  /*1460*/  F2FP.BF16.F32.PACK_AB R0, RZ, R0 ;  /* 0x00000000ff00723e */ /* 0x000fc800000010ff */
[----:B------:R-:W-:Y:S01]  /*1470*/  PRMT R17, R0, 0x7610, R17 ;  /* 0x0000761000117816 */ /* 0x000fe20000000011 */
[----:B------:R-:W-:Y:S06]  /*1480*/  BRA `(.L_x_724) ;  /* 0x0000000c00847947 */ /* 0x000fec0003800000 */
.L_x_725:
[----:B------:R-:W2:Y:S02]  /*1490*/  LDG.E.U16 R4, desc[UR36][R4.64] ;  /* 0x0000002404047981 */ /* 0x000ea4000c1e1500 */
[----:B--2---:R-:W0:Y:S02]  /*14a0*/  I2F.S16 R0, R4 ;  /* 0x0000000400007306 */ /* 0x004e240000101400 */
[----:B0-----:R-:W-:-:S04]  /*14b0*/  F2FP.BF16.F32.PACK_AB R0, RZ, R0 ;  /* 0x00000000ff00723e */ /* 0x001fc800000010ff */
[----:B------:R-:W-:Y:S01]  /*14c0*/  PRMT R17, R0, 0x7610, R17 ;  /* 0x0000761000117816 */ /* 0x000fe20000000011 */
[----:B------:R-:W-:Y:S06]  /*14d0*/  BRA `(.L_x_724) ;  /* 0x0000000c00707947 */ /* 0x000fec0003800000 */
.L_x_720:
        /* <DEDUP_REMOVED lines=9> */
.L_x_728:
[----:B------:R-:W2:Y:S02]  /*1570*/  LDG.E.U16 R0, desc[UR36][R4.64] ;  /* 0x0000002404007981 */ /* 0x000ea4000c1e1500 */
[----:B--2---:R-:W-:-:S05]  /*1580*/  HADD2.F32 R0, -RZ, R0.H0_H0 ;  /* 0x20000000ff007230 */ /* 0x004fca0000004100 */
[----:B------:R-:W-:-:S04]  /*1590*/  F2FP.BF16.F32.PACK_AB R0, RZ, R0 ;  /* 0x00000000ff00723e */ /* 0x000fc800000010ff */
[----:B------:R-:W-:Y:S01]  /*15a0*/  PRMT R17, R0, 0x7610, R17 ;  /* 0x0000761000117816 */ /* 0x000fe20000000011 */
[----:B------:R-:W-:Y:S06]  /*15b0*/  BRA `(.L_x_724) ;  /* 0x0000000c00387947 */ /* 0x000fec0003800000 */
.L_x_727:
        /* <DEDUP_REMOVED lines=9> */
.L_x_730:
[----:B------:R-:W2:Y:S02]  /*1650*/  LDG.E.U16 R4, desc[UR36][R4.64] ;  /* 0x0000002404047981 */ /* 0x000ea4000c1e1500 */
[----:B--2---:R-:W-:-:S05]  /*1660*/  HADD2.F32 R0, -RZ, R4.H0_H0 ;  /* 0x20000004ff007230 */ /* 0x004fca0000004100 */
[----:B------:R-:W-:-:S04]  /*1670*/  F2FP.BF16.F32.PACK_AB R0, RZ, R0 ;  /* 0x00000000ff00723e */ /* 0x000fc800000010ff */
[----:B------:R-:W-:Y:S01]  /*1680*/  PRMT R17, R0, 0x7610, R17 ;  /* 0x0000761000117816 */ /* 0x000fe20000000011 */
[----:B------:R-:W-:Y:S06]  /*1690*/  BRA `(.L_x_724) ;  /* 0x0000000c00007947 */ /* 0x000fec0003800000 */
.L_x_729:
        /* <DEDUP_REMOVED lines=9> */
.L_x_719:
        /* <DEDUP_REMOVED lines=14> */
.L_x_733:
        /* <DEDUP_REMOVED lines=9> */
.L_x_732:
        /* <DEDUP_REMOVED lines=27> */
.L_x_735:
        /* <DEDUP_REMOVED lines=15> */
.L_x_734:
[----:B------:R0:W5:Y:S01]  /*1b40*/  LDG.E.U16 R17, desc[UR36][R4.64] ;  /* 0x0000002404117981 */ /* 0x000162000c1e1500 */
[----:B------:R-:W-:Y:S05]  /*1b50*/  BRA `(.L_x_724) ;  /* 0x0000000400d07947 */ /* 0x000fea0003800000 */
.L_x_731:
        /* <DEDUP_REMOVED lines=13> */
.L_x_738:
        /* <DEDUP_REMOVED lines=21> */
.L_x_742:
[----:B------:R-:W-:Y:S05]  /*1d80*/  BSYNC.RECONVERGENT B1 ;  /* 0x0000000000017941 */ /* 0x000fea0003800200 */
.L_x_741:
[----:B------:R-:W-:Y:S01]  /*1d90*/  IMAD.SHL.U32 R0, R0, 0x100000, RZ ;  /* 0x0010000000007824 */ /* 0x000fe200078e00ff */
[----:B------:R-:W-:-:S04]  /*1da0*/  LEA R3, R3, 0x3b800000, 0x17 ;  /* 0x3b80000003037811 */ /* 0x000fc800078eb8ff */
[----:B------:R-:W-:-:S07]  /*1db0*/  LOP3.LUT R0, R3, R0, R7, 0xfe, !PT ;  /* 0x0000000003007212 */ /* 0x000fce00078efe07 */
.L_x_740:
[----:B------:R-:W-:Y:S05]  /*1dc0*/  BSYNC.RECONVERGENT B0 ;  /* 0x0000000000007941 */ /* 0x000fea0003800200 */
.L_x_739:
[----:B------:R-:W-:-:S04]  /*1dd0*/  F2FP.BF16.F32.PACK_AB R0, RZ, R0 ;  /* 0x00000000ff00723e */ /* 0x000fc800000010ff */
[----:B------:R-:W-:Y:S01]  /*1de0*/  PRMT R17, R0, 0x7610, R17 ;  /* 0x0000761000117816 */ /* 0x000fe20000000011 */
[----:B------:R-:W-:Y:S06]  /*1df0*/  BRA `(.L_x_724) ;  /* 0x0000000400287947 */ /* 0x000fec0003800000 */
.L_x_737:
        /* <DEDUP_REMOVED lines=21> */
.L_x_746:
[----:B------:R-:W-:Y:S05]  /*1f50*/  BSYNC.RECONVERGENT B1 ;  /* 0x0000000000017941 */ /* 0x000fea0003800200 */
.L_x_745:
[----:B------:R-:W-:Y:S01]  /*1f60*/  IMAD.SHL.U32 R0, R0, 0x200000, RZ ;  /* 0x0020000000007824 */ /* 0x000fe200078e00ff */
[----:B------:R-:W-:-:S04]  /*1f70*/  LEA R3, R3, 0x37800000, 0x17 ;  /* 0x3780000003037811 */ /* 0x000fc800078eb8ff */
[----:B------:R-:W-:-:S07]  /*1f80*/  LOP3.LUT R0, R3, R0, R7, 0xfe, !PT ;  /* 0x0000000003007212 */ /* 0x000fce00078efe07 */
.L_x_744:
[----:B------:R-:W-:Y:S05]  /*1f90*/  BSYNC.RECONVERGENT B0 ;  /* 0x0000000000007941 */ /* 0x000fea0003800200 */
.L_x_743:
[----:B------:R-:W-:-:S04]  /*1fa0*/  F2FP.BF16.F32.PACK_AB R0, RZ, R0 ;  /* 0x00000000ff00723e */ /* 0x000fc800000010ff */
[----:B------:R-:W-:Y:S01]  /*1fb0*/  PRMT R17, R0, 0x7610, R17 ;  /* 0x0000761000117816 */ /* 0x000fe20000000011 */
[----:B------:R-:W-:Y:S06]  /*1fc0*/  BRA `(.L_x_724) ;  /* 0x0000000000b47947 */ /* 0x000fec0003800000 */
.L_x_736:
[----:B------:R-:W-:-:S09]  /*1fd0*/  UISETP.NE.AND UP0, UPT, UR4, 0x1c, UPT ;  /* 0x0000001c0400788c */ /* 0x000fd2000bf05270 */
[----:B------:R-:W-:Y:S05]  /*1fe0*/  BRA.U !UP0, `(.L_x_747) ;  /* 0x00000001089c7547 */ /* 0x000fea000b800000 */
[----:B------:R-:W-:-:S09]  /*1ff0*/  UISETP.NE.AND UP0, UPT, UR4, 0x1d, UPT ;  /* 0x0000001d0400788c */ /* 0x000fd2000bf05270 */
[----:B------:R-:W-:Y:S05]  /*2000*/  BRA.U !UP0, `(.L_x_748) ;  /* 0x0000000108807547 */ /* 0x000fea000b800000 */
[----:B------:R-:W-:-:S09]  /*2010*/  UISETP.NE.AND UP0, UPT, UR4, 0x2c, UPT ;  /* 0x0000002c0400788c */ /* 0x000fd2000bf05270 */
[----:B------:R-:W-:Y:S05]  /*2020*/  BRA.U !UP0, `(.L_x_749) ;  /* 0x0000000108487547 */ /* 0x000fea000b800000 */
.L_x_723:
        /* <DEDUP_REMOVED lines=15> */
[----:B--2--5:R-:W-:Y:S05]  /*2120*/  CALL.ABS.NOINC R14 ;  /* 0x000000000e007343 */ /* 0x024fea0003c00000 */
.L_x_750:
[----:B------:R-:W-:Y:S01]  /*2130*/  PRMT R17, RZ, 0x7610, R17 ;  /* 0x00007610ff117816 */ /* 0x000fe20000000011 */
[----:B------:R-:W-:Y:S06]  /*2140*/  BRA `(.L_x_724) ;  /* 0x0000000000547947 */ /* 0x000fec0003800000 */
.L_x_749:
        /* <DEDUP_REMOVED lines=8> */
.L_x_752:
[----:B------:R-:W-:Y:S05]  /*21d0*/  BSYNC.RECONVERGENT B0 ;  /* 0x0000000000007941 */ /* 0x000fea0003800200 */
.L_x_751:
[----:B------:R-:W-:-:S04]  /*21e0*/  F2FP.BF16.F32.PACK_AB R0, RZ, R0 ;  /* 0x00000000ff00723e */ /* 0x000fc800000010ff */
[----:B------:R-:W-:Y:S01]  /*21f0*/  PRMT R17, R0, 0x7610, R17 ;  /* 0x0000761000117816 */ /* 0x000fe20000000011 */
[----:B------:R-:W-:Y:S06]  /*2200*/  BRA `(.L_x_724) ;  /* 0x0000000000247947 */ /* 0x000fec0003800000 */
.L_x_748:
[----:B------:R-:W2:Y:S02]  /*2210*/  LDG.E.64 R4, desc[UR36][R4.64] ;  /* 0x0000002404047981 */ /* 0x000ea4000c1e1b00 */
[----:B--2---:R-:W0:Y:S02]  /*2220*/  I2F.U64 R0, R4 ;  /* 0x0000000400007312 */ /* 0x004e240000301000 */
[----:B0-----:R-:W-:-:S04]  /*2230*/  F2FP.BF16.F32.PACK_AB R0, RZ, R0 ;  /* 0x00000000ff00723e */ /* 0x001fc800000010ff */
[----:B------:R-:W-:Y:S01]  /*2240*/  PRMT R17, R0, 0x7610, R17 ;  /* 0x0000761000117816 */ /* 0x000fe20000000011 */
[----:B------:R-:W-:Y:S06]  /*2250*/  BRA `(.L_x_724) ;  /* 0x0000000000107947 */ /* 0x000fec0003800000 */
.L_x_747:
[----:B------:R-:W2:Y:S02]  /*2260*/  LDG.E R4, desc[UR36][R4.64] ;  /* 0x0000002404047981 */ /* 0x000ea4000c1e1900 */
[----:B--2---:R-:W-:-:S04]  /*2270*/  I2FP.F32.U32 R0, R4 ;  /* 0x0000000400007245 */ /* 0x004fc80000201000 */
[----:B------:R-:W-:-:S04]  /*2280*/  F2FP.BF16.F32.PACK_AB R0, RZ, R0 ;  /* 0x00000000ff00723e */ /* 0x000fc800000010ff */
[----:B------:R-:W-:-:S07]  /*2290*/  PRMT R17, R0, 0x7610, R17 ;  /* 0x0000761000117816 */ /* 0x000fce0000000011 */
.L_x_724:
        /* <DEDUP_REMOVED lines=21> */
.L_x_756:
[----:B------:R-:W2:Y:S02]  /*23f0*/  LDG.E.U8 R4, desc[UR36][R4.64] ;  /* 0x0000002404047981 */ /* 0x000ea4000c1e1100 */
[----:B--2---:R-:W-:-:S04]  /*2400*/  I2FP.F32.U32 R0, R4 ;  /* 0x0000000400007245 */ /* 0x004fc80000201000 */
[----:B------:R-:W-:-:S04]  /*2410*/  F2FP.BF16.F32.PACK_AB R0, RZ, R0 ;  /* 0x00000000ff00723e */ /* 0x000fc800000010ff */
[----:B------:R-:W-:Y:S01]  /*2420*/  PRMT R18, R0, 0x7610, R18 ;  /* 0x0000761000127816 */ /* 0x000fe20000000012 */
[----:B------:R-:W-:Y:S06]  /*2430*/  BRA `(.L_x_758) ;  /* 0x0000000c00c47947 */ /* 0x000fec0003800000 */
.L_x_755:
        /* <DEDUP_REMOVED lines=11> */
.L_x_760:
[----:B------:R-:W2:Y:S02]  /*24f0*/  LDG.E R4, desc[UR36][R4.64] ;  /* 0x0000002404047981 */ /* 0x000ea4000c1e1900 */
[----:B--2---:R-:W-:-:S04]  /*2500*/  I2FP.F32.S32 R0, R4 ;  /* 0x0000000400007245 */ /* 0x004fc80000201400 */
[----:B------:R-:W-:-:S04]  /*2510*/  F2FP.BF16.F32.PACK_AB R0, RZ, R0 ;  /* 0x00000000ff00723e */ /* 0x000fc800000010ff */
[----:B------:R-:W-:Y:S01]  /*2520*/  PRMT R18, R0, 0x7610, R18 ;  /* 0x0000761000127816 */ /* 0x000fe20000000012 */
[----:B------:R-:W-:Y:S06]  /*2530*/  BRA `(.L_x_758) ;  /* 0x0000000c00847947 */ /* 0x000fec0003800000 */
.L_x_759:
[----:B------:R-:W2:Y:S02]  /*2540*/  LDG.E.U16 R4, desc[UR36][R4.64] ;  /* 0x0000002404047981 */ /* 0x000ea4000c1e1500 */
[----:B--2---:R-:W0:Y:S02]  /*2550*/  I2F.S16 R0, R4 ;  /* 0x0000000400007306 */ /* 0x004e240000101400 */
[----:B0-----:R-:W-:-:S04]  /*2560*/  F2FP.BF16.F32.PACK_AB R0, RZ, R0 ;  /* 0x00000000ff00723e */ /* 0x001fc800000010ff */
[----:B------:R-:W-:Y:S01]  /*2570*/  PRMT R18, R0, 0x7610, R18 ;  /* 0x0000761000127816 */ /* 0x000fe20000000012 */
[----:B------:R-:W-:Y:S06]  /*2580*/  BRA `(.L_x_758) ;  /* 0x0000000c00707947 */ /* 0x000fec0003800000 */
.L_x_754:
        /* <DEDUP_REMOVED lines=9> */
.L_x_762:
[----:B------:R-:W2:Y:S02]  /*2620*/  LDG.E.U16 R0, desc[UR36][R4.64] ;  /* 0x0000002404007981 */ /* 0x000ea4000c1e1500 */
[----:B--2---:R-:W-:-:S05]  /*2630*/  HADD2.F32 R0, -RZ, R0.H0_H0 ;  /* 0x20000000ff007230 */ /* 0x004fca0000004100 */
[----:B------:R-:W-:-:S04]  /*2640*/  F2FP.BF16.F32.PACK_AB R0, RZ, R0 ;  /* 0x00000000ff00723e */ /* 0x000fc800000010ff */
[----:B------:R-:W-:Y:S01]  /*2650*/  PRMT R18, R0, 0x7610, R18 ;  /* 0x0000761000127816 */ /* 0x000fe20000000012 */
[----:B------:R-:W-:Y:S06]  /*2660*/  BRA `(.L_x_758) ;  /* 0x0000000c00387947 */ /* 0x000fec0003800000 */
.L_x_761:
        /* <DEDUP_REMOVED lines=9> */
.L_x_764:
[----:B------:R-:W2:Y:S02]  /*2700*/  LDG.E.U16 R4, desc[UR36][R4.64] ;  /* 0x0000002404047981 */ /* 0x000ea4000c1e1500 */
[----:B--2---:R-:W-:-:S05]  /*2710*/  HADD2.F32 R0, -RZ, R4.H0_H0 ;  /* 0x20000004ff007230 */ /* 0x004fca0000004100 */
[----:B------:R-:W-:-:S04]  /*2720*/  F2FP.BF16.F32.PACK_AB R0, RZ, R0 ;  /* 0x00000000ff00723e */ /* 0x000fc800000010ff */
[----:B------:R-:W-:Y:S01]  /*2730*/  PRMT R18, R0, 0x7610, R18 ;  /* 0x0000761000127816 */ /* 0x000fe20000000012 */
[----:B------:R-:W-:Y:S06]  /*2740*/  BRA `(.L_x_758) ;  /* 0x0000000c00007947 */ /* 0x000fec0003800000 */
.L_x_763:
        /* <DEDUP_REMOVED lines=9> */
.L_x_753:
        /* <DEDUP_REMOVED lines=14> */
.L_x_767:
        /* <DEDUP_REMOVED lines=9> */
.L_x_766:
        /* <DEDUP_REMOVED lines=27> */
.L_x_769:
        /* <DEDUP_REMOVED lines=15> */
.L_x_768:
[----:B------:R0:W5:Y:S01]  /*2bf0*/  LDG.E.U16 R18, desc[UR36][R4.64] ;  /* 0x0000002404127981 */ /* 0x000162000c1e1500 */
[----:B------:R-:W-:Y:S05]  /*2c00*/  BRA `(.L_x_758) ;  /* 0x0000000400d07947 */ /* 0x000fea0003800000 */
.L_x_765:
        /* <DEDUP_REMOVED lines=13> */
.L_x_772:
        /* <DEDUP_REMOVED lines=21> */
.L_x_776:
[----:B------:R-:W-:Y:S05]  /*2e30*/  BSYNC.RECONVERGENT B1 ;  /* 0x0000000000017941 */ /* 0x000fea0003800200 */
.L_x_775:
[----:B------:R-:W-:Y:S01]  /*2e40*/  IMAD.SHL.U32 R0, R0, 0x100000, RZ ;  /* 0x0010000000007824 */ /* 0x000fe200078e00ff */
[----:B------:R-:W-:-:S04]  /*2e50*/  LEA R3, R3, 0x3b800000, 0x17 ;  /* 0x3b80000003037811 */ /* 0x000fc800078eb8ff */
[----:B------:R-:W-:-:S07]  /*2e60*/  LOP3.LUT R0, R3, R0, R7, 0xfe, !PT ;  /* 0x0000000003007212 */ /* 0x000fce00078efe07 */
.L_x_774:
[----:B------:R-:W-:Y:S05]  /*2e70*/  BSYNC.RECONVERGENT B0 ;  /* 0x0000000000007941 */ /* 0x000fea0003800200 */
.L_x_773:
[----:B------:R-:W-:-:S04]  /*2e80*/  F2FP.BF16.F32.PACK_AB R0, RZ, R0 ;  /* 0x00000000ff00723e */ /* 0x000fc800000010ff */
[----:B------:R-:W-:Y:S01]  /*2e90*/  PRMT R18, R0, 0x7610, R18 ;  /* 0x0000761000127816 */ /* 0x000fe20000000012 */
[----:B------:R-:W-:Y:S06]  /*2ea0*/  BRA `(.L_x_758) ;  /* 0x0000000400287947 */ /* 0x000fec0003800000 */
.L_x_771:
        /* <DEDUP_REMOVED lines=21> */
.L_x_780:
[----:B------:R-:W-:Y:S05]  /*3000*/  BSYNC.RECONVERGENT B1 ;  /* 0x0000000000017941 */ /* 0x000fea0003800200 */
.L_x_779:
[----:B------:R-:W-:Y:S01]  /*3010*/  IMAD.SHL.U32 R0, R0, 0x200000, RZ ;  /* 0x0020000000007824 */ /* 0x000fe200078e00ff */
[----:B------:R-:W-:-:S04]  /*3020*/  LEA R3, R3, 0x37800000, 0x17 ;  /* 0x3780000003037811 */ /* 0x000fc800078eb8ff */
[----:B------:R-:W-:-:S07]  /*3030*/  LOP3.LUT R0, R3, R0, R7, 0xfe, !PT ;  /* 0x0000000003007212 */ /* 0x000fce00078efe07 */
.L_x_778:
[----:B------:R-:W-:Y:S05]  /*3040*/  BSYNC.RECONVERGENT B0 ;  /* 0x0000000000007941 */ /* 0x000fea0003800200 */
.L_x_777:
[----:B------:R-:W-:-:S04]  /*3050*/  F2FP.BF16.F32.PACK_AB R0, RZ, R0 ;  /* 0x00000000ff00723e */ /* 0x000fc800000010ff */
[----:B------:R-:W-:Y:S01]  /*3060*/  PRMT R18, R0, 0x7610, R18 ;  /* 0x0000761000127816 */ /* 0x000fe20000000012 */
[----:B------:R-:W-:Y:S06]  /*3070*/  BRA `(.L_x_758) ;  /* 0x0000000000b47947 */ /* 0x000fec0003800000 */
.L_x_770:
[----:B------:R-:W-:-:S09]  /*3080*/  UISETP.NE.AND UP0, UPT, UR4, 0x1c, UPT ;  /* 0x0000001c0400788c */ /* 0x000fd2000bf05270 */
[----:B------:R-:W-:Y:S05]  /*3090*/  BRA.U !UP0, `(.L_x_781) ;  /* 0x00000001089c7547 */ /* 0x000fea000b800000 */
[----:B------:R-:W-:-:S09]  /*30a0*/  UISETP.NE.AND UP0, UPT, UR4, 0x1d, UPT ;  /* 0x0000001d0400788c */ /* 0x000fd2000bf05270 */
[----:B------:R-:W-:Y:S05]  /*30b0*/  BRA.U !UP0, `(.L_x_782) ;  /* 0x0000000108807547 */ /* 0x000fea000b800000 */
[----:B------:R-:W-:-:S09]  /*30c0*/  UISETP.NE.AND UP0, UPT, UR4, 0x2c, UPT ;  /* 0x0000002c0400788c */ /* 0x000fd2000bf05270 */
[----:B------:R-:W-:Y:S05]  /*30d0*/  BRA.U !UP0, `(.L_x_783) ;  /* 0x0000000108487547 */ /* 0x000fea000b800000 */
.L_x_757:
        /* <DEDUP_REMOVED lines=16> */
.L_x_784:
[----:B------:R-:W-:Y:S01]  /*31e0*/  PRMT R18, RZ, 0x7610, R18 ;  /* 0x00007610ff127816 */ /* 0x000fe20000000012 */
[----:B------:R-:W-:Y:S06]  /*31f0*/  BRA `(.L_x_758) ;  /* 0x0000000000547947 */ /* 0x000fec0003800000 */
.L_x_783:
        /* <DEDUP_REMOVED lines=8> */
.L_x_786:
[----:B------:R-:W-:Y:S05]  /*3280*/  BSYNC.RECONVERGENT B0 ;  /* 0x0000000000007941 */ /* 0x000fea0003800200 */
.L_x_785:
[----:B------:R-:W-:-:S04]  /*3290*/  F2FP.BF16.F32.PACK_AB R0, RZ, R0 ;  /* 0x00000000ff00723e */ /* 0x000fc800000010ff */
[----:B------:R-:W-:Y:S01]  /*32a0*/  PRMT R18, R0, 0x7610, R18 ;  /* 0x0000761000127816 */ /* 0x000fe20000000012 */
[----:B------:R-:W-:Y:S06]  /*32b0*/  BRA `(.L_x_758) ;  /* 0x0000000000247947 */ /* 0x000fec0003800000 */
.L_x_782:
[----:B------:R-:W2:Y:S02]  /*32c0*/  LDG.E.64 R4, desc[UR36][R4.64] ;  /* 0x0000002404047981 */ /* 0x000ea4000c1e1b00 */
[----:B--2---:R-:W0:Y:S02]  /*32d0*/  I2F.U64 R0, R4 ;  /* 0x0000000400007312 */ /* 0x004e240000301000 */
[----:B0-----:R-:W-:-:S04]  /*32e0*/  F2FP.BF16.F32.PACK_AB R0, RZ, R0 ;  /* 0x00000000ff00723e */ /* 0x001fc800000010ff */
[----:B------:R-:W-:Y:S01]  /*32f0*/  PRMT R18, R0, 0x7610, R18 ;  /* 0x0000761000127816 */ /* 0x000fe20000000012 */
[----:B------:R-:W-:Y:S06]  /*3300*/  BRA `(.L_x_758) ;  /* 0x0000000000107947 */ /* 0x000fec0003800000 */
.L_x_781:
[----:B------:R-:W2:Y:S02]  /*3310*/  LDG.E R4, desc[UR36][R4.64] ;  /* 0x0000002404047981 */ /* 0x000ea4000c1e1900 */
[----:B--2---:R-:W-:-:S04]  /*3320*/  I2FP.F32.U32 R0, R4 ;  /* 0x0000000400007245 */ /* 0x004fc80000201000 */
[----:B------:R-:W-:-:S04]  /*3330*/  F2FP.BF16.F32.PACK_AB R0, RZ, R0 ;  /* 0x00000000ff00723e */ /* 0x000fc800000010ff */
[----:B------:R-:W-:-:S07]  /*3340*/  PRMT R18, R0, 0x7610, R18 ;  /* 0x0000761000127816 */ /* 0x000fce0000000012 */
.L_x_758:
        /* <DEDUP_REMOVED lines=21> */
.L_x_790:
[----:B------:R-:W2:Y:S02]  /*34a0*/  LDG.E.U8 R4, desc[UR36][R4.64] ;  /* 0x0000002404047981 */ /* 0x000ea4000c1e1100 */
[----:B--2---:R-:W-:-:S04]  /*34b0*/  I2FP.F32.U32 R0, R4 ;  /* 0x0000000400007245 */ /* 0x004fc80000201000 */
[----:B------:R-:W-:-:S04]  /*34c0*/  F2FP.BF16.F32.PACK_AB R0, RZ, R0 ;  /* 0x00000000ff00723e */ /* 0x000fc800000010ff */
[----:B------:R-:W-:Y:S01]  /*34d0*/  PRMT R19, R0, 0x7610, R19 ;  /* 0x0000761000137816 */ /* 0x000fe20000000013 */
[----:B------:R-:W-:Y:S06]  /*34e0*/  BRA `(.L_x_792) ;  /* 0x0000000c00c47947 */ /* 0x000fec0003800000 */
.L_x_789:
        /* <DEDUP_REMOVED lines=11> */
.L_x_794:
[----:B------:R-:W2:Y:S02]  /*35a0*/  LDG.E R4, desc[UR36][R4.64] ;  /* 0x0000002404047981 */ /* 0x000ea4000c1e1900 */
[----:B--2---:R-:W-:-:S04]  /*35b0*/  I2FP.F32.S32 R0, R4 ;  /* 0x0000000400007245 */ /* 0x004fc80000201400 */
[----:B------:R-:W-:-:S04]  /*35c0*/  F2FP.BF16.F32.PACK_AB R0, RZ, R0 ;  /* 0x00000000ff00723e */ /* 0x000fc800000010ff */
[----:B------:R-:W-:Y:S01]  /*35d0*/  PRMT R19, R0, 0x7610, R19 ;  /* 0x0000761000137816 */ /* 0x000fe20000000013 */
[----:B------:R-:W-:Y:S06]  /*35e0*/  BRA `(.L_x_792) ;  /* 0x0000000c00847947 */ /* 0x000fec0003800000 */
.L_x_793:
[----:B------:R-:W2:Y:S02]  /*35f0*/  LDG.E.U16 R4, desc[UR36][R4.64] ;  /* 0x0000002404047981 */ /* 0x000ea4000c1e1500 */
[----:B--2---:R-:W0:Y:S02]  /*3600*/  I2F.S16 R0, R4 ;  /* 0x0000000400007306 */ /* 0x004e240000101400 */
[----:B0-----:R-:W-:-:S04]  /*3610*/  F2FP.BF16.F32.PACK_AB R0, RZ, R0 ;  /* 0x00000000ff00723e */ /* 0x001fc800000010ff */
[----:B------:R-:W-:Y:S01]  /*3620*/  PRMT R19, R0, 0x7610, R19 ;  /* 0x0000761000137816 */ /* 0x000fe20000000013 */
[----:B------:R-:W-:Y:S06]  /*3630*/  BRA `(.L_x_792) ;  /* 0x0000000c00707947 */ /* 0x000fec0003800000 */
.L_x_788:
        /* <DEDUP_REMOVED lines=9> */
.L_x_796:
[----:B------:R-:W2:Y:S02]  /*36d0*/  LDG.E.U16 R0, desc[UR36][R4.64] ;  /* 0x0000002404007981 */ /* 0x000ea4000c1e1500 */
[----:B--2---:R-:W-:-:S05]  /*36e0*/  HADD2.F32 R0, -RZ, R0.H0_H0 ;  /* 0x20000000ff007230 */ /* 0x004fca0000004100 */
[----:B------:R-:W-:-:S04]  /*36f0*/  F2FP.BF16.F32.PACK_AB R0, RZ, R0 ;  /* 0x00000000ff00723e */ /* 0x000fc800000010ff */
[----:B------:R-:W-:Y:S01]  /*3700*/  PRMT R19, R0, 0x7610, R19 ;  /* 0x0000761000137816 */ /* 0x000fe20000000013 */
[----:B------:R-:W-:Y:S06]  /*3710*/  BRA `(.L_x_792) ;  /* 0x0000000c00387947 */ /* 0x000fec0003800000 */
.L_x_795:
        /* <DEDUP_REMOVED lines=9> */
.L_x_798:
[----:B------:R-:W2:Y:S02]  /*37b0*/  LDG.E.U16 R4, desc[UR36][R4.64] ;  /* 0x0000002404047981 */ /* 0x000ea4000c1e1500 */
[----:B--2---:R-:W-:-:S05]  /*37c0*/  HADD2.F32 R0, -RZ, R4.H0_H0 ;  /* 0x20000004ff007230 */ /* 0x004fca0000004100 */
[----:B------:R-:W-:-:S04]  /*37d0*/  F2FP.BF16.F32.PACK_AB R0, RZ, R0 ;  /* 0x00000000ff00723e */ /* 0x000fc800000010ff */
[----:B------:R-:W-:Y:S01]  /*37e0*/  PRMT R19, R0, 0x7610, R19 ;  /* 0x0000761000137816 */ /* 0x000fe20000000013 */
[----:B------:R-:W-:Y:S06]  /*37f0*/  BRA `(.L_x_792) ;  /* 0x0000000c00007947 */ /* 0x000fec0003800000 */
.L_x_797:
        /* <DEDUP_REMOVED lines=9> */
.L_x_787:
        /* <DEDUP_REMOVED lines=14> */
.L_x_801:
        /* <DEDUP_REMOVED lines=9> */
.L_x_800:
        /* <DEDUP_REMOVED lines=27> */
.L_x_803:
        /* <DEDUP_REMOVED lines=15> */
.L_x_802:
[----:B------:R0:W5:Y:S01]  /*3ca0*/  LDG.E.U16 R19, desc[UR36][R4.64] ;  /* 0x0000002404137981 */ /* 0x000162000c1e1500 */
[----:B------:R-:W-:Y:S05]  /*3cb0*/  BRA `(.L_x_792) ;  /* 0x0000000400d07947 */ /* 0x000fea0003800000 */
.L_x_799:
        /* <DEDUP_REMOVED lines=13> */
.L_x_806:
        /* <DEDUP_REMOVED lines=21> */
.L_x_810:
[----:B------:R-:W-:Y:S05]  /*3ee0*/  BSYNC.RECONVERGENT B1 ;  /* 0x0000000000017941 */ /* 0x000fea0003800200 */
.L_x_809:
[----:B------:R-:W-:Y:S01]  /*3ef0*/  IMAD.SHL.U32 R0, R0, 0x100000, RZ ;  /* 0x0010000000007824 */ /* 0x000fe200078e00ff */
[----:B------:R-:W-:-:S04]  /*3f00*/  LEA R3, R3, 0x3b800000, 0x17 ;  /* 0x3b80000003037811 */ /* 0x000fc800078eb8ff */
[----:B------:R-:W-:-:S07]  /*3f10*/  LOP3.LUT R0, R3, R0, R7, 0xfe, !PT ;  /* 0x0000000003007212 */ /* 0x000fce00078efe07 */
.L_x_808:
[----:B------:R-:W-:Y:S05]  /*3f20*/  BSYNC.RECONVERGENT B0 ;  /* 0x0000000000007941 */ /* 0x000fea0003800200 */
.L_x_807:
[----:B------:R-:W-:-:S04]  /*3f30*/  F2FP.BF16.F32.PACK_AB R0, RZ, R0 ;  /* 0x00000000ff00723e */ /* 0x000fc800000010ff */
[----:B------:R-:W-:Y:S01]  /*3f40*/  PRMT R19, R0, 0x7610, R19 ;  /* 0x0000761000137816 */ /* 0x000fe20000000013 */
[----:B------:R-:W-:Y:S06]  /*3f50*/  BRA `(.L_x_792) ;  /* 0x0000000400287947 */ /* 0x000fec0003800000 */
.L_x_805:
        /* <DEDUP_REMOVED lines=21> */
.L_x_814:
[----:B------:R-:W-:Y:S05]  /*40b0*/  BSYNC.RECONVERGENT B1 ;  /* 0x0000000000017941 */ /* 0x000fea0003800200 */
.L_x_813:
[----:B------:R-:W-:Y:S01]  /*40c0*/  IMAD.SHL.U32 R0, R0, 0x200000, RZ ;  /* 0x0020000000007824 */ /* 0x000fe200078e00ff */
[----:B------:R-:W-:-:S04]  /*40d0*/  LEA R3, R3, 0x37800000, 0x17 ;  /* 0x3780000003037811 */ /* 0x000fc800078eb8ff */
[----:B------:R-:W-:-:S07]  /*40e0*/  LOP3.LUT R0, R3, R0, R7, 0xfe, !PT ;  /* 0x0000000003007212 */ /* 0x000fce00078efe07 */
.L_x_812:
[----:B------:R-:W-:Y:S05]  /*40f0*/  BSYNC.RECONVERGENT B0 ;  /* 0x0000000000007941 */ /* 0x000fea0003800200 */
.L_x_811:
[----:B------:R-:W-:-:S04]  /*4100*/  F2FP.BF16.F32.PACK_AB R0, RZ, R0 ;  /* 0x00000000ff00723e */ /* 0x000fc800000010ff */
[----:B------:R-:W-:Y:S01]  /*4110*/  PRMT R19, R0, 0x7610, R19 ;  /* 0x0000761000137816 */ /* 0x000fe20000000013 */
[----:B------:R-:W-:Y:S06]  /*4120*/  BRA `(.L_x_792) ;  /* 0x0000000000b47947 */ /* 0x000fec0003800000 */
.L_x_804:
[----:B------:R-:W-:-:S09]  /*4130*/  UISETP.NE.AND UP0, UPT, UR4, 0x1c, UPT ;  /* 0x0000001c0400788c */ /* 0x000fd2000bf05270 */
[----:B------:R-:W-:Y:S05]  /*4140*/  BRA.U !UP0, `(.L_x_815) ;  /* 0x00000001089c7547 */ /* 0x000fea000b800000 */
[----:B------:R-:W-:-:S09]  /*4150*/  UISETP.NE.AND UP0, UPT, UR4, 0x1d, UPT ;  /* 0x0000001d0400788c */ /* 0x000fd2000bf05270 */
[----:B------:R-:W-:Y:S05]  /*4160*/  BRA.U !UP0, `(.L_x_816) ;  /* 0x0000000108807547 */ /* 0x000fea000b800000 */
[----:B------:R-:W-:-:S09]  /*4170*/  UISETP.NE.AND UP0, UPT, UR4, 0x2c, UPT ;  /* 0x0000002c0400788c */ /* 0x000fd2000bf05270 */
[----:B------:R-:W-:Y:S05]  /*4180*/  BRA.U !UP0, `(.L_x_817) ;  /* 0x0000000108487547 */ /* 0x000fea000b800000 */
.L_x_791:
        /* <DEDUP_REMOVED lines=16> */
.L_x_818:
[----:B------:R-:W-:Y:S01]  /*4290*/  PRMT R19, RZ, 0x7610, R19 ;  /* 0x00007610ff137816 */ /* 0x000fe20000000013 */
[----:B------:R-:W-:Y:S06]  /*42a0*/  BRA `(.L_x_792) ;  /* 0x0000000000547947 */ /* 0x000fec0003800000 */
.L_x_817:
        /* <DEDUP_REMOVED lines=8> */
.L_x_820:
[----:B------:R-:W-:Y:S05]  /*4330*/  BSYNC.RECONVERGENT B0 ;  /* 0x0000000000007941 */ /* 0x000fea0003800200 */
.L_x_819:
[----:B------:R-:W-:-:S04]  /*4340*/  F2FP.BF16.F32.PACK_AB R0, RZ, R0 ;  /* 0x00000000ff00723e */ /* 0x000fc800000010ff */
[----:B------:R-:W-:Y:S01]  /*4350*/  PRMT R19, R0, 0x7610, R19 ;  /* 0x0000761000137816 */ /* 0x000fe20000000013 */
[----:B------:R-:W-:Y:S06]  /*4360*/  BRA `(.L_x_792) ;  /* 0x0000000000247947 */ /* 0x000fec0003800000 */
.L_x_816:
[----:B------:R-:W2:Y:S02]  /*4370*/  LDG.E.64 R4, desc[UR36][R4.64] ;  /* 0x0000002404047981 */ /* 0x000ea4000c1e1b00 */
[----:B--2---:R-:W0:Y:S02]  /*4380*/  I2F.U64 R0, R4 ;  /* 0x0000000400007312 */ /* 0x004e240000301000 */
[----:B0-----:R-:W-:-:S04]  /*4390*/  F2FP.BF16.F32.PACK_AB R0, RZ, R0 ;  /* 0x00000000ff00723e */ /* 0x001fc800000010ff */
[----:B------:R-:W-:Y:S01]  /*43a0*/  PRMT R19, R0, 0x7610, R19 ;  /* 0x0000761000137816 */ /* 0x000fe20000000013 */
[----:B------:R-:W-:Y:S06]  /*43b0*/  BRA `(.L_x_792) ;  /* 0x0000000000107947 */ /* 0x000fec0003800000 */
.L_x_815:
[----:B------:R-:W2:Y:S02]  /*43c0*/  LDG.E R4, desc[UR36][R4.64] ;  /* 0x0000002404047981 */ /* 0x000ea4000c1e1900 */
[----:B--2---:R-:W-:-:S04]  /*43d0*/  I2FP.F32.U32 R0, R4 ;  /* 0x0000000400007245 */ /* 0x004fc80000201000 */
[----:B------:R-:W-:-:S04]  /*43e0*/  F2FP.BF16.F32.PACK_AB R0, RZ, R0 ;  /* 0x00000000ff00723e */ /* 0x000fc800000010ff */
[----:B------:R-:W-:-:S07]  /*43f0*/  PRMT R19, R0, 0x7610, R19 ;  /* 0x0000761000137816 */ /* 0x000fce0000000013 */
.L_x_792:
[----:B------:R-:W-:-:S07]  /*4400*/  VIADD R33, R23, 0x80 ;  /* 0x0000008017217836 */ /* 0x000fce0000000000 */
.L_x_684:
[----:B------:R-:W-:Y:S05]  /*4410*/  BSYNC.RECONVERGENT B6 ;  /* 0x0000000000067941 */ /* 0x000fea0003800200 */
.L_x_683:
[----:B------:R-:W-:Y:S01]  /*4420*/  ISETP.GE.AND P0, PT, R33, R34, PT ;  /* 0x000000222100720c */ /* 0x000fe20003f06270 */
[----:B------:R-:W-:Y:S01]  /*4430*/  BSSY.RECONVERGENT B6, `(.L_x_821) ;  /* 0x0000434000067945 */ /* 0x000fe20003800200 */
[----:B------:R-:W-:Y:S02]  /*4440*/  PRMT R22, RZ, 0x7610, R22 ;  /* 0x00007610ff167816 */ /* 0x000fe40000000016 */
[----:B------:R-:W-:Y:S02]  /*4450*/  PRMT R24, RZ, 0x7610, R24 ;  /* 0x00007610ff187816 */ /* 0x000fe40000000018 */
[----:B------:R-:W-:Y:S02]  /*4460*/  PRMT R25, RZ, 0x7610, R25 ;  /* 0x00007610ff197816 */ /* 0x000fe40000000019 */
[----:B------:R-:W-:-:S05]  /*4470*/  PRMT R26, RZ, 0x7610, R26 ;  /* 0x00007610ff1a7816 */ /* 0x000fca000000001a */
[----:B------:R-:W-:Y:S05]  /*4480*/  @P0 BRA `(.L_x_822) ;  /* 0x0000004000b80947 */ /* 0x000fea0003800000 */
[----:B------:R-:W1:Y:S01]  /*4490*/  LDCU UR4, c[0x0][0x3b8] ;  /* 0x00007700ff0477ac */ /* 0x000e620008000800 */
[----:B0-----:R-:W0:Y:S01]  /*44a0*/  LDC.64 R4, c[0x0][0x390] ;  /* 0x0000e400ff047b82 */ /* 0x001e220000000a00 */
[----:B------:R-:W-:-:S04]  /*44b0*/  IMAD R26, R2, 0x200, R33 ;  /* 0x00000200021a7824 */ /* 0x000fc800078e0221 */
[----:B-1----:R-:W-:Y:S01]  /*44c0*/  IMAD R3, R26, UR4, RZ ;  /* 0x000000041a037c24 */ /* 0x002fe2000f8e02ff */
[----:B------:R-:W-:-:S04]  /*44d0*/  ULOP3.LUT UR4, UR38, 0xff, URZ, 0xc0, !UPT ;  /* 0x000000ff26047892 */ /* 0x000fc8000f8ec0ff */
[----:B------:R-:W-:Y:S01]  /*44e0*/  UISETP.GT.AND UP0, UPT, UR4, 0x9, UPT ;  /* 0x000000090400788c */ /* 0x000fe2000bf04270 */
[----:B0-----:R-:W-:-:S05]  /*44f0*/  IADD3 R4, P0, PT, R3, R4, RZ ;  /* 0x0000000403047210 */ /* 0x001fca0007f1e0ff */
        /* <DEDUP_REMOVED lines=15> */
.L_x_826:
[----:B------:R-:W2:Y:S02]  /*45f0*/  LDG.E.U8 R4, desc[UR36][R4.64] ;  /* 0x0000002404047981 */ /* 0x000ea4000c1e1100 */
[----:B--2---:R-:W-:-:S04]  /*4600*/  I2FP.F32.U32 R0, R4 ;  /* 0x0000000400007245 */ /* 0x004fc80000201000 */
[----:B------:R-:W-:-:S04]  /*4610*/  F2FP.BF16.F32.PACK_AB R0, RZ, R0 ;  /* 0x00000000ff00723e */ /* 0x000fc800000010ff */
[----:B------:R-:W-:Y:S01]  /*4620*/  PRMT R22, R0, 0x7610, R22 ;  /* 0x0000761000167816 */ /* 0x000fe20000000016 */
[----:B------:R-:W-:Y:S06]  /*4630*/  BRA `(.L_x_828) ;  /* 0x0000000c00c47947 */ /* 0x000fec0003800000 */
.L_x_825:
        /* <DEDUP_REMOVED lines=11> */
.L_x_830:
[----:B------:R-:W2:Y:S02]  /*46f0*/  LDG.E R4, desc[UR36][R4.64] ;  /* 0x0000002404047981 */ /* 0x000ea4000c1e1900 */
[----:B--2---:R-:W-:-:S04]  /*4700*/  I2FP.F32.S32 R0, R4 ;  /* 0x0000000400007245 */ /* 0x004fc80000201400 */
[----:B------:R-:W-:-:S04]  /*4710*/  F2FP.BF16.F32.PACK_AB R0, RZ, R0 ;  /* 0x00000000ff00723e */ /* 0x000fc800000010ff */
[----:B------:R-:W-:Y:S01]  /*4720*/  PRMT R22, R0, 0x7610, R22 ;  /* 0x0000761000167816 */ /* 0x000fe20000000016 */
[----:B------:R-:W-:Y:S06]  /*4730*/  BRA `(.L_x_828) ;  /* 0x0000000c00847947 */ /* 0x000fec0003800000 */
.L_x_829:
[----:B------:R-:W2:Y:S02]  /*4740*/  LDG.E.U16 R4, desc[UR36][R4.64] ;  /* 0x0000002404047981 */ /* 0x000ea4000c1e1500 */
[----:B--2---:R-:W0:Y:S02]  /*4750*/  I2F.S16 R0, R4 ;  /* 0x0000000400007306 */ /* 0x004e240000101400 */
[----:B0-----:R-:W-:-:S04]  /*4760*/  F2FP.BF16.F32.PACK_AB R0, RZ, R0 ;  /* 0x00000000ff00723e */ /* 0x001fc800000010ff */
[----:B------:R-:W-:Y:S01]  /*4770*/  PRMT R22, R0, 0x7610, R22 ;  /* 0x0000761000167816 */ /* 0x000fe20000000016 */
[----:B------:R-:W-:Y:S06]  /*4780*/  BRA `(.L_x_828) ;  /* 0x0000000c00707947 */ /* 0x000fec0003800000 */
.L_x_824:
        /* <DEDUP_REMOVED lines=9> */
.L_x_832:
[----:B------:R-:W2:Y:S02]  /*4820*/  LDG.E.U16 R0, desc[UR36][R4.64] ;  /* 0x0000002404007981 */ /* 0x000ea4000c1e1500 */
[----:B--2---:R-:W-:-:S05]  /*4830*/  HADD2.F32 R0, -RZ, R0.H0_H0 ;  /* 0x20000000ff007230 */ /* 0x004fca0000004100 */
[----:B------:R-:W-:-:S04]  /*4840*/  F2FP.BF16.F32.PACK_AB R0, RZ, R0 ;  /* 0x00000000ff00723e */ /* 0x000fc800000010ff */
[----:B------:R-:W-:Y:S01]  /*4850*/  PRMT R22, R0, 0x7610, R22 ;  /* 0x0000761000167816 */ /* 0x000fe20000000016 */
[----:B------:R-:W-:Y:S06]  /*4860*/  BRA `(.L_x_828) ;  /* 0x0000000c00387947 */ /* 0x000fec0003800000 */
.L_x_831:
        /* <DEDUP_REMOVED lines=9> */
.L_x_834:
[----:B------:R-:W2:Y:S02]  /*4900*/  LDG.E.U16 R4, desc[UR36][R4.64] ;  /* 0x0000002404047981 */ /* 0x000ea4000c1e1500 */
[----:B--2---:R-:W-:-:S05]  /*4910*/  HADD2.F32 R0, -RZ, R4.H0_H0 ;  /* 0x20000004ff007230 */ /* 0x004fca0000004100 */
[----:B------:R-:W-:-:S04]  /*4920*/  F2FP.BF16.F32.PACK_AB R0, RZ, R0 ;  /* 0x00000000ff00723e */ /* 0x000fc800000010ff */
[----:B------:R-:W-:Y:S01]  /*4930*/  PRMT R22, R0, 0x7610, R22 ;  /* 0x0000761000167816 */ /* 0x000fe20000000016 */
[----:B------:R-:W-:Y:S06]  /*4940*/  BRA `(.L_x_828) ;  /* 0x0000000c00007947 */ /* 0x000fec0003800000 */
.L_x_833:
        /* <DEDUP_REMOVED lines=9> */
.L_x_823:
        /* <DEDUP_REMOVED lines=14> */
.L_x_837:
        /* <DEDUP_REMOVED lines=9> */
.L_x_836:
        /* <DEDUP_REMOVED lines=27> */
.L_x_839:
[----:B------:R-:W2:Y:S02]  /*4d00*/  LDG.E.U8 R4, desc[UR36][R4.64] ;  /* 0x0000002404047981 */ /* 0x000ea4000c1e1100 */
[C---:B--2---:R-:W-:Y:S02]  /*4d10*/  IMAD.SHL.U32 R0, R4.reuse, 0x2000000, RZ ;  /* 0x0200000004007824 */ /* 0x044fe400078e00ff */
[----:B------:R-:W-:-:S03]  /*4d20*/  IMAD.SHL.U32 R6, R4, 0x100, RZ ;  /* 0x0000010004067824 */ /* 0x000fc600078e00ff */
[----:B------:R-:W-:-:S13]  /*4d30*/  ISETP.GE.U32.AND P0, PT, R0, 0x8000000, PT ;  /* 0x080000000000780c */ /* 0x000fda0003f06070 */
[----:B------:R-:W-:Y:S02]  /*4d40*/  @!P0 LOP3.LUT R3, R6, 0x7f00, RZ, 0xc0, !PT ;  /* 0x00007f0006038812 */ /* 0x000fe400078ec0ff */
[----:B------:R-:W-:Y:S02]  /*4d50*/  @P0 LEA.HI R0, R0, 0x70000000, RZ, 0x1c ;  /* 0x7000000000000811 */ /* 0x000fe400078fe0ff */
[----:B------:R-:W-:Y:S02]  /*4d60*/  @!P0 LOP3.LUT R3, R3, 0x3f000000, RZ, 0xfc, !PT ;  /* 0x3f00000003038812 */ /* 0x000fe400078efcff */
[----:B------:R-:W-:Y:S01]  /*4d70*/  PRMT R6, R6, 0x9910, RZ ;  /* 0x0000991006067816 */ /* 0x000fe200000000ff */
[----:B------:R-:W-:Y:S02]  /*4d80*/  @P0 FMUL.FTZ R0, R0, 1.9259299443872358531e-34 ;  /* 0x0780000000000820 */ /* 0x000fe40000410000 */
[----:B------:R-:W-:Y:S02]  /*4d90*/  @!P0 FADD.FTZ R0, R3, -0.5 ;  /* 0xbf00000003008421 */ /* 0x000fe40000010000 */
[----:B------:R-:W-:-:S05]  /*4da0*/  IMAD.MOV.U32 R3, RZ, RZ, R6 ;  /* 0x000000ffff037224 */ /* 0x000fca00078e0006 */
[----:B------:R-:W-:-:S04]  /*4db0*/  LOP3.LUT R0, R0, 0x80000000, R3, 0xf8, !PT ;  /* 0x8000000000007812 */ /* 0x000fc800078ef803 */
[----:B------:R-:W-:-:S04]  /*4dc0*/  F2FP.BF16.F32.PACK_AB R0, RZ, R0 ;  /* 0x00000000ff00723e */ /* 0x000fc800000010ff */
[----:B------:R-:W-:Y:S01]  /*4dd0*/  PRMT R22, R0, 0x7610, R22 ;  /* 0x0000761000167816 */ /* 0x000fe20000000016 */
[----:B------:R-:W-:Y:S06]  /*4de0*/  BRA `(.L_x_828) ;  /* 0x0000000400d87947 */ /* 0x000fec0003800000 */
.L_x_838:
[----:B------:R0:W5:Y:S01]  /*4df0*/  LDG.E.U16 R22, desc[UR36][R4.64] ;  /* 0x0000002404167981 */ /* 0x000162000c1e1500 */
[----:B------:R-:W-:Y:S05]  /*4e00*/  BRA `(.L_x_828) ;  /* 0x0000000400d07947 */ /* 0x000fea0003800000 */
.L_x_835:
        /* <DEDUP_REMOVED lines=13> */
.L_x_842:
        /* <DEDUP_REMOVED lines=21> */
.L_x_846:
[----:B------:R-:W-:Y:S05]  /*5030*/  BSYNC.RECONVERGENT B1 ;  /* 0x0000000000017941 */ /* 0x000fea0003800200 */
.L_x_845:
[----:B------:R-:W-:Y:S01]  /*5040*/  IMAD.SHL.U32 R0, R0, 0x100000, RZ ;  /* 0x0010000000007824 */ /* 0x000fe200078e00ff */
[----:B------:R-:W-:-:S04]  /*5050*/  LEA R3, R3, 0x3b800000, 0x17 ;  /* 0x3b80000003037811 */ /* 0x000fc800078eb8ff */
[----:B------:R-:W-:-:S07]  /*5060*/  LOP3.LUT R0, R3, R0, R7, 0xfe, !PT ;  /* 0x0000000003007212 */ /* 0x000fce00078efe07 */
.L_x_844:
[----:B------:R-:W-:Y:S05]  /*5070*/  BSYNC.RECONVERGENT B0 ;  /* 0x0000000000007941 */ /* 0x000fea0003800200 */
.L_x_843:
[----:B------:R-:W-:-:S04]  /*5080*/  F2FP.BF16.F32.PACK_AB R0, RZ, R0 ;  /* 0x00000000ff00723e */ /* 0x000fc800000010ff */
[----:B------:R-:W-:Y:S01]  /*5090*/  PRMT R22, R0, 0x7610, R22 ;  /* 0x0000761000167816 */ /* 0x000fe20000000016 */
[----:B------:R-:W-:Y:S06]  /*50a0*/  BRA `(.L_x_828) ;  /* 0x0000000400287947 */ /* 0x000fec0003800000 */
.L_x_841:
        /* <DEDUP_REMOVED lines=21> */
.L_x_850:
[----:B------:R-:W-:Y:S05]  /*5200*/  BSYNC.RECONVERGENT B1 ;  /* 0x0000000000017941 */ /* 0x000fea0003800200 */
.L_x_849:
[----:B------:R-:W-:Y:S01]  /*5210*/  IMAD.SHL.U32 R0, R0, 0x200000, RZ ;  /* 0x0020000000007824 */ /* 0x000fe200078e00ff */
[----:B------:R-:W-:-:S04]  /*5220*/  LEA R3, R3, 0x37800000, 0x17 ;  /* 0x3780000003037811 */ /* 0x000fc800078eb8ff */
[----:B------:R-:W-:-:S07]  /*5230*/  LOP3.LUT R0, R3, R0, R7, 0xfe, !PT ;  /* 0x0000000003007212 */ /* 0x000fce00078efe07 */
.L_x_848:
[----:B------:R-:W-:Y:S05]  /*5240*/  BSYNC.RECONVERGENT B0 ;  /* 0x0000000000007941 */ /* 0x000fea0003800200 */
.L_x_847:
[----:B------:R-:W-:-:S04]  /*5250*/  F2FP.BF16.F32.PACK_AB R0, RZ, R0 ;  /* 0x00000000ff00723e */ /* 0x000fc800000010ff */
[----:B------:R-:W-:Y:S01]  /*5260*/  PRMT R22, R0, 0x7610, R22 ;  /* 0x0000761000167816 */ /* 0x000fe20000000016 */
[----:B------:R-:W-:Y:S06]  /*5270*/  BRA `(.L_x_828) ;  /* 0x0000000000b47947 */ /* 0x000fec0003800000 */
.L_x_840:
        /* <DEDUP_REMOVED lines=14> */
.L_x_854:
[----:B------:R-:W-:Y:S05]  /*5360*/  BSYNC.RECONVERGENT B0 ;  /* 0x0000000000007941 */ /* 0x000fea0003800200 */
.L_x_853:
[----:B------:R-:W-:-:S04]  /*5370*/  F2FP.BF16.F32.PACK_AB R0, RZ, R0 ;  /* 0x00000000ff00723e */ /* 0x000fc800000010ff */
[----:B------:R-:W-:Y:S01]  /*5380*/  PRMT R22, R0, 0x7610, R22 ;  /* 0x0000761000167816 */ /* 0x000fe20000000016 */
[----:B------:R-:W-:Y:S06]  /*5390*/  BRA `(.L_x_828) ;  /* 0x00000000006c7947 */ /* 0x000fec0003800000 */
.L_x_827:
        /* <DEDUP_REMOVED lines=16> */
.L_x_855:
[----:B------:R-:W-:Y:S01]  /*54a0*/  PRMT R22, RZ, 0x7610, R22 ;  /* 0x00007610ff167816 */ /* 0x000fe20000000016 */
[----:B------:R-:W-:Y:S06]  /*54b0*/  BRA `(.L_x_828) ;  /* 0x0000000000247947 */ /* 0x000fec0003800000 */
.L_x_852:
[----:B------:R-:W2:Y:S02]  /*54c0*/  LDG.E.64 R4, desc[UR36][R4.64] ;  /* 0x0000002404047981 */ /* 0x000ea4000c1e1b00 */
[----:B--2---:R-:W0:Y:S02]  /*54d0*/  I2F.U64 R0, R4 ;  /* 0x0000000400007312 */ /* 0x004e240000301000 */
[----:B0-----:R-:W-:-:S04]  /*54e0*/  F2FP.BF16.F32.PACK_AB R0, RZ, R0 ;  /* 0x00000000ff00723e */ /* 0x001fc800000010ff */
[----:B------:R-:W-:Y:S01]  /*54f0*/  PRMT R22, R0, 0x7610, R22 ;  /* 0x0000761000167816 */ /* 0x000fe20000000016 */
[----:B------:R-:W-:Y:S06]  /*5500*/  BRA `(.L_x_828) ;  /* 0x0000000000107947 */ /* 0x000fec0003800000 */
.L_x_851:
[----:B------:R-:W2:Y:S02]  /*5510*/  LDG.E R4, desc[UR36][R4.64] ;  /* 0x0000002404047981 */ /* 0x000ea4000c1e1900 */
[----:B--2---:R-:W-:-:S04]  /*5520*/  I2FP.F32.U32 R0, R4 ;  /* 0x0000000400007245 */ /* 0x004fc80000201000 */
[----:B------:R-:W-:-:S04]  /*5530*/  F2FP.BF16.F32.PACK_AB R0, RZ, R0 ;  /* 0x00000000ff00723e */ /* 0x000fc800000010ff */
[----:B------:R-:W-:-:S07]  /*5540*/  PRMT R22, R0, 0x7610, R22 ;  /* 0x0000761000167816 */ /* 0x000fce0000000016 */
.L_x_828:
        /* <DEDUP_REMOVED lines=21> */
.L_x_859:
[----:B------:R-:W2:Y:S02]  /*56a0*/  LDG.E.U8 R4, desc[UR36][R4.64] ;  /* 0x0000002404047981 */ /* 0x000ea4000c1e1100 */
[----:B--2---:R-:W-:-:S04]  /*56b0*/  I2FP.F32.U32 R0, R4 ;  /* 0x0000000400007245 */ /* 0x004fc80000201000 */
[----:B------:R-:W-:-:S04]  /*56c0*/  F2FP.BF16.F32.PACK_AB R0, RZ, R0 ;  /* 0x00000000ff00723e */ /* 0x000fc800000010ff */
[----:B------:R-:W-:Y:S01]  /*56d0*/  PRMT R24, R0, 0x7610, R24 ;  /* 0x0000761000187816 */ /* 0x000fe20000000018 */
[----:B------:R-:W-:Y:S06]  /*56e0*/  BRA `(.L_x_861) ;  /* 0x0000000c00c47947 */ /* 0x000fec0003800000 */
.L_x_858:
        /* <DEDUP_REMOVED lines=11> */
.L_x_863:
[----:B------:R-:W2:Y:S02]  /*57a0*/  LDG.E R4, desc[UR36][R4.64] ;  /* 0x0000002404047981 */ /* 0x000ea4000c1e1900 */
[----:B--2---:R-:W-:-:S04]  /*57b0*/  I2FP.F32.S32 R0, R4 ;  /* 0x0000000400007245 */ /* 0x004fc80000201400 */
[----:B------:R-:W-:-:S04]  /*57c0*/  F2FP.BF16.F32.PACK_AB R0, RZ, R0 ;  /* 0x00000000ff00723e */ /* 0x000fc800000010ff */
[----:B------:R-:W-:Y:S01]  /*57d0*/  PRMT R24, R0, 0x7610, R24 ;  /* 0x0000761000187816 */ /* 0x000fe20000000018 */
[----:B------:R-:W-:Y:S06]  /*57e0*/  BRA `(.L_x_861) ;  /* 0x0000000c00847947 */ /* 0x000fec0003800000 */
.L_x_862:
[----:B------:R-:W2:Y:S02]  /*57f0*/  LDG.E.U16 R4, desc[UR36][R4.64] ;  /* 0x0000002404047981 */ /* 0x000ea4000c1e1500 */
[----:B--2---:R-:W0:Y:S02]  /*5800*/  I2F.S16 R0, R4 ;  /* 0x0000000400007306 */ /* 0x004e240000101400 */
[----:B0-----:R-:W-:-:S04]  /*5810*/  F2FP.BF16.F32.PACK_AB R0, RZ, R0 ;  /* 0x00000000ff00723e */ /* 0x001fc800000010ff */
[----:B------:R-:W-:Y:S01]  /*5820*/  PRMT R24, R0, 0x7610, R24 ;  /* 0x0000761000187816 */ /* 0x000fe20000000018 */
[----:B------:R-:W-:Y:S06]  /*5830*/  BRA `(.L_x_861) ;  /* 0x0000000c00707947 */ /* 0x000fec0003800000 */
.L_x_857:
        /* <DEDUP_REMOVED lines=9> */
.L_x_865:
[----:B------:R-:W2:Y:S02]  /*58d0*/  LDG.E.U16 R0, desc[UR36][R4.64] ;  /* 0x0000002404007981 */ /* 0x000ea4000c1e1500 */
[----:B--2---:R-:W-:-:S05]  /*58e0*/  HADD2.F32 R0, -RZ, R0.H0_H0 ;  /* 0x20000000ff007230 */ /* 0x004fca0000004100 */
[----:B------:R-:W-:-:S04]  /*58f0*/  F2FP.BF16.F32.PACK_AB R0, RZ, R0 ;  /* 0x00000000ff00723e */ /* 0x000fc800000010ff */
[----:B------:R-:W-:Y:S01]  /*5900*/  PRMT R24, R0, 0x7610, R24 ;  /* 0x0000761000187816 */ /* 0x000fe20000000018 */
[----:B------:R-:W-:Y:S06]  /*5910*/  BRA `(.L_x_861) ;  /* 0x0000000c00387947 */ /* 0x000fec0003800000 */
.L_x_864:
        /* <DEDUP_REMOVED lines=9> */
.L_x_867:
[----:B------:R-:W2:Y:S02]  /*59b0*/  LDG.E.U16 R4, desc[UR36][R4.64] ;  /* 0x0000002404047981 */ /* 0x000ea4000c1e1500 */
[----:B--2---:R-:W-:-:S05]  /*59c0*/  HADD2.F32 R0, -RZ, R4.H0_H0 ;  /* 0x20000004ff007230 */ /* 0x004fca0000004100 */
[----:B------:R-:W-:-:S04]  /*59d0*/  F2FP.BF16.F32.PACK_AB R0, RZ, R0 ;  /* 0x00000000ff00723e */ /* 0x000fc800000010ff */
[----:B------:R-:W-:Y:S01]  /*59e0*/  PRMT R24, R0, 0x7610, R24 ;  /* 0x0000761000187816 */ /* 0x000fe20000000018 */
[----:B------:R-:W-:Y:S06]  /*59f0*/  BRA `(.L_x_861) ;  /* 0x0000000c00007947 */ /* 0x000fec0003800000 */
.L_x_866:
        /* <DEDUP_REMOVED lines=9> */
.L_x_856:
        /* <DEDUP_REMOVED lines=14> */
.L_x_870:
        /* <DEDUP_REMOVED lines=9> */
.L_x_869:
        /* <DEDUP_REMOVED lines=27> */
.L_x_872:
        /* <DEDUP_REMOVED lines=15> */
.L_x_871:
[----:B------:R0:W5:Y:S01]  /*5ea0*/  LDG.E.U16 R24, desc[UR36][R4.64] ;  /* 0x0000002404187981 */ /* 0x000162000c1e1500 */
[----:B------:R-:W-:Y:S05]  /*5eb0*/  BRA `(.L_x_861) ;  /* 0x0000000400d07947 */ /* 0x000fea0003800000 */
.L_x_868:
        /* <DEDUP_REMOVED lines=13> */
.L_x_875:
        /* <DEDUP_REMOVED lines=21> */
.L_x_879:
[----:B------:R-:W-:Y:S05]  /*60e0*/  BSYNC.RECONVERGENT B1 ;  /* 0x0000000000017941 */ /* 0x000fea0003800200 */
.L_x_878:
[----:B------:R-:W-:Y:S01]  /*60f0*/  IMAD.SHL.U32 R0, R0, 0x100000, RZ ;  /* 0x0010000000007824 */ /* 0x000fe200078e00ff */
[----:B------:R-:W-:-:S04]  /*6100*/  LEA R3, R3, 0x3b800000, 0x17 ;  /* 0x3b80000003037811 */ /* 0x000fc800078eb8ff */
[----:B------:R-:W-:-:S07]  /*6110*/  LOP3.LUT R0, R3, R0, R7, 0xfe, !PT ;  /* 0x0000000003007212 */ /* 0x000fce00078efe07 */
.L_x_877:
[----:B------:R-:W-:Y:S05]  /*6120*/  BSYNC.RECONVERGENT B0 ;  /* 0x0000000000007941 */ /* 0x000fea0003800200 */
.L_x_876:
[----:B------:R-:W-:-:S04]  /*6130*/  F2FP.BF16.F32.PACK_AB R0, RZ, R0 ;  /* 0x00000000ff00723e */ /* 0x000fc800000010ff */
[----:B------:R-:W-:Y:S01]  /*6140*/  PRMT R24, R0, 0x7610, R24 ;  /* 0x0000761000187816 */ /* 0x000fe20000000018 */
[----:B------:R-:W-:Y:S06]  /*6150*/  BRA `(.L_x_861) ;  /* 0x0000000400287947 */ /* 0x000fec0003800000 */
.L_x_874:
        /* <DEDUP_REMOVED lines=21> */
.L_x_883:
[----:B------:R-:W-:Y:S05]  /*62b0*/  BSYNC.RECONVERGENT B1 ;  /* 0x0000000000017941 */ /* 0x000fea0003800200 */
.L_x_882:
[----:B------:R-:W-:Y:S01]  /*62c0*/  IMAD.SHL.U32 R0, R0, 0x200000, RZ ;  /* 0x0020000000007824 */ /* 0x000fe200078e00ff */
[----:B------:R-:W-:-:S04]  /*62d0*/  LEA R3, R3, 0x37800000, 0x17 ;  /* 0x3780000003037811 */ /* 0x000fc800078eb8ff */
[----:B------:R-:W-:-:S07]  /*62e0*/  LOP3.LUT R0, R3, R0, R7, 0xfe, !PT ;  /* 0x0000000003007212 */ /* 0x000fce00078efe07 */
.L_x_881:
[----:B------:R-:W-:Y:S05]  /*62f0*/  BSYNC.RECONVERGENT B0 ;  /* 0x0000000000007941 */ /* 0x000fea0003800200 */
.L_x_880:
[----:B------:R-:W-:-:S04]  /*6300*/  F2FP.BF16.F32.PACK_AB R0, RZ, R0 ;  /* 0x00000000ff00723e */ /* 0x000fc800000010ff */
[----:B------:R-:W-:Y:S01]  /*6310*/  PRMT R24, R0, 0x7610, R24 ;  /* 0x0000761000187816 */ /* 0x000fe20000000018 */
[----:B------:R-:W-:Y:S06]  /*6320*/  BRA `(.L_x_861) ;  /* 0x0000000000b47947 */ /* 0x000fec0003800000 */
.L_x_873:
        /* <DEDUP_REMOVED lines=14> */
.L_x_887:
[----:B------:R-:W-:Y:S05]  /*6410*/  BSYNC.RECONVERGENT B0 ;  /* 0x0000000000007941 */ /* 0x000fea0003800200 */
.L_x_886:
[----:B------:R-:W-:-:S04]  /*6420*/  F2FP.BF16.F32.PACK_AB R0, RZ, R0 ;  /* 0x00000000ff00723e */ /* 0x000fc800000010ff */
[----:B------:R-:W-:Y:S01]  /*6430*/  PRMT R24, R0, 0x7610, R24 ;  /* 0x0000761000187816 */ /* 0x000fe20000000018 */
[----:B------:R-:W-:Y:S06]  /*6440*/  BRA `(.L_x_861) ;  /* 0x00000000006c7947 */ /* 0x000fec0003800000 */
.L_x_860:
        /* <DEDUP_REMOVED lines=16> */
.L_x_888:
[----:B------:R-:W-:Y:S01]  /*6550*/  PRMT R24, RZ, 0x7610, R24 ;  /* 0x00007610ff187816 */ /* 0x000fe20000000018 */
[----:B------:R-:W-:Y:S06]  /*6560*/  BRA `(.L_x_861) ;  /* 0x0000000000247947 */ /* 0x000fec0003800000 */
.L_x_885:
[----:B------:R-:W2:Y:S02]  /*6570*/  LDG.E.64 R4, desc[UR36][R4.64] ;  /* 0x0000002404047981 */ /* 0x000ea4000c1e1b00 */
[----:B--2---:R-:W0:Y:S02]  /*6580*/  I2F.U64 R0, R4 ;  /* 0x0000000400007312 */ /* 0x004e240000301000 */
[----:B0-----:R-:W-:-:S04]  /*6590*/  F2FP.BF16.F32.PACK_AB R0, RZ, R0 ;  /* 0x00000000ff00723e */ /* 0x001fc800000010ff */
[----:B------:R-:W-:Y:S01]  /*65a0*/  PRMT R24, R0, 0x7610, R24 ;  /* 0x0000761000187816 */ /* 0x000fe20000000018 */
[----:B------:R-:W-:Y:S06]  /*65b0*/  BRA `(.L_x_861) ;  /* 0x0000000000107947 */ /* 0x000fec0003800000 */
.L_x_884:
[----:B------:R-:W2:Y:S02]  /*65c0*/  LDG.E R4, desc[UR36][R4.64] ;  /* 0x0000002404047981 */ /* 0x000ea4000c1e1900 */
[----:B--2---:R-:W-:-:S04]  /*65d0*/  I2FP.F32.U32 R0, R4 ;  /* 0x0000000400007245 */ /* 0x004fc80000201000 */
[----:B------:R-:W-:-:S04]  /*65e0*/  F2FP.BF16.F32.PACK_AB R0, RZ, R0 ;  /* 0x00000000ff00723e */ /* 0x000fc800000010ff */
[----:B------:R-:W-:-:S07]  /*65f0*/  PRMT R24, R0, 0x7610, R24 ;  /* 0x0000761000187816 */ /* 0x000fce0000000018 */
.L_x_861:
        /* <DEDUP_REMOVED lines=21> */
.L_x_892:
[----:B------:R-:W2:Y:S02]  /*6750*/  LDG.E.U8 R4, desc[UR36][R4.64] ;  /* 0x0000002404047981 */ /* 0x000ea4000c1e1100 */
[----:B--2---:R-:W-:-:S04]  /*6760*/  I2FP.F32.U32 R0, R4 ;  /* 0x0000000400007245 */ /* 0x004fc80000201000 */
[----:B------:R-:W-:-:S04]  /*6770*/  F2FP.BF16.F32.PACK_AB R0, RZ, R0 ;  /* 0x00000000ff00723e */ /* 0x000fc800000010ff */
[----:B------:R-:W-:Y:S01]  /*6780*/  PRMT R25, R0, 0x7610, R25 ;  /* 0x0000761000197816 */ /* 0x000fe20000000019 */
[----:B------:R-:W-:Y:S06]  /*6790*/  BRA `(.L_x_894) ;  /* 0x0000000c00c47947 */ /* 0x000fec0003800000 */
.L_x_891:
        /* <DEDUP_REMOVED lines=11> */
.L_x_896:
[----:B------:R-:W2:Y:S02]  /*6850*/  LDG.E R4, desc[UR36][R4.64] ;  /* 0x0000002404047981 */ /* 0x000ea4000c1e1900 */
[----:B--2---:R-:W-:-:S04]  /*6860*/  I2FP.F32.S32 R0, R4 ;  /* 0x0000000400007245 */ /* 0x004fc80000201400 */
[----:B------:R-:W-:-:S04]  /*6870*/  F2FP.BF16.F32.PACK_AB R0, RZ, R0 ;  /* 0x00000000ff00723e */ /* 0x000fc800000010ff */
[----:B------:R-:W-:Y:S01]  /*6880*/  PRMT R25, R0, 0x7610, R25 ;  /* 0x0000761000197816 */ /* 0x000fe20000000019 */
[----:B------:R-:W-:Y:S06]  /*6890*/  BRA `(.L_x_894) ;  /* 0x0000000c00847947 */ /* 0x000fec0003800000 */
.L_x_895:
[----:B------:R-:W2:Y:S02]  /*68a0*/  LDG.E.U16 R4, desc[UR36][R4.64] ;  /* 0x0000002404047981 */ /* 0x000ea4000c1e1500 */
[----:B--2---:R-:W0:Y:S02]  /*68b0*/  I2F.S16 R0, R4 ;  /* 0x0000000400007306 */ /* 0x004e240000101400 */
[----:B0-----:R-:W-:-:S04]  /*68c0*/  F2FP.BF16.F32.PACK_AB R0, RZ, R0 ;  /* 0x00000000ff00723e */ /* 0x001fc800000010ff */
[----:B------:R-:W-:Y:S01]  /*68d0*/  PRMT R25, R0, 0x7610, R25 ;  /* 0x0000761000197816 */ /* 0x000fe20000000019 */
[----:B------:R-:W-:Y:S06]  /*68e0*/  BRA `(.L_x_894) ;  /* 0x0000000c00707947 */ /* 0x000fec0003800000 */
.L_x_890:
        /* <DEDUP_REMOVED lines=9> */
.L_x_898:
[----:B------:R-:W2:Y:S02]  /*6980*/  LDG.E.U16 R0, desc[UR36][R4.64] ;  /* 0x0000002404007981 */ /* 0x000ea4000c1e1500 */
[----:B--2---:R-:W-:-:S05]  /*6990*/  HADD2.F32 R0, -RZ, R0.H0_H0 ;  /* 0x20000000ff007230 */ /* 0x004fca0000004100 */
[----:B------:R-:W-:-:S04]  /*69a0*/  F2FP.BF16.F32.PACK_AB R0, RZ, R0 ;  /* 0x00000000ff00723e */ /* 0x000fc800000010ff */
[----:B------:R-:W-:Y:S01]  /*69b0*/  PRMT R25, R0, 0x7610, R25 ;  /* 0x0000761000197816 */ /* 0x000fe20000000019 */
[----:B------:R-:W-:Y:S06]  /*69c0*/  BRA `(.L_x_894) ;  /* 0x0000000c00387947 */ /* 0x000fec0003800000 */
.L_x_897:
        /* <DEDUP_REMOVED lines=9> */
.L_x_900:
[----:B------:R-:W2:Y:S02]  /*6a60*/  LDG.E.U16 R4, desc[UR36][R4.64] ;  /* 0x0000002404047981 */ /* 0x000ea4000c1e1500 */
[----:B--2---:R-:W-:-:S05]  /*6a70*/  HADD2.F32 R0, -RZ, R4.H0_H0 ;  /* 0x20000004ff007230 */ /* 0x004fca0000004100 */
[----:B------:R-:W-:-:S04]  /*6a80*/  F2FP.BF16.F32.PACK_AB R0, RZ, R0 ;  /* 0x00000000ff00723e */ /* 0x000fc800000010ff */
[----:B------:R-:W-:Y:S01]  /*6a90*/  PRMT R25, R0, 0x7610, R25 ;  /* 0x0000761000197816 */ /* 0x000fe20000000019 */
[----:B------:R-:W-:Y:S06]  /*6aa0*/  BRA `(.L_x_894) ;  /* 0x0000000c00007947 */ /* 0x000fec0003800000 */
.L_x_899:
        /* <DEDUP_REMOVED lines=9> */
.L_x_889:
        /* <DEDUP_REMOVED lines=14> */
.L_x_903:
        /* <DEDUP_REMOVED lines=9> */
.L_x_902:
        /* <DEDUP_REMOVED lines=27> */
.L_x_905:
        /* <DEDUP_REMOVED lines=15> */
.L_x_904:
[----:B------:R0:W5:Y:S01]  /*6f50*/  LDG.E.U16 R25, desc[UR36][R4.64] ;  /* 0x0000002404197981 */ /* 0x000162000c1e1500 */
[----:B------:R-:W-:Y:S05]  /*6f60*/  BRA `(.L_x_894) ;  /* 0x0000000400d07947 */ /* 0x000fea0003800000 */
.L_x_901:
        /* <DEDUP_REMOVED lines=13> */
.L_x_908:
        /* <DEDUP_REMOVED lines=21> */
.L_x_912:
[----:B------:R-:W-:Y:S05]  /*7190*/  BSYNC.RECONVERGENT B1 ;  /* 0x0000000000017941 */ /* 0x000fea0003800200 */
.L_x_911:
[----:B------:R-:W-:Y:S01]  /*71a0*/  IMAD.SHL.U32 R0, R0, 0x100000, RZ ;  /* 0x0010000000007824 */ /* 0x000fe200078e00ff */
[----:B------:R-:W-:-:S04]  /*71b0*/  LEA R3, R3, 0x3b800000, 0x17 ;  /* 0x3b80000003037811 */ /* 0x000fc800078eb8ff */
[----:B------:R-:W-:-:S07]  /*71c0*/  LOP3.LUT R0, R3, R0, R7, 0xfe, !PT ;  /* 0x0000000003007212 */ /* 0x000fce00078efe07 */
.L_x_910:
[----:B------:R-:W-:Y:S05]  /*71d0*/  BSYNC.RECONVERGENT B0 ;  /* 0x0000000000007941 */ /* 0x000fea0003800200 */
.L_x_909:
[----:B------:R-:W-:-:S04]  /*71e0*/  F2FP.BF16.F32.PACK_AB R0, RZ, R0 ;  /* 0x00000000ff00723e */ /* 0x000fc800000010ff */
[----:B------:R-:W-:Y:S01]  /*71f0*/  PRMT R25, R0, 0x7610, R25 ;  /* 0x0000761000197816 */ /* 0x000fe20000000019 */
[----:B------:R-:W-:Y:S06]  /*7200*/  BRA `(.L_x_894) ;  /* 0x0000000400287947 */ /* 0x000fec0003800000 */
.L_x_907:
        /* <DEDUP_REMOVED lines=21> */
.L_x_916:
[----:B------:R-:W-:Y:S05]  /*7360*/  BSYNC.RECONVERGENT B1 ;  /* 0x0000000000017941 */ /* 0x000fea0003800200 */
.L_x_915:
[----:B------:R-:W-:Y:S01]  /*7370*/  IMAD.SHL.U32 R0, R0, 0x200000, RZ ;  /* 0x0020000000007824 */ /* 0x000fe200078e00ff */
[----:B------:R-:W-:-:S04]  /*7380*/  LEA R3, R3, 0x37800000, 0x17 ;  /* 0x3780000003037811 */ /* 0x000fc800078eb8ff */
[----:B------:R-:W-:-:S07]  /*7390*/  LOP3.LUT R0, R3, R0, R7, 0xfe, !PT ;  /* 0x0000000003007212 */ /* 0x000fce00078efe07 */
.L_x_914:
[----:B------:R-:W-:Y:S05]  /*73a0*/  BSYNC.RECONVERGENT B0 ;  /* 0x0000000000007941 */ /* 0x000fea0003800200 */
.L_x_913:
[----:B------:R-:W-:-:S04]  /*73b0*/  F2FP.BF16.F32.PACK_AB R0, RZ, R0 ;  /* 0x00000000ff00723e */ /* 0x000fc800000010ff */
[----:B------:R-:W-:Y:S01]  /*73c0*/  PRMT R25, R0, 0x7610, R25 ;  /* 0x0000761000197816 */ /* 0x000fe20000000019 */
[----:B------:R-:W-:Y:S06]  /*73d0*/  BRA `(.L_x_894) ;  /* 0x0000000000b47947 */ /* 0x000fec0003800000 */
.L_x_906:
        /* <DEDUP_REMOVED lines=14> */
.L_x_920:
[----:B------:R-:W-:Y:S05]  /*74c0*/  BSYNC.RECONVERGENT B0 ;  /* 0x0000000000007941 */ /* 0x000fea0003800200 */
.L_x_919:
[----:B------:R-:W-:-:S04]  /*74d0*/  F2FP.BF16.F32.PACK_AB R0, RZ, R0 ;  /* 0x00000000ff00723e */ /* 0x000fc800000010ff */
[----:B------:R-:W-:Y:S01]  /*74e0*/  PRMT R25, R0, 0x7610, R25 ;  /* 0x0000761000197816 */ /* 0x000fe20000000019 */
[----:B------:R-:W-:Y:S06]  /*74f0*/  BRA `(.L_x_894) ;  /* 0x00000000006c7947 */ /* 0x000fec0003800000 */
.L_x_893:
        /* <DEDUP_REMOVED lines=16> */
.L_x_921:
[----:B------:R-:W-:Y:S01]  /*7600*/  PRMT R25, RZ, 0x7610, R25 ;  /* 0x00007610ff197816 */ /* 0x000fe20000000019 */
[----:B------:R-:W-:Y:S06]  /*7610*/  BRA `(.L_x_894) ;  /* 0x0000000000247947 */ /* 0x000fec0003800000 */
.L_x_918:
[----:B------:R-:W2:Y:S02]  /*7620*/  LDG.E.64 R4, desc[UR36][R4.64] ;  /* 0x0000002404047981 */ /* 0x000ea4000c1e1b00 */
[----:B--2---:R-:W0:Y:S02]  /*7630*/  I2F.U64 R0, R4 ;  /* 0x0000000400007312 */ /* 0x004e240000301000 */
[----:B0-----:R-:W-:-:S04]  /*7640*/  F2FP.BF16.F32.PACK_AB R0, RZ, R0 ;  /* 0x00000000ff00723e */ /* 0x001fc800000010ff */
[----:B------:R-:W-:Y:S01]  /*7650*/  PRMT R25, R0, 0x7610, R25 ;  /* 0x0000761000197816 */ /* 0x000fe20000000019 */
[----:B------:R-:W-:Y:S06]  /*7660*/  BRA `(.L_x_894) ;  /* 0x0000000000107947 */ /* 0x000fec0003800000 */
.L_x_917:
[----:B------:R-:W2:Y:S02]  /*7670*/  LDG.E R4, desc[UR36][R4.64] ;  /* 0x0000002404047981 */ /* 0x000ea4000c1e1900 */
[----:B--2---:R-:W-:-:S04]  /*7680*/  I2FP.F32.U32 R0, R4 ;  /* 0x0000000400007245 */ /* 0x004fc80000201000 */
[----:B------:R-:W-:-:S04]  /*7690*/  F2FP.BF16.F32.PACK_AB R0, RZ, R0 ;  /* 0x00000000ff00723e */ /* 0x000fc800000010ff */
[----:B------:R-:W-:-:S07]  /*76a0*/  PRMT R25, R0, 0x7610, R25 ;  /* 0x0000761000197816 */ /* 0x000fce0000000019 */
.L_x_894:
        /* <DEDUP_REMOVED lines=21> */
.L_x_925:
[----:B------:R-:W2:Y:S02]  /*7800*/  LDG.E.U8 R4, desc[UR36][R4.64] ;  /* 0x0000002404047981 */ /* 0x000ea4000c1e1100 */
[----:B--2---:R-:W-:-:S04]  /*7810*/  I2FP.F32.U32 R0, R4 ;  /* 0x0000000400007245 */ /* 0x004fc80000201000 */
[----:B------:R-:W-:-:S04]  /*7820*/  F2FP.BF16.F32.PACK_AB R0, RZ, R0 ;  /* 0x00000000ff00723e */ /* 0x000fc800000010ff */
[----:B------:R-:W-:Y:S01]  /*7830*/  PRMT R26, R0, 0x7610, R26 ;  /* 0x00007610001a7816 */ /* 0x000fe2000000001a */
[----:B------:R-:W-:Y:S06]  /*7840*/  BRA `(.L_x_927) ;  /* 0x0000000c00c47947 */ /* 0x000fec0003800000 */
.L_x_924:
        /* <DEDUP_REMOVED lines=11> */
.L_x_929:
[----:B------:R-:W2:Y:S02]  /*7900*/  LDG.E R4, desc[UR36][R4.64] ;  /* 0x0000002404047981 */ /* 0x000ea4000c1e1900 */
[----:B--2---:R-:W-:-:S04]  /*7910*/  I2FP.F32.S32 R0, R4 ;  /* 0x0000000400007245 */ /* 0x004fc80000201400 */
[----:B------:R-:W-:-:S04]  /*7920*/  F2FP.BF16.F32.PACK_AB R0, RZ, R0 ;  /* 0x00000000ff00723e */ /* 0x000fc800000010ff */
[----:B------:R-:W-:Y:S01]  /*7930*/  PRMT R26, R0, 0x7610, R26 ;  /* 0x00007610001a7816 */ /* 0x000fe2000000001a */
[----:B------:R-:W-:Y:S06]  /*7940*/  BRA `(.L_x_927) ;  /* 0x0000000c00847947 */ /* 0x000fec0003800000 */
.L_x_928:
[----:B------:R-:W2:Y:S02]  /*7950*/  LDG.E.U16 R4, desc[UR36][R4.64] ;  /* 0x0000002404047981 */ /* 0x000ea4000c1e1500 */
[----:B--2---:R-:W0:Y:S02]  /*7960*/  I2F.S16 R0, R4 ;  /* 0x0000000400007306 */ /* 0x004e240000101400 */
[----:B0-----:R-:W-:-:S04]  /*7970*/  F2FP.BF16.F32.PACK_AB R0, RZ, R0 ;  /* 0x00000000ff00723e */ /* 0x001fc800000010ff */
[----:B------:R-:W-:Y:S01]  /*7980*/  PRMT R26, R0, 0x7610, R26 ;  /* 0x00007610001a7816 */ /* 0x000fe2000000001a */
[----:B------:R-:W-:Y:S06]  /*7990*/  BRA `(.L_x_927) ;  /* 0x0000000c00707947 */ /* 0x000fec0003800000 */
.L_x_923:
        /* <DEDUP_REMOVED lines=9> */
.L_x_931:
[----:B------:R-:W2:Y:S02]  /*7a30*/  LDG.E.U16 R0, desc[UR36][R4.64] ;  /* 0x0000002404007981 */ /* 0x000ea4000c1e1500 */
[----:B--2---:R-:W-:-:S05]  /*7a40*/  HADD2.F32 R0, -RZ, R0.H0_H0 ;  /* 0x20000000ff007230 */ /* 0x004fca0000004100 */
[----:B------:R-:W-:-:S04]  /*7a50*/  F2FP.BF16.F32.PACK_AB R0, RZ, R0 ;  /* 0x00000000ff00723e */ /* 0x000fc800000010ff */
[----:B------:R-:W-:Y:S01]  /*7a60*/  PRMT R26, R0, 0x7610, R26 ;  /* 0x00007610001a7816 */ /* 0x000fe2000000001a */
[----:B------:R-:W-:Y:S06]  /*7a70*/  BRA `(.L_x_927) ;  /* 0x0000000c00387947 */ /* 0x000fec0003800000 */
.L_x_930:
        /* <DEDUP_REMOVED lines=9> */
.L_x_933:
[----:B------:R-:W2:Y:S02]  /*7b10*/  LDG.E.U16 R4, desc[UR36][R4.64] ;  /* 0x0000002404047981 */ /* 0x000ea4000c1e1500 */
[----:B--2---:R-:W-:-:S05]  /*7b20*/  HADD2.F32 R0, -RZ, R4.H0_H0 ;  /* 0x20000004ff007230 */ /* 0x004fca0000004100 */
[----:B------:R-:W-:-:S04]  /*7b30*/  F2FP.BF16.F32.PACK_AB R0, RZ, R0 ;  /* 0x00000000ff00723e */ /* 0x000fc800000010ff */
[----:B------:R-:W-:Y:S01]  /*7b40*/  PRMT R26, R0, 0x7610, R26 ;  /* 0x00007610001a7816 */ /* 0x000fe2000000001a */
[----:B------:R-:W-:Y:S06]  /*7b50*/  BRA `(.L_x_927) ;  /* 0x0000000c00007947 */ /* 0x000fec0003800000 */
.L_x_932:
        /* <DEDUP_REMOVED lines=9> */
.L_x_922:
        /* <DEDUP_REMOVED lines=14> */
.L_x_936:
        /* <DEDUP_REMOVED lines=9> */
.L_x_935:
        /* <DEDUP_REMOVED lines=27> */
.L_x_938:
        /* <DEDUP_REMOVED lines=15> */
.L_x_937:
[----:B------:R0:W5:Y:S01]  /*8000*/  LDG.E.U16 R26, desc[UR36][R4.64] ;  /* 0x00000024041a7981 */ /* 0x000162000c1e1500 */
[----:B------:R-:W-:Y:S05]  /*8010*/  BRA `(.L_x_927) ;  /* 0x0000000400d07947 */ /* 0x000fea0003800000 */
.L_x_934:
        /* <DEDUP_REMOVED lines=13> */
.L_x_941:
        /* <DEDUP_REMOVED lines=21> */
.L_x_945:
[----:B------:R-:W-:Y:S05]  /*8240*/  BSYNC.RECONVERGENT B1 ;  /* 0x0000000000017941 */ /* 0x000fea0003800200 */
.L_x_944:
[----:B------:R-:W-:Y:S01]  /*8250*/  IMAD.SHL.U32 R0, R0, 0x100000, RZ ;  /* 0x0010000000007824 */ /* 0x000fe200078e00ff */
[----:B------:R-:W-:-:S04]  /*8260*/  LEA R3, R3, 0x3b800000, 0x17 ;  /* 0x3b80000003037811 */ /* 0x000fc800078eb8ff */
[----:B------:R-:W-:-:S07]  /*8270*/  LOP3.LUT R0, R3, R0, R7, 0xfe, !PT ;  /* 0x0000000003007212 */ /* 0x000fce00078efe07 */
.L_x_943:
[----:B------:R-:W-:Y:S05]  /*8280*/  BSYNC.RECONVERGENT B0 ;  /* 0x0000000000007941 */ /* 0x000fea0003800200 */
.L_x_942:
[----:B------:R-:W-:-:S04]  /*8290*/  F2FP.BF16.F32.PACK_AB R0, RZ, R0 ;  /* 0x00000000ff00723e */ /* 0x000fc800000010ff */
[----:B------:R-:W-:Y:S01]  /*82a0*/  PRMT R26, R0, 0x7610, R26 ;  /* 0x00007610001a7816 */ /* 0x000fe2000000001a */
[----:B------:R-:W-:Y:S06]  /*82b0*/  BRA `(.L_x_927) ;  /* 0x0000000400287947 */ /* 0x000fec0003800000 */
.L_x_940:
        /* <DEDUP_REMOVED lines=21> */
.L_x_949:
[----:B------:R-:W-:Y:S05]  /*8410*/  BSYNC.RECONVERGENT B1 ;  /* 0x0000000000017941 */ /* 0x000fea0003800200 */
.L_x_948:
[----:B------:R-:W-:Y:S01]  /*8420*/  IMAD.SHL.U32 R0, R0, 0x200000, RZ ;  /* 0x0020000000007824 */ /* 0x000fe200078e00ff */
[----:B------:R-:W-:-:S04]  /*8430*/  LEA R3, R3, 0x37800000, 0x17 ;  /* 0x3780000003037811 */ /* 0x000fc800078eb8ff */
[----:B------:R-:W-:-:S07]  /*8440*/  LOP3.LUT R0, R3, R0, R7, 0xfe, !PT ;  /* 0x0000000003007212 */ /* 0x000fce00078efe07 */
.L_x_947:
[----:B------:R-:W-:Y:S05]  /*8450*/  BSYNC.RECONVERGENT B0 ;  /* 0x0000000000007941 */ /* 0x000fea0003800200 */
.L_x_946:
[----:B------:R-:W-:-:S04]  /*8460*/  F2FP.BF16.F32.PACK_AB R0, RZ, R0 ;  /* 0x00000000ff00723e */ /* 0x000fc800000010ff */
[----:B------:R-:W-:Y:S01]  /*8470*/  PRMT R26, R0, 0x7610, R26 ;  /* 0x00007610001a7816 */ /* 0x000fe2000000001a */
[----:B------:R-:W-:Y:S06]  /*8480*/  BRA `(.L_x_927) ;  /* 0x0000000000b47947 */ /* 0x000fec0003800000 */
.L_x_939:
        /* <DEDUP_REMOVED lines=14> */
.L_x_953:
[----:B------:R-:W-:Y:S05]  /*8570*/  BSYNC.RECONVERGENT B0 ;  /* 0x0000000000007941 */ /* 0x000fea0003800200 */
.L_x_952:
[----:B------:R-:W-:-:S04]  /*8580*/  F2FP.BF16.F32.PACK_AB R0, RZ, R0 ;  /* 0x00000000ff00723e */ /* 0x000fc800000010ff */
[----:B------:R-:W-:Y:S01]  /*8590*/  PRMT R26, R0, 0x7610, R26 ;  /* 0x00007610001a7816 */ /* 0x000fe2000000001a */
[----:B------:R-:W-:Y:S06]  /*85a0*/  BRA `(.L_x_927) ;  /* 0x00000000006c7947 */ /* 0x000fec0003800000 */
.L_x_926:
        /* <DEDUP_REMOVED lines=16> */
.L_x_954:
[----:B------:R-:W-:Y:S01]  /*86b0*/  PRMT R26, RZ, 0x7610, R26 ;  /* 0x00007610ff1a7816 */ /* 0x000fe2000000001a */
[----:B------:R-:W-:Y:S06]  /*86c0*/  BRA `(.L_x_927) ;  /* 0x0000000000247947 */ /* 0x000fec0003800000 */
.L_x_951:
[----:B------:R-:W2:Y:S02]  /*86d0*/  LDG.E.64 R4, desc[UR36][R4.64] ;  /* 0x0000002404047981 */ /* 0x000ea4000c1e1b00 */
[----:B--2---:R-:W0:Y:S02]  /*86e0*/  I2F.U64 R0, R4 ;  /* 0x0000000400007312 */ /* 0x004e240000301000 */
[----:B0-----:R-:W-:-:S04]  /*86f0*/  F2FP.BF16.F32.PACK_AB R0, RZ, R0 ;  /* 0x00000000ff00723e */ /* 0x001fc800000010ff */
[----:B------:R-:W-:Y:S01]  /*8700*/  PRMT R26, R0, 0x7610, R26 ;  /* 0x00007610001a7816 */ /* 0x000fe2000000001a */
[----:B------:R-:W-:Y:S06]  /*8710*/  BRA `(.L_x_927) ;  /* 0x0000000000107947 */ /* 0x000fec0003800000 */
.L_x_950:
[----:B------:R-:W2:Y:S02]  /*8720*/  LDG.E R4, desc[UR36][R4.64] ;  /* 0x0000002404047981 */ /* 0x000ea4000c1e1900 */
[----:B--2---:R-:W-:-:S04]  /*8730*/  I2FP.F32.U32 R0, R4 ;  /* 0x0000000400007245 */ /* 0x004fc80000201000 */
[----:B------:R-:W-:-:S04]  /*8740*/  F2FP.BF16.F32.PACK_AB R0, RZ, R0 ;  /* 0x00000000ff00723e */ /* 0x000fc800000010ff */
[----:B------:R-:W-:-:S07]  /*8750*/  PRMT R26, R0, 0x7610, R26 ;  /* 0x00007610001a7816 */ /* 0x000fce000000001a */
.L_x_927:
[----:B------:R-:W-:-:S07]  /*8760*/  VIADD R33, R33, 0x80 ;  /* 0x0000008021217836 */ /* 0x000fce0000000000 */
.L_x_822:
[----:B------:R-:W-:Y:S05]  /*8770*/  BSYNC.RECONVERGENT B6 ;  /* 0x0000000000067941 */ /* 0x000fea0003800200 */
.L_x_821:
        /* <DEDUP_REMOVED lines=29> */
.L_x_960:
[----:B------:R-:W2:Y:S02]  /*8950*/  LDG.E.U8 R4, desc[UR36][R4.64] ;  /* 0x0000002404047981 */ /* 0x000ea4000c1e1100 */
[----:B--2---:R-:W-:-:S04]  /*8960*/  I2FP.F32.U32 R0, R4 ;  /* 0x0000000400007245 */ /* 0x004fc80000201000 */
[----:B------:R-:W-:-:S04]  /*8970*/  F2FP.BF16.F32.PACK_AB R0, RZ, R0 ;  /* 0x00000000ff00723e */ /* 0x000fc800000010ff */
[----:B------:R-:W-:Y:S01]  /*8980*/  PRMT R27, R0, 0x7610, R27 ;  /* 0x00007610001b7816 */ /* 0x000fe2000000001b */
[----:B------:R-:W-:Y:S06]  /*8990*/  BRA `(.L_x_962) ;  /* 0x0000000c00c47947 */ /* 0x000fec0003800000 */
.L_x_959:
        /* <DEDUP_REMOVED lines=11> */
.L_x_964:
[----:B------:R-:W2:Y:S02]  /*8a50*/  LDG.E R4, desc[UR36][R4.64] ;  /* 0x0000002404047981 */ /* 0x000ea4000c1e1900 */
[----:B--2---:R-:W-:-:S04]  /*8a60*/  I2FP.F32.S32 R0, R4 ;  /* 0x0000000400007245 */ /* 0x004fc80000201400 */
[----:B------:R-:W-:-:S04]  /*8a70*/  F2FP.BF16.F32.PACK_AB R0, RZ, R0 ;  /* 0x00000000ff00723e */ /* 0x000fc800000010ff */
[----:B------:R-:W-:Y:S01]  /*8a80*/  PRMT R27, R0, 0x7610, R27 ;  /* 0x00007610001b7816 */ /* 0x000fe2000000001b */
[----:B------:R-:W-:Y:S06]  /*8a90*/  BRA `(.L_x_962) ;  /* 0x0000000c00847947 */ /* 0x000fec0003800000 */
.L_x_963:
[----:B------:R-:W2:Y:S02]  /*8aa0*/  LDG.E.U16 R4, desc[UR36][R4.64] ;  /* 0x0000002404047981 */ /* 0x000ea4000c1e1500 */
[----:B--2---:R-:W0:Y:S02]  /*8ab0*/  I2F.S16 R0, R4 ;  /* 0x0000000400007306 */ /* 0x004e240000101400 */
[----:B0-----:R-:W-:-:S04]  /*8ac0*/  F2FP.BF16.F32.PACK_AB R0, RZ, R0 ;  /* 0x00000000ff00723e */ /* 0x001fc800000010ff */
[----:B------:R-:W-:Y:S01]  /*8ad0*/  PRMT R27, R0, 0x7610, R27 ;  /* 0x00007610001b7816 */ /* 0x000fe2000000001b */
[----:B------:R-:W-:Y:S06]  /*8ae0*/  BRA `(.L_x_962) ;  /* 0x0000000c00707947 */ /* 0x000fec0003800000 */
.L_x_958:
        /* <DEDUP_REMOVED lines=9> */
.L_x_966:
[----:B------:R-:W2:Y:S02]  /*8b80*/  LDG.E.U16 R0, desc[UR36][R4.64] ;  /* 0x0000002404007981 */ /* 0x000ea4000c1e1500 */
[----:B--2---:R-:W-:-:S05]  /*8b90*/  HADD2.F32 R0, -RZ, R0.H0_H0 ;  /* 0x20000000ff007230 */ /* 0x004fca0000004100 */
[----:B------:R-:W-:-:S04]  /*8ba0*/  F2FP.BF16.F32.PACK_AB R0, RZ, R0 ;  /* 0x00000000ff00723e */ /* 0x000fc800000010ff */
[----:B------:R-:W-:Y:S01]  /*8bb0*/  PRMT R27, R0, 0x7610, R27 ;  /* 0x00007610001b7816 */ /* 0x000fe2000000001b */
[----:B------:R-:W-:Y:S06]  /*8bc0*/  BRA `(.L_x_962) ;  /* 0x0000000c00387947 */ /* 0x000fec0003800000 */
.L_x_965:
        /* <DEDUP_REMOVED lines=9> */
.L_x_968:
[----:B------:R-:W2:Y:S02]  /*8c60*/  LDG.E.U16 R4, desc[UR36][R4.64] ;  /* 0x0000002404047981 */ /* 0x000ea4000c1e1500 */
[----:B--2---:R-:W-:-:S05]  /*8c70*/  HADD2.F32 R0, -RZ, R4.H0_H0 ;  /* 0x20000004ff007230 */ /* 0x004fca0000004100 */
[----:B------:R-:W-:-:S04]  /*8c80*/  F2FP.BF16.F32.PACK_AB R0, RZ, R0 ;  /* 0x00000000ff00723e */ /* 0x000fc800000010ff */
[----:B------:R-:W-:Y:S01]  /*8c90*/  PRMT R27, R0, 0x7610, R27 ;  /* 0x00007610001b7816 */ /* 0x000fe2000000001b */
[----:B------:R-:W-:Y:S06]  /*8ca0*/  BRA `(.L_x_962) ;  /* 0x0000000c00007947 */ /* 0x000fec0003800000 */
.L_x_967:
        /* <DEDUP_REMOVED lines=9> */
.L_x_957:
        /* <DEDUP_REMOVED lines=14> */
.L_x_971:
        /* <DEDUP_REMOVED lines=9> */
.L_x_970:
        /* <DEDUP_REMOVED lines=27> */
.L_x_973:
        /* <DEDUP_REMOVED lines=15> */
.L_x_972:
[----:B------:R0:W5:Y:S01]  /*9150*/  LDG.E.U16 R27, desc[UR36][R4.64] ;  /* 0x00000024041b7981 */ /* 0x000162000c1e1500 */
[----:B------:R-:W-:Y:S05]  /*9160*/  BRA `(.L_x_962) ;  /* 0x0000000400d07947 */ /* 0x000fea0003800000 */
.L_x_969:
        /* <DEDUP_REMOVED lines=13> */
.L_x_976:
        /* <DEDUP_REMOVED lines=21> */
.L_x_980:
[----:B------:R-:W-:Y:S05]  /*9390*/  BSYNC.RECONVERGENT B1 ;  /* 0x0000000000017941 */ /* 0x000fea0003800200 */
.L_x_979:
[----:B------:R-:W-:Y:S01]  /*93a0*/  IMAD.SHL.U32 R0, R0, 0x100000, RZ ;  /* 0x0010000000007824 */ /* 0x000fe200078e00ff */
[----:B------:R-:W-:-:S04]  /*93b0*/  LEA R3, R3, 0x3b800000, 0x17 ;  /* 0x3b80000003037811 */ /* 0x000fc800078eb8ff */
[----:B------:R-:W-:-:S07]  /*93c0*/  LOP3.LUT R0, R3, R0, R7, 0xfe, !PT ;  /* 0x0000000003007212 */ /* 0x000fce00078efe07 */
.L_x_978:
[----:B------:R-:W-:Y:S05]  /*93d0*/  BSYNC.RECONVERGENT B0 ;  /* 0x0000000000007941 */ /* 0x000fea0003800200 */
.L_x_977:
[----:B------:R-:W-:-:S04]  /*93e0*/  F2FP.BF16.F32.PACK_AB R0, RZ, R0 ;  /* 0x00000000ff00723e */ /* 0x000fc800000010ff */
[----:B------:R-:W-:Y:S01]  /*93f0*/  PRMT R27, R0, 0x7610, R27 ;  /* 0x00007610001b7816 */ /* 0x000fe2000000001b */
[----:B------:R-:W-:Y:S06]  /*9400*/  BRA `(.L_x_962) ;  /* 0x0000000400287947 */ /* 0x000fec0003800000 */
.L_x_975:
        /* <DEDUP_REMOVED lines=21> */
.L_x_984:
[----:B------:R-:W-:Y:S05]  /*9560*/  BSYNC.RECONVERGENT B1 ;  /* 0x0000000000017941 */ /* 0x000fea0003800200 */
.L_x_983:
[----:B------:R-:W-:Y:S01]  /*9570*/  IMAD.SHL.U32 R0, R0, 0x200000, RZ ;  /* 0x0020000000007824 */ /* 0x000fe200078e00ff */
[----:B------:R-:W-:-:S04]  /*9580*/  LEA R3, R3, 0x37800000, 0x17 ;  /* 0x3780000003037811 */ /* 0x000fc800078eb8ff */
[----:B------:R-:W-:-:S07]  /*9590*/  LOP3.LUT R0, R3, R0, R7, 0xfe, !PT ;  /* 0x0000000003007212 */ /* 0x000fce00078efe07 */
.L_x_982:
[----:B------:R-:W-:Y:S05]  /*95a0*/  BSYNC.RECONVERGENT B0 ;  /* 0x0000000000007941 */ /* 0x000fea0003800200 */
.L_x_981:
[----:B------:R-:W-:-:S04]  /*95b0*/  F2FP.BF16.F32.PACK_AB R0, RZ, R0 ;  /* 0x00000000ff00723e */ /* 0x000fc800000010ff */
[----:B------:R-:W-:Y:S01]  /*95c0*/  PRMT R27, R0, 0x7610, R27 ;  /* 0x00007610001b7816 */ /* 0x000fe2000000001b */
[----:B------:R-:W-:Y:S06]  /*95d0*/  BRA `(.L_x_962) ;  /* 0x0000000000b47947 */ /* 0x000fec0003800000 */
.L_x_974:
        /* <DEDUP_REMOVED lines=14> */
.L_x_988:
[----:B------:R-:W-:Y:S05]  /*96c0*/  BSYNC.RECONVERGENT B0 ;  /* 0x0000000000007941 */ /* 0x000fea0003800200 */
.L_x_987:
[----:B------:R-:W-:-:S04]  /*96d0*/  F2FP.BF16.F32.PACK_AB R0, RZ, R0 ;  /* 0x00000000ff00723e */ /* 0x000fc800000010ff */
[----:B------:R-:W-:Y:S01]  /*96e0*/  PRMT R27, R0, 0x7610, R27 ;  /* 0x00007610001b7816 */ /* 0x000fe2000000001b */
[----:B------:R-:W-:Y:S06]  /*96f0*/  BRA `(.L_x_962) ;  /* 0x00000000006c7947 */ /* 0x000fec0003800000 */
.L_x_961:
        /* <DEDUP_REMOVED lines=16> */
.L_x_989:
[----:B------:R-:W-:Y:S01]  /*9800*/  PRMT R27, RZ, 0x7610, R27 ;  /* 0x00007610ff1b7816 */ /* 0x000fe2000000001b */
[----:B------:R-:W-:Y:S06]  /*9810*/  BRA `(.L_x_962) ;  /* 0x0000000000247947 */ /* 0x000fec0003800000 */
.L_x_986:
[----:B------:R-:W2:Y:S02]  /*9820*/  LDG.E.64 R4, desc[UR36][R4.64] ;  /* 0x0000002404047981 */ /* 0x000ea4000c1e1b00 */
[----:B--2---:R-:W0:Y:S02]  /*9830*/  I2F.U64 R0, R4 ;  /* 0x0000000400007312 */ /* 0x004e240000301000 */
[----:B0-----:R-:W-:-:S04]  /*9840*/  F2FP.BF16.F32.PACK_AB R0, RZ, R0 ;  /* 0x00000000ff00723e */ /* 0x001fc800000010ff */
[----:B------:R-:W-:Y:S01]  /*9850*/  PRMT R27, R0, 0x7610, R27 ;  /* 0x00007610001b7816 */ /* 0x000fe2000000001b */
[----:B------:R-:W-:Y:S06]  /*9860*/  BRA `(.L_x_962) ;  /* 0x0000000000107947 */ /* 0x000fec0003800000 */
.L_x_985:
[----:B------:R-:W2:Y:S02]  /*9870*/  LDG.E R4, desc[UR36][R4.64] ;  /* 0x0000002404047981 */ /* 0x000ea4000c1e1900 */
[----:B--2---:R-:W-:-:S04]  /*9880*/  I2FP.F32.U32 R0, R4 ;  /* 0x0000000400007245 */ /* 0x004fc80000201000 */
[----:B------:R-:W-:-:S04]  /*9890*/  F2FP.BF16.F32.PACK_AB R0, RZ, R0 ;  /* 0x00000000ff00723e */ /* 0x000fc800000010ff */
[----:B------:R-:W-:-:S07]  /*98a0*/  PRMT R27, R0, 0x7610, R27 ;  /* 0x00007610001b7816 */ /* 0x000fce000000001b */
.L_x_962:
        /* <DEDUP_REMOVED lines=21> */
.L_x_993:
[----:B------:R-:W2:Y:S02]  /*9a00*/  LDG.E.U8 R4, desc[UR36][R4.64] ;  /* 0x0000002404047981 */ /* 0x000ea4000c1e1100 */
[----:B--2---:R-:W-:-:S04]  /*9a10*/  I2FP.F32.U32 R0, R4 ;  /* 0x0000000400007245 */ /* 0x004fc80000201000 */
[----:B------:R-:W-:-:S04]  /*9a20*/  F2FP.BF16.F32.PACK_AB R0, RZ, R0 ;  /* 0x00000000ff00723e */ /* 0x000fc800000010ff */
[----:B------:R-:W-:Y:S01]  /*9a30*/  PRMT R28, R0, 0x7610, R28 ;  /* 0x00007610001c7816 */ /* 0x000fe2000000001c */
[----:B------:R-:W-:Y:S06]  /*9a40*/  BRA `(.L_x_995) ;  /* 0x0000000c00c47947 */ /* 0x000fec0003800000 */
.L_x_992:
        /* <DEDUP_REMOVED lines=11> */
.L_x_997:
[----:B------:R-:W2:Y:S02]  /*9b00*/  LDG.E R4, desc[UR36][R4.64] ;  /* 0x0000002404047981 */ /* 0x000ea4000c1e1900 */
[----:B--2---:R-:W-:-:S04]  /*9b10*/  I2FP.F32.S32 R0, R4 ;  /* 0x0000000400007245 */ /* 0x004fc80000201400 */
[----:B------:R-:W-:-:S04]  /*9b20*/  F2FP.BF16.F32.PACK_AB R0, RZ, R0 ;  /* 0x00000000ff00723e */ /* 0x000fc800000010ff */
[----:B------:R-:W-:Y:S01]  /*9b30*/  PRMT R28, R0, 0x7610, R28 ;  /* 0x00007610001c7816 */ /* 0x000fe2000000001c */
[----:B------:R-:W-:Y:S06]  /*9b40*/  BRA `(.L_x_995) ;  /* 0x0000000c00847947 */ /* 0x000fec0003800000 */
.L_x_996:
[----:B------:R-:W2:Y:S02]  /*9b50*/  LDG.E.U16 R4, desc[UR36][R4.64] ;  /* 0x0000002404047981 */ /* 0x000ea4000c1e1500 */
[----:B--2---:R-:W0:Y:S02]  /*9b60*/  I2F.S16 R0, R4 ;  /* 0x0000000400007306 */ /* 0x004e240000101400 */
[----:B0-----:R-:W-:-:S04]  /*9b70*/  F2FP.BF16.F32.PACK_AB R0, RZ, R0 ;  /* 0x00000000ff00723e */ /* 0x001fc800000010ff */
[----:B------:R-:W-:Y:S01]  /*9b80*/  PRMT R28, R0, 0x7610, R28 ;  /* 0x00007610001c7816 */ /* 0x000fe2000000001c */
[----:B------:R-:W-:Y:S06]  /*9b90*/  BRA `(.L_x_995) ;  /* 0x0000000c00707947 */ /* 0x000fec0003800000 */
.L_x_991:
        /* <DEDUP_REMOVED lines=9> */
.L_x_999:
[----:B------:R-:W2:Y:S02]  /*9c30*/  LDG.E.U16 R0, desc[UR36][R4.64] ;  /* 0x0000002404007981 */ /* 0x000ea4000c1e1500 */
[----:B--2---:R-:W-:-:S05]  /*9c40*/  HADD2.F32 R0, -RZ, R0.H0_H0 ;  /* 0x20000000ff007230 */ /* 0x004fca0000004100 */
[----:B------:R-:W-:-:S04]  /*9c50*/  F2FP.BF16.F32.PACK_AB R0, RZ, R0 ;  /* 0x00000000ff00723e */ /* 0x000fc800000010ff */
[----:B------:R-:W-:Y:S01]  /*9c60*/  PRMT R28, R0, 0x7610, R28 ;  /* 0x00007610001c7816 */ /* 0x000fe2000000001c */
[----:B------:R-:W-:Y:S06]  /*9c70*/  BRA `(.L_x_995) ;  /* 0x0000000c00387947 */ /* 0x000fec0003800000 */
.L_x_998:
        /* <DEDUP_REMOVED lines=9> */
.L_x_1001:
[----:B------:R-:W2:Y:S02]  /*9d10*/  LDG.E.U16 R4, desc[UR36][R4.64] ;  /* 0x0000002404047981 */ /* 0x000ea4000c1e1500 */
[----:B--2---:R-:W-:-:S05]  /*9d20*/  HADD2.F32 R0, -RZ, R4.H0_H0 ;  /* 0x20000004ff007230 */ /* 0x004fca0000004100 */
[----:B------:R-:W-:-:S04]  /*9d30*/  F2FP.BF16.F32.PACK_AB R0, RZ, R0 ;  /* 0x00000000ff00723e */ /* 0x000fc800000010ff */
[----:B------:R-:W-:Y:S01]  /*9d40*/  PRMT R28, R0, 0x7610, R28 ;  /* 0x00007610001c7816 */ /* 0x000fe2000000001c */
[----:B------:R-:W-:Y:S06]  /*9d50*/  BRA `(.L_x_995) ;  /* 0x0000000c00007947 */ /* 0x000fec0003800000 */
.L_x_1000:
        /* <DEDUP_REMOVED lines=9> */
.L_x_990:
        /* <DEDUP_REMOVED lines=14> */
.L_x_1004:
        /* <DEDUP_REMOVED lines=9> */
.L_x_1003:
        /* <DEDUP_REMOVED lines=27> */
.L_x_1006:
        /* <DEDUP_REMOVED lines=15> */
.L_x_1005:
[----:B------:R0:W5:Y:S01]  /*a200*/  LDG.E.U16 R28, desc[UR36][R4.64] ;  /* 0x00000024041c7981 */ /* 0x000162000c1e1500 */
[----:B------:R-:W-:Y:S05]  /*a210*/  BRA `(.L_x_995) ;  /* 0x0000000400d07947 */ /* 0x000fea0003800000 */
.L_x_1002:
        /* <DEDUP_REMOVED lines=13> */
.L_x_1009:
        /* <DEDUP_REMOVED lines=21> */
.L_x_1013:
[----:B------:R-:W-:Y:S05]  /*a440*/  BSYNC.RECONVERGENT B1 ;  /* 0x0000000000017941 */ /* 0x000fea0003800200 */
.L_x_1012:
[----:B------:R-:W-:Y:S01]  /*a450*/  IMAD.SHL.U32 R0, R0, 0x100000, RZ ;  /* 0x0010000000007824 */ /* 0x000fe200078e00ff */
[----:B------:R-:W-:-:S04]  /*a460*/  LEA R3, R3, 0x3b800000, 0x17 ;  /* 0x3b80000003037811 */ /* 0x000fc800078eb8ff */
[----:B------:R-:W-:-:S07]  /*a470*/  LOP3.LUT R0, R3, R0, R7, 0xfe, !PT ;  /* 0x0000000003007212 */ /* 0x000fce00078efe07 */
.L_x_1011:
[----:B------:R-:W-:Y:S05]  /*a480*/  BSYNC.RECONVERGENT B0 ;  /* 0x0000000000007941 */ /* 0x000fea0003800200 */
.L_x_1010:
[----:B------:R-:W-:-:S04]  /*a490*/  F2FP.BF16.F32.PACK_AB R0, RZ, R0 ;  /* 0x00000000ff00723e */ /* 0x000fc800000010ff */
[----:B------:R-:W-:Y:S01]  /*a4a0*/  PRMT R28, R0, 0x7610, R28 ;  /* 0x00007610001c7816 */ /* 0x000fe2000000001c */
[----:B------:R-:W-:Y:S06]  /*a4b0*/  BRA `(.L_x_995) ;  /* 0x0000000400287947 */ /* 0x000fec0003800000 */
.L_x_1008:
        /* <DEDUP_REMOVED lines=21> */
.L_x_1017:
[----:B------:R-:W-:Y:S05]  /*a610*/  BSYNC.RECONVERGENT B1 ;  /* 0x0000000000017941 */ /* 0x000fea0003800200 */
.L_x_1016:
[----:B------:R-:W-:Y:S01]  /*a620*/  IMAD.SHL.U32 R0, R0, 0x200000, RZ ;  /* 0x0020000000007824 */ /* 0x000fe200078e00ff */
[----:B------:R-:W-:-:S04]  /*a630*/  LEA R3, R3, 0x37800000, 0x17 ;  /* 0x3780000003037811 */ /* 0x000fc800078eb8ff */
[----:B------:R-:W-:-:S07]  /*a640*/  LOP3.LUT R0, R3, R0, R7, 0xfe, !PT ;  /* 0x0000000003007212 */ /* 0x000fce00078efe07 */
.L_x_1015:
[----:B------:R-:W-:Y:S05]  /*a650*/  BSYNC.RECONVERGENT B0 ;  /* 0x0000000000007941 */ /* 0x000fea0003800200 */
.L_x_1014:
[----:B------:R-:W-:-:S04]  /*a660*/  F2FP.BF16.F32.PACK_AB R0, RZ, R0 ;  /* 0x00000000ff00723e */ /* 0x000fc800000010ff */
[----:B------:R-:W-:Y:S01]  /*a670*/  PRMT R28, R0, 0x7610, R28 ;  /* 0x00007610001c7816 */ /* 0x000fe2000000001c */
[----:B------:R-:W-:Y:S06]  /*a680*/  BRA `(.L_x_995) ;  /* 0x0000000000b47947 */ /* 0x000fec0003800000 */
.L_x_1007:
        /* <DEDUP_REMOVED lines=14> */
.L_x_1021:
[----:B------:R-:W-:Y:S05]  /*a770*/  BSYNC.RECONVERGENT B0 ;  /* 0x0000000000007941 */ /* 0x000fea0003800200 */
.L_x_1020:
[----:B------:R-:W-:-:S04]  /*a780*/  F2FP.BF16.F32.PACK_AB R0, RZ, R0 ;  /* 0x00000000ff00723e */ /* 0x000fc800000010ff */
[----:B------:R-:W-:Y:S01]  /*a790*/  PRMT R28, R0, 0x7610, R28 ;  /* 0x00007610001c7816 */ /* 0x000fe2000000001c */
[----:B------:R-:W-:Y:S06]  /*a7a0*/  BRA `(.L_x_995) ;  /* 0x00000000006c7947 */ /* 0x000fec0003800000 */
.L_x_994:
        /* <DEDUP_REMOVED lines=16> */
.L_x_1022:
[----:B------:R-:W-:Y:S01]  /*a8b0*/  PRMT R28, RZ, 0x7610, R28 ;  /* 0x00007610ff1c7816 */ /* 0x000fe2000000001c */
[----:B------:R-:W-:Y:S06]  /*a8c0*/  BRA `(.L_x_995) ;  /* 0x0000000000247947 */ /* 0x000fec0003800000 */
.L_x_1019:
[----:B------:R-:W2:Y:S02]  /*a8d0*/  LDG.E.64 R4, desc[UR36][R4.64] ;  /* 0x0000002404047981 */ /* 0x000ea4000c1e1b00 */
[----:B--2---:R-:W0:Y:S02]  /*a8e0*/  I2F.U64 R0, R4 ;  /* 0x0000000400007312 */ /* 0x004e240000301000 */
[----:B0-----:R-:W-:-:S04]  /*a8f0*/  F2FP.BF16.F32.PACK_AB R0, RZ, R0 ;  /* 0x00000000ff00723e */ /* 0x001fc800000010ff */
[----:B------:R-:W-:Y:S01]  /*a900*/  PRMT R28, R0, 0x7610, R28 ;  /* 0x00007610001c7816 */ /* 0x000fe2000000001c */
[----:B------:R-:W-:Y:S06]  /*a910*/  BRA `(.L_x_995) ;  /* 0x0000000000107947 */ /* 0x000fec0003800000 */
.L_x_1018:
[----:B------:R-:W2:Y:S02]  /*a920*/  LDG.E R4, desc[UR36][R4.64] ;  /* 0x0000002404047981 */ /* 0x000ea4000c1e1900 */
[----:B--2---:R-:W-:-:S04]  /*a930*/  I2FP.F32.U32 R0, R4 ;  /* 0x0000000400007245 */ /* 0x004fc80000201000 */
[----:B------:R-:W-:-:S04]  /*a940*/  F2FP.BF16.F32.PACK_AB R0, RZ, R0 ;  /* 0x00000000ff00723e */ /* 0x000fc800000010ff */
[----:B------:R-:W-:-:S07]  /*a950*/  PRMT R28, R0, 0x7610, R28 ;  /* 0x00007610001c7816 */ /* 0x000fce000000001c */
.L_x_995:
        /* <DEDUP_REMOVED lines=21> */
.L_x_1026:
[----:B------:R-:W2:Y:S02]  /*aab0*/  LDG.E.U8 R4, desc[UR36][R4.64] ;  /* 0x0000002404047981 */ /* 0x000ea4000c1e1100 */
[----:B--2---:R-:W-:-:S04]  /*aac0*/  I2FP.F32.U32 R0, R4 ;  /* 0x0000000400007245 */ /* 0x004fc80000201000 */
[----:B------:R-:W-:-:S04]  /*aad0*/  F2FP.BF16.F32.PACK_AB R0, RZ, R0 ;  /* 0x00000000ff00723e */ /* 0x000fc800000010ff */
[----:B------:R-:W-:Y:S01]  /*aae0*/  PRMT R29, R0, 0x7610, R29 ;  /* 0x00007610001d7816 */ /* 0x000fe2000000001d */
[----:B------:R-:W-:Y:S06]  /*aaf0*/  BRA `(.L_x_1028) ;  /* 0x0000000c00c47947 */ /* 0x000fec0003800000 */
.L_x_1025:
        /* <DEDUP_REMOVED lines=11> */
.L_x_1030:
[----:B------:R-:W2:Y:S02]  /*abb0*/  LDG.E R4, desc[UR36][R4.64] ;  /* 0x0000002404047981 */ /* 0x000ea4000c1e1900 */
[----:B--2---:R-:W-:-:S04]  /*abc0*/  I2FP.F32.S32 R0, R4 ;  /* 0x0000000400007245 */ /* 0x004fc80000201400 */
[----:B------:R-:W-:-:S04]  /*abd0*/  F2FP.BF16.F32.PACK_AB R0, RZ, R0 ;  /* 0x00000000ff00723e */ /* 0x000fc800000010ff */
[----:B------:R-:W-:Y:S01]  /*abe0*/  PRMT R29, R0, 0x7610, R29 ;  /* 0x00007610001d7816 */ /* 0x000fe2000000001d */
[----:B------:R-:W-:Y:S06]  /*abf0*/  BRA `(.L_x_1028) ;  /* 0x0000000c00847947 */ /* 0x000fec0003800000 */
.L_x_1029:
[----:B------:R-:W2:Y:S02]  /*ac00*/  LDG.E.U16 R4, desc[UR36][R4.64] ;  /* 0x0000002404047981 */ /* 0x000ea4000c1e1500 */
[----:B--2---:R-:W0:Y:S02]  /*ac10*/  I2F.S16 R0, R4 ;  /* 0x0000000400007306 */ /* 0x004e240000101400 */
[----:B0-----:R-:W-:-:S04]  /*ac20*/  F2FP.BF16.F32.PACK_AB R0, RZ, R0 ;  /* 0x00000000ff00723e */ /* 0x001fc800000010ff */
[----:B------:R-:W-:Y:S01]  /*ac30*/  PRMT R29, R0, 0x7610, R29 ;  /* 0x00007610001d7816 */ /* 0x000fe2000000001d */
[----:B------:R-:W-:Y:S06]  /*ac40*/  BRA `(.L_x_1028) ;  /* 0x0000000c00707947 */ /* 0x000fec0003800000 */
.L_x_1024:
        /* <DEDUP_REMOVED lines=9> */
.L_x_1032:
[----:B------:R-:W2:Y:S02]  /*ace0*/  LDG.E.U16 R0, desc[UR36][R4.64] ;  /* 0x0000002404007981 */ /* 0x000ea4000c1e1500 */
[----:B--2---:R-:W-:-:S05]  /*acf0*/  HADD2.F32 R0, -RZ, R0.H0_H0 ;  /* 0x20000000ff007230 */ /* 0x004fca0000004100 */
[----:B------:R-:W-:-:S04]  /*ad00*/  F2FP.BF16.F32.PACK_AB R0, RZ, R0 ;  /* 0x00000000ff00723e */ /* 0x000fc800000010ff */
[----:B------:R-:W-:Y:S01]  /*ad10*/  PRMT R29, R0, 0x7610, R29 ;  /* 0x00007610001d7816 */ /* 0x000fe2000000001d */
[----:B------:R-:W-:Y:S06]  /*ad20*/  BRA `(.L_x_1028) ;  /* 0x0000000c00387947 */ /* 0x000fec0003800000 */
.L_x_1031:
        /* <DEDUP_REMOVED lines=9> */
.L_x_1034:
[----:B------:R-:W2:Y:S02]  /*adc0*/  LDG.E.U16 R4, desc[UR36][R4.64] ;  /* 0x0000002404047981 */ /* 0x000ea4000c1e1500 */
[----:B--2---:R-:W-:-:S05]  /*add0*/  HADD2.F32 R0, -RZ, R4.H0_H0 ;  /* 0x20000004ff007230 */ /* 0x004fca0000004100 */
[----:B------:R-:W-:-:S04]  /*ade0*/  F2FP.BF16.F32.PACK_AB R0, RZ, R0 ;  /* 0x00000000ff00723e */ /* 0x000fc800000010ff */
[----:B------:R-:W-:Y:S01]  /*adf0*/  PRMT R29, R0, 0x7610, R29 ;  /* 0x00007610001d7816 */ /* 0x000fe2000000001d */
[----:B------:R-:W-:Y:S06]  /*ae00*/  BRA `(.L_x_1028) ;  /* 0x0000000c00007947 */ /* 0x000fec0003800000 */
.L_x_1033:
        /* <DEDUP_REMOVED lines=9> */
.L_x_1023:
        /* <DEDUP_REMOVED lines=14> */
.L_x_1037:
        /* <DEDUP_REMOVED lines=9> */
.L_x_1036:
        /* <DEDUP_REMOVED lines=27> */
.L_x_1039:
        /* <DEDUP_REMOVED lines=15> */
.L_x_1038:
[----:B------:R0:W5:Y:S01]  /*b2b0*/  LDG.E.U16 R29, desc[UR36][R4.64] ;  /* 0x00000024041d7981 */ /* 0x000162000c1e1500 */
[----:B------:R-:W-:Y:S05]  /*b2c0*/  BRA `(.L_x_1028) ;  /* 0x0000000400d07947 */ /* 0x000fea0003800000 */
.L_x_1035:
        /* <DEDUP_REMOVED lines=13> */
.L_x_1042:
        /* <DEDUP_REMOVED lines=21> */
.L_x_1046:
[----:B------:R-:W-:Y:S05]  /*b4f0*/  BSYNC.RECONVERGENT B1 ;  /* 0x0000000000017941 */ /* 0x000fea0003800200 */
.L_x_1045:
[----:B------:R-:W-:Y:S01]  /*b500*/  IMAD.SHL.U32 R0, R0, 0x100000, RZ ;  /* 0x0010000000007824 */ /* 0x000fe200078e00ff */
[----:B------:R-:W-:-:S04]  /*b510*/  LEA R3, R3, 0x3b800000, 0x17 ;  /* 0x3b80000003037811 */ /* 0x000fc800078eb8ff */
[----:B------:R-:W-:-:S07]  /*b520*/  LOP3.LUT R0, R3, R0, R7, 0xfe, !PT ;  /* 0x0000000003007212 */ /* 0x000fce00078efe07 */
.L_x_1044:
[----:B------:R-:W-:Y:S05]  /*b530*/  BSYNC.RECONVERGENT B0 ;  /* 0x0000000000007941 */ /* 0x000fea0003800200 */
.L_x_1043:
[----:B------:R-:W-:-:S04]  /*b540*/  F2FP.BF16.F32.PACK_AB R0, RZ, R0 ;  /* 0x00000000ff00723e */ /* 0x000fc800000010ff */
[----:B------:R-:W-:Y:S01]  /*b550*/  PRMT R29, R0, 0x7610, R29 ;  /* 0x00007610001d7816 */ /* 0x000fe2000000001d */
[----:B------:R-:W-:Y:S06]  /*b560*/  BRA `(.L_x_1028) ;  /* 0x0000000400287947 */ /* 0x000fec0003800000 */
.L_x_1041:
        /* <DEDUP_REMOVED lines=21> */
.L_x_1050:
[----:B------:R-:W-:Y:S05]  /*b6c0*/  BSYNC.RECONVERGENT B1 ;  /* 0x0000000000017941 */ /* 0x000fea0003800200 */
.L_x_1049:
[----:B------:R-:W-:Y:S01]  /*b6d0*/  IMAD.SHL.U32 R0, R0, 0x200000, RZ ;  /* 0x0020000000007824 */ /* 0x000fe200078e00ff */
[----:B------:R-:W-:-:S04]  /*b6e0*/  LEA R3, R3, 0x37800000, 0x17 ;  /* 0x3780000003037811 */ /* 0x000fc800078eb8ff */
[----:B------:R-:W-:-:S07]  /*b6f0*/  LOP3.LUT R0, R3, R0, R7, 0xfe, !PT ;  /* 0x0000000003007212 */ /* 0x000fce00078efe07 */
.L_x_1048:
[----:B------:R-:W-:Y:S05]  /*b700*/  BSYNC.RECONVERGENT B0 ;  /* 0x0000000000007941 */ /* 0x000fea0003800200 */
.L_x_1047:
[----:B------:R-:W-:-:S04]  /*b710*/  F2FP.BF16.F32.PACK_AB R0, RZ, R0 ;  /* 0x00000000ff00723e */ /* 0x000fc800000010ff */
[----:B------:R-:W-:Y:S01]  /*b720*/  PRMT R29, R0, 0x7610, R29 ;  /* 0x00007610001d7816 */ /* 0x000fe2000000001d */
[----:B------:R-:W-:Y:S06]  /*b730*/  BRA `(.L_x_1028) ;  /* 0x0000000000b47947 */ /* 0x000fec0003800000 */
.L_x_1040:
        /* <DEDUP_REMOVED lines=14> */
.L_x_1054:
[----:B------:R-:W-:Y:S05]  /*b820*/  BSYNC.RECONVERGENT B0 ;  /* 0x0000000000007941 */ /* 0x000fea0003800200 */
.L_x_1053:
[----:B------:R-:W-:-:S04]  /*b830*/  F2FP.BF16.F32.PACK_AB R0, RZ, R0 ;  /* 0x00000000ff00723e */ /* 0x000fc800000010ff */
[----:B------:R-:W-:Y:S01]  /*b840*/  PRMT R29, R0, 0x7610, R29 ;  /* 0x00007610001d7816 */ /* 0x000fe2000000001d */
[----:B------:R-:W-:Y:S06]  /*b850*/  BRA `(.L_x_1028) ;  /* 0x00000000006c7947 */ /* 0x000fec0003800000 */
.L_x_1027:
        /* <DEDUP_REMOVED lines=16> */
.L_x_1055:
[----:B------:R-:W-:Y:S01]  /*b960*/  PRMT R29, RZ, 0x7610, R29 ;  /* 0x00007610ff1d7816 */ /* 0x000fe2000000001d */
[----:B------:R-:W-:Y:S06]  /*b970*/  BRA `(.L_x_1028) ;  /* 0x0000000000247947 */ /* 0x000fec0003800000 */
.L_x_1052:
[----:B------:R-:W2:Y:S02]  /*b980*/  LDG.E.64 R4, desc[UR36][R4.64] ;  /* 0x0000002404047981 */ /* 0x000ea4000c1e1b00 */
[----:B--2---:R-:W0:Y:S02]  /*b990*/  I2F.U64 R0, R4 ;  /* 0x0000000400007312 */ /* 0x004e240000301000 */
[----:B0-----:R-:W-:-:S04]  /*b9a0*/  F2FP.BF16.F32.PACK_AB R0, RZ, R0 ;  /* 0x00000000ff00723e */ /* 0x001fc800000010ff */
[----:B------:R-:W-:Y:S01]  /*b9b0*/  PRMT R29, R0, 0x7610, R29 ;  /* 0x00007610001d7816 */ /* 0x000fe2000000001d */
[----:B------:R-:W-:Y:S06]  /*b9c0*/  BRA `(.L_x_1028) ;  /* 0x0000000000107947 */ /* 0x000fec0003800000 */
.L_x_1051:
[----:B------:R-:W2:Y:S02]  /*b9d0*/  LDG.E R4, desc[UR36][R4.64] ;  /* 0x0000002404047981 */ /* 0x000ea4000c1e1900 */
[----:B--2---:R-:W-:-:S04]  /*b9e0*/  I2FP.F32.U32 R0, R4 ;  /* 0x0000000400007245 */ /* 0x004fc80000201000 */
[----:B------:R-:W-:-:S04]  /*b9f0*/  F2FP.BF16.F32.PACK_AB R0, RZ, R0 ;  /* 0x00000000ff00723e */ /* 0x000fc800000010ff */
[----:B------:R-:W-:-:S07]  /*ba00*/  PRMT R29, R0, 0x7610, R29 ;  /* 0x00007610001d7816 */ /* 0x000fce000000001d */
.L_x_1028:
        /* <DEDUP_REMOVED lines=21> */
.L_x_1059:
[----:B------:R-:W2:Y:S02]  /*bb60*/  LDG.E.U8 R4, desc[UR36][R4.64] ;  /* 0x0000002404047981 */ /* 0x000ea4000c1e1100 */
[----:B--2---:R-:W-:-:S04]  /*bb70*/  I2FP.F32.U32 R0, R4 ;  /* 0x0000000400007245 */ /* 0x004fc80000201000 */
[----:B------:R-:W-:-:S04]  /*bb80*/  F2FP.BF16.F32.PACK_AB R0, RZ, R0 ;  /* 0x00000000ff00723e */ /* 0x000fc800000010ff */
[----:B------:R-:W-:Y:S01]  /*bb90*/  PRMT R30, R0, 0x7610, R30 ;  /* 0x00007610001e7816 */ /* 0x000fe2000000001e */
[----:B------:R-:W-:Y:S06]  /*bba0*/  BRA `(.L_x_1061) ;  /* 0x0000000c00c47947 */ /* 0x000fec0003800000 */
.L_x_1058:
        /* <DEDUP_REMOVED lines=11> */
.L_x_1063:
[----:B------:R-:W2:Y:S02]  /*bc60*/  LDG.E R4, desc[UR36][R4.64] ;  /* 0x0000002404047981 */ /* 0x000ea4000c1e1900 */
[----:B--2---:R-:W-:-:S04]  /*bc70*/  I2FP.F32.S32 R0, R4 ;  /* 0x0000000400007245 */ /* 0x004fc80000201400 */
[----:B------:R-:W-:-:S04]  /*bc80*/  F2FP.BF16.F32.PACK_AB R0, RZ, R0 ;  /* 0x00000000ff00723e */ /* 0x000fc800000010ff */
[----:B------:R-:W-:Y:S01]  /*bc90*/  PRMT R30, R0, 0x7610, R30 ;  /* 0x00007610001e7816 */ /* 0x000fe2000000001e */
[----:B------:R-:W-:Y:S06]  /*bca0*/  BRA `(.L_x_1061) ;  /* 0x0000000c00847947 */ /* 0x000fec0003800000 */
.L_x_1062:
[----:B------:R-:W2:Y:S02]  /*bcb0*/  LDG.E.U16 R4, desc[UR36][R4.64] ;  /* 0x0000002404047981 */ /* 0x000ea4000c1e1500 */
[----:B--2---:R-:W0:Y:S02]  /*bcc0*/  I2F.S16 R0, R4 ;  /* 0x0000000400007306 */ /* 0x004e240000101400 */
[----:B0-----:R-:W-:-:S04]  /*bcd0*/  F2FP.BF16.F32.PACK_AB R0, RZ, R0 ;  /* 0x00000000ff00723e */ /* 0x001fc800000010ff */
[----:B------:R-:W-:Y:S01]  /*bce0*/  PRMT R30, R0, 0x7610, R30 ;  /* 0x00007610001e7816 */ /* 0x000fe2000000001e */
[----:B------:R-:W-:Y:S06]  /*bcf0*/  BRA `(.L_x_1061) ;  /* 0x0000000c00707947 */ /* 0x000fec0003800000 */
.L_x_1057:
        /* <DEDUP_REMOVED lines=9> */
.L_x_1065:
[----:B------:R-:W2:Y:S02]  /*bd90*/  LDG.E.U16 R0, desc[UR36][R4.64] ;  /* 0x0000002404007981 */ /* 0x000ea4000c1e1500 */
[----:B--2---:R-:W-:-:S05]  /*bda0*/  HADD2.F32 R0, -RZ, R0.H0_H0 ;  /* 0x20000000ff007230 */ /* 0x004fca0000004100 */
[----:B------:R-:W-:-:S04]  /*bdb0*/  F2FP.BF16.F32.PACK_AB R0, RZ, R0 ;  /* 0x00000000ff00723e */ /* 0x000fc800000010ff */
[----:B------:R-:W-:Y:S01]  /*bdc0*/  PRMT R30, R0, 0x7610, R30 ;  /* 0x00007610001e7816 */ /* 0x000fe2000000001e */
[----:B------:R-:W-:Y:S06]  /*bdd0*/  BRA `(.L_x_1061) ;  /* 0x0000000c00387947 */ /* 0x000fec0003800000 */
.L_x_1064:
        /* <DEDUP_REMOVED lines=9> */
.L_x_1067:
[----:B------:R-:W2:Y:S02]  /*be70*/  LDG.E.U16 R4, desc[UR36][R4.64] ;  /* 0x0000002404047981 */ /* 0x000ea4000c1e1500 */
[----:B--2---:R-:W-:-:S05]  /*be80*/  HADD2.F32 R0, -RZ, R4.H0_H0 ;  /* 0x20000004ff007230 */ /* 0x004fca0000004100 */
[----:B------:R-:W-:-:S04]  /*be90*/  F2FP.BF16.F32.PACK_AB R0, RZ, R0 ;  /* 0x00000000ff00723e */ /* 0x000fc800000010ff */
[----:B------:R-:W-:Y:S01]  /*bea0*/  PRMT R30, R0, 0x7610, R30 ;  /* 0x00007610001e7816 */ /* 0x000fe2000000001e */
[----:B------:R-:W-:Y:S06]  /*beb0*/  BRA `(.L_x_1061) ;  /* 0x0000000c00007947 */ /* 0x000fec0003800000 */
.L_x_1066:
        /* <DEDUP_REMOVED lines=9> */
.L_x_1056:
        /* <DEDUP_REMOVED lines=14> */
.L_x_1070:
        /* <DEDUP_REMOVED lines=9> */
.L_x_1069:
        /* <DEDUP_REMOVED lines=27> */
.L_x_1072:
        /* <DEDUP_REMOVED lines=15> */
.L_x_1071:
[----:B------:R0:W5:Y:S01]  /*c360*/  LDG.E.U16 R30, desc[UR36][R4.64] ;  /* 0x00000024041e7981 */ /* 0x000162000c1e1500 */
[----:B------:R-:W-:Y:S05]  /*c370*/  BRA `(.L_x_1061) ;  /* 0x0000000400d07947 */ /* 0x000fea0003800000 */
.L_x_1068:
        /* <DEDUP_REMOVED lines=13> */
.L_x_1075:
        /* <DEDUP_REMOVED lines=21> */
.L_x_1079:
[----:B------:R-:W-:Y:S05]  /*c5a0*/  BSYNC.RECONVERGENT B1 ;  /* 0x0000000000017941 */ /* 0x000fea0003800200 */
.L_x_1078:
[----:B------:R-:W-:Y:S01]  /*c5b0*/  IMAD.SHL.U32 R0, R0, 0x100000, RZ ;  /* 0x0010000000007824 */ /* 0x000fe200078e00ff */
[----:B------:R-:W-:-:S04]  /*c5c0*/  LEA R3, R3, 0x3b800000, 0x17 ;  /* 0x3b80000003037811 */ /* 0x000fc800078eb8ff */
[----:B------:R-:W-:-:S07]  /*c5d0*/  LOP3.LUT R0, R3, R0, R7, 0xfe, !PT ;  /* 0x0000000003007212 */ /* 0x000fce00078efe07 */
.L_x_1077:
[----:B------:R-:W-:Y:S05]  /*c5e0*/  BSYNC.RECONVERGENT B0 ;  /* 0x0000000000007941 */ /* 0x000fea0003800200 */
.L_x_1076:
[----:B------:R-:W-:-:S04]  /*c5f0*/  F2FP.BF16.F32.PACK_AB R0, RZ, R0 ;  /* 0x00000000ff00723e */ /* 0x000fc800000010ff */
[----:B------:R-:W-:Y:S01]  /*c600*/  PRMT R30, R0, 0x7610, R30 ;  /* 0x00007610001e7816 */ /* 0x000fe2000000001e */
[----:B------:R-:W-:Y:S06]  /*c610*/  BRA `(.L_x_1061) ;  /* 0x0000000400287947 */ /* 0x000fec0003800000 */
.L_x_1074:
        /* <DEDUP_REMOVED lines=21> */
.L_x_1083:
[----:B------:R-:W-:Y:S05]  /*c770*/  BSYNC.RECONVERGENT B1 ;  /* 0x0000000000017941 */ /* 0x000fea0003800200 */
.L_x_1082:
[----:B------:R-:W-:Y:S01]  /*c780*/  IMAD.SHL.U32 R0, R0, 0x200000, RZ ;  /* 0x0020000000007824 */ /* 0x000fe200078e00ff */
[----:B------:R-:W-:-:S04]  /*c790*/  LEA R3, R3, 0x37800000, 0x17 ;  /* 0x3780000003037811 */ /* 0x000fc800078eb8ff */
[----:B------:R-:W-:-:S07]  /*c7a0*/  LOP3.LUT R0, R3, R0, R7, 0xfe, !PT ;  /* 0x0000000003007212 */ /* 0x000fce00078efe07 */
.L_x_1081:
[----:B------:R-:W-:Y:S05]  /*c7b0*/  BSYNC.RECONVERGENT B0 ;  /* 0x0000000000007941 */ /* 0x000fea0003800200 */
.L_x_1080:
[----:B------:R-:W-:-:S04]  /*c7c0*/  F2FP.BF16.F32.PACK_AB R0, RZ, R0 ;  /* 0x00000000ff00723e */ /* 0x000fc800000010ff */
[----:B------:R-:W-:Y:S01]  /*c7d0*/  PRMT R30, R0, 0x7610, R30 ;  /* 0x00007610001e7816 */ /* 0x000fe2000000001e */
[----:B------:R-:W-:Y:S06]  /*c7e0*/  BRA `(.L_x_1061) ;  /* 0x0000000000b47947 */ /* 0x000fec0003800000 */
.L_x_1073:
        /* <DEDUP_REMOVED lines=14> */
.L_x_1087:
[----:B------:R-:W-:Y:S05]  /*c8d0*/  BSYNC.RECONVERGENT B0 ;  /* 0x0000000000007941 */ /* 0x000fea0003800200 */
.L_x_1086:
[----:B------:R-:W-:-:S04]  /*c8e0*/  F2FP.BF16.F32.PACK_AB R0, RZ, R0 ;  /* 0x00000000ff00723e */ /* 0x000fc800000010ff */
[----:B------:R-:W-:Y:S01]  /*c8f0*/  PRMT R30, R0, 0x7610, R30 ;  /* 0x00007610001e7816 */ /* 0x000fe2000000001e */
[----:B------:R-:W-:Y:S06]  /*c900*/  BRA `(.L_x_1061) ;  /* 0x00000000006c7947 */ /* 0x000fec0003800000 */
.L_x_1060:
        /* <DEDUP_REMOVED lines=16> */
.L_x_1088:
[----:B------:R-:W-:Y:S01]  /*ca10*/  PRMT R30, RZ, 0x7610, R30 ;  /* 0x00007610ff1e7816 */ /* 0x000fe2000000001e */
[----:B------:R-:W-:Y:S06]  /*ca20*/  BRA `(.L_x_1061) ;  /* 0x0000000000247947 */ /* 0x000fec0003800000 */
.L_x_1085:
[----:B------:R-:W2:Y:S02]  /*ca30*/  LDG.E.64 R4, desc[UR36][R4.64] ;  /* 0x0000002404047981 */ /* 0x000ea4000c1e1b00 */
[----:B--2---:R-:W0:Y:S02]  /*ca40*/  I2F.U64 R0, R4 ;  /* 0x0000000400007312 */ /* 0x004e240000301000 */
[----:B0-----:R-:W-:-:S04]  /*ca50*/  F2FP.BF16.F32.PACK_AB R0, RZ, R0 ;  /* 0x00000000ff00723e */ /* 0x001fc800000010ff */
[----:B------:R-:W-:Y:S01]  /*ca60*/  PRMT R30, R0, 0x7610, R30 ;  /* 0x00007610001e7816 */ /* 0x000fe2000000001e */
[----:B------:R-:W-:Y:S06]  /*ca70*/  BRA `(.L_x_1061) ;  /* 0x0000000000107947 */ /* 0x000fec0003800000 */
.L_x_1084:
[----:B------:R-:W2:Y:S02]  /*ca80*/  LDG.E R4, desc[UR36][R4.64] ;  /* 0x0000002404047981 */ /* 0x000ea4000c1e1900 */
[----:B--2---:R-:W-:-:S04]  /*ca90*/  I2FP.F32.U32 R0, R4 ;  /* 0x0000000400007245 */ /* 0x004fc80000201000 */
[----:B------:R-:W-:-:S04]  /*caa0*/  F2FP.BF16.F32.PACK_AB R0, RZ, R0 ;  /* 0x00000000ff00723e */ /* 0x000fc800000010ff */
[----:B------:R-:W-:-:S07]  /*cab0*/  PRMT R30, R0, 0x7610, R30 ;  /* 0x00007610001e7816 */ /* 0x000fce000000001e */
.L_x_1061:
[----:B------:R-:W-:-:S07]  /*cac0*/  VIADD R33, R33, 0x80 ;  /* 0x0000008021217836 */ /* 0x000fce0000000000 */
.L_x_956:
[----:B------:R-:W-:Y:S05]  /*cad0*/  BSYNC.RECONVERGENT B6 ;  /* 0x0000000000067941 */ /* 0x000fea0003800200 */
.L_x_955:
        /* <DEDUP_REMOVED lines=29> */
.L_x_1094:
[----:B------:R-:W2:Y:S02]  /*ccb0*/  LDG.E.U8 R4, desc[UR36][R4.64] ;  /* 0x0000002404047981 */ /* 0x000ea4000c1e1100 */
[----:B--2---:R-:W-:-:S04]  /*ccc0*/  I2FP.F32.U32 R0, R4 ;  /* 0x0000000400007245 */ /* 0x004fc80000201000 */
[----:B------:R-:W-:-:S04]  /*ccd0*/  F2FP.BF16.F32.PACK_AB R0, RZ, R0 ;  /* 0x00000000ff00723e */ /* 0x000fc800000010ff */
[----:B------:R-:W-:Y:S01]  /*cce0*/  PRMT R31, R0, 0x7610, R31 ;  /* 0x00007610001f7816 */ /* 0x000fe2000000001f */
[----:B------:R-:W-:Y:S06]  /*ccf0*/  BRA `(.L_x_1096) ;  /* 0x0000000c00c47947 */ /* 0x000fec0003800000 */
.L_x_1093:
        /* <DEDUP_REMOVED lines=11> */
.L_x_1098:
[----:B------:R-:W2:Y:S02]  /*cdb0*/  LDG.E R4, desc[UR36][R4.64] ;  /* 0x0000002404047981 */ /* 0x000ea4000c1e1900 */
[----:B--2---:R-:W-:-:S04]  /*cdc0*/  I2FP.F32.S32 R0, R4 ;  /* 0x0000000400007245 */ /* 0x004fc80000201400 */
[----:B------:R-:W-:-:S04]  /*cdd0*/  F2FP.BF16.F32.PACK_AB R0, RZ, R0 ;  /* 0x00000000ff00723e */ /* 0x000fc800000010ff */
[----:B------:R-:W-:Y:S01]  /*cde0*/  PRMT R31, R0, 0x7610, R31 ;  /* 0x00007610001f7816 */ /* 0x000fe2000000001f */
[----:B------:R-:W-:Y:S06]  /*cdf0*/  BRA `(.L_x_1096) ;  /* 0x0000000c00847947 */ /* 0x000fec0003800000 */
.L_x_1097:
[----:B------:R-:W2:Y:S02]  /*ce00*/  LDG.E.U16 R4, desc[UR36][R4.64] ;  /* 0x0000002404047981 */ /* 0x000ea4000c1e1500 */
[----:B--2---:R-:W0:Y:S02]  /*ce10*/  I2F.S16 R0, R4 ;  /* 0x0000000400007306 */ /* 0x004e240000101400 */
[----:B0-----:R-:W-:-:S04]  /*ce20*/  F2FP.BF16.F32.PACK_AB R0, RZ, R0 ;  /* 0x00000000ff00723e */ /* 0x001fc800000010ff */
[----:B------:R-:W-:Y:S01]  /*ce30*/  PRMT R31, R0, 0x7610, R31 ;  /* 0x00007610001f7816 */ /* 0x000fe2000000001f */
[----:B------:R-:W-:Y:S06]  /*ce40*/  BRA `(.L_x_1096) ;  /* 0x0000000c00707947 */ /* 0x000fec0003800000 */
.L_x_1092:
        /* <DEDUP_REMOVED lines=9> */
.L_x_1100:
[----:B------:R-:W2:Y:S02]  /*cee0*/  LDG.E.U16 R0, desc[UR36][R4.64] ;  /* 0x0000002404007981 */ /* 0x000ea4000c1e1500 */
[----:B--2---:R-:W-:-:S05]  /*cef0*/  HADD2.F32 R0, -RZ, R0.H0_H0 ;  /* 0x20000000ff007230 */ /* 0x004fca0000004100 */
[----:B------:R-:W-:-:S04]  /*cf00*/  F2FP.BF16.F32.PACK_AB R0, RZ, R0 ;  /* 0x00000000ff00723e */ /* 0x000fc800000010ff */
[----:B------:R-:W-:Y:S01]  /*cf10*/  PRMT R31, R0, 0x7610, R31 ;  /* 0x00007610001f7816 */ /* 0x000fe2000000001f */
[----:B------:R-:W-:Y:S06]  /*cf20*/  BRA `(.L_x_1096) ;  /* 0x0000000c00387947 */ /* 0x000fec0003800000 */
.L_x_1099:
        /* <DEDUP_REMOVED lines=9> */
.L_x_1102:
[----:B------:R-:W2:Y:S02]  /*cfc0*/  LDG.E.U16 R4, desc[UR36][R4.64] ;  /* 0x0000002404047981 */ /* 0x000ea4000c1e1500 */
[----:B--2---:R-:W-:-:S05]  /*cfd0*/  HADD2.F32 R0, -RZ, R4.H0_H0 ;  /* 0x20000004ff007230 */ /* 0x004fca0000004100 */
[----:B------:R-:W-:-:S04]  /*cfe0*/  F2FP.BF16.F32.PACK_AB R0, RZ, R0 ;  /* 0x00000000ff00723e */ /* 0x000fc800000010ff */
[----:B------:R-:W-:Y:S01]  /*cff0*/  PRMT R31, R0, 0x7610, R31 ;  /* 0x00007610001f7816 */ /* 0x000fe2000000001f */
[----:B------:R-:W-:Y:S06]  /*d000*/  BRA `(.L_x_1096) ;  /* 0x0000000c00007947 */ /* 0x000fec0003800000 */
.L_x_1101:
        /* <DEDUP_REMOVED lines=9> */
.L_x_1091:
        /* <DEDUP_REMOVED lines=14> */
.L_x_1105:
        /* <DEDUP_REMOVED lines=9> */
.L_x_1104:
        /* <DEDUP_REMOVED lines=27> */
.L_x_1107:
        /* <DEDUP_REMOVED lines=15> */
.L_x_1106:
[----:B------:R0:W5:Y:S01]  /*d4b0*/  LDG.E.U16 R31, desc[UR36][R4.64] ;  /* 0x00000024041f7981 */ /* 0x000162000c1e1500 */
[----:B------:R-:W-:Y:S05]  /*d4c0*/  BRA `(.L_x_1096) ;  /* 0x0000000400d07947 */ /* 0x000fea0003800000 */
.L_x_1103:
        /* <DEDUP_REMOVED lines=13> */
.L_x_1110:
        /* <DEDUP_REMOVED lines=21> */
.L_x_1114:
[----:B------:R-:W-:Y:S05]  /*d6f0*/  BSYNC.RECONVERGENT B1 ;  /* 0x0000000000017941 */ /* 0x000fea0003800200 */
.L_x_1113:
[----:B------:R-:W-:Y:S01]  /*d700*/  IMAD.SHL.U32 R0, R0, 0x100000, RZ ;  /* 0x0010000000007824 */ /* 0x000fe200078e00ff */
[----:B------:R-:W-:-:S04]  /*d710*/  LEA R3, R3, 0x3b800000, 0x17 ;  /* 0x3b80000003037811 */ /* 0x000fc800078eb8ff */
[----:B------:R-:W-:-:S07]  /*d720*/  LOP3.LUT R0, R3, R0, R7, 0xfe, !PT ;  /* 0x0000000003007212 */ /* 0x000fce00078efe07 */
.L_x_1112:
[----:B------:R-:W-:Y:S05]  /*d730*/  BSYNC.RECONVERGENT B0 ;  /* 0x0000000000007941 */ /* 0x000fea0003800200 */
.L_x_1111:
[----:B------:R-:W-:-:S04]  /*d740*/  F2FP.BF16.F32.PACK_AB R0, RZ, R0 ;  /* 0x00000000ff00723e */ /* 0x000fc800000010ff */
[----:B------:R-:W-:Y:S01]  /*d750*/  PRMT R31, R0, 0x7610, R31 ;  /* 0x00007610001f7816 */ /* 0x000fe2000000001f */
[----:B------:R-:W-:Y:S06]  /*d760*/  BRA `(.L_x_1096) ;  /* 0x0000000400287947 */ /* 0x000fec0003800000 */
.L_x_1109:
        /* <DEDUP_REMOVED lines=21> */
.L_x_1118:
[----:B------:R-:W-:Y:S05]  /*d8c0*/  BSYNC.RECONVERGENT B1 ;  /* 0x0000000000017941 */ /* 0x000fea0003800200 */
.L_x_1117:
[----:B------:R-:W-:Y:S01]  /*d8d0*/  IMAD.SHL.U32 R0, R0, 0x200000, RZ ;  /* 0x0020000000007824 */ /* 0x000fe200078e00ff */
[----:B------:R-:W-:-:S04]  /*d8e0*/  LEA R3, R3, 0x37800000, 0x17 ;  /* 0x3780000003037811 */ /* 0x000fc800078eb8ff */
[----:B------:R-:W-:-:S07]  /*d8f0*/  LOP3.LUT R0, R3, R0, R7, 0xfe, !PT ;  /* 0x0000000003007212 */ /* 0x000fce00078efe07 */
.L_x_1116:
[----:B------:R-:W-:Y:S05]  /*d900*/  BSYNC.RECONVERGENT B0 ;  /* 0x0000000000007941 */ /* 0x000fea0003800200 */
.L_x_1115:
[----:B------:R-:W-:-:S04]  /*d910*/  F2FP.BF16.F32.PACK_AB R0, RZ, R0 ;  /* 0x00000000ff00723e */ /* 0x000fc800000010ff */
[----:B------:R-:W-:Y:S01]  /*d920*/  PRMT R31, R0, 0x7610, R31 ;  /* 0x00007610001f7816 */ /* 0x000fe2000000001f */
[----:B------:R-:W-:Y:S06]  /*d930*/  BRA `(.L_x_1096) ;  /* 0x0000000000b47947 */ /* 0x000fec0003800000 */
.L_x_1108:
        /* <DEDUP_REMOVED lines=14> */
.L_x_1122:
[----:B------:R-:W-:Y:S05]  /*da20*/  BSYNC.RECONVERGENT B0 ;  /* 0x0000000000007941 */ /* 0x000fea0003800200 */
.L_x_1121:
[----:B------:R-:W-:-:S04]  /*da30*/  F2FP.BF16.F32.PACK_AB R0, RZ, R0 ;  /* 0x00000000ff00723e */ /* 0x000fc800000010ff */
[----:B------:R-:W-:Y:S01]  /*da40*/  PRMT R31, R0, 0x7610, R31 ;  /* 0x00007610001f7816 */ /* 0x000fe2000000001f */
[----:B------:R-:W-:Y:S06]  /*da50*/  BRA `(.L_x_1096) ;  /* 0x00000000006c7947 */ /* 0x000fec0003800000 */
.L_x_1095:
        /* <DEDUP_REMOVED lines=16> */
.L_x_1123:
[----:B------:R-:W-:Y:S01]  /*db60*/  PRMT R31, RZ, 0x7610, R31 ;  /* 0x00007610ff1f7816 */ /* 0x000fe2000000001f */
[----:B------:R-:W-:Y:S06]  /*db70*/  BRA `(.L_x_1096) ;  /* 0x0000000000247947 */ /* 0x000fec0003800000 */
.L_x_1120:
[----:B------:R-:W2:Y:S02]  /*db80*/  LDG.E.64 R4, desc[UR36][R4.64] ;  /* 0x0000002404047981 */ /* 0x000ea4000c1e1b00 */
[----:B--2---:R-:W0:Y:S02]  /*db90*/  I2F.U64 R0, R4 ;  /* 0x0000000400007312 */ /* 0x004e240000301000 */
[----:B0-----:R-:W-:-:S04]  /*dba0*/  F2FP.BF16.F32.PACK_AB R0, RZ, R0 ;  /* 0x00000000ff00723e */ /* 0x001fc800000010ff */
[----:B------:R-:W-:Y:S01]  /*dbb0*/  PRMT R31, R0, 0x7610, R31 ;  /* 0x00007610001f7816 */ /* 0x000fe2000000001f */
[----:B------:R-:W-:Y:S06]  /*dbc0*/  BRA `(.L_x_1096) ;  /* 0x0000000000107947 */ /* 0x000fec0003800000 */
.L_x_1119:
[----:B------:R-:W2:Y:S02]  /*dbd0*/  LDG.E R4, desc[UR36][R4.64] ;  /* 0x0000002404047981 */ /* 0x000ea4000c1e1900 */
[----:B--2---:R-:W-:-:S04]  /*dbe0*/  I2FP.F32.U32 R0, R4 ;  /* 0x0000000400007245 */ /* 0x004fc80000201000 */
[----:B------:R-:W-:-:S04]  /*dbf0*/  F2FP.BF16.F32.PACK_AB R0, RZ, R0 ;  /* 0x00000000ff00723e */ /* 0x000fc800000010ff */
[----:B------:R-:W-:-:S07]  /*dc00*/  PRMT R31, R0, 0x7610, R31 ;  /* 0x00007610001f7816 */ /* 0x000fce000000001f */
.L_x_1096:
        /* <DEDUP_REMOVED lines=21> */
.L_x_1127:
[----:B------:R-:W2:Y:S02]  /*dd60*/  LDG.E.U8 R4, desc[UR36][R4.64] ;  /* 0x0000002404047981 */ /* 0x000ea4000c1e1100 */
[----:B--2---:R-:W-:-:S04]  /*dd70*/  I2FP.F32.U32 R0, R4 ;  /* 0x0000000400007245 */ /* 0x004fc80000201000 */
[----:B------:R-:W-:-:S04]  /*dd80*/  F2FP.BF16.F32.PACK_AB R0, RZ, R0 ;  /* 0x00000000ff00723e */ /* 0x000fc800000010ff */
[----:B------:R-:W-:Y:S01]  /*dd90*/  PRMT R32, R0, 0x7610, R32 ;  /* 0x0000761000207816 */ /* 0x000fe20000000020 */
[----:B------:R-:W-:Y:S06]  /*dda0*/  BRA `(.L_x_1129) ;  /* 0x0000000c00c47947 */ /* 0x000fec0003800000 */
.L_x_1126:
        /* <DEDUP_REMOVED lines=11> */
.L_x_1131:
[----:B------:R-:W2:Y:S02]  /*de60*/  LDG.E R4, desc[UR36][R4.64] ;  /* 0x0000002404047981 */ /* 0x000ea4000c1e1900 */
[----:B--2---:R-:W-:-:S04]  /*de70*/  I2FP.F32.S32 R0, R4 ;  /* 0x0000000400007245 */ /* 0x004fc80000201400 */
[----:B------:R-:W-:-:S04]  /*de80*/  F2FP.BF16.F32.PACK_AB R0, RZ, R0 ;  /* 0x00000000ff00723e */ /* 0x000fc800000010ff */
[----:B------:R-:W-:Y:S01]  /*de90*/  PRMT R32, R0, 0x7610, R32 ;  /* 0x0000761000207816 */ /* 0x000fe20000000020 */
[----:B------:R-:W-:Y:S06]  /*dea0*/  BRA `(.L_x_1129) ;  /* 0x0000000c00847947 */ /* 0x000fec0003800000 */
.L_x_1130:
[----:B------:R-:W2:Y:S02]  /*deb0*/  LDG.E.U16 R4, desc[UR36][R4.64] ;  /* 0x0000002404047981 */ /* 0x000ea4000c1e1500 */
[----:B--2---:R-:W0:Y:S02]  /*dec0*/  I2F.S16 R0, R4 ;  /* 0x0000000400007306 */ /* 0x004e240000101400 */
[----:B0-----:R-:W-:-:S04]  /*ded0*/  F2FP.BF16.F32.PACK_AB R0, RZ, R0 ;  /* 0x00000000ff00723e */ /* 0x001fc800000010ff */
[----:B------:R-:W-:Y:S01]  /*dee0*/  PRMT R32, R0, 0x7610, R32 ;  /* 0x0000761000207816 */ /* 0x000fe20000000020 */
[----:B------:R-:W-:Y:S06]  /*def0*/  BRA `(.L_x_1129) ;  /* 0x0000000c00707947 */ /* 0x000fec0003800000 */
.L_x_1125:
        /* <DEDUP_REMOVED lines=9> */
.L_x_1133:
[----:B------:R-:W2:Y:S02]  /*df90*/  LDG.E.U16 R0, desc[UR36][R4.64] ;  /* 0x0000002404007981 */ /* 0x000ea4000c1e1500 */
[----:B--2---:R-:W-:-:S05]  /*dfa0*/  HADD2.F32 R0, -RZ, R0.H0_H0 ;  /* 0x20000000ff007230 */ /* 0x004fca0000004100 */
[----:B------:R-:W-:-:S04]  /*dfb0*/  F2FP.BF16.F32.PACK_AB R0, RZ, R0 ;  /* 0x00000000ff00723e */ /* 0x000fc800000010ff */
[----:B------:R-:W-:Y:S01]  /*dfc0*/  PRMT R32, R0, 0x7610, R32 ;  /* 0x0000761000207816 */ /* 0x000fe20000000020 */
[----:B------:R-:W-:Y:S06]  /*dfd0*/  BRA `(.L_x_1129) ;  /* 0x0000000c00387947 */ /* 0x000fec0003800000 */
.L_x_1132:
        /* <DEDUP_REMOVED lines=9> */
.L_x_1135:
[----:B------:R-:W2:Y:S02]  /*e070*/  LDG.E.U16 R4, desc[UR36][R4.64] ;  /* 0x0000002404047981 */ /* 0x000ea4000c1e1500 */
[----:B--2---:R-:W-:-:S05]  /*e080*/  HADD2.F32 R0, -RZ, R4.H0_H0 ;  /* 0x20000004ff007230 */ /* 0x004fca0000004100 */
[----:B------:R-:W-:-:S04]  /*e090*/  F2FP.BF16.F32.PACK_AB R0, RZ, R0 ;  /* 0x00000000ff00723e */ /* 0x000fc800000010ff */
[----:B------:R-:W-:Y:S01]  /*e0a0*/  PRMT R32, R0, 0x7610, R32 ;  /* 0x0000761000207816 */ /* 0x000fe20000000020 */
[----:B------:R-:W-:Y:S06]  /*e0b0*/  BRA `(.L_x_1129) ;  /* 0x0000000c00007947 */ /* 0x000fec0003800000 */
.L_x_1134:
        /* <DEDUP_REMOVED lines=9> */
.L_x_1124:
        /* <DEDUP_REMOVED lines=14> */
.L_x_1138:
        /* <DEDUP_REMOVED lines=9> */
.L_x_1137:
        /* <DEDUP_REMOVED lines=27> */
.L_x_1140:
        /* <DEDUP_REMOVED lines=15> */
.L_x_1139:
[----:B------:R0:W5:Y:S01]  /*e560*/  LDG.E.U16 R32, desc[UR36][R4.64] ;  /* 0x0000002404207981 */ /* 0x000162000c1e1500 */
[----:B------:R-:W-:Y:S05]  /*e570*/  BRA `(.L_x_1129) ;  /* 0x0000000400d07947 */ /* 0x000fea0003800000 */
.L_x_1136:
        /* <DEDUP_REMOVED lines=13> */
.L_x_1143:
        /* <DEDUP_REMOVED lines=21> */
.L_x_1147:
[----:B------:R-:W-:Y:S05]  /*e7a0*/  BSYNC.RECONVERGENT B1 ;  /* 0x0000000000017941 */ /* 0x000fea0003800200 */
.L_x_1146:
[----:B------:R-:W-:Y:S01]  /*e7b0*/  IMAD.SHL.U32 R0, R0, 0x100000, RZ ;  /* 0x0010000000007824 */ /* 0x000fe200078e00ff */
[----:B------:R-:W-:-:S04]  /*e7c0*/  LEA R3, R3, 0x3b800000, 0x17 ;  /* 0x3b80000003037811 */ /* 0x000fc800078eb8ff */
[----:B------:R-:W-:-:S07]  /*e7d0*/  LOP3.LUT R0, R3, R0, R7, 0xfe, !PT ;  /* 0x0000000003007212 */ /* 0x000fce00078efe07 */
.L_x_1145:
[----:B------:R-:W-:Y:S05]  /*e7e0*/  BSYNC.RECONVERGENT B0 ;  /* 0x0000000000007941 */ /* 0x000fea0003800200 */
.L_x_1144:
[----:B------:R-:W-:-:S04]  /*e7f0*/  F2FP.BF16.F32.PACK_AB R0, RZ, R0 ;  /* 0x00000000ff00723e */ /* 0x000fc800000010ff */
[----:B------:R-:W-:Y:S01]  /*e800*/  PRMT R32, R0, 0x7610, R32 ;  /* 0x0000761000207816 */ /* 0x000fe20000000020 */
[----:B------:R-:W-:Y:S06]  /*e810*/  BRA `(.L_x_1129) ;  /* 0x0000000400287947 */ /* 0x000fec0003800000 */
.L_x_1142:
        /* <DEDUP_REMOVED lines=21> */
.L_x_1151:
[----:B------:R-:W-:Y:S05]  /*e970*/  BSYNC.RECONVERGENT B1 ;  /* 0x0000000000017941 */ /* 0x000fea0003800200 */
.L_x_1150:
[----:B------:R-:W-:Y:S01]  /*e980*/  IMAD.SHL.U32 R0, R0, 0x200000, RZ ;  /* 0x0020000000007824 */ /* 0x000fe200078e00ff */
[----:B------:R-:W-:-:S04]  /*e990*/  LEA R3, R3, 0x37800000, 0x17 ;  /* 0x3780000003037811 */ /* 0x000fc800078eb8ff */
[----:B------:R-:W-:-:S07]  /*e9a0*/  LOP3.LUT R0, R3, R0, R7, 0xfe, !PT ;  /* 0x0000000003007212 */ /* 0x000fce00078efe07 */
.L_x_1149:
[----:B------:R-:W-:Y:S05]  /*e9b0*/  BSYNC.RECONVERGENT B0 ;  /* 0x0000000000007941 */ /* 0x000fea0003800200 */
.L_x_1148:
[----:B------:R-:W-:-:S04]  /*e9c0*/  F2FP.BF16.F32.PACK_AB R0, RZ, R0 ;  /* 0x00000000ff00723e */ /* 0x000fc800000010ff */
[----:B------:R-:W-:Y:S01]  /*e9d0*/  PRMT R32, R0, 0x7610, R32 ;  /* 0x0000761000207816 */ /* 0x000fe20000000020 */
[----:B------:R-:W-:Y:S06]  /*e9e0*/  BRA `(.L_x_1129) ;  /* 0x0000000000b47947 */ /* 0x000fec0003800000 */
.L_x_1141:
        /* <DEDUP_REMOVED lines=14> */
.L_x_1155:
[----:B------:R-:W-:Y:S05]  /*ead0*/  BSYNC.RECONVERGENT B0 ;  /* 0x0000000000007941 */ /* 0x000fea0003800200 */
.L_x_1154:
[----:B------:R-:W-:-:S04]  /*eae0*/  F2FP.BF16.F32.PACK_AB R0, RZ, R0 ;  /* 0x00000000ff00723e */ /* 0x000fc800000010ff */
[----:B------:R-:W-:Y:S01]  /*eaf0*/  PRMT R32, R0, 0x7610, R32 ;  /* 0x0000761000207816 */ /* 0x000fe20000000020 */
[----:B------:R-:W-:Y:S06]  /*eb00*/  BRA `(.L_x_1129) ;  /* 0x00000000006c7947 */ /* 0x000fec0003800000 */
.L_x_1128:
        /* <DEDUP_REMOVED lines=16> */
.L_x_1156:
[----:B------:R-:W-:Y:S01]  /*ec10*/  PRMT R32, RZ, 0x7610, R32 ;  /* 0x00007610ff207816 */ /* 0x000fe20000000020 */
[----:B------:R-:W-:Y:S06]  /*ec20*/  BRA `(.L_x_1129) ;  /* 0x0000000000247947 */ /* 0x000fec0003800000 */
.L_x_1153:
[----:B------:R-:W2:Y:S02]  /*ec30*/  LDG.E.64 R4, desc[UR36][R4.64] ;  /* 0x0000002404047981 */ /* 0x000ea4000c1e1b00 */
[----:B--2---:R-:W0:Y:S02]  /*ec40*/  I2F.U64 R0, R4 ;  /* 0x0000000400007312 */ /* 0x004e240000301000 */
[----:B0-----:R-:W-:-:S04]  /*ec50*/  F2FP.BF16.F32.PACK_AB R0, RZ, R0 ;  /* 0x00000000ff00723e */ /* 0x001fc800000010ff */
[----:B------:R-:W-:Y:S01]  /*ec60*/  PRMT R32, R0, 0x7610, R32 ;  /* 0x0000761000207816 */ /* 0x000fe20000000020 */
[----:B------:R-:W-:Y:S06]  /*ec70*/  BRA `(.L_x_1129) ;  /* 0x0000000000107947 */ /* 0x000fec0003800000 */
.L_x_1152:
[----:B------:R-:W2:Y:S02]  /*ec80*/  LDG.E R4, desc[UR36][R4.64] ;  /* 0x0000002404047981 */ /* 0x000ea4000c1e1900 */
[----:B--2---:R-:W-:-:S04]  /*ec90*/  I2FP.F32.U32 R0, R4 ;  /* 0x0000000400007245 */ /* 0x004fc80000201000 */
[----:B------:R-:W-:-:S04]  /*eca0*/  F2FP.BF16.F32.PACK_AB R0, RZ, R0 ;  /* 0x00000000ff00723e */ /* 0x000fc800000010ff */
[----:B------:R-:W-:-:S07]  /*ecb0*/  PRMT R32, R0, 0x7610, R32 ;  /* 0x0000761000207816 */ /* 0x000fce0000000020 */
.L_x_1129:
        /* <DEDUP_REMOVED lines=21> */
.L_x_1160:
[----:B------:R-:W2:Y:S02]  /*ee10*/  LDG.E.U8 R4, desc[UR36][R4.64] ;  /* 0x0000002404047981 */ /* 0x000ea4000c1e1100 */
[----:B--2---:R-:W-:-:S04]  /*ee20*/  I2FP.F32.U32 R0, R4 ;  /* 0x0000000400007245 */ /* 0x004fc80000201000 */
[----:B------:R-:W-:-:S04]  /*ee30*/  F2FP.BF16.F32.PACK_AB R0, RZ, R0 ;  /* 0x00000000ff00723e */ /* 0x000fc800000010ff */
[----:B------:R-:W-:Y:S01]  /*ee40*/  PRMT R35, R0, 0x7610, R35 ;  /* 0x0000761000237816 */ /* 0x000fe20000000023 */
[----:B------:R-:W-:Y:S06]  /*ee50*/  BRA `(.L_x_1162) ;  /* 0x0000000c00c47947 */ /* 0x000fec0003800000 */
.L_x_1159:
        /* <DEDUP_REMOVED lines=11> */
.L_x_1164:
[----:B------:R-:W2:Y:S02]  /*ef10*/  LDG.E R4, desc[UR36][R4.64] ;  /* 0x0000002404047981 */ /* 0x000ea4000c1e1900 */
[----:B--2---:R-:W-:-:S04]  /*ef20*/  I2FP.F32.S32 R0, R4 ;  /* 0x0000000400007245 */ /* 0x004fc80000201400 */
[----:B------:R-:W-:-:S04]  /*ef30*/  F2FP.BF16.F32.PACK_AB R0, RZ, R0 ;  /* 0x00000000ff00723e */ /* 0x000fc800000010ff */
[----:B------:R-:W-:Y:S01]  /*ef40*/  PRMT R35, R0, 0x7610, R35 ;  /* 0x0000761000237816 */ /* 0x000fe20000000023 */
[----:B------:R-:W-:Y:S06]  /*ef50*/  BRA `(.L_x_1162) ;  /* 0x0000000c00847947 */ /* 0x000fec0003800000 */
.L_x_1163:
[----:B------:R-:W2:Y:S02]  /*ef60*/  LDG.E.U16 R4, desc[UR36][R4.64] ;  /* 0x0000002404047981 */ /* 0x000ea4000c1e1500 */
[----:B--2---:R-:W0:Y:S02]  /*ef70*/  I2F.S16 R0, R4 ;  /* 0x0000000400007306 */ /* 0x004e240000101400 */
[----:B0-----:R-:W-:-:S04]  /*ef80*/  F2FP.BF16.F32.PACK_AB R0, RZ, R0 ;  /* 0x00000000ff00723e */ /* 0x001fc800000010ff */
[----:B------:R-:W-:Y:S01]  /*ef90*/  PRMT R35, R0, 0x7610, R35 ;  /* 0x0000761000237816 */ /* 0x000fe20000000023 */
[----:B------:R-:W-:Y:S06]  /*efa0*/  BRA `(.L_x_1162) ;  /* 0x0000000c00707947 */ /* 0x000fec0003800000 */
.L_x_1158:
        /* <DEDUP_REMOVED lines=9> */
.L_x_1166:
[----:B------:R-:W2:Y:S02]  /*f040*/  LDG.E.U16 R0, desc[UR36][R4.64] ;  /* 0x0000002404007981 */ /* 0x000ea4000c1e1500 */
[----:B--2---:R-:W-:-:S05]  /*f050*/  HADD2.F32 R0, -RZ, R0.H0_H0 ;  /* 0x20000000ff007230 */ /* 0x004fca0000004100 */
[----:B------:R-:W-:-:S04]  /*f060*/  F2FP.BF16.F32.PACK_AB R0, RZ, R0 ;  /* 0x00000000ff00723e */ /* 0x000fc800000010ff */
[----:B------:R-:W-:Y:S01]  /*f070*/  PRMT R35, R0, 0x7610, R35 ;  /* 0x0000761000237816 */ /* 0x000fe20000000023 */
[----:B------:R-:W-:Y:S06]  /*f080*/  BRA `(.L_x_1162) ;  /* 0x0000000c00387947 */ /* 0x000fec0003800000 */
.L_x_1165:
        /* <DEDUP_REMOVED lines=9> */
.L_x_1168:
[----:B------:R-:W2:Y:S02]  /*f120*/  LDG.E.U16 R4, desc[UR36][R4.64] ;  /* 0x0000002404047981 */ /* 0x000ea4000c1e1500 */
[----:B--2---:R-:W-:-:S05]  /*f130*/  HADD2.F32 R0, -RZ, R4.H0_H0 ;  /* 0x20000004ff007230 */ /* 0x004fca0000004100 */
[----:B------:R-:W-:-:S04]  /*f140*/  F2FP.BF16.F32.PACK_AB R0, RZ, R0 ;  /* 0x00000000ff00723e */ /* 0x000fc800000010ff */
[----:B------:R-:W-:Y:S01]  /*f150*/  PRMT R35, R0, 0x7610, R35 ;  /* 0x0000761000237816 */ /* 0x000fe20000000023 */
[----:B------:R-:W-:Y:S06]  /*f160*/  BRA `(.L_x_1162) ;  /* 0x0000000c00007947 */ /* 0x000fec0003800000 */
.L_x_1167:
        /* <DEDUP_REMOVED lines=9> */
.L_x_1157:
        /* <DEDUP_REMOVED lines=14> */
.L_x_1171:
        /* <DEDUP_REMOVED lines=9> */
.L_x_1170:
        /* <DEDUP_REMOVED lines=27> */
.L_x_1173:
        /* <DEDUP_REMOVED lines=15> */
.L_x_1172:
[----:B------:R0:W5:Y:S01]  /*f610*/  LDG.E.U16 R35, desc[UR36][R4.64] ;  /* 0x0000002404237981 */ /* 0x000162000c1e1500 */
[----:B------:R-:W-:Y:S05]  /*f620*/  BRA `(.L_x_1162) ;  /* 0x0000000400d07947 */ /* 0x000fea0003800000 */
.L_x_1169:
        /* <DEDUP_REMOVED lines=13> */
.L_x_1176:
        /* <DEDUP_REMOVED lines=21> */
.L_x_1180:
[----:B------:R-:W-:Y:S05]  /*f850*/  BSYNC.RECONVERGENT B1 ;  /* 0x0000000000017941 */ /* 0x000fea0003800200 */
.L_x_1179:
[----:B------:R-:W-:Y:S01]  /*f860*/  IMAD.SHL.U32 R0, R0, 0x100000, RZ ;  /* 0x0010000000007824 */ /* 0x000fe200078e00ff */
[----:B------:R-:W-:-:S04]  /*f870*/  LEA R3, R3, 0x3b800000, 0x17 ;  /* 0x3b80000003037811 */ /* 0x000fc800078eb8ff */
[----:B------:R-:W-:-:S07]  /*f880*/  LOP3.LUT R0, R3, R0, R7, 0xfe, !PT ;  /* 0x0000000003007212 */ /* 0x000fce00078efe07 */
.L_x_1178:
[----:B------:R-:W-:Y:S05]  /*f890*/  BSYNC.RECONVERGENT B0 ;  /* 0x0000000000007941 */ /* 0x000fea0003800200 */
.L_x_1177:
[----:B------:R-:W-:-:S04]  /*f8a0*/  F2FP.BF16.F32.PACK_AB R0, RZ, R0 ;  /* 0x00000000ff00723e */ /* 0x000fc800000010ff */
[----:B------:R-:W-:Y:S01]  /*f8b0*/  PRMT R35, R0, 0x7610, R35 ;  /* 0x0000761000237816 */ /* 0x000fe20000000023 */
[----:B------:R-:W-:Y:S06]  /*f8c0*/  BRA `(.L_x_1162) ;  /* 0x0000000400287947 */ /* 0x000fec0003800000 */
.L_x_1175:
        /* <DEDUP_REMOVED lines=21> */
.L_x_1184:
[----:B------:R-:W-:Y:S05]  /*fa20*/  BSYNC.RECONVERGENT B1 ;  /* 0x0000000000017941 */ /* 0x000fea0003800200 */
.L_x_1183:
[----:B------:R-:W-:Y:S01]  /*fa30*/  IMAD.SHL.U32 R0, R0, 0x200000, RZ ;  /* 0x0020000000007824 */ /* 0x000fe200078e00ff */
[----:B------:R-:W-:-:S04]  /*fa40*/  LEA R3, R3, 0x37800000, 0x17 ;  /* 0x3780000003037811 */ /* 0x000fc800078eb8ff */
[----:B------:R-:W-:-:S07]  /*fa50*/  LOP3.LUT R0, R3, R0, R7, 0xfe, !PT ;  /* 0x0000000003007212 */ /* 0x000fce00078efe07 */
.L_x_1182:
[----:B------:R-:W-:Y:S05]  /*fa60*/  BSYNC.RECONVERGENT B0 ;  /* 0x0000000000007941 */ /* 0x000fea0003800200 */
.L_x_1181:
[----:B------:R-:W-:-:S04]  /*fa70*/  F2FP.BF16.F32.PACK_AB R0, RZ, R0 ;  /* 0x00000000ff00723e */ /* 0x000fc800000010ff */
[----:B------:R-:W-:Y:S01]  /*fa80*/  PRMT R35, R0, 0x7610, R35 ;  /* 0x0000761000237816 */ /* 0x000fe20000000023 */
[----:B------:R-:W-:Y:S06]  /*fa90*/  BRA `(.L_x_1162) ;  /* 0x0000000000b47947 */ /* 0x000fec0003800000 */
.L_x_1174:
        /* <DEDUP_REMOVED lines=14> */
.L_x_1188:
[----:B------:R-:W-:Y:S05]  /*fb80*/  BSYNC.RECONVERGENT B0 ;  /* 0x0000000000007941 */ /* 0x000fea0003800200 */
.L_x_1187:
[----:B------:R-:W-:-:S04]  /*fb90*/  F2FP.BF16.F32.PACK_AB R0, RZ, R0 ;  /* 0x00000000ff00723e */ /* 0x000fc800000010ff */
[----:B------:R-:W-:Y:S01]  /*fba0*/  PRMT R35, R0, 0x7610, R35 ;  /* 0x0000761000237816 */ /* 0x000fe20000000023 */
[----:B------:R-:W-:Y:S06]  /*fbb0*/  BRA `(.L_x_1162) ;  /* 0x00000000006c7947 */ /* 0x000fec0003800000 */
.L_x_1161:
        /* <DEDUP_REMOVED lines=16> */
.L_x_1189:
[----:B------:R-:W-:Y:S01]  /*fcc0*/  PRMT R35, RZ, 0x7610, R35 ;  /* 0x00007610ff237816 */ /* 0x000fe20000000023 */
[----:B------:R-:W-:Y:S06]  /*fcd0*/  BRA `(.L_x_1162) ;  /* 0x0000000000247947 */ /* 0x000fec0003800000 */
.L_x_1186:
[----:B------:R-:W2:Y:S02]  /*fce0*/  LDG.E.64 R4, desc[UR36][R4.64] ;  /* 0x0000002404047981 */ /* 0x000ea4000c1e1b00 */
[----:B--2---:R-:W0:Y:S02]  /*fcf0*/  I2F.U64 R0, R4 ;  /* 0x0000000400007312 */ /* 0x004e240000301000 */
[----:B0-----:R-:W-:-:S04]  /*fd00*/  F2FP.BF16.F32.PACK_AB R0, RZ, R0 ;  /* 0x00000000ff00723e */ /* 0x001fc800000010ff */
[----:B------:R-:W-:Y:S01]  /*fd10*/  PRMT R35, R0, 0x7610, R35 ;  /* 0x0000761000237816 */ /* 0x000fe20000000023 */
[----:B------:R-:W-:Y:S06]  /*fd20*/  BRA `(.L_x_1162) ;  /* 0x0000000000107947 */ /* 0x000fec0003800000 */
.L_x_1185:
[----:B------:R-:W2:Y:S02]  /*fd30*/  LDG.E R4, desc[UR36][R4.64] ;  /* 0x0000002404047981 */ /* 0x000ea4000c1e1900 */
[----:B--2---:R-:W-:-:S04]  /*fd40*/  I2FP.F32.U32 R0, R4 ;  /* 0x0000000400007245 */ /* 0x004fc80000201000 */
[----:B------:R-:W-:-:S04]  /*fd50*/  F2FP.BF16.F32.PACK_AB R0, RZ, R0 ;  /* 0x00000000ff00723e */ /* 0x000fc800000010ff */
[----:B------:R-:W-:-:S07]  /*fd60*/  PRMT R35, R0, 0x7610, R35 ;  /* 0x0000761000237816 */ /* 0x000fce0000000023 */
.L_x_1162:
        /* <DEDUP_REMOVED lines=20> */
.L_x_1193:
[----:B------:R-:W2:Y:S02]  /*feb0*/  LDG.E.U8 R4, desc[UR36][R4.64] ;  /* 0x0000002404047981 */ /* 0x000ea4000c1e1100 */
[----:B--2---:R-:W-:-:S04]  /*fec0*/  I2FP.F32.U32 R0, R4 ;  /* 0x0000000400007245 */ /* 0x004fc80000201000 */
[----:B------:R-:W-:Y:S01]  /*fed0*/  F2FP.BF16.F32.PACK_AB R0, RZ, R0 ;  /* 0x00000000ff00723e */ /* 0x000fe200000010ff */
[----:B------:R-:W-:Y:S06]  /*fee0*/  BRA `(.L_x_1090) ;  /* 0x0000000c00887947 */ /* 0x000fec0003800000 */
.L_x_1192:
        /* <DEDUP_REMOVED lines=10> */
.L_x_1196:
[----:B------:R-:W2:Y:S02]  /*ff90*/  LDG.E R4, desc[UR36][R4.64] ;  /* 0x0000002404047981 */ /* 0x000ea4000c1e1900 */
[----:B--2---:R-:W-:-:S04]  /*ffa0*/  I2FP.F32.S32 R0, R4 ;  /* 0x0000000400007245 */ /* 0x004fc80000201400 */
[----:B------:R-:W-:Y:S01]  /*ffb0*/  F2FP.BF16.F32.PACK_AB R0, RZ, R0 ;  /* 0x00000000ff00723e */ /* 0x000fe200000010ff */
[----:B------:R-:W-:Y:S06]  /*ffc0*/  BRA `(.L_x_1090) ;  /* 0x0000000c00507947 */ /* 0x000fec0003800000 */
.L_x_1195:
[----:B------:R-:W2:Y:S02]  /*ffd0*/  LDG.E.U16 R4, desc[UR36][R4.64] ;  /* 0x0000002404047981 */ /* 0x000ea4000c1e1500 */
[----:B--2---:R-:W0:Y:S02]  /*ffe0*/  I2F.S16 R0, R4 ;  /* 0x0000000400007306 */ /* 0x004e240000101400 */
[----:B0-----:R-:W-:Y:S01]  /*fff0*/  F2FP.BF16.F32.PACK_AB R0, RZ, R0 ;  /* 0x00000000ff00723e */ /* 0x001fe200000010ff */
[----:B------:R-:W-:Y:S06]  /*10000*/  BRA `(.L_x_1090) ;  /* 0x0000000c00407947 */ /* 0x000fec0003800000 */
.L_x_1191:
        /* <DEDUP_REMOVED lines=9> */
.L_x_1198:
[----:B------:R-:W2:Y:S02]  /*100a0*/  LDG.E.U16 R0, desc[UR36][R4.64] ;  /* 0x0000002404007981 */ /* 0x000ea4000c1e1500 */
[----:B--2---:R-:W-:-:S05]  /*100b0*/  HADD2.F32 R0, -RZ, R0.H0_H0 ;  /* 0x20000000ff007230 */ /* 0x004fca0000004100 */
[----:B------:R-:W-:Y:S01]  /*100c0*/  F2FP.BF16.F32.PACK_AB R0, RZ, R0 ;  /* 0x00000000ff00723e */ /* 0x000fe200000010ff */
[----:B------:R-:W-:Y:S06]  /*100d0*/  BRA `(.L_x_1090) ;  /* 0x0000000c000c7947 */ /* 0x000fec0003800000 */
.L_x_1197:
        /* <DEDUP_REMOVED lines=9> */
.L_x_1200:
[----:B------:R-:W2:Y:S02]  /*10170*/  LDG.E.U16 R4, desc[UR36][R4.64] ;  /* 0x0000002404047981 */ /* 0x000ea4000c1e1500 */
[----:B--2---:R-:W-:-:S05]  /*10180*/  HADD2.F32 R0, -RZ, R4.H0_H0 ;  /* 0x20000004ff007230 */ /* 0x004fca0000004100 */
[----:B------:R-:W-:Y:S01]  /*10190*/  F2FP.BF16.F32.PACK_AB R0, RZ, R0 ;  /* 0x00000000ff00723e */ /* 0x000fe200000010ff */
[----:B------:R-:W-:Y:S06]  /*101a0*/  BRA `(.L_x_1090) ;  /* 0x0000000800d87947 */ /* 0x000fec0003800000 */
.L_x_1199:
        /* <DEDUP_REMOVED lines=8> */
.L_x_1190:
        /* <DEDUP_REMOVED lines=13> */
.L_x_1203:
        /* <DEDUP_REMOVED lines=8> */
.L_x_1202:
        /* <DEDUP_REMOVED lines=27> */
.L_x_1205:
        /* <DEDUP_REMOVED lines=12> */
[----:B------:R-:W-:Y:S01]  /*105f0*/  F2FP.BF16.F32.PACK_AB R0, RZ, R0 ;  /* 0x00000000ff00723e */ /* 0x000fe200000010ff */
[----:B------:R-:W-:Y:S06]  /*10600*/  BRA `(.L_x_1090) ;  /* 0x0000000400c07947 */ /* 0x000fec0003800000 */
.L_x_1204:
[----:B------:R1:W5:Y:S01]  /*10610*/  LDG.E.U16 R0, desc[UR36][R4.64] ;  /* 0x0000002404007981 */ /* 0x000362000c1e1500 */
[----:B------:R-:W-:Y:S05]  /*10620*/  BRA `(.L_x_1090) ;  /* 0x0000000400b87947 */ /* 0x000fea0003800000 */
.L_x_1201:
        /* <DEDUP_REMOVED lines=12> */
.L_x_1208:
        /* <DEDUP_REMOVED lines=21> */
.L_x_1212:
[----:B------:R-:W-:Y:S05]  /*10840*/  BSYNC.RECONVERGENT B1 ;  /* 0x0000000000017941 */ /* 0x000fea0003800200 */
.L_x_1211:
[----:B------:R-:W-:Y:S01]  /*10850*/  IMAD.SHL.U32 R0, R0, 0x100000, RZ ;  /* 0x0010000000007824 */ /* 0x000fe200078e00ff */
[----:B------:R-:W-:-:S04]  /*10860*/  LEA R3, R3, 0x3b800000, 0x17 ;  /* 0x3b80000003037811 */ /* 0x000fc800078eb8ff */
[----:B------:R-:W-:-:S07]  /*10870*/  LOP3.LUT R0, R3, R0, R7, 0xfe, !PT ;  /* 0x0000000003007212 */ /* 0x000fce00078efe07 */
.L_x_1210:
[----:B------:R-:W-:Y:S05]  /*10880*/  BSYNC.RECONVERGENT B0 ;  /* 0x0000000000007941 */ /* 0x000fea0003800200 */
.L_x_1209:
[----:B------:R-:W-:Y:S01]  /*10890*/  F2FP.BF16.F32.PACK_AB R0, RZ, R0 ;  /* 0x00000000ff00723e */ /* 0x000fe200000010ff */
[----:B------:R-:W-:Y:S06]  /*108a0*/  BRA `(.L_x_1090) ;  /* 0x0000000400187947 */ /* 0x000fec0003800000 */
.L_x_1207:
        /* <DEDUP_REMOVED lines=21> */
.L_x_1216:
[----:B------:R-:W-:Y:S05]  /*10a00*/  BSYNC.RECONVERGENT B1 ;  /* 0x0000000000017941 */ /* 0x000fea0003800200 */
.L_x_1215:
[----:B------:R-:W-:Y:S01]  /*10a10*/  IMAD.SHL.U32 R0, R0, 0x200000, RZ ;  /* 0x0020000000007824 */ /* 0x000fe200078e00ff */
[----:B------:R-:W-:-:S04]  /*10a20*/  LEA R3, R3, 0x37800000, 0x17 ;  /* 0x3780000003037811 */ /* 0x000fc800078eb8ff */
[----:B------:R-:W-:-:S07]  /*10a30*/  LOP3.LUT R0, R3, R0, R7, 0xfe, !PT ;  /* 0x0000000003007212 */ /* 0x000fce00078efe07 */
.L_x_1214:
[----:B------:R-:W-:Y:S05]  /*10a40*/  BSYNC.RECONVERGENT B0 ;  /* 0x0000000000007941 */ /* 0x000fea0003800200 */
.L_x_1213:
[----:B------:R-:W-:Y:S01]  /*10a50*/  F2FP.BF16.F32.PACK_AB R0, RZ, R0 ;  /* 0x00000000ff00723e */ /* 0x000fe200000010ff */
[----:B------:R-:W-:Y:S06]  /*10a60*/  BRA `(.L_x_1090) ;  /* 0x0000000000a87947 */ /* 0x000fec0003800000 */
.L_x_1206:
        /* <DEDUP_REMOVED lines=14> */
.L_x_1220:
[----:B------:R-:W-:Y:S05]  /*10b50*/  BSYNC.RECONVERGENT B0 ;  /* 0x0000000000007941 */ /* 0x000fea0003800200 */
.L_x_1219:
[----:B------:R-:W-:Y:S01]  /*10b60*/  F2FP.BF16.F32.PACK_AB R0, RZ, R0 ;  /* 0x00000000ff00723e */ /* 0x000fe200000010ff */
[----:B------:R-:W-:Y:S06]  /*10b70*/  BRA `(.L_x_1090) ;  /* 0x0000000000647947 */ /* 0x000fec0003800000 */
.L_x_1194:
        /* <DEDUP_REMOVED lines=16> */
.L_x_1221:
[----:B------:R-:W-:Y:S01]  /*10c80*/  PRMT R0, RZ, 0x7610, R0 ;  /* 0x00007610ff007816 */ /* 0x000fe20000000000 */
[----:B------:R-:W-:Y:S06]  /*10c90*/  BRA `(.L_x_1090) ;  /* 0x00000000001c7947 */ /* 0x000fec0003800000 */
.L_x_1218:
[----:B------:R-:W2:Y:S02]  /*10ca0*/  LDG.E.64 R4, desc[UR36][R4.64] ;  /* 0x0000002404047981 */ /* 0x000ea4000c1e1b00 */
[----:B--2---:R-:W0:Y:S02]  /*10cb0*/  I2F.U64 R0, R4 ;  /* 0x0000000400007312 */ /* 0x004e240000301000 */
[----:B0-----:R-:W-:Y:S01]  /*10cc0*/  F2FP.BF16.F32.PACK_AB R0, RZ, R0 ;  /* 0x00000000ff00723e */ /* 0x001fe200000010ff */
[----:B------:R-:W-:Y:S06]  /*10cd0*/  BRA `(.L_x_1090) ;  /* 0x00000000000c7947 */ /* 0x000fec0003800000 */
.L_x_1217:
[----:B------:R-:W2:Y:S02]  /*10ce0*/  LDG.E R4, desc[UR36][R4.64] ;  /* 0x0000002404047981 */ /* 0x000ea4000c1e1900 */
[----:B--2---:R-:W-:-:S04]  /*10cf0*/  I2FP.F32.U32 R0, R4 ;  /* 0x0000000400007245 */ /* 0x004fc80000201000 */
[----:B------:R-:W-:-:S07]  /*10d00*/  F2FP.BF16.F32.PACK_AB R0, RZ, R0 ;  /* 0x00000000ff00723e */ /* 0x000fce00000010ff */
.L_x_1090:
[----:B------:R-:W-:Y:S05]  /*10d10*/  BSYNC.RECONVERGENT B6 ;  /* 0x0000000000067941 */ /* 0x000fea0003800200 */
.L_x_1089:
[----:B------:R-:W2:Y:S01]  /*10d20*/  LDC.U8 R36, c[0x0][0x3c8] ;  /* 0x0000f200ff247b82 */ /* 0x000ea20000000000 */
[CC--:B------:R-:W-:Y:S01]  /*10d30*/  ISETP.GE.AND P0, PT, R23.reuse, R34.reuse, PT ;  /* 0x000000221700720c */ /* 0x0c0fe20003f06270 */
[C---:B------:R-:W-:Y:S01]  /*10d40*/  VIADD R3, R23.reuse, 0x100 ;  /* 0x0000010017037836 */ /* 0x040fe20000000000 */
[----:B------:R-:W-:Y:S01]  /*10d50*/  BSSY.RECONVERGENT B0, `(.L_x_1222) ;  /* 0x0000013000007945 */ /* 0x000fe20003800200 */
[C---:B01----:R-:W-:Y:S02]  /*10d60*/  VIADD R5, R23.reuse, 0x180 ;  /* 0x0000018017057836 */ /* 0x043fe40000000000 */
[----:B------:R-:W-:Y:S01]  /*10d70*/  VIADD R33, R23, 0x80 ;  /* 0x0000008017217836 */ /* 0x000fe20000000000 */
[-C--:B------:R-:W-:Y:S02]  /*10d80*/  ISETP.GE.AND P2, PT, R3, R34.reuse, PT ;  /* 0x000000220300720c */ /* 0x080fe40003f46270 */
[-C--:B------:R-:W-:Y:S02]  /*10d90*/  ISETP.GE.AND P3, PT, R5, R34.reuse, PT ;  /* 0x000000220500720c */ /* 0x080fe40003f66270 */
[----:B------:R-:W-:-:S03]  /*10da0*/  ISETP.GE.AND P1, PT, R33, R34, PT ;  /* 0x000000222100720c */ /* 0x000fc60003f26270 */
[----:B------:R-:W-:Y:S10]  /*10db0*/  @P0 BRA `(.L_x_1223) ;  /* 0x0000000000300947 */ /* 0x000ff40003800000 */
[----:B-----5:R-:W-:Y:S02]  /*10dc0*/  IMAD.U32 R17, R17, 0x10000, RZ ;  /* 0x0001000011117824 */ /* 0x020fe400078e00ff */
[----:B------:R-:W-:Y:S02]  /*10dd0*/  IMAD.U32 R19, R19, 0x10000, RZ ;  /* 0x0001000013137824 */ /* 0x000fe400078e00ff */
[----:B------:R-:W-:Y:S01]  /*10de0*/  FMUL.FTZ R17, R17, -1.4426950216293334961 ;  /* 0xbfb8aa3b11117820 */ /* 0x000fe20000410000 */
[----:B------:R-:W-:Y:S02]  /*10df0*/  IMAD.U32 R16, R16, 0x10000, RZ ;  /* 0x0001000010107824 */ /* 0x000fe400078e00ff */
[----:B------:R-:W-:-:S03]  /*10e00*/  IMAD.U32 R18, R18, 0x10000, RZ ;  /* 0x0001000012127824 */ /* 0x000fc600078e00ff */
[----:B------:R-:W0:Y:S02]  /*10e10*/  MUFU.EX2 R17, R17 ;  /* 0x0000001100117308 */ /* 0x000e240000000800 */
[----:B0-----:R-:W-:-:S06]  /*10e20*/  FADD.FTZ R4, R17, 1 ;  /* 0x3f80000011047421 */ /* 0x001fcc0000010000 */
[----:B------:R-:W0:Y:S02]  /*10e30*/  MUFU.RCP R4, R4 ;  /* 0x0000000400047308 */ /* 0x000e240000001000 */
[----:B0-----:R-:W-:-:S04]  /*10e40*/  FFMA.FTZ R19, -R19, R4, R19 ;  /* 0x0000000413137223 */ /* 0x001fc80000010113 */
[----:B------:R-:W-:-:S04]  /*10e50*/  FMUL.FTZ R19, R16, R19 ;  /* 0x0000001310137220 */ /* 0x000fc80000410000 */
[----:B------:R-:W-:-:S06]  /*10e60*/  FFMA.FTZ R3, R18, R4, R19 ;  /* 0x0000000412037223 */ /* 0x000fcc0000010013 */
[----:B------:R-:W0:Y:S02]  /*10e70*/  F2F.BF16.F32 R3, R3 ;  /* 0x0000000300037304 */ /* 0x000e240000202000 */
.L_x_1223:
[----:B------:R-:W-:Y:S05]  /*10e80*/  BSYNC.RECONVERGENT B0 ;  /* 0x0000000000007941 */ /* 0x000fea0003800200 */
.L_x_1222:
[----:B------:R-:W-:Y:S04]  /*10e90*/  BSSY.RECONVERGENT B0, `(.L_x_1224) ;  /* 0x000000e000007945 */ /* 0x000fe80003800200 */
[----:B------:R-:W-:Y:S05]  /*10ea0*/  @P1 BRA `(.L_x_1225) ;  /* 0x0000000000301947 */ /* 0x000fea0003800000 */
[----:B-----5:R-:W-:Y:S02]  /*10eb0*/  IMAD.U32 R24, R24, 0x10000, RZ ;  /* 0x0001000018187824 */ /* 0x020fe400078e00ff */
[----:B------:R-:W-:Y:S02]  /*10ec0*/  IMAD.U32 R26, R26, 0x10000, RZ ;  /* 0x000100001a1a7824 */ /* 0x000fe400078e00ff */
[----:B------:R-:W-:Y:S01]  /*10ed0*/  FMUL.FTZ R24, R24, -1.4426950216293334961 ;  /* 0xbfb8aa3b18187820 */ /* 0x000fe20000410000 */
[----:B------:R-:W-:Y:S02]  /*10ee0*/  IMAD.U32 R22, R22, 0x10000, RZ ;  /* 0x0001000016167824 */ /* 0x000fe400078e00ff */
[----:B------:R-:W-:-:S03]  /*10ef0*/  IMAD.U32 R25, R25, 0x10000, RZ ;  /* 0x0001000019197824 */ /* 0x000fc600078e00ff */
[----:B------:R-:W1:Y:S02]  /*10f00*/  MUFU.EX2 R24, R24 ;  /* 0x0000001800187308 */ /* 0x000e640000000800 */
[----:B-1----:R-:W-:-:S06]  /*10f10*/  FADD.FTZ R4, R24, 1 ;  /* 0x3f80000018047421 */ /* 0x002fcc0000010000 */
[----:B------:R-:W1:Y:S02]  /*10f20*/  MUFU.RCP R4, R4 ;  /* 0x0000000400047308 */ /* 0x000e640000001000 */
[----:B-1----:R-:W-:-:S04]  /*10f30*/  FFMA.FTZ R5, -R26, R4, R26 ;  /* 0x000000041a057223 */ /* 0x002fc8000001011a */
[----:B------:R-:W-:-:S04]  /*10f40*/  FMUL.FTZ R22, R22, R5 ;  /* 0x0000000516167220 */ /* 0x000fc80000410000 */
[----:B------:R-:W-:-:S06]  /*10f50*/  FFMA.FTZ R16, R25, R4, R22 ;  /* 0x0000000419107223 */ /* 0x000fcc0000010016 */
[----:B------:R-:W1:Y:S02]  /*10f60*/  F2F.BF16.F32 R16, R16 ;  /* 0x0000001000107304 */ /* 0x000e640000202000 */
.L_x_1225:
[----:B------:R-:W-:Y:S05]  /*10f70*/  BSYNC.RECONVERGENT B0 ;  /* 0x0000000000007941 */ /* 0x000fea0003800200 */
.L_x_1224:
[----:B------:R-:W-:Y:S04]  /*10f80*/  BSSY.RECONVERGENT B0, `(.L_x_1226) ;  /* 0x000000e000007945 */ /* 0x000fe80003800200 */
[----:B------:R-:W-:Y:S05]  /*10f90*/  @P2 BRA `(.L_x_1227) ;  /* 0x0000000000302947 */ /* 0x000fea0003800000 */
[----:B-----5:R-:W-:Y:S02]  /*10fa0*/  IMAD.U32 R28, R28, 0x10000, RZ ;  /* 0x000100001c1c7824 */ /* 0x020fe400078e00ff */
[----:B------:R-:W-:Y:S02]  /*10fb0*/  IMAD.U32 R30, R30, 0x10000, RZ ;  /* 0x000100001e1e7824 */ /* 0x000fe400078e00ff */
[----:B------:R-:W-:Y:S01]  /*10fc0*/  FMUL.FTZ R28, R28, -1.4426950216293334961 ;  /* 0xbfb8aa3b1c1c7820 */ /* 0x000fe20000410000 */
[----:B------:R-:W-:Y:S02]  /*10fd0*/  IMAD.U32 R27, R27, 0x10000, RZ ;  /* 0x000100001b1b7824 */ /* 0x000fe400078e00ff */
[----:B------:R-:W-:-:S03]  /*10fe0*/  IMAD.U32 R29, R29, 0x10000, RZ ;  /* 0x000100001d1d7824 */ /* 0x000fc600078e00ff */
[----:B------:R-:W3:Y:S02]  /*10ff0*/  MUFU.EX2 R28, R28 ;  /* 0x0000001c001c7308 */ /* 0x000ee40000000800 */
[----:B---3--:R-:W-:-:S06]  /*11000*/  FADD.FTZ R4, R28, 1 ;  /* 0x3f8000001c047421 */ /* 0x008fcc0000010000 */
[----:B------:R-:W3:Y:S02]  /*11010*/  MUFU.RCP R4, R4 ;  /* 0x0000000400047308 */ /* 0x000ee40000001000 */
[----:B---3--:R-:W-:-:S04]  /*11020*/  FFMA.FTZ R30, -R30, R4, R30 ;  /* 0x000000041e1e7223 */ /* 0x008fc8000001011e */
[----:B------:R-:W-:-:S04]  /*11030*/  FMUL.FTZ R30, R27, R30 ;  /* 0x0000001e1b1e7220 */ /* 0x000fc80000410000 */
[----:B------:R-:W-:-:S06]  /*11040*/  FFMA.FTZ R18, R29, R4, R30 ;  /* 0x000000041d127223 */ /* 0x000fcc000001001e */
[----:B------:R-:W3:Y:S02]  /*11050*/  F2F.BF16.F32 R18, R18 ;  /* 0x0000001200127304 */ /* 0x000ee40000202000 */
.L_x_1227:
[----:B------:R-:W-:Y:S05]  /*11060*/  BSYNC.RECONVERGENT B0 ;  /* 0x0000000000007941 */ /* 0x000fea0003800200 */
.L_x_1226:
[----:B------:R-:W-:Y:S04]  /*11070*/  BSSY.RECONVERGENT B0, `(.L_x_1228) ;  /* 0x000000e000007945 */ /* 0x000fe80003800200 */
[----:B------:R-:W-:Y:S05]  /*11080*/  @P3 BRA `(.L_x_1229) ;  /* 0x0000000000303947 */ /* 0x000fea0003800000 */
[----:B-----5:R-:W-:Y:S02]  /*11090*/  IMAD.U32 R32, R32, 0x10000, RZ ;  /* 0x0001000020207824 */ /* 0x020fe400078e00ff */
[----:B------:R-:W-:Y:S02]  /*110a0*/  IMAD.U32 R0, R0, 0x10000, RZ ;  /* 0x0001000000007824 */ /* 0x000fe400078e00ff */
[----:B------:R-:W-:Y:S01]  /*110b0*/  FMUL.FTZ R32, R32, -1.4426950216293334961 ;  /* 0xbfb8aa3b20207820 */ /* 0x000fe20000410000 */
[----:B------:R-:W-:Y:S02]  /*110c0*/  IMAD.U32 R31, R31, 0x10000, RZ ;  /* 0x000100001f1f7824 */ /* 0x000fe400078e00ff */
[----:B------:R-:W-:-:S03]  /*110d0*/  IMAD.U32 R35, R35, 0x10000, RZ ;  /* 0x0001000023237824 */ /* 0x000fc600078e00ff */
[----:B------:R-:W4:Y:S02]  /*110e0*/  MUFU.EX2 R32, R32 ;  /* 0x0000002000207308 */ /* 0x000f240000000800 */
[----:B----4-:R-:W-:-:S06]  /*110f0*/  FADD.FTZ R4, R32, 1 ;  /* 0x3f80000020047421 */ /* 0x010fcc0000010000 */
[----:B------:R-:W4:Y:S02]  /*11100*/  MUFU.RCP R4, R4 ;  /* 0x0000000400047308 */ /* 0x000f240000001000 */
[----:B----4-:R-:W-:-:S04]  /*11110*/  FFMA.FTZ R0, -R0, R4, R0 ;  /* 0x0000000400007223 */ /* 0x010fc80000010100 */
[----:B------:R-:W-:-:S04]  /*11120*/  FMUL.FTZ R0, R31, R0 ;  /* 0x000000001f007220 */ /* 0x000fc80000410000 */
[----:B------:R-:W-:-:S04]  /*11130*/  FFMA.FTZ R0, R35, R4, R0 ;  /* 0x0000000423007223 */ /* 0x000fc80000010000 */
[----:B------:R4:W0:Y:S03]  /*11140*/  F2F.BF16.F32 R17, R0 ;  /* 0x0000000000117304 */ /* 0x0008260000202000 */
.L_x_1229:
[----:B------:R-:W-:Y:S05]  /*11150*/  BSYNC.RECONVERGENT B0 ;  /* 0x0000000000007941 */ /* 0x000fea0003800200 */
.L_x_1228:
[----:B------:R-:W-:Y:S04]  /*11160*/  BSSY.RECONVERGENT B6, `(.L_x_1230) ;  /* 0x000010e000067945 */ /* 0x000fe80003800200 */
[----:B------:R-:W-:Y:S05]  /*11170*/  @P0 BRA `(.L_x_1231) ;  /* 0x0000001000300947 */ /* 0x000fea0003800000 */
[----:B------:R-:W0:Y:S01]  /*11180*/  LDCU UR4, c[0x0][0x3cc] ;  /* 0x00007980ff0477ac */ /* 0x000e220008000800 */
[----:B------:R-:W1:Y:S01]  /*11190*/  LDC.64 R8, c[0x0][0x388] ;  /* 0x0000e200ff087b82 */ /* 0x000e620000000a00 */
[----:B----45:R-:W-:Y:S01]  /*111a0*/  IMAD R0, R2, 0x200, R23 ;  /* 0x0000020002007824 */ /* 0x030fe200078e0217 */
[----:B--2---:R-:W-:-:S03]  /*111b0*/  PRMT R4, R36, 0x9910, RZ ;  /* 0x0000991024047816 */ /* 0x004fc600000000ff */
[----:B0-----:R-:W-:Y:S02]  /*111c0*/  IMAD R5, R0, UR4, RZ ;  /* 0x0000000400057c24 */ /* 0x001fe4000f8e02ff */
[----:B------:R-:W-:-:S05]  /*111d0*/  IMAD.MOV.U32 R0, RZ, RZ, R4 ;  /* 0x000000ffff007224 */ /* 0x000fca00078e0004 */
[----:B------:R-:W-:Y:S02]  /*111e0*/  ISETP.GT.AND P0, PT, R0, 0x9, PT ;  /* 0x000000090000780c */ /* 0x000fe40003f04270 */
[----:B-1----:R-:W-:-:S05]  /*111f0*/  IADD3 R8, P1, PT, R5, R8, RZ ;  /* 0x0000000805087210 */ /* 0x002fca0007f3e0ff */
[----:B------:R-:W-:-:S06]  /*11200*/  IMAD.X R9, RZ, RZ, R9, P1 ;  /* 0x000000ffff097224 */ /* 0x000fcc00008e0609 */
[----:B------:R-:W-:Y:S05]  /*11210*/  @P0 BRA `(.L_x_1232) ;  /* 0x0000000400340947 */ /* 0x000fea0003800000 */
[----:B------:R-:W-:-:S13]  /*11220*/  ISETP.GT.AND P0, PT, R0, 0x4, PT ;  /* 0x000000040000780c */ /* 0x000fda0003f04270 */
[----:B------:R-:W-:Y:S05]  /*11230*/  @P0 BRA `(.L_x_1233) ;  /* 0x0000000000940947 */ /* 0x000fea0003800000 */
[----:B------:R-:W-:-:S13]  /*11240*/  ISETP.GT.AND P0, PT, R0, 0x1, PT ;  /* 0x000000010000780c */ /* 0x000fda0003f04270 */
[----:B------:R-:W-:Y:S05]  /*11250*/  @P0 BRA `(.L_x_1234) ;  /* 0x0000000000380947 */ /* 0x000fea0003800000 */
[----:B------:R-:W-:-:S13]  /*11260*/  ISETP.NE.AND P0, PT, R36, RZ, PT ;  /* 0x000000ff2400720c */ /* 0x000fda0003f05270 */
[----:B------:R-:W-:Y:S05]  /*11270*/  @!P0 BRA `(.L_x_1235) ;  /* 0x00000000001c8947 */ /* 0x000fea0003800000 */
[----:B------:R-:W-:-:S13]  /*11280*/  ISETP.NE.AND P0, PT, R0, 0x1, PT ;  /* 0x000000010000780c */ /* 0x000fda0003f05270 */
[----:B------:R-:W-:Y:S05]  /*11290*/  @P0 BRA `(.L_x_1236) ;  /* 0x0000000c00380947 */ /* 0x000fea0003800000 */
[----:B------:R-:W-:Y:S02]  /*112a0*/  IMAD.U32 R3, R3, 0x10000, RZ ;  /* 0x0001000003037824 */ /* 0x000fe400078e00ff */
[----:B------:R-:W-:-:S04]  /*112b0*/  IMAD.MOV.U32 R23, RZ, RZ, R33 ;  /* 0x000000ffff177224 */ /* 0x000fc800078e0021 */
[----:B------:R-:W0:Y:S02]  /*112c0*/  F2I.FTZ.TRUNC.NTZ R3, R3 ;  /* 0x0000000300037305 */ /* 0x000e24000021f100 */
[----:B0-----:R0:W-:Y:S01]  /*112d0*/  STG.E.U8 desc[UR36][R8.64], R3 ;  /* 0x0000000308007986 */ /* 0x0011e2000c101124 */
[----:B------:R-:W-:Y:S05]  /*112e0*/  BRA `(.L_x_1231) ;  /* 0x0000000c00d47947 */ /* 0x000fea0003800000 */
.L_x_1235:
[----:B------:R-:W-:Y:S02]  /*112f0*/  IMAD.U32 R5, R3, 0x10000, RZ ;  /* 0x0001000003057824 */ /* 0x000fe400078e00ff */
[----:B------:R-:W-:-:S04]  /*11300*/  IMAD.MOV.U32 R23, RZ, RZ, R33 ;  /* 0x000000ffff177224 */ /* 0x000fc800078e0021 */
[----:B------:R-:W0:Y:S02]  /*11310*/  F2I.S64.TRUNC R4, R5 ;  /* 0x0000000500047311 */ /* 0x000e24000020d900 */
[----:B0-----:R0:W-:Y:S01]  /*11320*/  STG.E.U8 desc[UR36][R8.64], R4 ;  /* 0x0000000408007986 */ /* 0x0011e2000c101124 */
[----:B------:R-:W-:Y:S05]  /*11330*/  BRA `(.L_x_1231) ;  /* 0x0000000c00c07947 */ /* 0x000fea0003800000 */
.L_x_1234:
[----:B------:R-:W-:-:S13]  /*11340*/  ISETP.NE.AND P0, PT, R0, 0x2, PT ;  /* 0x000000020000780c */ /* 0x000fda0003f05270 */
[----:B------:R-:W-:Y:S05]  /*11350*/  @!P0 BRA `(.L_x_1237) ;  /* 0x0000000000388947 */ /* 0x000fea0003800000 */
[----:B------:R-:W-:-:S13]  /*11360*/  ISETP.NE.AND P0, PT, R0, 0x3, PT ;  /* 0x000000030000780c */ /* 0x000fda0003f05270 */
[----:B------:R-:W-:Y:S05]  /*11370*/  @!P0 BRA `(.L_x_1238) ;  /* 0x00000000001c8947 */ /* 0x000fea0003800000 */
[----:B------:R-:W-:-:S13]  /*11380*/  ISETP.NE.AND P0, PT, R0, 0x4, PT ;  /* 0x000000040000780c */ /* 0x000fda0003f05270 */
[----:B------:R-:W-:Y:S05]  /*11390*/  @P0 BRA `(.L_x_1236) ;  /* 0x0000000800f80947 */ /* 0x000fea0003800000 */
[----:B------:R-:W-:Y:S02]  /*113a0*/  IMAD.U32 R4, R3, 0x10000, RZ ;  /* 0x0001000003047824 */ /* 0x000fe400078e00ff */
[----:B------:R-:W-:-:S04]  /*113b0*/  IMAD.MOV.U32 R23, RZ, RZ, R33 ;  /* 0x000000ffff177224 */ /* 0x000fc800078e0021 */
[----:B------:R-:W0:Y:S02]  /*113c0*/  F2I.S64.TRUNC R4, R4 ;  /* 0x0000000400047311 */ /* 0x000e24000020d900 */
[----:B0-----:R0:W-:Y:S01]  /*113d0*/  STG.E.64 desc[UR36][R8.64], R4 ;  /* 0x0000000408007986 */ /* 0x0011e2000c101b24 */
[----:B------:R-:W-:Y:S05]  /*113e0*/  BRA `(.L_x_1231) ;  /* 0x0000000c00947947 */ /* 0x000fea0003800000 */
.L_x_1238:
[----:B------:R-:W-:Y:S02]  /*113f0*/  IMAD.U32 R3, R3, 0x10000, RZ ;  /* 0x0001000003037824 */ /* 0x000fe400078e00ff */
[----:B------:R-:W-:-:S04]  /*11400*/  IMAD.MOV.U32 R23, RZ, RZ, R33 ;  /* 0x000000ffff177224 */ /* 0x000fc800078e0021 */
[----:B------:R-:W0:Y:S02]  /*11410*/  F2I.FTZ.TRUNC.NTZ R3, R3 ;  /* 0x0000000300037305 */ /* 0x000e24000021f100 */
[----:B0-----:R0:W-:Y:S01]  /*11420*/  STG.E desc[UR36][R8.64], R3 ;  /* 0x0000000308007986 */ /* 0x0011e2000c101924 */
[----:B------:R-:W-:Y:S05]  /*11430*/  BRA `(.L_x_1231) ;  /* 0x0000000c00807947 */ /* 0x000fea0003800000 */
.L_x_1237:
[----:B------:R-:W-:Y:S02]  /*11440*/  IMAD.U32 R3, R3, 0x10000, RZ ;  /* 0x0001000003037824 */ /* 0x000fe400078e00ff */
[----:B------:R-:W-:-:S04]  /*11450*/  IMAD.MOV.U32 R23, RZ, RZ, R33 ;  /* 0x000000ffff177224 */ /* 0x000fc800078e0021 */
[----:B------:R-:W0:Y:S02]  /*11460*/  F2I.FTZ.TRUNC.NTZ R3, R3 ;  /* 0x0000000300037305 */ /* 0x000e24000021f100 */
[----:B0-----:R0:W-:Y:S01]  /*11470*/  STG.E.U16 desc[UR36][R8.64], R3 ;  /* 0x0000000308007986 */ /* 0x0011e2000c101524 */
[----:B------:R-:W-:Y:S05]  /*11480*/  BRA `(.L_x_1231) ;  /* 0x0000000c006c7947 */ /* 0x000fea0003800000 */
.L_x_1233:
[----:B------:R-:W-:-:S13]  /*11490*/  ISETP.GT.AND P0, PT, R0, 0x6, PT ;  /* 0x000000060000780c */ /* 0x000fda0003f04270 */
[----:B------:R-:W-:Y:S05]  /*114a0*/  @P0 BRA `(.L_x_1239) ;  /* 0x0000000000340947 */ /* 0x000fea0003800000 */
[----:B------:R-:W-:-:S13]  /*114b0*/  ISETP.NE.AND P0, PT, R0, 0x5, PT ;  /* 0x000000050000780c */ /* 0x000fda0003f05270 */
[----:B------:R-:W-:Y:S05]  /*114c0*/  @!P0 BRA `(.L_x_1240) ;  /* 0x0000000000188947 */ /* 0x000fea0003800000 */
[----:B------:R-:W-:-:S13]  /*114d0*/  ISETP.NE.AND P0, PT, R0, 0x6, PT ;  /* 0x000000060000780c */ /* 0x000fda0003f05270 */
[----:B------:R-:W-:Y:S05]  /*114e0*/  @P0 BRA `(.L_x_1236) ;  /* 0x0000000800a40947 */ /* 0x000fea0003800000 */
[----:B------:R-:W-:Y:S02]  /*114f0*/  IMAD.U32 R3, R3, 0x10000, RZ ;  /* 0x0001000003037824 */ /* 0x000fe400078e00ff */
[----:B------:R-:W-:-:S03]  /*11500*/  IMAD.MOV.U32 R23, RZ, RZ, R33 ;  /* 0x000000ffff177224 */ /* 0x000fc600078e0021 */
[----:B------:R0:W-:Y:S01]  /*11510*/  STG.E desc[UR36][R8.64], R3 ;  /* 0x0000000308007986 */ /* 0x0001e2000c101924 */
[----:B------:R-:W-:Y:S05]  /*11520*/  BRA `(.L_x_1231) ;  /* 0x0000000c00447947 */ /* 0x000fea0003800000 */
.L_x_1240:
[----:B------:R-:W-:Y:S02]  /*11530*/  IMAD.U32 R0, R3, 0x10000, RZ ;  /* 0x0001000003007824 */ /* 0x000fe400078e00ff */
[----:B------:R-:W-:-:S03]  /*11540*/  IMAD.MOV.U32 R23, RZ, RZ, R33 ;  /* 0x000000ffff177224 */ /* 0x000fc600078e0021 */
[----:B------:R-:W-:-:S05]  /*11550*/  F2FP.F16.F32.PACK_AB R0, RZ, R0 ;  /* 0x00000000ff00723e */ /* 0x000fca00000000ff */
[----:B------:R0:W-:Y:S01]  /*11560*/  STG.E.U16 desc[UR36][R8.64], R0 ;  /* 0x0000000008007986 */ /* 0x0001e2000c101524 */
[----:B------:R-:W-:Y:S05]  /*11570*/  BRA `(.L_x_1231) ;  /* 0x0000000c00307947 */ /* 0x000fea0003800000 */
.L_x_1239:
[----:B------:R-:W-:-:S13]  /*11580*/  ISETP.NE.AND P0, PT, R0, 0x7, PT ;  /* 0x000000070000780c */ /* 0x000fda0003f05270 */
[----:B------:R-:W-:Y:S05]  /*11590*/  @!P0 BRA `(.L_x_1241) ;  /* 0x00000000003c8947 */ /* 0x000fea0003800000 */
[----:B------:R-:W-:-:S13]  /*115a0*/  ISETP.NE.AND P0, PT, R0, 0x8, PT ;  /* 0x000000080000780c */ /* 0x000fda0003f05270 */
[----:B------:R-:W-:Y:S05]  /*115b0*/  @!P0 BRA `(.L_x_1242) ;  /* 0x00000000001c8947 */ /* 0x000fea0003800000 */
[----:B------:R-:W-:-:S13]  /*115c0*/  ISETP.NE.AND P0, PT, R0, 0x9, PT ;  /* 0x000000090000780c */ /* 0x000fda0003f05270 */
[----:B------:R-:W-:Y:S05]  /*115d0*/  @P0 BRA `(.L_x_1236) ;  /* 0x0000000800680947 */ /* 0x000fea0003800000 */
[----:B------:R-:W-:Y:S02]  /*115e0*/  IMAD.U32 R4, R3, 0x10000, RZ ;  /* 0x0001000003047824 */ /* 0x000fe400078e00ff */
[----:B------:R-:W-:Y:S02]  /*115f0*/  IMAD.MOV.U32 R5, RZ, RZ, RZ ;  /* 0x000000ffff057224 */ /* 0x000fe400078e00ff */
[----:B------:R-:W-:-:S03]  /*11600*/  IMAD.MOV.U32 R23, RZ, RZ, R33 ;  /* 0x000000ffff177224 */ /* 0x000fc600078e0021 */
[----:B------:R0:W-:Y:S01]  /*11610*/  STG.E.64 desc[UR36][R8.64], R4 ;  /* 0x0000000408007986 */ /* 0x0001e2000c101b24 */
[----:B------:R-:W-:Y:S05]  /*11620*/  BRA `(.L_x_1231) ;  /* 0x0000000c00047947 */ /* 0x000fea0003800000 */
.L_x_1242:
[----:B------:R-:W-:Y:S02]  /*11630*/  IMAD.U32 R3, R3, 0x10000, RZ ;  /* 0x0001000003037824 */ /* 0x000fe400078e00ff */
[----:B------:R-:W-:-:S03]  /*11640*/  IMAD.MOV.U32 R23, RZ, RZ, R33 ;  /* 0x000000ffff177224 */ /* 0x000fc600078e0021 */
[----:B------:R-:W-:-:S04]  /*11650*/  F2FP.F16.F32.PACK_AB R3, RZ, R3 ;  /* 0x00000003ff03723e */ /* 0x000fc800000000ff */
[----:B------:R-:W-:-:S05]  /*11660*/  PRMT R3, R3, 0x5410, RZ ;  /* 0x0000541003037816 */ /* 0x000fca00000000ff */
[----:B------:R0:W-:Y:S01]  /*11670*/  STG.E desc[UR36][R8.64], R3 ;  /* 0x0000000308007986 */ /* 0x0001e2000c101924 */
[----:B------:R-:W-:Y:S05]  /*11680*/  BRA `(.L_x_1231) ;  /* 0x0000000800ec7947 */ /* 0x000fea0003800000 */
.L_x_1241:
[----:B------:R-:W-:Y:S02]  /*11690*/  IMAD.U32 R4, R3, 0x10000, RZ ;  /* 0x0001000003047824 */ /* 0x000fe400078e00ff */
[----:B------:R-:W-:Y:S02]  /*116a0*/  IMAD.MOV.U32 R23, RZ, RZ, R33 ;  /* 0x000000ffff177224 */ /* 0x000fe400078e0021 */
[----:B------:R-:W-:-:S06]  /*116b0*/  FMUL.FTZ R4, R4, 1 ;  /* 0x3f80000004047820 */ /* 0x000fcc0000410000 */
[----:B------:R-:W0:Y:S02]  /*116c0*/  F2F.F64.F32 R4, R4 ;  /* 0x0000000400047310 */ /* 0x000e240000201800 */
[----:B0-----:R0:W-:Y:S01]  /*116d0*/  STG.E.64 desc[UR36][R8.64], R4 ;  /* 0x0000000408007986 */ /* 0x0011e2000c101b24 */
[----:B------:R-:W-:Y:S05]  /*116e0*/  BRA `(.L_x_1231) ;  /* 0x0000000800d47947 */ /* 0x000fea0003800000 */
.L_x_1232:
[----:B------:R-:W-:-:S13]  /*116f0*/  ISETP.GT.AND P0, PT, R0, 0x18, PT ;  /* 0x000000180000780c */ /* 0x000fda0003f04270 */
[----:B------:R-:W-:Y:S05]  /*11700*/  @P0 BRA `(.L_x_1243) ;  /* 0x0000000400080947 */ /* 0x000fea0003800000 */
        /* <DEDUP_REMOVED lines=8> */
[----:B------:R-:W-:-:S04]  /*11790*/  FSETP.NEU.FTZ.AND P0, PT, R3, RZ, PT ;  /* 0x000000ff0300720b */ /* 0x000fc80003f1d000 */
[----:B------:R-:W-:-:S05]  /*117a0*/  SEL R3, RZ, 0x1, !P0 ;  /* 0x00000001ff037807 */ /* 0x000fca0004000000 */
[----:B------:R0:W-:Y:S01]  /*117b0*/  STG.E.U8 desc[UR36][R8.64], R3 ;  /* 0x0000000308007986 */ /* 0x0001e2000c101124 */
[----:B------:R-:W-:Y:S05]  /*117c0*/  BRA `(.L_x_1231) ;  /* 0x00000008009c7947 */ /* 0x000fea0003800000 */
.L_x_1245:
[----:B------:R-:W-:Y:S01]  /*117d0*/  IMAD.U32 R3, R3, 0x10000, RZ ;  /* 0x0001000003037824 */ /* 0x000fe200078e00ff */
[----:B------:R-:W-:Y:S01]  /*117e0*/  CS2R R6, SRZ ;  /* 0x0000000000067805 */ /* 0x000fe2000001ff00 */
[----:B------:R-:W-:Y:S02]  /*117f0*/  IMAD.MOV.U32 R23, RZ, RZ, R33 ;  /* 0x000000ffff177224 */ /* 0x000fe400078e0021 */
[----:B------:R-:W-:-:S04]  /*11800*/  FMUL.FTZ R3, R3, 1 ;  /* 0x3f80000003037820 */ /* 0x000fc80000410000 */
[----:B------:R-:W0:Y:S02]  /*11810*/  F2F.F64.F32 R4, R3 ;  /* 0x0000000300047310 */ /* 0x000e240000201800 */
[----:B0-----:R0:W-:Y:S01]  /*11820*/  STG.E.128 desc[UR36][R8.64], R4 ;  /* 0x0000000408007986 */ /* 0x0011e2000c101d24 */
[----:B------:R-:W-:Y:S05]  /*11830*/  BRA `(.L_x_1231) ;  /* 0x0000000800807947 */ /* 0x000fea0003800000 */
.L_x_1244:
[----:B------:R-:W-:-:S13]  /*11840*/  ISETP.NE.AND P0, PT, R0, 0xf, PT ;  /* 0x0000000f0000780c */ /* 0x000fda0003f05270 */
[----:B------:R-:W-:Y:S05]  /*11850*/  @!P0 BRA `(.L_x_1246) ;  /* 0x0000000000a88947 */ /* 0x000fea0003800000 */
[----:B------:R-:W-:-:S13]  /*11860*/  ISETP.NE.AND P0, PT, R0, 0x17, PT ;  /* 0x000000170000780c */ /* 0x000fda0003f05270 */
[----:B------:R-:W-:Y:S05]  /*11870*/  @!P0 BRA `(.L_x_1247) ;  /* 0x0000000000508947 */ /* 0x000fea0003800000 */
[----:B------:R-:W-:-:S13]  /*11880*/  ISETP.NE.AND P0, PT, R0, 0x18, PT ;  /* 0x000000180000780c */ /* 0x000fda0003f05270 */
[----:B------:R-:W-:Y:S05]  /*11890*/  @P0 BRA `(.L_x_1236) ;  /* 0x0000000400b80947 */ /* 0x000fea0003800000 */
[----:B------:R-:W-:Y:S01]  /*118a0*/  IMAD.U32 R6, R3, 0x10000, RZ ;  /* 0x0001000003067824 */ /* 0x000fe200078e00ff */
        /* <DEDUP_REMOVED lines=12> */
.L_x_1249:
[----:B------:R-:W-:Y:S05]  /*11970*/  BSYNC.RECONVERGENT B0 ;  /* 0x0000000000007941 */ /* 0x000fea0003800200 */
.L_x_1248:
[----:B------:R-:W-:Y:S01]  /*11980*/  LOP3.LUT R5, R0, 0x80, R5, 0xf8, !PT ;  /* 0x0000008000057812 */ /* 0x000fe200078ef805 */
[----:B------:R-:W-:-:S04]  /*11990*/  IMAD.MOV.U32 R23, RZ, RZ, R33 ;  /* 0x000000ffff177224 */ /* 0x000fc800078e0021 */
[----:B------:R0:W-:Y:S01]  /*119a0*/  STG.E.U8 desc[UR36][R8.64], R5 ;  /* 0x0000000508007986 */ /* 0x0001e2000c101124 */
[----:B------:R-:W-:Y:S05]  /*119b0*/  BRA `(.L_x_1231) ;  /* 0x0000000800207947 */ /* 0x000fea0003800000 */
.L_x_1247:
[----:B------:R-:W-:Y:S01]  /*119c0*/  IMAD.U32 R6, R3, 0x10000, RZ ;  /* 0x0001000003067824 */ /* 0x000fe200078e00ff */
        /* <DEDUP_REMOVED lines=14> */
.L_x_1251:
[----:B------:R-:W-:Y:S05]  /*11ab0*/  BSYNC.RECONVERGENT B0 ;  /* 0x0000000000007941 */ /* 0x000fea0003800200 */
.L_x_1250:
[----:B------:R-:W-:Y:S01]  /*11ac0*/  LOP3.LUT R5, R0, 0x80, R5, 0xf8, !PT ;  /* 0x0000008000057812 */ /* 0x000fe200078ef805 */
[----:B------:R-:W-:-:S04]  /*11ad0*/  IMAD.MOV.U32 R23, RZ, RZ, R33 ;  /* 0x000000ffff177224 */ /* 0x000fc800078e0021 */
[----:B------:R0:W-:Y:S01]  /*11ae0*/  STG.E.U8 desc[UR36][R8.64], R5 ;  /* 0x0000000508007986 */ /* 0x0001e2000c101124 */
[----:B------:R-:W-:Y:S05]  /*11af0*/  BRA `(.L_x_1231) ;  /* 0x0000000400d07947 */ /* 0x000fea0003800000 */
.L_x_1246:
[----:B------:R0:W-:Y:S01]  /*11b00*/  STG.E.U16 desc[UR36][R8.64], R3 ;  /* 0x0000000308007986 */ /* 0x0001e2000c101524 */
[----:B------:R-:W-:Y:S01]  /*11b10*/  IMAD.MOV.U32 R23, RZ, RZ, R33 ;  /* 0x000000ffff177224 */ /* 0x000fe200078e0021 */
[----:B------:R-:W-:Y:S06]  /*11b20*/  BRA `(.L_x_1231) ;  /* 0x0000000400c47947 */ /* 0x000fec0003800000 */
.L_x_1243:
[----:B------:R-:W-:-:S13]  /*11b30*/  ISETP.GT.AND P0, PT, R0, 0x1b, PT ;  /* 0x0000001b0000780c */ /* 0x000fda0003f04270 */
[----:B------:R-:W-:Y:S05]  /*11b40*/  @P0 BRA `(.L_x_1252) ;  /* 0x0000000000f40947 */ /* 0x000fea0003800000 */
        /* <DEDUP_REMOVED lines=8> */
[----:B------:R-:W0:Y:S02]  /*11bd0*/  F2I.FTZ.U32.TRUNC.NTZ R3, R3 ;  /* 0x0000000300037305 */ /* 0x000e24000021f000 */
[----:B0-----:R0:W-:Y:S01]  /*11be0*/  STG.E.U16 desc[UR36][R8.64], R3 ;  /* 0x0000000308007986 */ /* 0x0011e2000c101524 */
[----:B------:R-:W-:Y:S05]  /*11bf0*/  BRA `(.L_x_1231) ;  /* 0x0000000400907947 */ /* 0x000fea0003800000 */
.L_x_1254:
[----:B------:R-:W-:Y:S01]  /*11c00*/  IMAD.U32 R3, R3, 0x10000, RZ ;  /* 0x0001000003037824 */ /* 0x000fe200078e00ff */
[----:B------:R-:W-:Y:S01]  /*11c10*/  BSSY.RECONVERGENT B0, `(.L_x_1255) ;  /* 0x0000014000007945 */ /* 0x000fe20003800200 */
[----:B------:R-:W-:-:S03]  /*11c20*/  IMAD.MOV.U32 R4, RZ, RZ, 0x80 ;  /* 0x00000080ff047424 */ /* 0x000fc600078e00ff */
[----:B------:R-:W-:-:S04]  /*11c30*/  LOP3.LUT R0, R3, 0x7fffffff, RZ, 0xc0, !PT ;  /* 0x7fffffff03007812 */ /* 0x000fc800078ec0ff */
[----:B------:R-:W-:-:S13]  /*11c40*/  ISETP.GT.U32.AND P0, PT, R0, 0x437fffff, PT ;  /* 0x437fffff0000780c */ /* 0x000fda0003f04070 */
[----:B------:R-:W-:Y:S05]  /*11c50*/  @P0 BRA `(.L_x_1256) ;  /* 0x00000000003c0947 */ /* 0x000fea0003800000 */
[----:B------:R-:W-:-:S13]  /*11c60*/  ISETP.GT.U32.AND P0, PT, R0, 0x3bffffff, PT ;  /* 0x3bffffff0000780c */ /* 0x000fda0003f04070 */
[----:B------:R-:W-:Y:S05]  /*11c70*/  @P0 BRA `(.L_x_1257) ;  /* 0x0000000000140947 */ /* 0x000fea0003800000 */
[----:B------:R-:W-:Y:S01]  /*11c80*/  FADD.FTZ R0, R0, 8192 ;  /* 0x4600000000007421 */ /* 0x000fe20000010000 */
[----:B------:R-:W-:-:S04]  /*11c90*/  PRMT R4, RZ, 0x7610, R4 ;  /* 0x00007610ff047816 */ /* 0x000fc80000000004 */
[----:B------:R-:W-:-:S13]  /*11ca0*/  LOP3.LUT P0, R0, R0, 0xff, RZ, 0xc0, !PT ;  /* 0x000000ff00007812 */ /* 0x000fda000780c0ff */
[----:B------:R-:W-:Y:S05]  /*11cb0*/  @!P0 BRA `(.L_x_1256) ;  /* 0x0000000000248947 */ /* 0x000fea0003800000 */
[----:B------:R-:W-:Y:S05]  /*11cc0*/  BRA `(.L_x_1258) ;  /* 0x0000000000147947 */ /* 0x000fea0003800000 */
.L_x_1257:
[----:B------:R-:W-:-:S04]  /*11cd0*/  SHF.R.U32.HI R0, RZ, 0x14, R3 ;  /* 0x00000014ff007819 */ /* 0x000fc80000011603 */
[----:B------:R-:W-:-:S04]  /*11ce0*/  LOP3.LUT R0, R0, 0x1, RZ, 0xc0, !PT ;  /* 0x0000000100007812 */ /* 0x000fc800078ec0ff */
[----:B------:R-:W-:-:S04]  /*11cf0*/  IADD3 R0, PT, PT, R3, 0x487ffff, R0 ;  /* 0x0487ffff03007810 */ /* 0x000fc80007ffe000 */
[----:B------:R-:W-:-:S04]  /*11d00*/  SHF.R.U32.HI R0, RZ, 0x14, R0 ;  /* 0x00000014ff007819 */ /* 0x000fc80000011600 */
[----:B------:R-:W-:-:S07]  /*11d10*/  LOP3.LUT R0, R0, 0xff, RZ, 0xc0, !PT ;  /* 0x000000ff00007812 */ /* 0x000fce00078ec0ff */
.L_x_1258:
[----:B------:R-:W-:-:S04]  /*11d20*/  SHF.R.U32.HI R3, RZ, 0x18, R3 ;  /* 0x00000018ff037819 */ /* 0x000fc80000011603 */
[----:B------:R-:W-:-:S04]  /*11d30*/  LOP3.LUT R0, R0, 0x80, R3, 0xf8, !PT ;  /* 0x0000008000007812 */ /* 0x000fc800078ef803 */
[----:B------:R-:W-:-:S07]  /*11d40*/  PRMT R4, R0, 0x7610, R4 ;  /* 0x0000761000047816 */ /* 0x000fce0000000004 */
.L_x_1256:
[----:B------:R-:W-:Y:S05]  /*11d50*/  BSYNC.RECONVERGENT B0 ;  /* 0x0000000000007941 */ /* 0x000fea0003800200 */
.L_x_1255:
[----:B------:R0:W-:Y:S01]  /*11d60*/  STG.E.U8 desc[UR36][R8.64], R4 ;  /* 0x0000000408007986 */ /* 0x0001e2000c101124 */
[----:B------:R-:W-:Y:S01]  /*11d70*/  IMAD.MOV.U32 R23, RZ, RZ, R33 ;  /* 0x000000ffff177224 */ /* 0x000fe200078e0021 */
[----:B------:R-:W-:Y:S06]  /*11d80*/  BRA `(.L_x_1231) ;  /* 0x00000004002c7947 */ /* 0x000fec0003800000 */
.L_x_1253:
        /* <DEDUP_REMOVED lines=13> */
.L_x_1261:
[----:B------:R-:W-:-:S04]  /*11e60*/  SHF.R.U32.HI R0, RZ, 0x15, R3 ;  /* 0x00000015ff007819 */ /* 0x000fc80000011603 */
[----:B------:R-:W-:-:S04]  /*11e70*/  LOP3.LUT R0, R0, 0x1, RZ, 0xc0, !PT ;  /* 0x0000000100007812 */ /* 0x000fc800078ec0ff */
[----:B------:R-:W-:-:S04]  /*11e80*/  IADD3 R0, PT, PT, R3, 0x88fffff, R0 ;  /* 0x088fffff03007810 */ /* 0x000fc80007ffe000 */
[----:B------:R-:W-:-:S04]  /*11e90*/  SHF.R.U32.HI R0, RZ, 0x15, R0 ;  /* 0x00000015ff007819 */ /* 0x000fc80000011600 */
[----:B------:R-:W-:-:S07]  /*11ea0*/  LOP3.LUT R0, R0, 0xff, RZ, 0xc0, !PT ;  /* 0x000000ff00007812 */ /* 0x000fce00078ec0ff */
.L_x_1262:
[----:B------:R-:W-:-:S04]  /*11eb0*/  SHF.R.U32.HI R3, RZ, 0x18, R3 ;  /* 0x00000018ff037819 */ /* 0x000fc80000011603 */
[----:B------:R-:W-:-:S04]  /*11ec0*/  LOP3.LUT R0, R0, 0x80, R3, 0xf8, !PT ;  /* 0x0000008000007812 */ /* 0x000fc800078ef803 */
[----:B------:R-:W-:-:S07]  /*11ed0*/  PRMT R4, R0, 0x7610, R4 ;  /* 0x0000761000047816 */ /* 0x000fce0000000004 */
.L_x_1260:
[----:B------:R-:W-:Y:S05]  /*11ee0*/  BSYNC.RECONVERGENT B0 ;  /* 0x0000000000007941 */ /* 0x000fea0003800200 */
.L_x_1259:
[----:B------:R0:W-:Y:S01]  /*11ef0*/  STG.E.U8 desc[UR36][R8.64], R4 ;  /* 0x0000000408007986 */ /* 0x0001e2000c101124 */
[----:B------:R-:W-:Y:S01]  /*11f00*/  IMAD.MOV.U32 R23, RZ, RZ, R33 ;  /* 0x000000ffff177224 */ /* 0x000fe200078e0021 */
[----:B------:R-:W-:Y:S06]  /*11f10*/  BRA `(.L_x_1231) ;  /* 0x0000000000c87947 */ /* 0x000fec0003800000 */
.L_x_1252:
[----:B------:R-:W-:-:S13]  /*11f20*/  ISETP.NE.AND P0, PT, R0, 0x1c, PT ;  /* 0x0000001c0000780c */ /* 0x000fda0003f05270 */
[----:B------:R-:W-:Y:S05]  /*11f30*/  @!P0 BRA `(.L_x_1263) ;  /* 0x0000000000b08947 */ /* 0x000fea0003800000 */
[----:B------:R-:W-:-:S13]  /*11f40*/  ISETP.NE.AND P0, PT, R0, 0x1d, PT ;  /* 0x0000001d0000780c */ /* 0x000fda0003f05270 */
[----:B------:R-:W-:Y:S05]  /*11f50*/  @!P0 BRA `(.L_x_1264) ;  /* 0x0000000000948947 */ /* 0x000fea0003800000 */
[----:B------:R-:W-:-:S13]  /*11f60*/  ISETP.NE.AND P0, PT, R0, 0x2c, PT ;  /* 0x0000002c0000780c */ /* 0x000fda0003f05270 */
[----:B------:R-:W-:Y:S05]  /*11f70*/  @!P0 BRA `(.L_x_1265) ;  /* 0x0000000000488947 */ /* 0x000fea0003800000 */
.L_x_1236:
[----:B------:R-:W-:Y:S01]  /*11f80*/  MOV R14, 0x0 ;  /* 0x00000000000e7802 */ /* 0x000fe20000000f00 */
[----:B------:R-:W0:Y:S01]  /*11f90*/  LDCU.64 UR6, c[0x4][0x128] ;  /* 0x01002500ff0677ac */ /* 0x000e220008000a00 */
[----:B------:R-:W-:Y:S02]  /*11fa0*/  IMAD.MOV.U32 R8, RZ, RZ, 0x65 ;  /* 0x00000065ff087424 */ /* 0x000fe400078e00ff */
[----:B------:R-:W-:Y:S01]  /*11fb0*/  IMAD.MOV.U32 R12, RZ, RZ, 0x1 ;  /* 0x00000001ff0c7424 */ /* 0x000fe200078e00ff */
[----:B------:R-:W1:Y:S01]  /*11fc0*/  LDCU.64 UR8, c[0x4][0x130] ;  /* 0x01002600ff0877ac */ /* 0x000e620008000a00 */
[----:B------:R-:W2:Y:S01]  /*11fd0*/  LDC.64 R14, c[0x4][R14] ;  /* 0x010000000e0e7b82 */ /* 0x000ea20000000a00 */
[----:B------:R-:W-:Y:S01]  /*11fe0*/  IMAD.MOV.U32 R13, RZ, RZ, RZ ;  /* 0x000000ffff0d7224 */ /* 0x000fe200078e00ff */
[----:B------:R-:W4:Y:S01]  /*11ff0*/  LDCU.64 UR4, c[0x4][0x40] ;  /* 0x01000800ff0477ac */ /* 0x000f220008000a00 */
[----:B0-----:R-:W-:Y:S02]  /*12000*/  IMAD.U32 R4, RZ, RZ, UR6 ;  /* 0x00000006ff047e24 */ /* 0x001fe4000f8e00ff */
[----:B------:R-:W-:-:S02]  /*12010*/  IMAD.U32 R5, RZ, RZ, UR7 ;  /* 0x00000007ff057e24 */ /* 0x000fc4000f8e00ff */
[----:B-1----:R-:W-:Y:S02]  /*12020*/  IMAD.U32 R6, RZ, RZ, UR8 ;  /* 0x00000008ff067e24 */ /* 0x002fe4000f8e00ff */
[----:B------:R-:W-:Y:S02]  /*12030*/  IMAD.U32 R7, RZ, RZ, UR9 ;  /* 0x00000009ff077e24 */ /* 0x000fe4000f8e00ff */
[----:B----4-:R-:W-:Y:S02]  /*12040*/  IMAD.U32 R10, RZ, RZ, UR4 ;  /* 0x00000004ff0a7e24 */ /* 0x010fe4000f8e00ff */
[----:B------:R-:W-:-:S07]  /*12050*/  IMAD.U32 R11, RZ, RZ, UR5 ;  /* 0x00000005ff0b7e24 */ /* 0x000fce000f8e00ff */
[----:B------:R-:W-:-:S07]  /*12060*/  LEPC R20, `(.L_x_1266) ;  /* 0x000000001014794e */ /* 0x000fce0000000000 */
[----:B--23--:R-:W-:Y:S05]  /*12070*/  CALL.ABS.NOINC R14 ;  /* 0x000000000e007343 */ /* 0x00cfea0003c00000 */
.L_x_1266:
[----:B------:R-:W-:Y:S01]  /*12080*/  IMAD.MOV.U32 R23, RZ, RZ, R33 ;  /* 0x000000ffff177224 */ /* 0x000fe200078e0021 */
[----:B------:R-:W-:Y:S06]  /*12090*/  BRA `(.L_x_1231) ;  /* 0x0000000000687947 */ /* 0x000fec0003800000 */
.L_x_1265:
[----:B------:R-:W-:Y:S02]  /*120a0*/  IMAD.U32 R4, R3, 0x10000, RZ ;  /* 0x0001000003047824 */ /* 0x000fe400078e00ff */
[----:B------:R-:W-:-:S03]  /*120b0*/  IMAD.MOV.U32 R23, RZ, RZ, R33 ;  /* 0x000000ffff177224 */ /* 0x000fc600078e0021 */
[----:B------:R-:W-:-:S04]  /*120c0*/  SHF.R.U32.HI R5, RZ, 0x17, R4 ;  /* 0x00000017ff057819 */ /* 0x000fc80000011604 */
[----:B------:R-:W-:-:S04]  /*120d0*/  LOP3.LUT R3, R5, 0xff, RZ, 0xc0, !PT ;  /* 0x000000ff05037812 */ /* 0x000fc800078ec0ff */
[----:B------:R-:W-:-:S13]  /*120e0*/  ISETP.NE.AND P2, PT, R3, 0xff, PT ;  /* 0x000000ff0300780c */ /* 0x000fda0003f45270 */
[--C-:B------:R-:W-:Y:S02]  /*120f0*/  @P2 SHF.R.U32.HI R0, RZ, 0x16, R4.reuse ;  /* 0x00000016ff002819 */ /* 0x100fe40000011604 */
[----:B------:R-:W-:Y:S01]  /*12100*/  @P2 LOP3.LUT P0, RZ, R3, 0x3fffff, R4, 0xf8, !PT ;  /* 0x003fffff03ff2812 */ /* 0x000fe2000780f804 */
[----:B------:R-:W-:Y:S01]  /*12110*/  IMAD.MOV.U32 R3, RZ, RZ, 0xff ;  /* 0x000000ffff037424 */ /* 0x000fe200078e00ff */
        /* <DEDUP_REMOVED lines=9> */
.L_x_1264:
[----:B------:R-:W-:Y:S02]  /*121b0*/  IMAD.U32 R4, R3, 0x10000, RZ ;  /* 0x0001000003047824 */ /* 0x000fe400078e00ff */
[----:B------:R-:W-:-:S04]  /*121c0*/  IMAD.MOV.U32 R23, RZ, RZ, R33 ;  /* 0x000000ffff177224 */ /* 0x000fc800078e0021 */
[----:B------:R-:W0:Y:S02]  /*121d0*/  F2I.U64.TRUNC R4, R4 ;  /* 0x0000000400047311 */ /* 0x000e24000020d800 */
[----:B0-----:R0:W-:Y:S01]  /*121e0*/  STG.E.64 desc[UR36][R8.64], R4 ;  /* 0x0000000408007986 */ /* 0x0011e2000c101b24 */
[----:B------:R-:W-:Y:S05]  /*121f0*/  BRA `(.L_x_1231) ;  /* 0x0000000000107947 */ /* 0x000fea0003800000 */
.L_x_1263:
[----:B------:R-:W-:Y:S02]  /*12200*/  IMAD.U32 R3, R3, 0x10000, RZ ;  /* 0x0001000003037824 */ /* 0x000fe400078e00ff */
[----:B------:R-:W-:-:S04]  /*12210*/  IMAD.MOV.U32 R23, RZ, RZ, R33 ;  /* 0x000000ffff177224 */ /* 0x000fc800078e0021 */
[----:B------:R-:W0:Y:S02]  /*12220*/  F2I.FTZ.U32.TRUNC.NTZ R3, R3 ;  /* 0x0000000300037305 */ /* 0x000e24000021f000 */
[----:B0-----:R0:W-:Y:S02]  /*12230*/  STG.E desc[UR36][R8.64], R3 ;  /* 0x0000000308007986 */ /* 0x0011e4000c101924 */
.L_x_1231:
[----:B------:R-:W-:Y:S05]  /*12240*/  BSYNC.RECONVERGENT B6 ;  /* 0x0000000000067941 */ /* 0x000fea0003800200 */
.L_x_1230:
[----:B------:R-:W-:Y:S01]  /*12250*/  ISETP.GE.AND P0, PT, R23, R34, PT ;  /* 0x000000221700720c */ /* 0x000fe20003f06270 */
[----:B------:R-:W-:-:S12]  /*12260*/  BSSY.RECONVERGENT B6, `(.L_x_1267) ;  /* 0x00001f0000067945 */ /* 0x000fd80003800200 */
[----:B------:R-:W-:Y:S05]  /*12270*/  @P0 BRA `(.L_x_1268) ;  /* 0x0000001c00b80947 */ /* 0x000fea0003800000 */
[----:B------:R-:W1:Y:S01]  /*12280*/  LDCU UR4, c[0x0][0x3cc] ;  /* 0x00007980ff0477ac */ /* 0x000e620008000800 */
[----:B0-----:R-:W0:Y:S01]  /*12290*/  LDC.64 R4, c[0x0][0x388] ;  /* 0x0000e200ff047b82 */ /* 0x001e220000000a00 */
[----:B----45:R-:W-:Y:S01]  /*122a0*/  IMAD R0, R2, 0x200, R23 ;  /* 0x0000020002007824 */ /* 0x030fe200078e0217 */
[----:B--2---:R-:W-:-:S03]  /*122b0*/  PRMT R6, R36, 0x9910, RZ ;  /* 0x0000991024067816 */ /* 0x004fc600000000ff */
[----:B-1----:R-:W-:Y:S02]  /*122c0*/  IMAD R3, R0, UR4, RZ ;  /* 0x0000000400037c24 */ /* 0x002fe4000f8e02ff */
[----:B------:R-:W-:-:S05]  /*122d0*/  IMAD.MOV.U32 R0, RZ, RZ, R6 ;  /* 0x000000ffff007224 */ /* 0x000fca00078e0006 */
[----:B------:R-:W-:Y:S02]  /*122e0*/  ISETP.GT.AND P1, PT, R0, 0x9, PT ;  /* 0x000000090000780c */ /* 0x000fe40003f24270 */
[----:B0-----:R-:W-:-:S05]  /*122f0*/  IADD3 R4, P0, PT, R3, R4, RZ ;  /* 0x0000000403047210 */ /* 0x001fca0007f1e0ff */
        /* <DEDUP_REMOVED lines=10> */
[----:B------:R-:W-:-:S04]  /*123a0*/  IMAD.U32 R16, R16, 0x10000, RZ ;  /* 0x0001000010107824 */ /* 0x000fc800078e00ff */
[----:B------:R-:W0:Y:S02]  /*123b0*/  F2I.FTZ.TRUNC.NTZ R3, R16 ;  /* 0x0000001000037305 */ /* 0x000e24000021f100 */
[----:B0-----:R0:W-:Y:S01]  /*123c0*/  STG.E.U8 desc[UR36][R4.64], R3 ;  /* 0x0000000304007986 */ /* 0x0011e2000c101124 */
[----:B------:R-:W-:Y:S05]  /*123d0*/  BRA `(.L_x_1274) ;  /* 0x0000000c007c7947 */ /* 0x000fea0003800000 */
.L_x_1272:
[----:B------:R-:W-:-:S06]  /*123e0*/  IMAD.U32 R7, R16, 0x10000, RZ ;  /* 0x0001000010077824 */ /* 0x000fcc00078e00ff */
[----:B------:R-:W0:Y:S02]  /*123f0*/  F2I.S64.TRUNC R6, R7 ;  /* 0x0000000700067311 */ /* 0x000e24000020d900 */
[----:B0-----:R1:W-:Y:S01]  /*12400*/  STG.E.U8 desc[UR36][R4.64], R6 ;  /* 0x0000000604007986 */ /* 0x0013e2000c101124 */
[----:B------:R-:W-:Y:S05]  /*12410*/  BRA `(.L_x_1274) ;  /* 0x0000000c006c7947 */ /* 0x000fea0003800000 */
.L_x_1271:
[----:B------:R-:W-:-:S13]  /*12420*/  ISETP.NE.AND P0, PT, R0, 0x2, PT ;  /* 0x000000020000780c */ /* 0x000fda0003f05270 */
[----:B------:R-:W-:Y:S05]  /*12430*/  @!P0 BRA `(.L_x_1275) ;  /* 0x0000000000308947 */ /* 0x000fea0003800000 */
[----:B------:R-:W-:-:S13]  /*12440*/  ISETP.NE.AND P0, PT, R0, 0x3, PT ;  /* 0x000000030000780c */ /* 0x000fda0003f05270 */
[----:B------:R-:W-:Y:S05]  /*12450*/  @!P0 BRA `(.L_x_1276) ;  /* 0x0000000000188947 */ /* 0x000fea0003800000 */
[----:B------:R-:W-:-:S13]  /*12460*/  ISETP.NE.AND P0, PT, R0, 0x4, PT ;  /* 0x000000040000780c */ /* 0x000fda0003f05270 */
[----:B------:R-:W-:Y:S05]  /*12470*/  @P0 BRA `(.L_x_1273) ;  /* 0x0000000800780947 */ /* 0x000fea0003800000 */
[----:B------:R-:W-:-:S06]  /*12480*/  IMAD.U32 R6, R16, 0x10000, RZ ;  /* 0x0001000010067824 */ /* 0x000fcc00078e00ff */
[----:B------:R-:W0:Y:S02]  /*12490*/  F2I.S64.TRUNC R6, R6 ;  /* 0x0000000600067311 */ /* 0x000e24000020d900 */
[----:B0-----:R0:W-:Y:S01]  /*124a0*/  STG.E.64 desc[UR36][R4.64], R6 ;  /* 0x0000000604007986 */ /* 0x0011e2000c101b24 */
[----:B------:R-:W-:Y:S05]  /*124b0*/  BRA `(.L_x_1274) ;  /* 0x0000000c00447947 */ /* 0x000fea0003800000 */
.L_x_1276:
[----:B------:R-:W-:-:S04]  /*124c0*/  IMAD.U32 R16, R16, 0x10000, RZ ;  /* 0x0001000010107824 */ /* 0x000fc800078e00ff */
[----:B------:R-:W0:Y:S02]  /*124d0*/  F2I.FTZ.TRUNC.NTZ R3, R16 ;  /* 0x0000001000037305 */ /* 0x000e24000021f100 */
[----:B0-----:R4:W-:Y:S01]  /*124e0*/  STG.E desc[UR36][R4.64], R3 ;  /* 0x0000000304007986 */ /* 0x0019e2000c101924 */
[----:B------:R-:W-:Y:S05]  /*124f0*/  BRA `(.L_x_1274) ;  /* 0x0000000c00347947 */ /* 0x000fea0003800000 */
.L_x_1275:
[----:B------:R-:W-:-:S04]  /*12500*/  IMAD.U32 R16, R16, 0x10000, RZ ;  /* 0x0001000010107824 */ /* 0x000fc800078e00ff */
[----:B------:R-:W0:Y:S02]  /*12510*/  F2I.FTZ.TRUNC.NTZ R3, R16 ;  /* 0x0000001000037305 */ /* 0x000e24000021f100 */
[----:B0-----:R2:W-:Y:S01]  /*12520*/  STG.E.U16 desc[UR36][R4.64], R3 ;  /* 0x0000000304007986 */ /* 0x0015e2000c101524 */
[----:B------:R-:W-:Y:S05]  /*12530*/  BRA `(.L_x_1274) ;  /* 0x0000000c00247947 */ /* 0x000fea0003800000 */
.L_x_1270:
[----:B------:R-:W-:-:S13]  /*12540*/  ISETP.GT.AND P0, PT, R0, 0x6, PT ;  /* 0x000000060000780c */ /* 0x000fda0003f04270 */
[----:B------:R-:W-:Y:S05]  /*12550*/  @P0 BRA `(.L_x_1277) ;  /* 0x00000000002c0947 */ /* 0x000fea0003800000 */
[----:B------:R-:W-:-:S13]  /*12560*/  ISETP.NE.AND P0, PT, R0, 0x5, PT ;  /* 0x000000050000780c */ /* 0x000fda0003f05270 */
[----:B------:R-:W-:Y:S05]  /*12570*/  @!P0 BRA `(.L_x_1278) ;  /* 0x0000000000148947 */ /* 0x000fea0003800000 */
[----:B------:R-:W-:-:S13]  /*12580*/  ISETP.NE.AND P0, PT, R0, 0x6, PT ;  /* 0x000000060000780c */ /* 0x000fda0003f05270 */
[----:B------:R-:W-:Y:S05]  /*12590*/  @P0 BRA `(.L_x_1273) ;  /* 0x0000000800300947 */ /* 0x000fea0003800000 */
[----:B------:R-:W-:-:S05]  /*125a0*/  IMAD.U32 R3, R16, 0x10000, RZ ;  /* 0x0001000010037824 */ /* 0x000fca00078e00ff */
[----:B------:R0:W-:Y:S01]  /*125b0*/  STG.E desc[UR36][R4.64], R3 ;  /* 0x0000000304007986 */ /* 0x0001e2000c101924 */
[----:B------:R-:W-:Y:S05]  /*125c0*/  BRA `(.L_x_1274) ;  /* 0x0000000c00007947 */ /* 0x000fea0003800000 */
.L_x_1278:
[----:B------:R-:W-:-:S05]  /*125d0*/  IMAD.U32 R0, R16, 0x10000, RZ ;  /* 0x0001000010007824 */ /* 0x000fca00078e00ff */
[----:B------:R-:W-:-:S05]  /*125e0*/  F2FP.F16.F32.PACK_AB R0, RZ, R0 ;  /* 0x00000000ff00723e */ /* 0x000fca00000000ff */
[----:B------:R0:W-:Y:S01]  /*125f0*/  STG.E.U16 desc[UR36][R4.64], R0 ;  /* 0x0000000004007986 */ /* 0x0001e2000c101524 */
[----:B------:R-:W-:Y:S05]  /*12600*/  BRA `(.L_x_1274) ;  /* 0x0000000800f07947 */ /* 0x000fea0003800000 */
.L_x_1277:
[----:B------:R-:W-:-:S13]  /*12610*/  ISETP.NE.AND P0, PT, R0, 0x7, PT ;  /* 0x000000070000780c */ /* 0x000fda0003f05270 */
[----:B------:R-:W-:Y:S05]  /*12620*/  @!P0 BRA `(.L_x_1279) ;  /* 0x0000000000348947 */ /* 0x000fea0003800000 */
[----:B------:R-:W-:-:S13]  /*12630*/  ISETP.NE.AND P0, PT, R0, 0x8, PT ;  /* 0x000000080000780c */ /* 0x000fda0003f05270 */
[----:B------:R-:W-:Y:S05]  /*12640*/  @!P0 BRA `(.L_x_1280) ;  /* 0x0000000000188947 */ /* 0x000fea0003800000 */
[----:B------:R-:W-:-:S13]  /*12650*/  ISETP.NE.AND P0, PT, R0, 0x9, PT ;  /* 0x000000090000780c */ /* 0x000fda0003f05270 */
[----:B------:R-:W-:Y:S05]  /*12660*/  @P0 BRA `(.L_x_1273) ;  /* 0x0000000400fc0947 */ /* 0x000fea0003800000 */
[----:B------:R-:W-:Y:S02]  /*12670*/  IMAD.U32 R6, R16, 0x10000, RZ ;  /* 0x0001000010067824 */ /* 0x000fe400078e00ff */
[----:B------:R-:W-:-:S05]  /*12680*/  IMAD.MOV.U32 R7, RZ, RZ, RZ ;  /* 0x000000ffff077224 */ /* 0x000fca00078e00ff */
[----:B------:R0:W-:Y:S01]  /*12690*/  STG.E.64 desc[UR36][R4.64], R6 ;  /* 0x0000000604007986 */ /* 0x0001e2000c101b24 */
[----:B------:R-:W-:Y:S05]  /*126a0*/  BRA `(.L_x_1274) ;  /* 0x0000000800c87947 */ /* 0x000fea0003800000 */
.L_x_1280:
[----:B------:R-:W-:-:S05]  /*126b0*/  IMAD.U32 R16, R16, 0x10000, RZ ;  /* 0x0001000010107824 */ /* 0x000fca00078e00ff */
[----:B------:R-:W-:-:S04]  /*126c0*/  F2FP.F16.F32.PACK_AB R3, RZ, R16 ;  /* 0x00000010ff03723e */ /* 0x000fc800000000ff */
[----:B------:R-:W-:-:S05]  /*126d0*/  PRMT R3, R3, 0x5410, RZ ;  /* 0x0000541003037816 */ /* 0x000fca00000000ff */
[----:B------:R0:W-:Y:S01]  /*126e0*/  STG.E desc[UR36][R4.64], R3 ;  /* 0x0000000304007986 */ /* 0x0001e2000c101924 */
[----:B------:R-:W-:Y:S05]  /*126f0*/  BRA `(.L_x_1274) ;  /* 0x0000000800b47947 */ /* 0x000fea0003800000 */
.L_x_1279:
[----:B------:R-:W-:-:S04]  /*12700*/  IMAD.U32 R6, R16, 0x10000, RZ ;  /* 0x0001000010067824 */ /* 0x000fc800078e00ff */
[----:B------:R-:W-:-:S06]  /*12710*/  FMUL.FTZ R6, R6, 1 ;  /* 0x3f80000006067820 */ /* 0x000fcc0000410000 */
[----:B------:R-:W0:Y:S02]  /*12720*/  F2F.F64.F32 R6, R6 ;  /* 0x0000000600067310 */ /* 0x000e240000201800 */
[----:B0-----:R0:W-:Y:S01]  /*12730*/  STG.E.64 desc[UR36][R4.64], R6 ;  /* 0x0000000604007986 */ /* 0x0011e2000c101b24 */
[----:B------:R-:W-:Y:S05]  /*12740*/  BRA `(.L_x_1274) ;  /* 0x0000000800a07947 */ /* 0x000fea0003800000 */
.L_x_1269:
[----:B------:R-:W-:-:S13]  /*12750*/  ISETP.GT.AND P0, PT, R0, 0x18, PT ;  /* 0x000000180000780c */ /* 0x000fda0003f04270 */
[----:B------:R-:W-:Y:S05]  /*12760*/  @!P0 BRA `(.L_x_1281) ;  /* 0x0000000400608947 */ /* 0x000fea0003800000 */
        /* <DEDUP_REMOVED lines=8> */
[----:B------:R-:W-:-:S06]  /*127f0*/  IMAD.U32 R3, R16, 0x10000, RZ ;  /* 0x0001000010037824 */ /* 0x000fcc00078e00ff */
[----:B------:R-:W0:Y:S02]  /*12800*/  F2I.FTZ.U32.TRUNC.NTZ R3, R3 ;  /* 0x0000000300037305 */ /* 0x000e24000021f000 */
[----:B0-----:R0:W-:Y:S01]  /*12810*/  STG.E.U16 desc[UR36][R4.64], R3 ;  /* 0x0000000304007986 */ /* 0x0011e2000c101524 */
[----:B------:R-:W-:Y:S05]  /*12820*/  BRA `(.L_x_1274) ;  /* 0x0000000800687947 */ /* 0x000fea0003800000 */
.L_x_1284:
[----:B------:R-:W-:Y:S01]  /*12830*/  IMAD.U32 R7, R16, 0x10000, RZ ;  /* 0x0001000010077824 */ /* 0x000fe200078e00ff */
        /* <DEDUP_REMOVED lines=17> */
.L_x_1287:
[----:B------:R-:W-:-:S04]  /*12950*/  SHF.R.U32.HI R3, RZ, 0x18, R7 ;  /* 0x00000018ff037819 */ /* 0x000fc80000011607 */
[----:B------:R-:W-:-:S07]  /*12960*/  LOP3.LUT R0, R0, 0x80, R3, 0xf8, !PT ;  /* 0x0000008000007812 */ /* 0x000fce00078ef803 */
.L_x_1286:
[----:B------:R-:W-:Y:S05]  /*12970*/  BSYNC.RECONVERGENT B0 ;  /* 0x0000000000007941 */ /* 0x000fea0003800200 */
.L_x_1285:
[----:B------:R0:W-:Y:S01]  /*12980*/  STG.E.U8 desc[UR36][R4.64], R0 ;  /* 0x0000000004007986 */ /* 0x0001e2000c101124 */
[----:B------:R-:W-:Y:S05]  /*12990*/  BRA `(.L_x_1274) ;  /* 0x00000008000c7947 */ /* 0x000fea0003800000 */
.L_x_1283:
        /* <DEDUP_REMOVED lines=18> */
.L_x_1290:
[----:B------:R-:W-:-:S04]  /*12ac0*/  SHF.R.U32.HI R3, RZ, 0x18, R7 ;  /* 0x00000018ff037819 */ /* 0x000fc80000011607 */
[----:B------:R-:W-:-:S07]  /*12ad0*/  LOP3.LUT R0, R0, 0x80, R3, 0xf8, !PT ;  /* 0x0000008000007812 */ /* 0x000fce00078ef803 */
.L_x_1289:
[----:B------:R-:W-:Y:S05]  /*12ae0*/  BSYNC.RECONVERGENT B0 ;  /* 0x0000000000007941 */ /* 0x000fea0003800200 */
.L_x_1288:
[----:B------:R0:W-:Y:S01]  /*12af0*/  STG.E.U8 desc[UR36][R4.64], R0 ;  /* 0x0000000004007986 */ /* 0x0001e2000c101124 */
[----:B------:R-:W-:Y:S05]  /*12b00*/  BRA `(.L_x_1274) ;  /* 0x0000000400b07947 */ /* 0x000fea0003800000 */
.L_x_1282:
[----:B------:R-:W-:-:S13]  /*12b10*/  ISETP.NE.AND P0, PT, R0, 0x1c, PT ;  /* 0x0000001c0000780c */ /* 0x000fda0003f05270 */
[----:B------:R-:W-:Y:S05]  /*12b20*/  @!P0 BRA `(.L_x_1291) ;  /* 0x0000000000608947 */ /* 0x000fea0003800000 */
[----:B------:R-:W-:-:S13]  /*12b30*/  ISETP.NE.AND P0, PT, R0, 0x1d, PT ;  /* 0x0000001d0000780c */ /* 0x000fda0003f05270 */
[----:B------:R-:W-:Y:S05]  /*12b40*/  @!P0 BRA `(.L_x_1292) ;  /* 0x0000000000488947 */ /* 0x000fea0003800000 */
[----:B------:R-:W-:-:S13]  /*12b50*/  ISETP.NE.AND P0, PT, R0, 0x2c, PT ;  /* 0x0000002c0000780c */ /* 0x000fda0003f05270 */
[----:B------:R-:W-:Y:S05]  /*12b60*/  @P0 BRA `(.L_x_1273) ;  /* 0x0000000000bc0947 */ /* 0x000fea0003800000 */
[----:B------:R-:W-:-:S05]  /*12b70*/  IMAD.U32 R16, R16, 0x10000, RZ ;  /* 0x0001000010107824 */ /* 0x000fca00078e00ff */
        /* <DEDUP_REMOVED lines=15> */
.L_x_1292:
[----:B------:R-:W-:-:S06]  /*12c70*/  IMAD.U32 R6, R16, 0x10000, RZ ;  /* 0x0001000010067824 */ /* 0x000fcc00078e00ff */
[----:B------:R-:W0:Y:S02]  /*12c80*/  F2I.U64.TRUNC R6, R6 ;  /* 0x0000000600067311 */ /* 0x000e24000020d800 */
[----:B0-----:R0:W-:Y:S01]  /*12c90*/  STG.E.64 desc[UR36][R4.64], R6 ;  /* 0x0000000604007986 */ /* 0x0011e2000c101b24 */
[----:B------:R-:W-:Y:S05]  /*12ca0*/  BRA `(.L_x_1274) ;  /* 0x0000000400487947 */ /* 0x000fea0003800000 */
.L_x_1291:
[----:B------:R-:W-:-:S04]  /*12cb0*/  IMAD.U32 R16, R16, 0x10000, RZ ;  /* 0x0001000010107824 */ /* 0x000fc800078e00ff */
[----:B------:R-:W0:Y:S02]  /*12cc0*/  F2I.FTZ.U32.TRUNC.NTZ R3, R16 ;  /* 0x0000001000037305 */ /* 0x000e24000021f000 */
[----:B0-----:R0:W-:Y:S01]  /*12cd0*/  STG.E desc[UR36][R4.64], R3 ;  /* 0x0000000304007986 */ /* 0x0011e2000c101924 */
[----:B------:R-:W-:Y:S05]  /*12ce0*/  BRA `(.L_x_1274) ;  /* 0x0000000400387947 */ /* 0x000fea0003800000 */
.L_x_1281:
[----:B------:R-:W-:-:S13]  /*12cf0*/  ISETP.GT.AND P0, PT, R0, 0xe, PT ;  /* 0x0000000e0000780c */ /* 0x000fda0003f04270 */
[----:B------:R-:W-:Y:S05]  /*12d00*/  @P0 BRA `(.L_x_1293) ;  /* 0x00000000003c0947 */ /* 0x000fea0003800000 */
[----:B------:R-:W-:-:S13]  /*12d10*/  ISETP.NE.AND P0, PT, R0, 0xa, PT ;  /* 0x0000000a0000780c */ /* 0x000fda0003f05270 */
[----:B------:R-:W-:Y:S05]  /*12d20*/  @!P0 BRA `(.L_x_1294) ;  /* 0x00000000001c8947 */ /* 0x000fea0003800000 */
[----:B------:R-:W-:-:S13]  /*12d30*/  ISETP.NE.AND P0, PT, R0, 0xb, PT ;  /* 0x0000000b0000780c */ /* 0x000fda0003f05270 */
[----:B------:R-:W-:Y:S05]  /*12d40*/  @P0 BRA `(.L_x_1273) ;  /* 0x0000000000440947 */ /* 0x000fea0003800000 */
[----:B------:R-:W-:-:S05]  /*12d50*/  IMAD.U32 R16, R16, 0x10000, RZ ;  /* 0x0001000010107824 */ /* 0x000fca00078e00ff */
[----:B------:R-:W-:-:S04]  /*12d60*/  FSETP.NEU.FTZ.AND P0, PT, R16, RZ, PT ;  /* 0x000000ff1000720b */ /* 0x000fc80003f1d000 */
[----:B------:R-:W-:-:S05]  /*12d70*/  SEL R3, RZ, 0x1, !P0 ;  /* 0x00000001ff037807 */ /* 0x000fca0004000000 */
[----:B------:R0:W-:Y:S01]  /*12d80*/  STG.E.U8 desc[UR36][R4.64], R3 ;  /* 0x0000000304007986 */ /* 0x0001e2000c101124 */
[----:B------:R-:W-:Y:S05]  /*12d90*/  BRA `(.L_x_1274) ;  /* 0x00000004000c7947 */ /* 0x000fea0003800000 */
.L_x_1294:
[----:B------:R-:W-:Y:S01]  /*12da0*/  IMAD.U32 R16, R16, 0x10000, RZ ;  /* 0x0001000010107824 */ /* 0x000fe200078e00ff */
[----:B------:R-:W-:-:S03]  /*12db0*/  CS2R R10, SRZ ;  /* 0x00000000000a7805 */ /* 0x000fc6000001ff00 */
[----:B------:R-:W-:-:S06]  /*12dc0*/  FMUL.FTZ R8, R16, 1 ;  /* 0x3f80000010087820 */ /* 0x000fcc0000410000 */
[----:B------:R-:W0:Y:S02]  /*12dd0*/  F2F.F64.F32 R8, R8 ;  /* 0x0000000800087310 */ /* 0x000e240000201800 */
[----:B0-----:R0:W-:Y:S01]  /*12de0*/  STG.E.128 desc[UR36][R4.64], R8 ;  /* 0x0000000804007986 */ /* 0x0011e2000c101d24 */
[----:B------:R-:W-:Y:S05]  /*12df0*/  BRA `(.L_x_1274) ;  /* 0x0000000000f47947 */ /* 0x000fea0003800000 */
.L_x_1293:
[----:B------:R-:W-:-:S13]  /*12e00*/  ISETP.NE.AND P0, PT, R0, 0xf, PT ;  /* 0x0000000f0000780c */ /* 0x000fda0003f05270 */
[----:B------:R-:W-:Y:S05]  /*12e10*/  @!P0 BRA `(.L_x_1295) ;  /* 0x0000000000e88947 */ /* 0x000fea0003800000 */
[----:B------:R-:W-:-:S13]  /*12e20*/  ISETP.NE.AND P0, PT, R0, 0x17, PT ;  /* 0x000000170000780c */ /* 0x000fda0003f05270 */
[----:B------:R-:W-:Y:S05]  /*12e30*/  @!P0 BRA `(.L_x_1296) ;  /* 0x0000000000908947 */ /* 0x000fea0003800000 */
[----:B------:R-:W-:-:S13]  /*12e40*/  ISETP.NE.AND P0, PT, R0, 0x18, PT ;  /* 0x000000180000780c */ /* 0x000fda0003f05270 */
[----:B------:R-:W-:Y:S05]  /*12e50*/  @!P0 BRA `(.L_x_1297) ;  /* 0x0000000000448947 */ /* 0x000fea0003800000 */
.L_x_1273:
        /* <DEDUP_REMOVED lines=16> */
.L_x_1298:
[----:B------:R-:W-:Y:S05]  /*12f60*/  BRA `(.L_x_1274) ;  /* 0x0000000000987947 */ /* 0x000fea0003800000 */
.L_x_1297:
[----:B------:R-:W-:Y:S01]  /*12f70*/  IMAD.U32 R7, R16, 0x10000, RZ ;  /* 0x0001000010077824 */ /* 0x000fe200078e00ff */
        /* <DEDUP_REMOVED lines=12> */
.L_x_1300:
[----:B------:R-:W-:Y:S05]  /*13040*/  BSYNC.RECONVERGENT B0 ;  /* 0x0000000000007941 */ /* 0x000fea0003800200 */
.L_x_1299:
[----:B------:R-:W-:-:S05]  /*13050*/  LOP3.LUT R3, R0, 0x80, R3, 0xf8, !PT ;  /* 0x0000008000037812 */ /* 0x000fca00078ef803 */
[----:B------:R0:W-:Y:S01]  /*13060*/  STG.E.U8 desc[UR36][R4.64], R3 ;  /* 0x0000000304007986 */ /* 0x0001e2000c101124 */
[----:B------:R-:W-:Y:S05]  /*13070*/  BRA `(.L_x_1274) ;  /* 0x0000000000547947 */ /* 0x000fea0003800000 */
.L_x_1296:
[----:B------:R-:W-:Y:S01]  /*13080*/  IMAD.U32 R3, R16, 0x10000, RZ ;  /* 0x0001000010037824 */ /* 0x000fe200078e00ff */
        /* <DEDUP_REMOVED lines=11> */
.L_x_1302:
[----:B------:R-:W-:Y:S01]  /*13140*/  IMAD.MOV.U32 R0, RZ, RZ, 0x7f ;  /* 0x0000007fff007424 */ /* 0x000fe200078e00ff */
[----:B------:R-:W-:-:S04]  /*13150*/  ISETP.GT.U32.AND P0, PT, R6, 0x7f800000, PT ;  /* 0x7f8000000600780c */ /* 0x000fc80003f04070 */
[----:B------:R-:W-:-:S09]  /*13160*/  SEL R0, R0, 0x7c, P0 ;  /* 0x0000007c00007807 */ /* 0x000fd20000000000 */
.L_x_1303:
[----:B------:R-:W-:Y:S05]  /*13170*/  BSYNC.RECONVERGENT B0 ;  /* 0x0000000000007941 */ /* 0x000fea0003800200 */
.L_x_1301:
[----:B------:R-:W-:-:S04]  /*13180*/  SHF.R.U32.HI R3, RZ, 0x18, R3 ;  /* 0x00000018ff037819 */ /* 0x000fc80000011603 */
[----:B------:R-:W-:-:S05]  /*13190*/  LOP3.LUT R3, R0, 0x80, R3, 0xf8, !PT ;  /* 0x0000008000037812 */ /* 0x000fca00078ef803 */
[----:B------:R0:W-:Y:S01]  /*131a0*/  STG.E.U8 desc[UR36][R4.64], R3 ;  /* 0x0000000304007986 */ /* 0x0001e2000c101124 */
[----:B------:R-:W-:Y:S05]  /*131b0*/  BRA `(.L_x_1274) ;  /* 0x0000000000047947 */ /* 0x000fea0003800000 */
.L_x_1295:
[----:B------:R0:W-:Y:S02]  /*131c0*/  STG.E.U16 desc[UR36][R4.64], R16 ;  /* 0x0000001004007986 */ /* 0x0001e4000c101524 */
.L_x_1274:
[----:B------:R-:W-:-:S05]  /*131d0*/  VIADD R23, R23, 0x80 ;  /* 0x0000008017177836 */ /* 0x000fca0000000000 */
[----:B------:R-:W-:-:S13]  /*131e0*/  ISETP.GE.AND P0, PT, R23, R34, PT ;  /* 0x000000221700720c */ /* 0x000fda0003f06270 */
[----:B------:R-:W-:Y:S05]  /*131f0*/  @P0 BRA `(.L_x_1268) ;  /* 0x0000000c00d80947 */ /* 0x000fea0003800000 */
[----:B------:R-:W5:Y:S01]  /*13200*/  LDCU UR4, c[0x0][0x3cc] ;  /* 0x00007980ff0477ac */ /* 0x000f620008000800 */
[----:B012-4-:R-:W0:Y:S01]  /*13210*/  LDC.64 R4, c[0x0][0x388] ;  /* 0x0000e200ff047b82 */ /* 0x017e220000000a00 */
[----:B------:R-:W-:Y:S01]  /*13220*/  IMAD R0, R2, 0x200, R23 ;  /* 0x0000020002007824 */ /* 0x000fe200078e0217 */
[----:B------:R-:W-:-:S03]  /*13230*/  PRMT R6, R36, 0x9910, RZ ;  /* 0x0000991024067816 */ /* 0x000fc600000000ff */
[----:B-----5:R-:W-:Y:S02]  /*13240*/  IMAD R3, R0, UR4, RZ ;  /* 0x0000000400037c24 */ /* 0x020fe4000f8e02ff */
        /* <DEDUP_REMOVED lines=13> */
[----:B---3--:R-:W-:-:S04]  /*13320*/  IMAD.U32 R18, R18, 0x10000, RZ ;  /* 0x0001000012127824 */ /* 0x008fc800078e00ff */
[----:B------:R-:W0:Y:S02]  /*13330*/  F2I.FTZ.TRUNC.NTZ R3, R18 ;  /* 0x0000001200037305 */ /* 0x000e24000021f100 */
[----:B0-----:R3:W-:Y:S01]  /*13340*/  STG.E.U8 desc[UR36][R4.64], R3 ;  /* 0x0000000304007986 */ /* 0x0017e2000c101124 */
[----:B------:R-:W-:Y:S05]  /*13350*/  BRA `(.L_x_1309) ;  /* 0x0000000c007c7947 */ /* 0x000fea0003800000 */
.L_x_1307:
[----:B---3--:R-:W-:-:S06]  /*13360*/  IMAD.U32 R7, R18, 0x10000, RZ ;  /* 0x0001000012077824 */ /* 0x008fcc00078e00ff */
[----:B------:R-:W0:Y:S02]  /*13370*/  F2I.S64.TRUNC R6, R7 ;  /* 0x0000000700067311 */ /* 0x000e24000020d900 */
[----:B0-----:R4:W-:Y:S01]  /*13380*/  STG.E.U8 desc[UR36][R4.64], R6 ;  /* 0x0000000604007986 */ /* 0x0019e2000c101124 */
[----:B------:R-:W-:Y:S05]  /*13390*/  BRA `(.L_x_1309) ;  /* 0x0000000c006c7947 */ /* 0x000fea0003800000 */
.L_x_1306:
[----:B------:R-:W-:-:S13]  /*133a0*/  ISETP.NE.AND P0, PT, R0, 0x2, PT ;  /* 0x000000020000780c */ /* 0x000fda0003f05270 */
[----:B------:R-:W-:Y:S05]  /*133b0*/  @!P0 BRA `(.L_x_1310) ;  /* 0x0000000000308947 */ /* 0x000fea0003800000 */
[----:B------:R-:W-:-:S13]  /*133c0*/  ISETP.NE.AND P0, PT, R0, 0x3, PT ;  /* 0x000000030000780c */ /* 0x000fda0003f05270 */
[----:B------:R-:W-:Y:S05]  /*133d0*/  @!P0 BRA `(.L_x_1311) ;  /* 0x0000000000188947 */ /* 0x000fea0003800000 */
[----:B------:R-:W-:-:S13]  /*133e0*/  ISETP.NE.AND P0, PT, R0, 0x4, PT ;  /* 0x000000040000780c */ /* 0x000fda0003f05270 */
[----:B------:R-:W-:Y:S05]  /*133f0*/  @P0 BRA `(.L_x_1308) ;  /* 0x0000000800780947 */ /* 0x000fea0003800000 */
[----:B---3--:R-:W-:-:S06]  /*13400*/  IMAD.U32 R6, R18, 0x10000, RZ ;  /* 0x0001000012067824 */ /* 0x008fcc00078e00ff */
[----:B------:R-:W0:Y:S02]  /*13410*/  F2I.S64.TRUNC R6, R6 ;  /* 0x0000000600067311 */ /* 0x000e24000020d900 */
[----:B0-----:R1:W-:Y:S01]  /*13420*/  STG.E.64 desc[UR36][R4.64], R6 ;  /* 0x0000000604007986 */ /* 0x0013e2000c101b24 */
[----:B------:R-:W-:Y:S05]  /*13430*/  BRA `(.L_x_1309) ;  /* 0x0000000c00447947 */ /* 0x000fea0003800000 */
.L_x_1311:
[----:B---3--:R-:W-:-:S04]  /*13440*/  IMAD.U32 R18, R18, 0x10000, RZ ;  /* 0x0001000012127824 */ /* 0x008fc800078e00ff */
[----:B------:R-:W0:Y:S02]  /*13450*/  F2I.FTZ.TRUNC.NTZ R3, R18 ;  /* 0x0000001200037305 */ /* 0x000e24000021f100 */
[----:B0-----:R2:W-:Y:S01]  /*13460*/  STG.E desc[UR36][R4.64], R3 ;  /* 0x0000000304007986 */ /* 0x0015e2000c101924 */
[----:B------:R-:W-:Y:S05]  /*13470*/  BRA `(.L_x_1309) ;  /* 0x0000000c00347947 */ /* 0x000fea0003800000 */
.L_x_1310:
[----:B---3--:R-:W-:-:S04]  /*13480*/  IMAD.U32 R18, R18, 0x10000, RZ ;  /* 0x0001000012127824 */ /* 0x008fc800078e00ff */
[----:B------:R-:W0:Y:S02]  /*13490*/  F2I.FTZ.TRUNC.NTZ R3, R18 ;  /* 0x0000001200037305 */ /* 0x000e24000021f100 */
[----:B0-----:R0:W-:Y:S01]  /*134a0*/  STG.E.U16 desc[UR36][R4.64], R3 ;  /* 0x0000000304007986 */ /* 0x0011e2000c101524 */
[----:B------:R-:W-:Y:S05]  /*134b0*/  BRA `(.L_x_1309) ;  /* 0x0000000c00247947 */ /* 0x000fea0003800000 */
.L_x_1305:
[----:B------:R-:W-:-:S13]  /*134c0*/  ISETP.GT.AND P0, PT, R0, 0x6, PT ;  /* 0x000000060000780c */ /* 0x000fda0003f04270 */
[----:B------:R-:W-:Y:S05]  /*134d0*/  @P0 BRA `(.L_x_1312) ;  /* 0x00000000002c0947 */ /* 0x000fea0003800000 */
[----:B------:R-:W-:-:S13]  /*134e0*/  ISETP.NE.AND P0, PT, R0, 0x5, PT ;  /* 0x000000050000780c */ /* 0x000fda0003f05270 */
[----:B------:R-:W-:Y:S05]  /*134f0*/  @!P0 BRA `(.L_x_1313) ;  /* 0x0000000000148947 */ /* 0x000fea0003800000 */
[----:B------:R-:W-:-:S13]  /*13500*/  ISETP.NE.AND P0, PT, R0, 0x6, PT ;  /* 0x000000060000780c */ /* 0x000fda0003f05270 */
[----:B------:R-:W-:Y:S05]  /*13510*/  @P0 BRA `(.L_x_1308) ;  /* 0x0000000800300947 */ /* 0x000fea0003800000 */
[----:B---3--:R-:W-:-:S05]  /*13520*/  IMAD.U32 R3, R18, 0x10000, RZ ;  /* 0x0001000012037824 */ /* 0x008fca00078e00ff */
[----:B------:R0:W-:Y:S01]  /*13530*/  STG.E desc[UR36][R4.64], R3 ;  /* 0x0000000304007986 */ /* 0x0001e2000c101924 */
[----:B------:R-:W-:Y:S05]  /*13540*/  BRA `(.L_x_1309) ;  /* 0x0000000c00007947 */ /* 0x000fea0003800000 */
.L_x_1313:
[----:B---3--:R-:W-:-:S05]  /*13550*/  IMAD.U32 R0, R18, 0x10000, RZ ;  /* 0x0001000012007824 */ /* 0x008fca00078e00ff */
[----:B------:R-:W-:-:S05]  /*13560*/  F2FP.F16.F32.PACK_AB R0, RZ, R0 ;  /* 0x00000000ff00723e */ /* 0x000fca00000000ff */
[----:B------:R0:W-:Y:S01]  /*13570*/  STG.E.U16 desc[UR36][R4.64], R0 ;  /* 0x0000000004007986 */ /* 0x0001e2000c101524 */
[----:B------:R-:W-:Y:S05]  /*13580*/  BRA `(.L_x_1309) ;  /* 0x0000000800f07947 */ /* 0x000fea0003800000 */
.L_x_1312:
[----:B------:R-:W-:-:S13]  /*13590*/  ISETP.NE.AND P0, PT, R0, 0x7, PT ;  /* 0x000000070000780c */ /* 0x000fda0003f05270 */
[----:B------:R-:W-:Y:S05]  /*135a0*/  @!P0 BRA `(.L_x_1314) ;  /* 0x0000000000348947 */ /* 0x000fea0003800000 */
[----:B------:R-:W-:-:S13]  /*135b0*/  ISETP.NE.AND P0, PT, R0, 0x8, PT ;  /* 0x000000080000780c */ /* 0x000fda0003f05270 */
[----:B------:R-:W-:Y:S05]  /*135c0*/  @!P0 BRA `(.L_x_1315) ;  /* 0x0000000000188947 */ /* 0x000fea0003800000 */
[----:B------:R-:W-:-:S13]  /*135d0*/  ISETP.NE.AND P0, PT, R0, 0x9, PT ;  /* 0x000000090000780c */ /* 0x000fda0003f05270 */
[----:B------:R-:W-:Y:S05]  /*135e0*/  @P0 BRA `(.L_x_1308) ;  /* 0x0000000400fc0947 */ /* 0x000fea0003800000 */
[----:B---3--:R-:W-:Y:S02]  /*135f0*/  IMAD.U32 R18, R18, 0x10000, RZ ;  /* 0x0001000012127824 */ /* 0x008fe400078e00ff */
[----:B------:R-:W-:-:S05]  /*13600*/  IMAD.MOV.U32 R19, RZ, RZ, RZ ;  /* 0x000000ffff137224 */ /* 0x000fca00078e00ff */
[----:B------:R0:W-:Y:S01]  /*13610*/  STG.E.64 desc[UR36][R4.64], R18 ;  /* 0x0000001204007986 */ /* 0x0001e2000c101b24 */
[----:B------:R-:W-:Y:S05]  /*13620*/  BRA `(.L_x_1309) ;  /* 0x0000000800c87947 */ /* 0x000fea0003800000 */
.L_x_1315:
[----:B---3--:R-:W-:-:S05]  /*13630*/  IMAD.U32 R18, R18, 0x10000, RZ ;  /* 0x0001000012127824 */ /* 0x008fca00078e00ff */
[----:B------:R-:W-:-:S04]  /*13640*/  F2FP.F16.F32.PACK_AB R3, RZ, R18 ;  /* 0x00000012ff03723e */ /* 0x000fc800000000ff */
[----:B------:R-:W-:-:S05]  /*13650*/  PRMT R3, R3, 0x5410, RZ ;  /* 0x0000541003037816 */ /* 0x000fca00000000ff */
[----:B------:R0:W-:Y:S01]  /*13660*/  STG.E desc[UR36][R4.64], R3 ;  /* 0x0000000304007986 */ /* 0x0001e2000c101924 */
[----:B------:R-:W-:Y:S05]  /*13670*/  BRA `(.L_x_1309) ;  /* 0x0000000800b47947 */ /* 0x000fea0003800000 */
.L_x_1314:
[----:B---3--:R-:W-:-:S04]  /*13680*/  IMAD.U32 R6, R18, 0x10000, RZ ;  /* 0x0001000012067824 */ /* 0x008fc800078e00ff */
[----:B------:R-:W-:-:S06]  /*13690*/  FMUL.FTZ R6, R6, 1 ;  /* 0x3f80000006067820 */ /* 0x000fcc0000410000 */
[----:B------:R-:W0:Y:S02]  /*136a0*/  F2F.F64.F32 R6, R6 ;  /* 0x0000000600067310 */ /* 0x000e240000201800 */
[----:B0-----:R0:W-:Y:S01]  /*136b0*/  STG.E.64 desc[UR36][R4.64], R6 ;  /* 0x0000000604007986 */ /* 0x0011e2000c101b24 */
[----:B------:R-:W-:Y:S05]  /*136c0*/  BRA `(.L_x_1309) ;  /* 0x0000000800a07947 */ /* 0x000fea0003800000 */
.L_x_1304:
        /* <DEDUP_REMOVED lines=10> */
[----:B---3--:R-:W-:-:S06]  /*13770*/  IMAD.U32 R3, R18, 0x10000, RZ ;  /* 0x0001000012037824 */ /* 0x008fcc00078e00ff */
[----:B------:R-:W0:Y:S02]  /*13780*/  F2I.FTZ.U32.TRUNC.NTZ R3, R3 ;  /* 0x0000000300037305 */ /* 0x000e24000021f000 */
[----:B0-----:R0:W-:Y:S01]  /*13790*/  STG.E.U16 desc[UR36][R4.64], R3 ;  /* 0x0000000304007986 */ /* 0x0011e2000c101524 */
[----:B------:R-:W-:Y:S05]  /*137a0*/  BRA `(.L_x_1309) ;  /* 0x0000000800687947 */ /* 0x000fea0003800000 */
.L_x_1319:
[----:B---3--:R-:W-:Y:S01]  /*137b0*/  IMAD.U32 R7, R18, 0x10000, RZ ;  /* 0x0001000012077824 */ /* 0x008fe200078e00ff */
        /* <DEDUP_REMOVED lines=17> */
.L_x_1322:
[----:B------:R-:W-:-:S04]  /*138d0*/  SHF.R.U32.HI R3, RZ, 0x18, R7 ;  /* 0x00000018ff037819 */ /* 0x000fc80000011607 */
[----:B------:R-:W-:-:S07]  /*138e0*/  LOP3.LUT R0, R0, 0x80, R3, 0xf8, !PT ;  /* 0x0000008000007812 */ /* 0x000fce00078ef803 */
.L_x_1321:
[----:B------:R-:W-:Y:S05]  /*138f0*/  BSYNC.RECONVERGENT B0 ;  /* 0x0000000000007941 */ /* 0x000fea0003800200 */
.L_x_1320:
[----:B------:R0:W-:Y:S01]  /*13900*/  STG.E.U8 desc[UR36][R4.64], R0 ;  /* 0x0000000004007986 */ /* 0x0001e2000c101124 */
[----:B------:R-:W-:Y:S05]  /*13910*/  BRA `(.L_x_1309) ;  /* 0x00000008000c7947 */ /* 0x000fea0003800000 */
.L_x_1318:
        /* <DEDUP_REMOVED lines=18> */
.L_x_1325:
[----:B------:R-:W-:-:S04]  /*13a40*/  SHF.R.U32.HI R3, RZ, 0x18, R7 ;  /* 0x00000018ff037819 */ /* 0x000fc80000011607 */
[----:B------:R-:W-:-:S07]  /*13a50*/  LOP3.LUT R0, R0, 0x80, R3, 0xf8, !PT ;  /* 0x0000008000007812 */ /* 0x000fce00078ef803 */
.L_x_1324:
[----:B------:R-:W-:Y:S05]  /*13a60*/  BSYNC.RECONVERGENT B0 ;  /* 0x0000000000007941 */ /* 0x000fea0003800200 */
.L_x_1323:
[----:B------:R0:W-:Y:S01]  /*13a70*/  STG.E.U8 desc[UR36][R4.64], R0 ;  /* 0x0000000004007986 */ /* 0x0001e2000c101124 */
[----:B------:R-:W-:Y:S05]  /*13a80*/  BRA `(.L_x_1309) ;  /* 0x0000000400b07947 */ /* 0x000fea0003800000 */
.L_x_1317:
[----:B------:R-:W-:-:S13]  /*13a90*/  ISETP.NE.AND P0, PT, R0, 0x1c, PT ;  /* 0x0000001c0000780c */ /* 0x000fda0003f05270 */
[----:B------:R-:W-:Y:S05]  /*13aa0*/  @!P0 BRA `(.L_x_1326) ;  /* 0x0000000000608947 */ /* 0x000fea0003800000 */
[----:B------:R-:W-:-:S13]  /*13ab0*/  ISETP.NE.AND P0, PT, R0, 0x1d, PT ;  /* 0x0000001d0000780c */ /* 0x000fda0003f05270 */
[----:B------:R-:W-:Y:S05]  /*13ac0*/  @!P0 BRA `(.L_x_1327) ;  /* 0x0000000000488947 */ /* 0x000fea0003800000 */
[----:B------:R-:W-:-:S13]  /*13ad0*/  ISETP.NE.AND P0, PT, R0, 0x2c, PT ;  /* 0x0000002c0000780c */ /* 0x000fda0003f05270 */
[----:B------:R-:W-:Y:S05]  /*13ae0*/  @P0 BRA `(.L_x_1308) ;  /* 0x0000000000bc0947 */ /* 0x000fea0003800000 */
[----:B---3--:R-:W-:-:S05]  /*13af0*/  IMAD.U32 R18, R18, 0x10000, RZ ;  /* 0x0001000012127824 */ /* 0x008fca00078e00ff */
        /* <DEDUP_REMOVED lines=15> */
.L_x_1327:
[----:B---3--:R-:W-:-:S06]  /*13bf0*/  IMAD.U32 R6, R18, 0x10000, RZ ;  /* 0x0001000012067824 */ /* 0x008fcc00078e00ff */
[----:B------:R-:W0:Y:S02]  /*13c00*/  F2I.U64.TRUNC R6, R6 ;  /* 0x0000000600067311 */ /* 0x000e24000020d800 */
[----:B0-----:R0:W-:Y:S01]  /*13c10*/  STG.E.64 desc[UR36][R4.64], R6 ;  /* 0x0000000604007986 */ /* 0x0011e2000c101b24 */
[----:B------:R-:W-:Y:S05]  /*13c20*/  BRA `(.L_x_1309) ;  /* 0x0000000400487947 */ /* 0x000fea0003800000 */
.L_x_1326:
[----:B---3--:R-:W-:-:S04]  /*13c30*/  IMAD.U32 R18, R18, 0x10000, RZ ;  /* 0x0001000012127824 */ /* 0x008fc800078e00ff */
[----:B------:R-:W0:Y:S02]  /*13c40*/  F2I.FTZ.U32.TRUNC.NTZ R3, R18 ;  /* 0x0000001200037305 */ /* 0x000e24000021f000 */
[----:B0-----:R0:W-:Y:S01]  /*13c50*/  STG.E desc[UR36][R4.64], R3 ;  /* 0x0000000304007986 */ /* 0x0011e2000c101924 */
[----:B------:R-:W-:Y:S05]  /*13c60*/  BRA `(.L_x_1309) ;  /* 0x0000000400387947 */ /* 0x000fea0003800000 */
.L_x_1316:
[----:B------:R-:W-:-:S13]  /*13c70*/  ISETP.GT.AND P0, PT, R0, 0xe, PT ;  /* 0x0000000e0000780c */ /* 0x000fda0003f04270 */
[----:B------:R-:W-:Y:S05]  /*13c80*/  @P0 BRA `(.L_x_1328) ;  /* 0x00000000003c0947 */ /* 0x000fea0003800000 */
[----:B------:R-:W-:-:S13]  /*13c90*/  ISETP.NE.AND P0, PT, R0, 0xa, PT ;  /* 0x0000000a0000780c */ /* 0x000fda0003f05270 */
[----:B------:R-:W-:Y:S05]  /*13ca0*/  @!P0 BRA `(.L_x_1329) ;  /* 0x00000000001c8947 */ /* 0x000fea0003800000 */
[----:B------:R-:W-:-:S13]  /*13cb0*/  ISETP.NE.AND P0, PT, R0, 0xb, PT ;  /* 0x0000000b0000780c */ /* 0x000fda0003f05270 */
[----:B------:R-:W-:Y:S05]  /*13cc0*/  @P0 BRA `(.L_x_1308) ;  /* 0x0000000000440947 */ /* 0x000fea0003800000 */
[----:B---3--:R-:W-:-:S05]  /*13cd0*/  IMAD.U32 R18, R18, 0x10000, RZ ;  /* 0x0001000012127824 */ /* 0x008fca00078e00ff */
[----:B------:R-:W-:-:S04]  /*13ce0*/  FSETP.NEU.FTZ.AND P0, PT, R18, RZ, PT ;  /* 0x000000ff1200720b */ /* 0x000fc80003f1d000 */
[----:B------:R-:W-:-:S05]  /*13cf0*/  SEL R3, RZ, 0x1, !P0 ;  /* 0x00000001ff037807 */ /* 0x000fca0004000000 */
[----:B------:R0:W-:Y:S01]  /*13d00*/  STG.E.U8 desc[UR36][R4.64], R3 ;  /* 0x0000000304007986 */ /* 0x0001e2000c101124 */
[----:B------:R-:W-:Y:S05]  /*13d10*/  BRA `(.L_x_1309) ;  /* 0x00000004000c7947 */ /* 0x000fea0003800000 */
.L_x_1329:
[----:B---3--:R-:W-:Y:S01]  /*13d20*/  IMAD.U32 R18, R18, 0x10000, RZ ;  /* 0x0001000012127824 */ /* 0x008fe200078e00ff */
[----:B------:R-:W-:-:S03]  /*13d30*/  CS2R R10, SRZ ;  /* 0x00000000000a7805 */ /* 0x000fc6000001ff00 */
[----:B------:R-:W-:-:S06]  /*13d40*/  FMUL.FTZ R8, R18, 1 ;  /* 0x3f80000012087820 */ /* 0x000fcc0000410000 */
[----:B------:R-:W0:Y:S02]  /*13d50*/  F2F.F64.F32 R8, R8 ;  /* 0x0000000800087310 */ /* 0x000e240000201800 */
[----:B0-----:R0:W-:Y:S01]  /*13d60*/  STG.E.128 desc[UR36][R4.64], R8 ;  /* 0x0000000804007986 */ /* 0x0011e2000c101d24 */
[----:B------:R-:W-:Y:S05]  /*13d70*/  BRA `(.L_x_1309) ;  /* 0x0000000000f47947 */ /* 0x000fea0003800000 */
.L_x_1328:
[----:B------:R-:W-:-:S13]  /*13d80*/  ISETP.NE.AND P0, PT, R0, 0xf, PT ;  /* 0x0000000f0000780c */ /* 0x000fda0003f05270 */
[----:B------:R-:W-:Y:S05]  /*13d90*/  @!P0 BRA `(.L_x_1330) ;  /* 0x0000000000e88947 */ /* 0x000fea0003800000 */
[----:B------:R-:W-:-:S13]  /*13da0*/  ISETP.NE.AND P0, PT, R0, 0x17, PT ;  /* 0x000000170000780c */ /* 0x000fda0003f05270 */
[----:B------:R-:W-:Y:S05]  /*13db0*/  @!P0 BRA `(.L_x_1331) ;  /* 0x0000000000908947 */ /* 0x000fea0003800000 */
[----:B------:R-:W-:-:S13]  /*13dc0*/  ISETP.NE.AND P0, PT, R0, 0x18, PT ;  /* 0x000000180000780c */ /* 0x000fda0003f05270 */
[----:B------:R-:W-:Y:S05]  /*13dd0*/  @!P0 BRA `(.L_x_1332) ;  /* 0x0000000000448947 */ /* 0x000fea0003800000 */
.L_x_1308:
[----:B------:R-:W-:Y:S01]  /*13de0*/  MOV R0, 0x0 ;  /* 0x0000000000007802 */ /* 0x000fe20000000f00 */
[----:B------:R-:W0:Y:S01]  /*13df0*/  LDCU.64 UR4, c[0x4][0x128] ;  /* 0x01002500ff0477ac */ /* 0x000e220008000a00 */
[----:B------:R-:W-:Y:S02]  /*13e00*/  IMAD.MOV.U32 R8, RZ, RZ, 0x65 ;  /* 0x00000065ff087424 */ /* 0x000fe400078e00ff */
[----:B------:R1:W2:Y:S01]  /*13e10*/  LDC.64 R14, c[0x4][R0] ;  /* 0x01000000000e7b82 */ /* 0x0002a20000000a00 */
[----:B------:R-:W4:Y:S01]  /*13e20*/  LDCU.64 UR6, c[0x4][0x130] ;  /* 0x01002600ff0677ac */ /* 0x000f220008000a00 */
[----:B------:R-:W-:Y:S02]  /*13e30*/  IMAD.MOV.U32 R12, RZ, RZ, 0x1 ;  /* 0x00000001ff0c7424 */ /* 0x000fe400078e00ff */
[----:B------:R-:W-:Y:S01]  /*13e40*/  IMAD.MOV.U32 R13, RZ, RZ, RZ ;  /* 0x000000ffff0d7224 */ /* 0x000fe200078e00ff */
[----:B------:R-:W5:Y:S01]  /*13e50*/  LDCU.64 UR8, c[0x4][0x40] ;  /* 0x01000800ff0877ac */ /* 0x000f620008000a00 */
[----:B0-----:R-:W-:-:S02]  /*13e60*/  IMAD.U32 R4, RZ, RZ, UR4 ;  /* 0x00000004ff047e24 */ /* 0x001fc4000f8e00ff */
[----:B------:R-:W-:Y:S02]  /*13e70*/  IMAD.U32 R5, RZ, RZ, UR5 ;  /* 0x00000005ff057e24 */ /* 0x000fe4000f8e00ff */
[----:B----4-:R-:W-:Y:S02]  /*13e80*/  IMAD.U32 R6, RZ, RZ, UR6 ;  /* 0x00000006ff067e24 */ /* 0x010fe4000f8e00ff */
[----:B------:R-:W-:Y:S02]  /*13e90*/  IMAD.U32 R7, RZ, RZ, UR7 ;  /* 0x00000007ff077e24 */ /* 0x000fe4000f8e00ff */
[----:B-----5:R-:W-:Y:S02]  /*13ea0*/  IMAD.U32 R10, RZ, RZ, UR8 ;  /* 0x00000008ff0a7e24 */ /* 0x020fe4000f8e00ff */
[----:B-1----:R-:W-:-:S07]  /*13eb0*/  IMAD.U32 R11, RZ, RZ, UR9 ;  /* 0x00000009ff0b7e24 */ /* 0x002fce000f8e00ff */
[----:B------:R-:W-:-:S07]  /*13ec0*/  LEPC R20, `(.L_x_1333) ;  /* 0x000000001014794e */ /* 0x000fce0000000000 */
[----:B--23--:R-:W-:Y:S05]  /*13ed0*/  CALL.ABS.NOINC R14 ;  /* 0x000000000e007343 */ /* 0x00cfea0003c00000 */
.L_x_1333:
[----:B------:R-:W-:Y:S05]  /*13ee0*/  BRA `(.L_x_1309) ;  /* 0x0000000000987947 */ /* 0x000fea0003800000 */
.L_x_1332:
[----:B---3--:R-:W-:Y:S01]  /*13ef0*/  IMAD.U32 R7, R18, 0x10000, RZ ;  /* 0x0001000012077824 */ /* 0x008fe200078e00ff */
        /* <DEDUP_REMOVED lines=12> */
.L_x_1335:
[----:B------:R-:W-:Y:S05]  /*13fc0*/  BSYNC.RECONVERGENT B0 ;  /* 0x0000000000007941 */ /* 0x000fea0003800200 */
.L_x_1334:
[----:B------:R-:W-:-:S05]  /*13fd0*/  LOP3.LUT R3, R0, 0x80, R3, 0xf8, !PT ;  /* 0x0000008000037812 */ /* 0x000fca00078ef803 */
[----:B------:R0:W-:Y:S01]  /*13fe0*/  STG.E.U8 desc[UR36][R4.64], R3 ;  /* 0x0000000304007986 */ /* 0x0001e2000c101124 */
[----:B------:R-:W-:Y:S05]  /*13ff0*/  BRA `(.L_x_1309) ;  /* 0x0000000000547947 */ /* 0x000fea0003800000 */
.L_x_1331:
[----:B---3--:R-:W-:Y:S01]  /*14000*/  IMAD.U32 R3, R18, 0x10000, RZ ;  /* 0x0001000012037824 */ /* 0x008fe200078e00ff */
        /* <DEDUP_REMOVED lines=11> */
.L_x_1337:
[----:B------:R-:W-:Y:S01]  /*140c0*/  IMAD.MOV.U32 R0, RZ, RZ, 0x7f ;  /* 0x0000007fff007424 */ /* 0x000fe200078e00ff */
[----:B------:R-:W-:-:S04]  /*140d0*/  ISETP.GT.U32.AND P0, PT, R6, 0x7f800000, PT ;  /* 0x7f8000000600780c */ /* 0x000fc80003f04070 */
[----:B------:R-:W-:-:S09]  /*140e0*/  SEL R0, R0, 0x7c, P0 ;  /* 0x0000007c00007807 */ /* 0x000fd20000000000 */
.L_x_1338:
[----:B------:R-:W-:Y:S05]  /*140f0*/  BSYNC.RECONVERGENT B0 ;  /* 0x0000000000007941 */ /* 0x000fea0003800200 */
.L_x_1336:
[----:B------:R-:W-:-:S04]  /*14100*/  SHF.R.U32.HI R3, RZ, 0x18, R3 ;  /* 0x00000018ff037819 */ /* 0x000fc80000011603 */
[----:B------:R-:W-:-:S05]  /*14110*/  LOP3.LUT R3, R0, 0x80, R3, 0xf8, !PT ;  /* 0x0000008000037812 */ /* 0x000fca00078ef803 */
[----:B------:R0:W-:Y:S01]  /*14120*/  STG.E.U8 desc[UR36][R4.64], R3 ;  /* 0x0000000304007986 */ /* 0x0001e2000c101124 */
[----:B------:R-:W-:Y:S05]  /*14130*/  BRA `(.L_x_1309) ;  /* 0x0000000000047947 */ /* 0x000fea0003800000 */
.L_x_1330:
[----:B---3--:R0:W-:Y:S02]  /*14140*/  STG.E.U16 desc[UR36][R4.64], R18 ;  /* 0x0000001204007986 */ /* 0x0081e4000c101524 */
.L_x_1309:
[----:B------:R-:W-:-:S07]  /*14150*/  VIADD R23, R23, 0x80 ;  /* 0x0000008017177836 */ /* 0x000fce0000000000 */
.L_x_1268:
[----:B------:R-:W-:Y:S05]  /*14160*/  BSYNC.RECONVERGENT B6 ;  /* 0x0000000000067941 */ /* 0x000fea0003800200 */
.L_x_1267:
[----:B------:R-:W-:-:S13]  /*14170*/  ISETP.GE.AND P0, PT, R23, R34, PT ;  /* 0x000000221700720c */ /* 0x000fda0003f06270 */
[----:B------:R-:W-:Y:S05]  /*14180*/  @P0 EXIT ;  /* 0x000000000000094d */ /* 0x000fea0003800000 */
[----:B01234-:R-:W0:Y:S01]  /*14190*/  LDC.64 R4, c[0x0][0x388] ;  /* 0x0000e200ff047b82 */ /* 0x01fe220000000a00 */
[----:B------:R-:W1:Y:S01]  /*141a0*/  LDCU UR4, c[0x0][0x3cc] ;  /* 0x00007980ff0477ac */ /* 0x000e620008000800 */
[----:B-----5:R-:W-:Y:S01]  /*141b0*/  PRMT R0, R36, 0x9910, RZ ;  /* 0x0000991024007816 */ /* 0x020fe200000000ff */
[----:B------:R-:W-:-:S03]  /*141c0*/  IMAD R2, R2, 0x200, R23 ;  /* 0x0000020002027824 */ /* 0x000fc600078e0217 */
[----:B------:R-:W-:Y:S01]  /*141d0*/  ISETP.GT.AND P1, PT, R0, 0x9, PT ;  /* 0x000000090000780c */ /* 0x000fe20003f24270 */
[----:B-1----:R-:W-:-:S05]  /*141e0*/  IMAD R3, R2, UR4, RZ ;  /* 0x0000000402037c24 */ /* 0x002fca000f8e02ff */
[----:B0-----:R-:W-:-:S05]  /*141f0*/  IADD3 R2, P0, PT, R3, R4, RZ ;  /* 0x0000000403027210 */ /* 0x001fca0007f1e0ff */
[----:B------:R-:W-:Y:S02]  /*14200*/  IMAD.X R3, RZ, RZ, R5, P0 ;  /* 0x000000ffff037224 */ /* 0x000fe400000e0605 */
[----:B------:R-:W-:Y:S06]  /*14210*/  @P1 BRA `(.L_x_1339) ;  /* 0x00000004000c1947 */ /* 0x000fec0003800000 */
        /* <DEDUP_REMOVED lines=8> */
[----:B------:R-:W-:-:S06]  /*142a0*/  IMAD.U32 R17, R17, 0x10000, RZ ;  /* 0x0001000011117824 */ /* 0x000fcc00078e00ff */
[----:B------:R-:W0:Y:S02]  /*142b0*/  F2I.FTZ.TRUNC.NTZ R17, R17 ;  /* 0x0000001100117305 */ /* 0x000e24000021f100 */
[----:B0-----:R-:W-:Y:S01]  /*142c0*/  STG.E.U8 desc[UR36][R2.64], R17 ;  /* 0x0000001102007986 */ /* 0x001fe2000c101124 */
[----:B------:R-:W-:Y:S05]  /*142d0*/  EXIT ;  /* 0x000000000000794d */ /* 0x000fea0003800000 */
.L_x_1342:
[----:B------:R-:W-:-:S06]  /*142e0*/  IMAD.U32 R5, R17, 0x10000, RZ ;  /* 0x0001000011057824 */ /* 0x000fcc00078e00ff */
[----:B------:R-:W0:Y:S02]  /*142f0*/  F2I.S64.TRUNC R4, R5 ;  /* 0x0000000500047311 */ /* 0x000e24000020d900 */
[----:B0-----:R-:W-:Y:S01]  /*14300*/  STG.E.U8 desc[UR36][R2.64], R4 ;  /* 0x0000000402007986 */ /* 0x001fe2000c101124 */
[----:B------:R-:W-:Y:S05]  /*14310*/  EXIT ;  /* 0x000000000000794d */ /* 0x000fea0003800000 */
.L_x_1341:
        /* <DEDUP_REMOVED lines=8> */
[----:B0-----:R-:W-:Y:S01]  /*143a0*/  STG.E.64 desc[UR36][R2.64], R4 ;  /* 0x0000000402007986 */ /* 0x001fe2000c101b24 */
[----:B------:R-:W-:Y:S05]  /*143b0*/  EXIT ;  /* 0x000000000000794d */ /* 0x000fea0003800000 */
.L_x_1345:
[----:B------:R-:W-:-:S06]  /*143c0*/  IMAD.U32 R17, R17, 0x10000, RZ ;  /* 0x0001000011117824 */ /* 0x000fcc00078e00ff */
[----:B------:R-:W0:Y:S02]  /*143d0*/  F2I.FTZ.TRUNC.NTZ R17, R17 ;  /* 0x0000001100117305 */ /* 0x000e24000021f100 */
[----:B0-----:R-:W-:Y:S01]  /*143e0*/  STG.E desc[UR36][R2.64], R17 ;  /* 0x0000001102007986 */ /* 0x001fe2000c101924 */
[----:B------:R-:W-:Y:S05]  /*143f0*/  EXIT ;  /* 0x000000000000794d */ /* 0x000fea0003800000 */
.L_x_1344:
[----:B------:R-:W-:-:S06]  /*14400*/  IMAD.U32 R17, R17, 0x10000, RZ ;  /* 0x0001000011117824 */ /* 0x000fcc00078e00ff */
[----:B------:R-:W0:Y:S02]  /*14410*/  F2I.FTZ.TRUNC.NTZ R17, R17 ;  /* 0x0000001100117305 */ /* 0x000e24000021f100 */
[----:B0-----:R-:W-:Y:S01]  /*14420*/  STG.E.U16 desc[UR36][R2.64], R17 ;  /* 0x0000001102007986 */ /* 0x001fe2000c101524 */
[----:B------:R-:W-:Y:S05]  /*14430*/  EXIT ;  /* 0x000000000000794d */ /* 0x000fea0003800000 */
.L_x_1340:
[----:B------:R-:W-:-:S13]  /*14440*/  ISETP.GT.AND P0, PT, R0, 0x6, PT ;  /* 0x000000060000780c */ /* 0x000fda0003f04270 */
[----:B------:R-:W-:Y:S05]  /*14450*/  @P0 BRA `(.L_x_1346) ;  /* 0x00000000002c0947 */ /* 0x000fea0003800000 */
[----:B------:R-:W-:-:S13]  /*14460*/  ISETP.NE.AND P0, PT, R0, 0x5, PT ;  /* 0x000000050000780c */ /* 0x000fda0003f05270 */
[----:B------:R-:W-:Y:S05]  /*14470*/  @!P0 BRA `(.L_x_1347) ;  /* 0x0000000000148947 */ /* 0x000fea0003800000 */
[----:B------:R-:W-:-:S13]  /*14480*/  ISETP.NE.AND P0, PT, R0, 0x6, PT ;  /* 0x000000060000780c */ /* 0x000fda0003f05270 */
[----:B------:R-:W-:Y:S05]  /*14490*/  @P0 BRA `(.L_x_1343) ;  /* 0x0000000800300947 */ /* 0x000fea0003800000 */
[----:B------:R-:W-:-:S05]  /*144a0*/  IMAD.U32 R17, R17, 0x10000, RZ ;  /* 0x0001000011117824 */ /* 0x000fca00078e00ff */
[----:B------:R-:W-:Y:S01]  /*144b0*/  STG.E desc[UR36][R2.64], R17 ;  /* 0x0000001102007986 */ /* 0x000fe2000c101924 */
[----:B------:R-:W-:Y:S05]  /*144c0*/  EXIT ;  /* 0x000000000000794d */ /* 0x000fea0003800000 */
.L_x_1347:
[----:B------:R-:W-:-:S05]  /*144d0*/  IMAD.U32 R0, R17, 0x10000, RZ ;  /* 0x0001000011007824 */ /* 0x000fca00078e00ff */
[----:B------:R-:W-:-:S05]  /*144e0*/  F2FP.F16.F32.PACK_AB R0, RZ, R0 ;  /* 0x00000000ff00723e */ /* 0x000fca00000000ff */
[----:B------:R-:W-:Y:S01]  /*144f0*/  STG.E.U16 desc[UR36][R2.64], R0 ;  /* 0x0000000002007986 */ /* 0x000fe2000c101524 */
[----:B------:R-:W-:Y:S05]  /*14500*/  EXIT ;  /* 0x000000000000794d */ /* 0x000fea0003800000 */
.L_x_1346:
        /* <DEDUP_REMOVED lines=8> */
[----:B------:R-:W-:Y:S01]  /*14590*/  STG.E.64 desc[UR36][R2.64], R4 ;  /* 0x0000000402007986 */ /* 0x000fe2000c101b24 */
[----:B------:R-:W-:Y:S05]  /*145a0*/  EXIT ;  /* 0x000000000000794d */ /* 0x000fea0003800000 */
.L_x_1349:
[----:B------:R-:W-:-:S05]  /*145b0*/  IMAD.U32 R17, R17, 0x10000, RZ ;  /* 0x0001000011117824 */ /* 0x000fca00078e00ff */
[----:B------:R-:W-:-:S04]  /*145c0*/  F2FP.F16.F32.PACK_AB R5, RZ, R17 ;  /* 0x00000011ff05723e */ /* 0x000fc800000000ff */
[----:B------:R-:W-:-:S05]  /*145d0*/  PRMT R5, R5, 0x5410, RZ ;  /* 0x0000541005057816 */ /* 0x000fca00000000ff */
[----:B------:R-:W-:Y:S01]  /*145e0*/  STG.E desc[UR36][R2.64], R5 ;  /* 0x0000000502007986 */ /* 0x000fe2000c101924 */
[----:B------:R-:W-:Y:S05]  /*145f0*/  EXIT ;  /* 0x000000000000794d */ /* 0x000fea0003800000 */
.L_x_1348:
[----:B------:R-:W-:-:S04]  /*14600*/  IMAD.U32 R4, R17, 0x10000, RZ ;  /* 0x0001000011047824 */ /* 0x000fc800078e00ff */
[----:B------:R-:W-:-:S06]  /*14610*/  FMUL.FTZ R4, R4, 1 ;  /* 0x3f80000004047820 */ /* 0x000fcc0000410000 */
[----:B------:R-:W0:Y:S02]  /*14620*/  F2F.F64.F32 R4, R4 ;  /* 0x0000000400047310 */ /* 0x000e240000201800 */
[----:B0-----:R-:W-:Y:S01]  /*14630*/  STG.E.64 desc[UR36][R2.64], R4 ;  /* 0x0000000402007986 */ /* 0x001fe2000c101b24 */
[----:B------:R-:W-:Y:S05]  /*14640*/  EXIT ;  /* 0x000000000000794d */ /* 0x000fea0003800000 */
.L_x_1339:
        /* <DEDUP_REMOVED lines=12> */
[----:B0-----:R-:W-:Y:S01]  /*14710*/  STG.E.U16 desc[UR36][R2.64], R5 ;  /* 0x0000000502007986 */ /* 0x001fe2000c101524 */
[----:B------:R-:W-:Y:S05]  /*14720*/  EXIT ;  /* 0x000000000000794d */ /* 0x000fea0003800000 */
.L_x_1353:
        /* <DEDUP_REMOVED lines=18> */
.L_x_1356:
[----:B------:R-:W-:-:S04]  /*14850*/  SHF.R.U32.HI R5, RZ, 0x18, R5 ;  /* 0x00000018ff057819 */ /* 0x000fc80000011605 */
[----:B------:R-:W-:-:S07]  /*14860*/  LOP3.LUT R0, R0, 0x80, R5, 0xf8, !PT ;  /* 0x0000008000007812 */ /* 0x000fce00078ef805 */
.L_x_1355:
[----:B------:R-:W-:Y:S05]  /*14870*/  BSYNC.RECONVERGENT B0 ;  /* 0x0000000000007941 */ /* 0x000fea0003800200 */
.L_x_1354:
[----:B------:R-:W-:Y:S01]  /*14880*/  STG.E.U8 desc[UR36][R2.64], R0 ;  /* 0x0000000002007986 */ /* 0x000fe2000c101124 */
[----:B------:R-:W-:Y:S05]  /*14890*/  EXIT ;  /* 0x000000000000794d */ /* 0x000fea0003800000 */
.L_x_1352:
        /* <DEDUP_REMOVED lines=18> */
.L_x_1359:
[----:B------:R-:W-:-:S04]  /*149c0*/  SHF.R.U32.HI R5, RZ, 0x18, R5 ;  /* 0x00000018ff057819 */ /* 0x000fc80000011605 */
[----:B------:R-:W-:-:S07]  /*149d0*/  LOP3.LUT R0, R0, 0x80, R5, 0xf8, !PT ;  /* 0x0000008000007812 */ /* 0x000fce00078ef805 */
.L_x_1358:
[----:B------:R-:W-:Y:S05]  /*149e0*/  BSYNC.RECONVERGENT B0 ;  /* 0x0000000000007941 */ /* 0x000fea0003800200 */
.L_x_1357:
[----:B------:R-:W-:Y:S01]  /*149f0*/  STG.E.U8 desc[UR36][R2.64], R0 ;  /* 0x0000000002007986 */ /* 0x000fe2000c101124 */
[----:B------:R-:W-:Y:S05]  /*14a00*/  EXIT ;  /* 0x000000000000794d */ /* 0x000fea0003800000 */
.L_x_1351:
[----:B------:R-:W-:-:S13]  /*14a10*/  ISETP.NE.AND P0, PT, R0, 0x1c, PT ;  /* 0x0000001c0000780c */ /* 0x000fda0003f05270 */
[----:B------:R-:W-:Y:S05]  /*14a20*/  @!P0 BRA `(.L_x_1360) ;  /* 0x0000000000608947 */ /* 0x000fea0003800000 */
[----:B------:R-:W-:-:S13]  /*14a30*/  ISETP.NE.AND P0, PT, R0, 0x1d, PT ;  /* 0x0000001d0000780c */ /* 0x000fda0003f05270 */
[----:B------:R-:W-:Y:S05]  /*14a40*/  @!P0 BRA `(.L_x_1361) ;  /* 0x0000000000488947 */ /* 0x000fea0003800000 */
[----:B------:R-:W-:-:S13]  /*14a50*/  ISETP.NE.AND P0, PT, R0, 0x2c, PT ;  /* 0x0000002c0000780c */ /* 0x000fda0003f05270 */
[----:B------:R-:W-:Y:S05]  /*14a60*/  @P0 BRA `(.L_x_1343) ;  /* 0x0000000000bc0947 */ /* 0x000fea0003800000 */
[----:B------:R-:W-:Y:S02]  /*14a70*/  IMAD.U32 R17, R17, 0x10000, RZ ;  /* 0x0001000011117824 */ /* 0x000fe400078e00ff */
        /* <DEDUP_REMOVED lines=15> */
.L_x_1361:
[----:B------:R-:W-:-:S06]  /*14b70*/  IMAD.U32 R4, R17, 0x10000, RZ ;  /* 0x0001000011047824 */ /* 0x000fcc00078e00ff */
[----:B------:R-:W0:Y:S02]  /*14b80*/  F2I.U64.TRUNC R4, R4 ;  /* 0x0000000400047311 */ /* 0x000e24000020d800 */
[----:B0-----:R-:W-:Y:S01]  /*14b90*/  STG.E.64 desc[UR36][R2.64], R4 ;  /* 0x0000000402007986 */ /* 0x001fe2000c101b24 */
[----:B------:R-:W-:Y:S05]  /*14ba0*/  EXIT ;  /* 0x000000000000794d */ /* 0x000fea0003800000 */
.L_x_1360:
[----:B------:R-:W-:-:S06]  /*14bb0*/  IMAD.U32 R17, R17, 0x10000, RZ ;  /* 0x0001000011117824 */ /* 0x000fcc00078e00ff */
[----:B------:R-:W0:Y:S02]  /*14bc0*/  F2I.FTZ.U32.TRUNC.NTZ R17, R17 ;  /* 0x0000001100117305 */ /* 0x000e24000021f000 */
[----:B0-----:R-:W-:Y:S01]  /*14bd0*/  STG.E desc[UR36][R2.64], R17 ;  /* 0x0000001102007986 */ /* 0x001fe2000c101924 */
[----:B------:R-:W-:Y:S05]  /*14be0*/  EXIT ;  /* 0x000000000000794d */ /* 0x000fea0003800000 */
.L_x_1350:
        /* <DEDUP_REMOVED lines=9> */
[----:B------:R-:W-:Y:S01]  /*14c80*/  STG.E.U8 desc[UR36][R2.64], R5 ;  /* 0x0000000502007986 */ /* 0x000fe2000c101124 */
[----:B------:R-:W-:Y:S05]  /*14c90*/  EXIT ;  /* 0x000000000000794d */ /* 0x000fea0003800000 */
.L_x_1363:
[----:B------:R-:W-:Y:S01]  /*14ca0*/  IMAD.U32 R17, R17, 0x10000, RZ ;  /* 0x0001000011117824 */ /* 0x000fe200078e00ff */
[----:B------:R-:W-:-:S03]  /*14cb0*/  CS2R R6, SRZ ;  /* 0x0000000000067805 */ /* 0x000fc6000001ff00 */
[----:B------:R-:W-:-:S06]  /*14cc0*/  FMUL.FTZ R4, R17, 1 ;  /* 0x3f80000011047820 */ /* 0x000fcc0000410000 */
[----:B------:R-:W0:Y:S02]  /*14cd0*/  F2F.F64.F32 R4, R4 ;  /* 0x0000000400047310 */ /* 0x000e240000201800 */
[----:B0-----:R-:W-:Y:S01]  /*14ce0*/  STG.E.128 desc[UR36][R2.64], R4 ;  /* 0x0000000402007986 */ /* 0x001fe2000c101d24 */
[----:B------:R-:W-:Y:S05]  /*14cf0*/  EXIT ;  /* 0x000000000000794d */ /* 0x000fea0003800000 */
.L_x_1362:
[----:B------:R-:W-:-:S13]  /*14d00*/  ISETP.NE.AND P0, PT, R0, 0xf, PT ;  /* 0x0000000f0000780c */ /* 0x000fda0003f05270 */
[----:B------:R-:W-:Y:S05]  /*14d10*/  @!P0 BRA `(.L_x_1364) ;  /* 0x0000000000e88947 */ /* 0x000fea0003800000 */
[----:B------:R-:W-:-:S13]  /*14d20*/  ISETP.NE.AND P0, PT, R0, 0x17, PT ;  /* 0x000000170000780c */ /* 0x000fda0003f05270 */
[----:B------:R-:W-:Y:S05]  /*14d30*/  @!P0 BRA `(.L_x_1365) ;  /* 0x0000000000908947 */ /* 0x000fea0003800000 */
[----:B------:R-:W-:-:S13]  /*14d40*/  ISETP.NE.AND P0, PT, R0, 0x18, PT ;  /* 0x000000180000780c */ /* 0x000fda0003f05270 */
[----:B------:R-:W-:Y:S05]  /*14d50*/  @!P0 BRA `(.L_x_1366) ;  /* 0x0000000000448947 */ /* 0x000fea0003800000 */
.L_x_1343:
        /* <DEDUP_REMOVED lines=16> */
.L_x_1367:
[----:B------:R-:W-:Y:S05]  /*14e60*/  EXIT ;  /* 0x000000000000794d */ /* 0x000fea0003800000 */
.L_x_1366:
        /* <DEDUP_REMOVED lines=13> */
.L_x_1369:
[----:B------:R-:W-:Y:S05]  /*14f40*/  BSYNC.RECONVERGENT B0 ;  /* 0x0000000000007941 */ /* 0x000fea0003800200 */
.L_x_1368:
[----:B------:R-:W-:-:S05]  /*14f50*/  LOP3.LUT R5, R0, 0x80, R5, 0xf8, !PT ;  /* 0x0000008000057812 */ /* 0x000fca00078ef805 */
[----:B------:R-:W-:Y:S01]  /*14f60*/  STG.E.U8 desc[UR36][R2.64], R5 ;  /* 0x0000000502007986 */ /* 0x000fe2000c101124 */
[----:B------:R-:W-:Y:S05]  /*14f70*/  EXIT ;  /* 0x000000000000794d */ /* 0x000fea0003800000 */
.L_x_1365:
        /* <DEDUP_REMOVED lines=12> */
.L_x_1371:
[----:B------:R-:W-:Y:S01]  /*15040*/  IMAD.MOV.U32 R0, RZ, RZ, 0x7f ;  /* 0x0000007fff007424 */ /* 0x000fe200078e00ff */
[----:B------:R-:W-:-:S04]  /*15050*/  ISETP.GT.U32.AND P0, PT, R4, 0x7f800000, PT ;  /* 0x7f8000000400780c */ /* 0x000fc80003f04070 */
[----:B------:R-:W-:-:S09]  /*15060*/  SEL R0, R0, 0x7c, P0 ;  /* 0x0000007c00007807 */ /* 0x000fd20000000000 */
.L_x_1372:
[----:B------:R-:W-:Y:S05]  /*15070*/  BSYNC.RECONVERGENT B0 ;  /* 0x0000000000007941 */ /* 0x000fea0003800200 */
.L_x_1370:
[----:B------:R-:W-:-:S04]  /*15080*/  SHF.R.U32.HI R5, RZ, 0x18, R5 ;  /* 0x00000018ff057819 */ /* 0x000fc80000011605 */
[----:B------:R-:W-:-:S05]  /*15090*/  LOP3.LUT R5, R0, 0x80, R5, 0xf8, !PT ;  /* 0x0000008000057812 */ /* 0x000fca00078ef805 */
[----:B------:R-:W-:Y:S01]  /*150a0*/  STG.E.U8 desc[UR36][R2.64], R5 ;  /* 0x0000000502007986 */ /* 0x000fe2000c101124 */
[----:B------:R-:W-:Y:S05]  /*150b0*/  EXIT ;  /* 0x000000000000794d */ /* 0x000fea0003800000 */
.L_x_1364:
[----:B------:R-:W-:Y:S01]  /*150c0*/  STG.E.U16 desc[UR36][R2.64], R17 ;  /* 0x0000001102007986 */ /* 0x000fe2000c101524 */
[----:B------:R-:W-:Y:S05]  /*150d0*/  EXIT ;  /* 0x000000000000794d */ /* 0x000fea0003800000 */
.L_x_1373:
        /* <DEDUP_REMOVED lines=10> */
.L_x_9508:


//--------------------- .text._ZN2at6native18elementwise_kernelILi128ELi4EZNS0_22gpu_kernel_impl_nocastIZZZNS0_14glu_jvp_kernelERNS_18TensorIteratorBaseEENKUlvE_clEvENKUlvE2_clEvEUlN3c108BFloat16ES8_S8_S8_E_EEvS4_RKT_EUliE_EEviT1_ --------------------------
	.section	.text._ZN2at6native18elementwise_kernelILi128ELi4EZNS0_22gpu_kernel_impl_nocastIZZZNS0_14glu_jvp_kernelERNS_18TensorIteratorBaseEENKUlvE_clEvENKUlvE2_clEvEUlN3c108BFloat16ES8_S8_S8_E_EEvS4_RKT_EUliE_EEviT1_,"ax",@progbits
	.align	128
        .global         _ZN2at6native18elementwise_kernelILi128ELi4EZNS0_22gpu_kernel_impl_nocastIZZZNS0_14glu_jvp_kernelERNS_18TensorIteratorBaseEENKUlvE_clEvENKUlvE2_clEvEUlN3c108BFloat16ES8_S8_S8_E_EEvS4_RKT_EUliE_EEviT1_
        .type           _ZN2at6native18elementwise_kernelILi128ELi4EZNS0_22gpu_kernel_impl_nocastIZZZNS0_14glu_jvp_kernelERNS_18TensorIteratorBaseEENKUlvE_clEvENKUlvE2_clEvEUlN3c108BFloat16ES8_S8_S8_E_EEvS4_RKT_EUliE_EEviT1_,@function
        .size           _ZN2at6native18elementwise_kernelILi128ELi4EZNS0_22gpu_kernel_impl_nocastIZZZNS0_14glu_jvp_kernelERNS_18TensorIteratorBaseEENKUlvE_clEvENKUlvE2_clEvEUlN3c108BFloat16ES8_S8_S8_E_EEvS4_RKT_EUliE_EEviT1_,(.L_x_9509 - _ZN2at6native18elementwise_kernelILi128ELi4EZNS0_22gpu_kernel_impl_nocastIZZZNS0_14glu_jvp_kernelERNS_18TensorIteratorBaseEENKUlvE_clEvENKUlvE2_clEvEUlN3c108BFloat16ES8_S8_S8_E_EEvS4_RKT_EUliE_EEviT1_)
        .other          _ZN2at6native18elementwise_kernelILi128ELi4EZNS0_22gpu_kernel_impl_nocastIZZZNS0_14glu_jvp_kernelERNS_18TensorIteratorBaseEENKUlvE_clEvENKUlvE2_clEvEUlN3c108BFloat16ES8_S8_S8_E_EEvS4_RKT_EUliE_EEviT1_,@"STO_CUDA_ENTRY STV_DEFAULT"
_ZN2at6native18elementwise_kernelILi128ELi4EZNS0_22gpu_kernel_impl_nocastIZZZNS0_14glu_jvp_kernelERNS_18TensorIteratorBaseEENKUlvE_clEvENKUlvE2_clEvEUlN3c108BFloat16ES8_S8_S8_E_EEvS4_RKT_EUliE_EEviT1_:
.text._ZN2at6native18elementwise_kernelILi128ELi4EZNS0_22gpu_kernel_impl_nocastIZZZNS0_14glu_jvp_kernelERNS_18TensorIteratorBaseEENKUlvE_clEvENKUlvE2_clEvEUlN3c108BFloat16ES8_S8_S8_E_EEvS4_RKT_EUliE_EEviT1_:
[----:B------:R-:W-:Y:S08]  /*0000*/  LDC R1, c[0x0][0x37c] ;  /* 0x0000df00ff017b82 */ /* 0x000ff00000000800 */
[----:B------:R-:W0:Y:S01]  /*0010*/  LDC R2, c[0x0][0x388] ;  /* 0x0000e200ff027b82 */ /* 0x000e220000000800 */
[----:B------:R-:W1:Y:S01]  /*0020*/  S2R R3, SR_TID.X ;  /* 0x0000000000037919 */ /* 0x000e620000002100 */
[----:B------:R-:W2:Y:S06]  /*0030*/  LDCU.64 UR6, c[0x0][0x358] ;  /* 0x00006b00ff0677ac */ /* 0x000eac0008000a00 */
[----:B------:R-:W3:Y:S01]  /*0040*/  S2UR UR4, SR_CTAID.X ;  /* 0x00000000000479c3 */ /* 0x000ee20000002500 */
[----:B0-----:R-:W-:Y:S01]  /*0050*/  ISETP.NE.AND P0, PT, R2, RZ, PT ;  /* 0x000000ff0200720c */ /* 0x001fe20003f05270 */
[----:B---3--:R-:W-:-:S06]  /*0060*/  USHF.L.U32 UR4, UR4, 0x9, URZ ;  /* 0x0000000904047899 */ /* 0x008fcc00080006ff */
[----:B-1----:R-:W-:-:S06]  /*0070*/  LOP3.LUT R3, R3, UR4, RZ, 0xfc, !PT ;  /* 0x0000000403037c12 */ /* 0x002fcc000f8efcff */
[----:B--2---:R-:W-:Y:S05]  /*0080*/  @P0 BRA `(.L_x_1374) ;  /* 0x0000000400b00947 */ /* 0x004fea0003800000 */
[----:B------:R-:W0:Y:S01]  /*0090*/  LDCU UR4, c[0x0][0x380] ;  /* 0x00007000ff0477ac */ /* 0x000e220008000800 */
[----:B------:R-:W-:Y:S04]  /*00a0*/  BSSY.RECONVERGENT B0, `(.L_x_1375) ;  /* 0x0000050000007945 */ /* 0x000fe80003800200 */
[----:B------:R-:W-:Y:S01]  /*00b0*/  BSSY.RELIABLE B1, `(.L_x_1376) ;  /* 0x0000037000017945 */ /* 0x000fe20003800100 */
[----:B0-----:R-:W-:-:S13]  /*00c0*/  ISETP.GE.AND P0, PT, R3, UR4, PT ;  /* 0x0000000403007c0c */ /* 0x001fda000bf06270 */
[----:B------:R-:W-:Y:S05]  /*00d0*/  @P0 BRA `(.L_x_1377) ;  /* 0x0000000000c40947 */ /* 0x000fea0003800000 */
[----:B------:R-:W0:Y:S02]  /*00e0*/  LDC.64 R6, c[0x0][0x6c0] ;  /* 0x0001b000ff067b82 */ /* 0x000e240000000a00 */
[----:B0-----:R-:W2:Y:S06]  /*00f0*/  LDG.E.U16 R6, desc[UR6][R6.64] ;  /* 0x0000000606067981 */ /* 0x001eac000c1e1500 */
[----:B------:R-:W0:Y:S08]  /*0100*/  LDC.64 R10, c[0x0][0x6d0] ;  /* 0x0001b400ff0a7b82 */ /* 0x000e300000000a00 */
[----:B------:R-:W1:Y:S08]  /*0110*/  LDC.64 R4, c[0x0][0x6b8] ;  /* 0x0001ae00ff047b82 */ /* 0x000e700000000a00 */
[----:B------:R-:W3:Y:S01]  /*0120*/  LDC.64 R8, c[0x0][0x6c8] ;  /* 0x0001b200ff087b82 */ /* 0x000ee20000000a00 */
[----:B0-----:R-:W4:Y:S04]  /*0130*/  LDG.E.U16 R10, desc[UR6][R10.64] ;  /* 0x000000060a0a7981 */ /* 0x001f28000c1e1500 */
[----:B-1----:R-:W5:Y:S04]  /*0140*/  LDG.E.U16 R4, desc[UR6][R4.64] ;  /* 0x0000000604047981 */ /* 0x002f68000c1e1500 */
[----:B---3--:R-:W3:Y:S01]  /*0150*/  LDG.E.U16 R8, desc[UR6][R8.64] ;  /* 0x0000000608087981 */ /* 0x008ee2000c1e1500 */
[----:B------:R-:W-:-:S04]  /*0160*/  IADD3 R3, PT, PT, R3, 0x80, RZ ;  /* 0x0000008003037810 */ /* 0x000fc80007ffe0ff */
[----:B------:R-:W-:-:S13]  /*0170*/  ISETP.GE.AND P0, PT, R3, UR4, PT ;  /* 0x0000000403007c0c */ /* 0x000fda000bf06270 */
[----:B------:R-:W-:Y:S05]  /*0180*/  @P0 BREAK.RELIABLE B1 ;  /* 0x0000000000010942 */ /* 0x000fea0003800100 */
[----:B--2---:R-:W-:Y:S02]  /*0190*/  SHF.L.U32 R0, R6, 0x10, RZ ;  /* 0x0000001006007819 */ /* 0x004fe400000006ff */
[----:B------:R-:W0:Y:S03]  /*01a0*/  LDC.64 R6, c[0x0][0x6b0] ;  /* 0x0001ac00ff067b82 */ /* 0x000e260000000a00 */
[----:B------:R-:W-:-:S06]  /*01b0*/  FMUL.FTZ R12, R0, -1.4426950216293334961 ;  /* 0xbfb8aa3b000c7820 */ /* 0x000fcc0000410000 */
[----:B------:R-:W1:Y:S01]  /*01c0*/  MUFU.EX2 R12, R12 ;  /* 0x0000000c000c7308 */ /* 0x000e620000000800 */
[----:B----4-:R-:W-:Y:S01]  /*01d0*/  SHF.L.U32 R2, R10, 0x10, RZ ;  /* 0x000000100a027819 */ /* 0x010fe200000006ff */
[----:B-1----:R-:W-:Y:S01]  /*01e0*/  FADD.FTZ R13, R12, 1 ;  /* 0x3f8000000c0d7421 */ /* 0x002fe20000010000 */
[----:B-----5:R-:W-:-:S05]  /*01f0*/  SHF.L.U32 R0, R4, 0x10, RZ ;  /* 0x0000001004007819 */ /* 0x020fca00000006ff */
[----:B------:R-:W1:Y:S02]  /*0200*/  MUFU.RCP R13, R13 ;  /* 0x0000000d000d7308 */ /* 0x000e640000001000 */
[----:B-1----:R-:W-:Y:S01]  /*0210*/  FFMA.FTZ R11, -R2, R13, R2 ;  /* 0x0000000d020b7223 */ /* 0x002fe20000010102 */
[----:B---3--:R-:W-:-:S03]  /*0220*/  SHF.L.U32 R2, R8, 0x10, RZ ;  /* 0x0000001008027819 */ /* 0x008fc600000006ff */
[----:B------:R-:W-:-:S04]  /*0230*/  FMUL.FTZ R11, R0, R11 ;  /* 0x0000000b000b7220 */ /* 0x000fc80000410000 */
[----:B------:R-:W-:-:S05]  /*0240*/  FFMA.FTZ R2, R2, R13, R11 ;  /* 0x0000000d02027223 */ /* 0x000fca000001000b */
[----:B------:R-:W-:-:S05]  /*0250*/  F2FP.BF16.F32.PACK_AB R2, RZ, R2 ;  /* 0x00000002ff02723e */ /* 0x000fca00000010ff */
[----:B0-----:R0:W-:Y:S01]  /*0260*/  STG.E.U16 desc[UR6][R6.64], R2 ;  /* 0x0000000206007986 */ /* 0x0011e2000c101506 */
[----:B------:R-:W-:Y:S05]  /*0270*/  @P0 BRA `(.L_x_1378) ;  /* 0x0000000000c80947 */ /* 0x000fea0003800000 */
[----:B0-----:R-:W0:Y:S02]  /*0280*/  LDC.64 R6, c[0x0][0x6c0] ;  /* 0x0001b000ff067b82 */ /* 0x001e240000000a00 */
[----:B0-----:R-:W2:Y:S06]  /*0290*/  LDG.E.U16 R6, desc[UR6][R6.64] ;  /* 0x0000000606067981 */ /* 0x001eac000c1e1500 */
[----:B------:R-:W0:Y:S08]  /*02a0*/  LDC.64 R10, c[0x0][0x6d0] ;  /* 0x0001b400ff0a7b82 */ /* 0x000e300000000a00 */
[----:B------:R-:W1:Y:S08]  /*02b0*/  LDC.64 R4, c[0x0][0x6b8] ;  /* 0x0001ae00ff047b82 */ /* 0x000e700000000a00 */
[----:B------:R-:W3:Y:S01]  /*02c0*/  LDC.64 R8, c[0x0][0x6c8] ;  /* 0x0001b200ff087b82 */ /* 0x000ee20000000a00 */
[----:B0-----:R-:W4:Y:S04]  /*02d0*/  LDG.E.U16 R10, desc[UR6][R10.64] ;  /* 0x000000060a0a7981 */ /* 0x001f28000c1e1500 */
[----:B-1----:R-:W5:Y:S04]  /*02e0*/  LDG.E.U16 R4, desc[UR6][R4.64] ;  /* 0x0000000604047981 */ /* 0x002f68000c1e1500 */
[----:B---3--:R-:W3:Y:S01]  /*02f0*/  LDG.E.U16 R8, desc[UR6][R8.64] ;  /* 0x0000000608087981 */ /* 0x008ee2000c1e1500 */
[----:B------:R-:W-:-:S02]  /*0300*/  IADD3 R3, PT, PT, R3, 0x80, RZ ;  /* 0x0000008003037810 */ /* 0x000fc40007ffe0ff */
        /* <DEDUP_REMOVED lines=13> */
[----:B0-----:R0:W-:Y:S02]  /*03e0*/  STG.E.U16 desc[UR6][R6.64], R2 ;  /* 0x0000000206007986 */ /* 0x0011e4000c101506 */
.L_x_1377:
[----:B------:R-:W-:-:S13]  /*03f0*/  ISETP.GE.AND P0, PT, R3, UR4, PT ;  /* 0x0000000403007c0c */ /* 0x000fda000bf06270 */
[----:B------:R-:W-:Y:S05]  /*0400*/  @P0 BREAK.RELIABLE B1 ;  /* 0x0000000000010942 */ /* 0x000fea0003800100 */
[----:B------:R-:W-:Y:S05]  /*0410*/  @P0 BRA `(.L_x_1378) ;  /* 0x0000000000600947 */ /* 0x000fea0003800000 */
[----:B------:R-:W-:Y:S05]  /*0420*/  BSYNC.RELIABLE B1 ;  /* 0x0000000000017941 */ /* 0x000fea0003800100 */
.L_x_1376:
        /* <DEDUP_REMOVED lines=23> */
.L_x_1378:
[----:B------:R-:W-:Y:S05]  /*05a0*/  BSYNC.RECONVERGENT B0 ;  /* 0x0000000000007941 */ /* 0x000fea0003800200 */
.L_x_1375:
[----:B------:R-:W-:Y:S05]  /*05b0*/  WARPSYNC.ALL ;  /* 0x0000000000007948 */ /* 0x000fea0003800000 */
[----:B------:R-:W-:-:S13]  /*05c0*/  ISETP.GE.AND P0, PT, R3, UR4, PT ;  /* 0x0000000403007c0c */ /* 0x000fda000bf06270 */
[----:B------:R-:W-:Y:S05]  /*05d0*/  @P0 EXIT ;  /* 0x000000000000094d */ /* 0x000fea0003800000 */
[----:B------:R-:W2:Y:S02]  /*05e0*/  LDC.64 R4, c[0x0][0x6c0] ;  /* 0x0001b000ff047b82 */ /* 0x000ea40000000a00 */
[----:B--2---:R-:W2:Y:S06]  /*05f0*/  LDG.E.U16 R4, desc[UR6][R4.64] ;  /* 0x0000000604047981 */ /* 0x004eac000c1e1500 */
[----:B------:R-:W3:Y:S08]  /*0600*/  LDC.64 R8, c[0x0][0x6d0] ;  /* 0x0001b400ff087b82 */ /* 0x000ef00000000a00 */
[----:B01----:R-:W0:Y:S08]  /*0610*/  LDC.64 R2, c[0x0][0x6b8] ;  /* 0x0001ae00ff027b82 */ /* 0x003e300000000a00 */
[----:B------:R-:W1:Y:S01]  /*0620*/  LDC.64 R6, c[0x0][0x6c8] ;  /* 0x0001b200ff067b82 */ /* 0x000e620000000a00 */
[----:B---3--:R-:W3:Y:S04]  /*0630*/  LDG.E.U16 R8, desc[UR6][R8.64] ;  /* 0x0000000608087981 */ /* 0x008ee8000c1e1500 */
[----:B0-----:R-:W4:Y:S04]  /*0640*/  LDG.E.U16 R2, desc[UR6][R2.64] ;  /* 0x0000000602027981 */ /* 0x001f28000c1e1500 */
[----:B-1----:R-:W5:Y:S01]  /*0650*/  LDG.E.U16 R6, desc[UR6][R6.64] ;  /* 0x0000000606067981 */ /* 0x002f62000c1e1500 */
[----:B--2---:R-:W-:-:S02]  /*0660*/  SHF.L.U32 R0, R4, 0x10, RZ ;  /* 0x0000001004007819 */ /* 0x004fc400000006ff */
[----:B------:R-:W0:Y:S03]  /*0670*/  LDC.64 R4, c[0x0][0x6b0] ;  /* 0x0001ac00ff047b82 */ /* 0x000e260000000a00 */
[----:B------:R-:W-:-:S06]  /*0680*/  FMUL.FTZ R11, R0, -1.4426950216293334961 ;  /* 0xbfb8aa3b000b7820 */ /* 0x000fcc0000410000 */
[----:B------:R-:W1:Y:S01]  /*0690*/  MUFU.EX2 R11, R11 ;  /* 0x0000000b000b7308 */ /* 0x000e620000000800 */
[----:B---3--:R-:W-:Y:S01]  /*06a0*/  SHF.L.U32 R10, R8, 0x10, RZ ;  /* 0x00000010080a7819 */ /* 0x008fe200000006ff */
[----:B-1----:R-:W-:-:S06]  /*06b0*/  FADD.FTZ R12, R11, 1 ;  /* 0x3f8000000b0c7421 */ /* 0x002fcc0000010000 */
[----:B------:R-:W1:Y:S01]  /*06c0*/  MUFU.RCP R13, R12 ;  /* 0x0000000c000d7308 */ /* 0x000e620000001000 */
[----:B----4-:R-:W-:Y:S02]  /*06d0*/  SHF.L.U32 R0, R2, 0x10, RZ ;  /* 0x0000001002007819 */ /* 0x010fe400000006ff */
[----:B-----5:R-:W-:Y:S01]  /*06e0*/  SHF.L.U32 R2, R6, 0x10, RZ ;  /* 0x0000001006027819 */ /* 0x020fe200000006ff */
[----:B-1----:R-:W-:-:S04]  /*06f0*/  FFMA.FTZ R9, -R10, R13, R10 ;  /* 0x0000000d0a097223 */ /* 0x002fc8000001010a */
[----:B------:R-:W-:-:S04]  /*0700*/  FMUL.FTZ R9, R0, R9 ;  /* 0x0000000900097220 */ /* 0x000fc80000410000 */
[----:B------:R-:W-:-:S05]  /*0710*/  FFMA.FTZ R2, R2, R13, R9 ;  /* 0x0000000d02027223 */ /* 0x000fca0000010009 */
[----:B------:R-:W-:-:S05]  /*0720*/  F2FP.BF16.F32.PACK_AB R2, RZ, R2 ;  /* 0x00000002ff02723e */ /* 0x000fca00000010ff */
[----:B0-----:R-:W-:Y:S01]  /*0730*/  STG.E.U16 desc[UR6][R4.64], R2 ;  /* 0x0000000204007986 */ /* 0x001fe2000c101506 */
[----:B------:R-:W-:Y:S05]  /*0740*/  EXIT ;  /* 0x000000000000794d */ /* 0x000fea0003800000 */
.L_x_1374:
[----:B------:R-:W0:Y:S01]  /*0750*/  LDCU UR4, c[0x0][0x380] ;  /* 0x00007000ff0477ac */ /* 0x000e220008000800 */
[----:B------:R-:W-:Y:S01]  /*0760*/  IADD3 R2, PT, PT, R2, -0x1, RZ ;  /* 0xffffffff02027810 */ /* 0x000fe20007ffe0ff */
[----:B------:R-:W-:Y:S04]  /*0770*/  BSSY.RECONVERGENT B0, `(.L_x_1379) ;  /* 0x000053b000007945 */ /* 0x000fe80003800200 */
[----:B------:R-:W-:Y:S01]  /*0780*/  BSSY.RELIABLE B1, `(.L_x_1380) ;  /* 0x000037f000017945 */ /* 0x000fe20003800100 */
[----:B------:R-:W-:-:S04]  /*0790*/  VIMNMX.U32 R0, PT, PT, R2, 0x18, PT ;  /* 0x0000001802007848 */ /* 0x000fc80003fe0000 */
[----:B------:R-:W-:Y:S02]  /*07a0*/  IADD3 R0, PT, PT, R0, 0x1, RZ ;  /* 0x0000000100007810 */ /* 0x000fe40007ffe0ff */
[----:B0-----:R-:W-:-:S13]  /*07b0*/  ISETP.GE.AND P0, PT, R3, UR4, PT ;  /* 0x0000000403007c0c */ /* 0x001fda000bf06270 */
[----:B------:R-:W-:Y:S05]  /*07c0*/  @P0 BRA `(.L_x_1381) ;  /* 0x0000003400dc0947 */ /* 0x000fea0003800000 */
[----:B------:R-:W0:Y:S01]  /*07d0*/  LDCU.64 UR8, c[0x0][0x390] ;  /* 0x00007200ff0877ac */ /* 0x000e220008000a00 */
[----:B------:R-:W-:Y:S01]  /*07e0*/  HFMA2 R4, -RZ, RZ, 0, 0 ;  /* 0x00000000ff047431 */ /* 0x000fe200000001ff */
[----:B------:R-:W-:Y:S01]  /*07f0*/  MOV R5, R3 ;  /* 0x0000000300057202 */ /* 0x000fe20000000f00 */
[----:B------:R-:W1:Y:S01]  /*0800*/  LDCU UR5, c[0x0][0x38c] ;  /* 0x00007180ff0577ac */ /* 0x000e620008000800 */
[----:B------:R-:W-:Y:S01]  /*0810*/  ISETP.NE.AND P0, PT, R2, RZ, PT ;  /* 0x000000ff0200720c */ /* 0x000fe20003f05270 */
[----:B------:R-:W2:Y:S01]  /*0820*/  LDCU.64 UR10, c[0x0][0x4b8] ;  /* 0x00009700ff0a77ac */ /* 0x000ea20008000a00 */
[----:B------:R-:W3:Y:S01]  /*0830*/  LDCU.64 UR12, c[0x0][0x4c0] ;  /* 0x00009800ff0c77ac */ /* 0x000ee20008000a00 */
[----:B0-----:R-:W-:Y:S01]  /*0840*/  IMAD.HI.U32 R12, R3, UR8, R4 ;  /* 0x00000008030c7c27 */ /* 0x001fe2000f8e0004 */
[----:B------:R-:W0:Y:S04]  /*0850*/  LDCU UR8, c[0x0][0x4c8] ;  /* 0x00009900ff0877ac */ /* 0x000e280008000800 */
[----:B------:R-:W-:-:S04]  /*0860*/  SHF.R.U32.HI R13, RZ, UR9, R12 ;  /* 0x00000009ff0d7c19 */ /* 0x000fc8000801160c */
[----:B------:R-:W-:-:S05]  /*0870*/  IADD3 R4, PT, PT, -R13, RZ, RZ ;  /* 0x000000ff0d047210 */ /* 0x000fca0007ffe1ff */
[----:B-1----:R-:W-:-:S04]  /*0880*/  IMAD R4, R4, UR5, R3 ;  /* 0x0000000504047c24 */ /* 0x002fc8000f8e0203 */
[C---:B--2---:R-:W-:Y:S02]  /*0890*/  IMAD R7, R4.reuse, UR10, RZ ;  /* 0x0000000a04077c24 */ /* 0x044fe4000f8e02ff */
[C---:B------:R-:W-:Y:S02]  /*08a0*/  IMAD R8, R4.reuse, UR11, RZ ;  /* 0x0000000b04087c24 */ /* 0x040fe4000f8e02ff */
[C---:B---3--:R-:W-:Y:S02]  /*08b0*/  IMAD R5, R4.reuse, UR12, RZ ;  /* 0x0000000c04057c24 */ /* 0x048fe4000f8e02ff */
[C---:B------:R-:W-:Y:S02]  /*08c0*/  IMAD R6, R4.reuse, UR13, RZ ;  /* 0x0000000d04067c24 */ /* 0x040fe4000f8e02ff */
[----:B0-----:R-:W-:Y:S01]  /*08d0*/  IMAD R4, R4, UR8, RZ ;  /* 0x0000000804047c24 */ /* 0x001fe2000f8e02ff */
[----:B------:R-:W-:Y:S06]  /*08e0*/  @!P0 BRA `(.L_x_1382) ;  /* 0x0000001800248947 */ /* 0x000fec0003800000 */
[----:B------:R-:W0:Y:S01]  /*08f0*/  LDCU.64 UR8, c[0x0][0x398] ;  /* 0x00007300ff0877ac */ /* 0x000e220008000a00 */
[----:B------:R-:W-:Y:S02]  /*0900*/  MOV R12, RZ ;  /* 0x000000ff000c7202 */ /* 0x000fe40000000f00 */
[----:B------:R-:W-:Y:S01]  /*0910*/  ISETP.NE.AND P0, PT, R0, 0x2, PT ;  /* 0x000000020000780c */ /* 0x000fe20003f05270 */
[----:B------:R-:W1:Y:S01]  /*0920*/  LDCU UR5, c[0x0][0x3a0] ;  /* 0x00007400ff0577ac */ /* 0x000e620008000800 */
[----:B------:R-:W2:Y:S01]  /*0930*/  LDCU.128 UR12, c[0x0][0x4d0] ;  /* 0x00009a00ff0c77ac */ /* 0x000ea20008000c00 */
[----:B0-----:R-:W-:Y:S01]  /*0940*/  IMAD.HI.U32 R10, R13, UR9, R12 ;  /* 0x000000090d0a7c27 */ /* 0x001fe2000f8e000c */
[----:B------:R-:W0:Y:S04]  /*0950*/  LDCU UR9, c[0x0][0x4cc] ;  /* 0x00009980ff0977ac */ /* 0x000e280008000800 */
[----:B-1----:R-:W-:-:S04]  /*0960*/  SHF.R.U32.HI R11, RZ, UR5, R10 ;  /* 0x00000005ff0b7c19 */ /* 0x002fc8000801160a */
[----:B------:R-:W-:-:S05]  /*0970*/  IADD3 R9, PT, PT, -R11, RZ, RZ ;  /* 0x000000ff0b097210 */ /* 0x000fca0007ffe1ff */
[----:B------:R-:W-:-:S04]  /*0980*/  IMAD R13, R9, UR8, R13 ;  /* 0x00000008090d7c24 */ /* 0x000fc8000f8e020d */
[C---:B--2---:R-:W-:Y:S02]  /*0990*/  IMAD R8, R13.reuse, UR12, R8 ;  /* 0x0000000c0d087c24 */ /* 0x044fe4000f8e0208 */
[C---:B------:R-:W-:Y:S02]  /*09a0*/  IMAD R5, R13.reuse, UR13, R5 ;  /* 0x0000000d0d057c24 */ /* 0x040fe4000f8e0205 */
[C---:B------:R-:W-:Y:S02]  /*09b0*/  IMAD R6, R13.reuse, UR14, R6 ;  /* 0x0000000e0d067c24 */ /* 0x040fe4000f8e0206 */
[C---:B0-----:R-:W-:Y:S02]  /*09c0*/  IMAD R7, R13.reuse, UR9, R7 ;  /* 0x000000090d077c24 */ /* 0x041fe4000f8e0207 */
[----:B------:R-:W-:Y:S01]  /*09d0*/  IMAD R4, R13, UR15, R4 ;  /* 0x0000000f0d047c24 */ /* 0x000fe2000f8e0204 */
[----:B------:R-:W-:Y:S06]  /*09e0*/  @!P0 BRA `(.L_x_1382) ;  /* 0x0000001400e48947 */ /* 0x000fec0003800000 */
[----:B------:R-:W0:Y:S01]  /*09f0*/  LDCU.64 UR8, c[0x0][0x3a8] ;  /* 0x00007500ff0877ac */ /* 0x000e220008000a00 */
[----:B------:R-:W-:Y:S01]  /*0a00*/  HFMA2 R10, -RZ, RZ, 0, 0 ;  /* 0x00000000ff0a7431 */ /* 0x000fe200000001ff */
[----:B------:R-:W-:Y:S01]  /*0a10*/  ISETP.NE.AND P0, PT, R0, 0x3, PT ;  /* 0x000000030000780c */ /* 0x000fe20003f05270 */
[----:B------:R-:W1:Y:S01]  /*0a20*/  LDCU UR5, c[0x0][0x3a4] ;  /* 0x00007480ff0577ac */ /* 0x000e620008000800 */
[----:B------:R-:W2:Y:S02]  /*0a30*/  LDCU.128 UR12, c[0x0][0x4e0] ;  /* 0x00009c00ff0c77ac */ /* 0x000ea40008000c00 */
        /* <DEDUP_REMOVED lines=10> */
[----:B------:R-:W-:Y:S06]  /*0ae0*/  @!P0 BRA `(.L_x_1382) ;  /* 0x0000001400a48947 */ /* 0x000fec0003800000 */
[----:B------:R-:W0:Y:S01]  /*0af0*/  LDCU.64 UR8, c[0x0][0x3b0] ;  /* 0x00007600ff0877ac */ /* 0x000e220008000a00 */
[----:B------:R-:W-:Y:S02]  /*0b00*/  MOV R12, RZ ;  /* 0x000000ff000c7202 */ /* 0x000fe40000000f00 */
[----:B------:R-:W-:Y:S01]  /*0b10*/  ISETP.NE.AND P0, PT, R0, 0x4, PT ;  /* 0x000000040000780c */ /* 0x000fe20003f05270 */
[----:B------:R-:W1:Y:S01]  /*0b20*/  LDCU UR5, c[0x0][0x3b8] ;  /* 0x00007700ff0577ac */ /* 0x000e620008000800 */
[----:B------:R-:W2:Y:S01]  /*0b30*/  LDCU UR10, c[0x0][0x4f4] ;  /* 0x00009e80ff0a77ac */ /* 0x000ea20008000800 */
[----:B------:R-:W3:Y:S01]  /*0b40*/  LDCU.64 UR12, c[0x0][0x4f8] ;  /* 0x00009f00ff0c77ac */ /* 0x000ee20008000a00 */
[----:B------:R-:W4:Y:S01]  /*0b50*/  LDCU.64 UR14, c[0x0][0x500] ;  /* 0x0000a000ff0e77ac */ /* 0x000f220008000a00 */
[----:B0-----:R-:W-:-:S05]  /*0b60*/  IMAD.HI.U32 R10, R13, UR9, R12 ;  /* 0x000000090d0a7c27 */ /* 0x001fca000f8e000c */
[----:B-1----:R-:W-:-:S04]  /*0b70*/  SHF.R.U32.HI R11, RZ, UR5, R10 ;  /* 0x00000005ff0b7c19 */ /* 0x002fc8000801160a */
[----:B------:R-:W-:-:S05]  /*0b80*/  IADD3 R9, PT, PT, -R11, RZ, RZ ;  /* 0x000000ff0b097210 */ /* 0x000fca0007ffe1ff */
[----:B------:R-:W-:-:S04]  /*0b90*/  IMAD R13, R9, UR8, R13 ;  /* 0x00000008090d7c24 */ /* 0x000fc8000f8e020d */
[C---:B---3--:R-:W-:Y:S02]  /*0ba0*/  IMAD R8, R13.reuse, UR12, R8 ;  /* 0x0000000c0d087c24 */ /* 0x048fe4000f8e0208 */
[C---:B------:R-:W-:Y:S02]  /*0bb0*/  IMAD R5, R13.reuse, UR13, R5 ;  /* 0x0000000d0d057c24 */ /* 0x040fe4000f8e0205 */
[C---:B--2---:R-:W-:Y:S02]  /*0bc0*/  IMAD R7, R13.reuse, UR10, R7 ;  /* 0x0000000a0d077c24 */ /* 0x044fe4000f8e0207 */
[C---:B----4-:R-:W-:Y:S02]  /*0bd0*/  IMAD R6, R13.reuse, UR14, R6 ;  /* 0x0000000e0d067c24 */ /* 0x050fe4000f8e0206 */
[----:B------:R-:W-:Y:S01]  /*0be0*/  IMAD R4, R13, UR15, R4 ;  /* 0x0000000f0d047c24 */ /* 0x000fe2000f8e0204 */
[----:B------:R-:W-:Y:S06]  /*0bf0*/  @!P0 BRA `(.L_x_1382) ;  /* 0x0000001400608947 */ /* 0x000fec0003800000 */
[----:B------:R-:W0:Y:S01]  /*0c00*/  LDCU.64 UR8, c[0x0][0x3c0] ;  /* 0x00007800ff0877ac */ /* 0x000e220008000a00 */
[----:B------:R-:W-:Y:S02]  /*0c10*/  MOV R10, RZ ;  /* 0x000000ff000a7202 */ /* 0x000fe40000000f00 */
[----:B------:R-:W-:Y:S01]  /*0c20*/  ISETP.NE.AND P0, PT, R0, 0x5, PT ;  /* 0x000000050000780c */ /* 0x000fe20003f05270 */
[----:B------:R-:W1:Y:S01]  /*0c30*/  LDCU UR5, c[0x0][0x3bc] ;  /* 0x00007780ff0577ac */ /* 0x000e620008000800 */
[----:B------:R-:W2:Y:S01]  /*0c40*/  LDCU.64 UR10, c[0x0][0x508] ;  /* 0x0000a100ff0a77ac */ /* 0x000ea20008000a00 */
[----:B------:R-:W3:Y:S01]  /*0c50*/  LDCU.64 UR12, c[0x0][0x510] ;  /* 0x0000a200ff0c77ac */ /* 0x000ee20008000a00 */
[----:B0-----:R-:W-:Y:S01]  /*0c60*/  IMAD.HI.U32 R12, R11, UR8, R10 ;  /* 0x000000080b0c7c27 */ /* 0x001fe2000f8e000a */
[----:B------:R-:W0:Y:S04]  /*0c70*/  LDCU UR8, c[0x0][0x518] ;  /* 0x0000a300ff0877ac */ /* 0x000e280008000800 */
[----:B------:R-:W-:-:S04]  /*0c80*/  SHF.R.U32.HI R13, RZ, UR9, R12 ;  /* 0x00000009ff0d7c19 */ /* 0x000fc8000801160c */
[----:B------:R-:W-:-:S05]  /*0c90*/  IADD3 R9, PT, PT, -R13, RZ, RZ ;  /* 0x000000ff0d097210 */ /* 0x000fca0007ffe1ff */
[----:B-1----:R-:W-:-:S04]  /*0ca0*/  IMAD R11, R9, UR5, R11 ;  /* 0x00000005090b7c24 */ /* 0x002fc8000f8e020b */
[C---:B--2---:R-:W-:Y:S02]  /*0cb0*/  IMAD R7, R11.reuse, UR10, R7 ;  /* 0x0000000a0b077c24 */ /* 0x044fe4000f8e0207 */
[C---:B------:R-:W-:Y:S02]  /*0cc0*/  IMAD R8, R11.reuse, UR11, R8 ;  /* 0x0000000b0b087c24 */ /* 0x040fe4000f8e0208 */
[C---:B---3--:R-:W-:Y:S02]  /*0cd0*/  IMAD R5, R11.reuse, UR12, R5 ;  /* 0x0000000c0b057c24 */ /* 0x048fe4000f8e0205 */
[C---:B------:R-:W-:Y:S02]  /*0ce0*/  IMAD R6, R11.reuse, UR13, R6 ;  /* 0x0000000d0b067c24 */ /* 0x040fe4000f8e0206 */
[----:B0-----:R-:W-:Y:S01]  /*0cf0*/  IMAD R4, R11, UR8, R4 ;  /* 0x000000080b047c24 */ /* 0x001fe2000f8e0204 */
        /* <DEDUP_REMOVED lines=51> */
[----:B------:R-:W-:Y:S01]  /*1030*/  HFMA2 R10, -RZ, RZ, 0, 0 ;  /* 0x00000000ff0a7431 */ /* 0x000fe200000001ff */
        /* <DEDUP_REMOVED lines=48> */
[----:B------:R-:W-:Y:S01]  /*1340*/  HFMA2 R12, -RZ, RZ, 0, 0 ;  /* 0x00000000ff0c7431 */ /* 0x000fe200000001ff */
        /* <DEDUP_REMOVED lines=196> */
[----:B------:R-:W-:Y:S01]  /*1f90*/  ISETP.NE.AND P0, PT, R0, 0x18, PT ;  /* 0x000000180000780c */ /* 0x000fe20003f05270 */
[----:B------:R-:W0:Y:S01]  /*1fa0*/  LDCU.64 UR8, c[0x0][0x4a0] ;  /* 0x00009400ff0877ac */ /* 0x000e220008000a00 */
[----:B------:R-:W-:Y:S01]  /*1fb0*/  HFMA2 R10, -RZ, RZ, 0, 0 ;  /* 0x00000000ff0a7431 */ /* 0x000fe200000001ff */
[----:B------:R-:W1:Y:S01]  /*1fc0*/  LDCU UR5, c[0x0][0x4a8] ;  /* 0x00009500ff0577ac */ /* 0x000e620008000800 */
[----:B------:R-:W2:Y:S09]  /*1fd0*/  LDCU.64 UR10, c[0x0][0x688] ;  /* 0x0000d100ff0a77ac */ /* 0x000eb20008000a00 */
[----:B------:R-:W3:Y:S01]  /*1fe0*/  @P0 LDC.64 R12, c[0x0][0x4b0] ;  /* 0x00012c00ff0c0b82 */ /* 0x000ee20000000a00 */
[----:B------:R-:W4:Y:S01]  /*1ff0*/  LDCU.64 UR12, c[0x0][0x690] ;  /* 0x0000d200ff0c77ac */ /* 0x000f220008000a00 */
[----:B0-----:R-:W-:Y:S01]  /*2000*/  IMAD.HI.U32 R16, R11, UR9, R10 ;  /* 0x000000090b107c27 */ /* 0x001fe2000f8e000a */
[----:B------:R-:W0:Y:S05]  /*2010*/  LDCU UR9, c[0x0][0x684] ;  /* 0x0000d080ff0977ac */ /* 0x000e2a0008000800 */
[----:B------:R-:W5:Y:S01]  /*2020*/  @P0 LDC R10, c[0x0][0x4ac] ;  /* 0x00012b00ff0a0b82 */ /* 0x000f620000000800 */
[----:B-1----:R-:W-:-:S02]  /*2030*/  SHF.R.U32.HI R17, RZ, UR5, R16 ;  /* 0x00000005ff117c19 */ /* 0x002fc40008011610 */
[----:B------:R-:W-:Y:S02]  /*2040*/  @P0 MOV R16, RZ ;  /* 0x000000ff00100202 */ /* 0x000fe40000000f00 */
[----:B------:R-:W-:-:S03]  /*2050*/  IADD3 R9, PT, PT, -R17, RZ, RZ ;  /* 0x000000ff11097210 */ /* 0x000fc60007ffe1ff */
[----:B------:R-:W1:Y:S02]  /*2060*/  @P0 LDC.64 R14, c[0x0][0x698] ;  /* 0x0001a600ff0e0b82 */ /* 0x000e640000000a00 */
[----:B------:R-:W-:Y:S02]  /*2070*/  IMAD R11, R9, UR8, R11 ;  /* 0x00000008090b7c24 */ /* 0x000fe4000f8e020b */
[----:B---3--:R-:W-:-:S04]  /*2080*/  @P0 IMAD.HI.U32 R12, R17, R12, R16 ;  /* 0x0000000c110c0227 */ /* 0x008fc800078e0010 */
[----:B------:R-:W3:Y:S01]  /*2090*/  @P0 LDC.64 R18, c[0x0][0x6a0] ;  /* 0x0001a800ff120b82 */ /* 0x000ee20000000a00 */
[C---:B0-----:R-:W-:Y:S01]  /*20a0*/  IMAD R7, R11.reuse, UR9, R7 ;  /* 0x000000090b077c24 */ /* 0x041fe2000f8e0207 */
[----:B------:R-:W-:Y:S01]  /*20b0*/  @P0 SHF.R.U32.HI R12, RZ, R13, R12 ;  /* 0x0000000dff0c0219 */ /* 0x000fe2000001160c */
[C---:B--2---:R-:W-:Y:S02]  /*20c0*/  IMAD R8, R11.reuse, UR10, R8 ;  /* 0x0000000a0b087c24 */ /* 0x044fe4000f8e0208 */
[----:B------:R-:W-:-:S03]  /*20d0*/  IMAD R5, R11, UR11, R5 ;  /* 0x0000000b0b057c24 */ /* 0x000fc6000f8e0205 */
[----:B------:R-:W0:Y:S01]  /*20e0*/  @P0 LDC R16, c[0x0][0x6a8] ;  /* 0x0001aa00ff100b82 */ /* 0x000e220000000800 */
[----:B------:R-:W-:Y:S01]  /*20f0*/  @P0 IADD3 R13, PT, PT, -R12, RZ, RZ ;  /* 0x000000ff0c0d0210 */ /* 0x000fe20007ffe1ff */
[C---:B----4-:R-:W-:Y:S02]  /*2100*/  IMAD R6, R11.reuse, UR12, R6 ;  /* 0x0000000c0b067c24 */ /* 0x050fe4000f8e0206 */
[----:B------:R-:W-:Y:S02]  /*2110*/  IMAD R4, R11, UR13, R4 ;  /* 0x0000000d0b047c24 */ /* 0x000fe4000f8e0204 */
[----:B-----5:R-:W-:-:S04]  /*2120*/  @P0 IMAD R17, R13, R10, R17 ;  /* 0x0000000a0d110224 */ /* 0x020fc800078e0211 */
[C---:B-1----:R-:W-:Y:S02]  /*2130*/  @P0 IMAD R7, R17.reuse, R14, R7 ;  /* 0x0000000e11070224 */ /* 0x042fe400078e0207 */
[C---:B------:R-:W-:Y:S02]  /*2140*/  @P0 IMAD R8, R17.reuse, R15, R8 ;  /* 0x0000000f11080224 */ /* 0x040fe400078e0208 */
[C---:B---3--:R-:W-:Y:S02]  /*2150*/  @P0 IMAD R5, R17.reuse, R18, R5 ;  /* 0x0000001211050224 */ /* 0x048fe400078e0205 */
[C---:B------:R-:W-:Y:S02]  /*2160*/  @P0 IMAD R6, R17.reuse, R19, R6 ;  /* 0x0000001311060224 */ /* 0x040fe400078e0206 */
[----:B0-----:R-:W-:-:S07]  /*2170*/  @P0 IMAD R4, R17, R16, R4 ;  /* 0x0000001011040224 */ /* 0x001fce00078e0204 */
.L_x_1382:
[----:B------:R-:W0:Y:S01]  /*2180*/  LDCU.128 UR12, c[0x0][0x6c0] ;  /* 0x0000d800ff0c77ac */ /* 0x000e220008000c00 */
[----:B------:R-:W1:Y:S01]  /*2190*/  LDCU.128 UR8, c[0x0][0x6b0] ;  /* 0x0000d600ff0877ac */ /* 0x000e620008000c00 */
[----:B0-----:R-:W-:-:S04]  /*21a0*/  IADD3 R10, P0, PT, R5, UR12, RZ ;  /* 0x0000000c050a7c10 */ /* 0x001fc8000ff1e0ff */
[----:B------:R-:W-:Y:S01]  /*21b0*/  IADD3.X R11, PT, PT, RZ, UR13, RZ, P0, !PT ;  /* 0x0000000dff0b7c10 */ /* 0x000fe200087fe4ff */
[----:B------:R-:W0:Y:S04]  /*21c0*/  LDCU.64 UR12, c[0x0][0x6d0] ;  /* 0x0000da00ff0c77ac */ /* 0x000e280008000a00 */
[----:B------:R-:W2:Y:S01]  /*21d0*/  LDG.E.U16 R10, desc[UR6][R10.64] ;  /* 0x000000060a0a7981 */ /* 0x000ea2000c1e1500 */
[----:B-1----:R-:W-:-:S04]  /*21e0*/  IADD3 R8, P0, PT, R8, UR10, RZ ;  /* 0x0000000a08087c10 */ /* 0x002fc8000ff1e0ff */
[----:B------:R-:W-:-:S05]  /*21f0*/  IADD3.X R9, PT, PT, RZ, UR11, RZ, P0, !PT ;  /* 0x0000000bff097c10 */ /* 0x000fca00087fe4ff */
[----:B------:R-:W3:Y:S01]  /*2200*/  LDG.E.U16 R8, desc[UR6][R8.64] ;  /* 0x0000000608087981 */ /* 0x000ee2000c1e1500 */
[----:B0-----:R-:W-:-:S04]  /*2210*/  IADD3 R12, P1, PT, R4, UR12, RZ ;  /* 0x0000000c040c7c10 */ /* 0x001fc8000ff3e0ff */
[----:B------:R-:W-:Y:S02]  /*2220*/  IADD3.X R13, PT, PT, RZ, UR13, RZ, P1, !PT ;  /* 0x0000000dff0d7c10 */ /* 0x000fe40008ffe4ff */
[----:B------:R-:W-:-:S03]  /*2230*/  IADD3 R4, P1, PT, R6, UR14, RZ ;  /* 0x0000000e06047c10 */ /* 0x000fc6000ff3e0ff */
[----:B------:R-:W4:Y:S01]  /*2240*/  LDG.E.U16 R12, desc[UR6][R12.64] ;  /* 0x000000060c0c7981 */ /* 0x000f22000c1e1500 */
[----:B------:R-:W-:-:S05]  /*2250*/  IADD3.X R5, PT, PT, RZ, UR15, RZ, P1, !PT ;  /* 0x0000000fff057c10 */ /* 0x000fca0008ffe4ff */
[----:B------:R-:W5:Y:S01]  /*2260*/  LDG.E.U16 R4, desc[UR6][R4.64] ;  /* 0x0000000604047981 */ /* 0x000f62000c1e1500 */
[----:B------:R-:W-:Y:S02]  /*2270*/  IADD3 R3, PT, PT, R3, 0x80, RZ ;  /* 0x0000008003037810 */ /* 0x000fe40007ffe0ff */
[----:B--2---:R-:W-:-:S05]  /*2280*/  SHF.L.U32 R10, R10, 0x10, RZ ;  /* 0x000000100a0a7819 */ /* 0x004fca00000006ff */
[----:B------:R-:W-:-:S06]  /*2290*/  FMUL.FTZ R11, R10, -1.4426950216293334961 ;  /* 0xbfb8aa3b0a0b7820 */ /* 0x000fcc0000410000 */
[----:B------:R-:W0:Y:S02]  /*22a0*/  MUFU.EX2 R11, R11 ;  /* 0x0000000b000b7308 */ /* 0x000e240000000800 */
[----:B0-----:R-:W-:-:S06]  /*22b0*/  FADD.FTZ R14, R11, 1 ;  /* 0x3f8000000b0e7421 */ /* 0x001fcc0000010000 */
[----:B------:R-:W0:Y:S01]  /*22c0*/  MUFU.RCP R15, R14 ;  /* 0x0000000e000f7308 */ /* 0x000e220000001000 */
[----:B----4-:R-:W-:Y:S02]  /*22d0*/  SHF.L.U32 R10, R12, 0x10, RZ ;  /* 0x000000100c0a7819 */ /* 0x010fe400000006ff */
[----:B---3--:R-:W-:-:S03]  /*22e0*/  SHF.L.U32 R6, R8, 0x10, RZ ;  /* 0x0000001008067819 */ /* 0x008fc600000006ff */
[----:B0-----:R-:W-:Y:S01]  /*22f0*/  FFMA.FTZ R13, -R10, R15, R10 ;  /* 0x0000000f0a0d7223 */ /* 0x001fe2000001010a */
[----:B-----5:R-:W-:-:S03]  /*2300*/  SHF.L.U32 R10, R4, 0x10, RZ ;  /* 0x00000010040a7819 */ /* 0x020fc600000006ff */
[----:B------:R-:W-:Y:S01]  /*2310*/  FMUL.FTZ R13, R6, R13 ;  /* 0x0000000d060d7220 */ /* 0x000fe20000410000 */
[----:B------:R-:W-:-:S03]  /*2320*/  IADD3 R4, P0, PT, R7, UR8, RZ ;  /* 0x0000000807047c10 */ /* 0x000fc6000ff1e0ff */
[----:B------:R-:W-:Y:S01]  /*2330*/  FFMA.FTZ R10, R10, R15, R13 ;  /* 0x0000000f0a0a7223 */ /* 0x000fe2000001000d */
[----:B------:R-:W-:-:S04]  /*2340*/  IADD3.X R5, PT, PT, RZ, UR9, RZ, P0, !PT ;  /* 0x00000009ff057c10 */ /* 0x000fc800087fe4ff */
[----:B------:R-:W-:-:S05]  /*2350*/  F2FP.BF16.F32.PACK_AB R10, RZ, R10 ;  /* 0x0000000aff0a723e */ /* 0x000fca00000010ff */
[----:B------:R0:W-:Y:S01]  /*2360*/  STG.E.U16 desc[UR6][R4.64], R10 ;  /* 0x0000000a04007986 */ /* 0x0001e2000c101506 */
[----:B------:R-:W-:-:S13]  /*2370*/  ISETP.GE.AND P0, PT, R3, UR4, PT ;  /* 0x0000000403007c0c */ /* 0x000fda000bf06270 */
[----:B------:R-:W-:Y:S05]  /*2380*/  @P0 BREAK.RELIABLE B1 ;  /* 0x0000000000010942 */ /* 0x000fea0003800100 */
[----:B0-----:R-:W-:Y:S05]  /*2390*/  @P0 BRA `(.L_x_1383) ;  /* 0x0000003400e00947 */ /* 0x001fea0003800000 */
        /* <DEDUP_REMOVED lines=411> */
.L_x_1384:
        /* <DEDUP_REMOVED lines=30> */
[----:B------:R0:W-:Y:S02]  /*3f30*/  STG.E.U16 desc[UR6][R4.64], R10 ;  /* 0x0000000a04007986 */ /* 0x0001e4000c101506 */
.L_x_1381:
[----:B------:R-:W-:-:S13]  /*3f40*/  ISETP.GE.AND P0, PT, R3, UR4, PT ;  /* 0x0000000403007c0c */ /* 0x000fda000bf06270 */
[----:B------:R-:W-:Y:S05]  /*3f50*/  @P0 BREAK.RELIABLE B1 ;  /* 0x0000000000010942 */ /* 0x000fea0003800100 */
[----:B------:R-:W-:Y:S05]  /*3f60*/  @P0 BRA `(.L_x_1383) ;  /* 0x0000001800ec0947 */ /* 0x000fea0003800000 */
[----:B------:R-:W-:Y:S05]  /*3f70*/  BSYNC.RELIABLE B1 ;  /* 0x0000000000017941 */ /* 0x000fea0003800100 */
.L_x_1380:
[----:B------:R-:W1:Y:S01]  /*3f80*/  LDCU.64 UR8, c[0x0][0x390] ;  /* 0x00007200ff0877ac */ /* 0x000e620008000a00 */
[----:B0-----:R-:W-:Y:S01]  /*3f90*/  HFMA2 R4, -RZ, RZ, 0, 0 ;  /* 0x00000000ff047431 */ /* 0x001fe200000001ff */
[----:B------:R-:W-:Y:S01]  /*3fa0*/  MOV R5, R3 ;  /* 0x0000000300057202 */ /* 0x000fe20000000f00 */
[----:B------:R-:W0:Y:S01]  /*3fb0*/  LDCU UR5, c[0x0][0x38c] ;  /* 0x00007180ff0577ac */ /* 0x000e220008000800 */
[----:B------:R-:W-:Y:S01]  /*3fc0*/  ISETP.NE.AND P0, PT, R2, RZ, PT ;  /* 0x000000ff0200720c */ /* 0x000fe20003f05270 */
[----:B------:R-:W2:Y:S01]  /*3fd0*/  LDCU.64 UR10, c[0x0][0x4b8] ;  /* 0x00009700ff0a77ac */ /* 0x000ea20008000a00 */
[----:B------:R-:W3:Y:S01]  /*3fe0*/  LDCU.64 UR12, c[0x0][0x4c0] ;  /* 0x00009800ff0c77ac */ /* 0x000ee20008000a00 */
[----:B-1----:R-:W-:Y:S01]  /*3ff0*/  IMAD.HI.U32 R12, R3, UR8, R4 ;  /* 0x00000008030c7c27 */ /* 0x002fe2000f8e0004 */
[----:B------:R-:W1:Y:S04]  /*4000*/  LDCU UR8, c[0x0][0x4c8] ;  /* 0x00009900ff0877ac */ /* 0x000e680008000800 */
[----:B------:R-:W-:-:S04]  /*4010*/  SHF.R.U32.HI R13, RZ, UR9, R12 ;  /* 0x00000009ff0d7c19 */ /* 0x000fc8000801160c */
[----:B------:R-:W-:-:S05]  /*4020*/  IADD3 R4, PT, PT, -R13, RZ, RZ ;  /* 0x000000ff0d047210 */ /* 0x000fca0007ffe1ff */
[----:B0-----:R-:W-:-:S04]  /*4030*/  IMAD R4, R4, UR5, R3 ;  /* 0x0000000504047c24 */ /* 0x001fc8000f8e0203 */
[C---:B--2---:R-:W-:Y:S02]  /*4040*/  IMAD R7, R4.reuse, UR10, RZ ;  /* 0x0000000a04077c24 */ /* 0x044fe4000f8e02ff */
[C---:B------:R-:W-:Y:S02]  /*4050*/  IMAD R8, R4.reuse, UR11, RZ ;  /* 0x0000000b04087c24 */ /* 0x040fe4000f8e02ff */
[C---:B---3--:R-:W-:Y:S02]  /*4060*/  IMAD R5, R4.reuse, UR12, RZ ;  /* 0x0000000c04057c24 */ /* 0x048fe4000f8e02ff */
[C---:B------:R-:W-:Y:S02]  /*4070*/  IMAD R6, R4.reuse, UR13, RZ ;  /* 0x0000000d04067c24 */ /* 0x040fe4000f8e02ff */
[----:B-1----:R-:W-:Y:S01]  /*4080*/  IMAD R4, R4, UR8, RZ ;  /* 0x0000000804047c24 */ /* 0x002fe2000f8e02ff */
        /* <DEDUP_REMOVED lines=394> */
.L_x_1385:
        /* <DEDUP_REMOVED lines=31> */
.L_x_1383:
[----:B------:R-:W-:Y:S05]  /*5b20*/  BSYNC.RECONVERGENT B0 ;  /* 0x0000000000007941 */ /* 0x000fea0003800200 */
.L_x_1379:
[----:B------:R-:W-:Y:S05]  /*5b30*/  WARPSYNC.ALL ;  /* 0x0000000000007948 */ /* 0x000fea0003800000 */
[----:B------:R-:W-:-:S13]  /*5b40*/  ISETP.GE.AND P0, PT, R3, UR4, PT ;  /* 0x0000000403007c0c */ /* 0x000fda000bf06270 */
[----:B------:R-:W-:Y:S05]  /*5b50*/  @P0 EXIT ;  /* 0x000000000000094d */ /* 0x000fea0003800000 */
[----:B------:R-:W2:Y:S01]  /*5b60*/  LDCU.64 UR4, c[0x0][0x390] ;  /* 0x00007200ff0477ac */ /* 0x000ea20008000a00 */
[----:B01----:R-:W-:Y:S01]  /*5b70*/  HFMA2 R4, -RZ, RZ, 0, 0 ;  /* 0x00000000ff047431 */ /* 0x003fe200000001ff */
[----:B------:R-:W-:Y:S01]  /*5b80*/  MOV R5, R3 ;  /* 0x0000000300057202 */ /* 0x000fe20000000f00 */
[----:B------:R-:W0:Y:S01]  /*5b90*/  LDCU UR8, c[0x0][0x38c] ;  /* 0x00007180ff0877ac */ /* 0x000e220008000800 */
[----:B------:R-:W-:Y:S01]  /*5ba0*/  ISETP.NE.AND P0, PT, R2, RZ, PT ;  /* 0x000000ff0200720c */ /* 0x000fe20003f05270 */
[----:B------:R-:W1:Y:S01]  /*5bb0*/  LDCU.64 UR10, c[0x0][0x4b8] ;  /* 0x00009700ff0a77ac */ /* 0x000e620008000a00 */
[----:B------:R-:W3:Y:S01]  /*5bc0*/  LDCU.64 UR12, c[0x0][0x4c0] ;  /* 0x00009800ff0c77ac */ /* 0x000ee20008000a00 */
[----:B--2---:R-:W-:Y:S01]  /*5bd0*/  IMAD.HI.U32 R8, R3, UR4, R4 ;  /* 0x0000000403087c27 */ /* 0x004fe2000f8e0004 */
[----:B------:R-:W2:Y:S04]  /*5be0*/  LDCU UR4, c[0x0][0x4c8] ;  /* 0x00009900ff0477ac */ /* 0x000ea80008000800 */
[----:B------:R-:W-:-:S04]  /*5bf0*/  SHF.R.U32.HI R9, RZ, UR5, R8 ;  /* 0x00000005ff097c19 */ /* 0x000fc80008011608 */
[----:B------:R-:W-:-:S05]  /*5c00*/  IADD3 R4, PT, PT, -R9, RZ, RZ ;  /* 0x000000ff09047210 */ /* 0x000fca0007ffe1ff */
[----:B0-----:R-:W-:-:S04]  /*5c10*/  IMAD R5, R4, UR8, R3 ;  /* 0x0000000804057c24 */ /* 0x001fc8000f8e0203 */
[C---:B-1----:R-:W-:Y:S02]  /*5c20*/  IMAD R3, R5.reuse, UR10, RZ ;  /* 0x0000000a05037c24 */ /* 0x042fe4000f8e02ff */
[C---:B------:R-:W-:Y:S02]  /*5c30*/  IMAD R4, R5.reuse, UR11, RZ ;  /* 0x0000000b05047c24 */ /* 0x040fe4000f8e02ff */
[C---:B---3--:R-:W-:Y:S02]  /*5c40*/  IMAD R7, R5.reuse, UR12, RZ ;  /* 0x0000000c05077c24 */ /* 0x048fe4000f8e02ff */
[C---:B------:R-:W-:Y:S02]  /*5c50*/  IMAD R2, R5.reuse, UR13, RZ ;  /* 0x0000000d05027c24 */ /* 0x040fe4000f8e02ff */
[----:B--2---:R-:W-:Y:S01]  /*5c60*/  IMAD R5, R5, UR4, RZ ;  /* 0x0000000405057c24 */ /* 0x004fe2000f8e02ff */
[----:B------:R-:W-:Y:S06]  /*5c70*/  @!P0 BRA `(.L_x_1386) ;  /* 0x0000001800248947 */ /* 0x000fec0003800000 */
[----:B------:R-:W0:Y:S01]  /*5c80*/  LDCU.64 UR8, c[0x0][0x398] ;  /* 0x00007300ff0877ac */ /* 0x000e220008000a00 */
[----:B------:R-:W-:Y:S02]  /*5c90*/  MOV R8, RZ ;  /* 0x000000ff00087202 */ /* 0x000fe40000000f00 */
[----:B------:R-:W-:Y:S01]  /*5ca0*/  ISETP.NE.AND P0, PT, R0, 0x2, PT ;  /* 0x000000020000780c */ /* 0x000fe20003f05270 */
[----:B------:R-:W1:Y:S01]  /*5cb0*/  LDCU UR4, c[0x0][0x3a0] ;  /* 0x00007400ff0477ac */ /* 0x000e620008000800 */
[----:B------:R-:W2:Y:S01]  /*5cc0*/  LDCU.128 UR12, c[0x0][0x4d0] ;  /* 0x00009a00ff0c77ac */ /* 0x000ea20008000c00 */
[----:B------:R-:W3:Y:S01]  /*5cd0*/  LDCU UR5, c[0x0][0x4cc] ;  /* 0x00009980ff0577ac */ /* 0x000ee20008000800 */
[----:B0-----:R-:W-:-:S05]  /*5ce0*/  IMAD.HI.U32 R10, R9, UR9, R8 ;  /* 0x00000009090a7c27 */ /* 0x001fca000f8e0008 */
[----:B-1----:R-:W-:-:S04]  /*5cf0*/  SHF.R.U32.HI R11, RZ, UR4, R10 ;  /* 0x00000004ff0b7c19 */ /* 0x002fc8000801160a */
[----:B------:R-:W-:-:S05]  /*5d00*/  IADD3 R8, PT, PT, -R11, RZ, RZ ;  /* 0x000000ff0b087210 */ /* 0x000fca0007ffe1ff */
[----:B------:R-:W-:-:S04]  /*5d10*/  IMAD R8, R8, UR8, R9 ;  /* 0x0000000808087c24 */ /* 0x000fc8000f8e0209 */
[C---:B--2---:R-:W-:Y:S02]  /*5d20*/  IMAD R4, R8.reuse, UR12, R4 ;  /* 0x0000000c08047c24 */ /* 0x044fe4000f8e0204 */
[C---:B------:R-:W-:Y:S02]  /*5d30*/  IMAD R7, R8.reuse, UR13, R7 ;  /* 0x0000000d08077c24 */ /* 0x040fe4000f8e0207 */
[C---:B------:R-:W-:Y:S02]  /*5d40*/  IMAD R2, R8.reuse, UR14, R2 ;  /* 0x0000000e08027c24 */ /* 0x040fe4000f8e0202 */
[C---:B---3--:R-:W-:Y:S02]  /*5d50*/  IMAD R3, R8.reuse, UR5, R3 ;  /* 0x0000000508037c24 */ /* 0x048fe4000f8e0203 */
        /* <DEDUP_REMOVED lines=352> */
[----:B------:R-:W2:Y:S09]  /*7360*/  LDCU UR5, c[0x0][0x684] ;  /* 0x0000d080ff0577ac */ /* 0x000eb20008000800 */
[----:B------:R-:W3:Y:S01]  /*7370*/  @P0 LDC.64 R16, c[0x0][0x4b0] ;  /* 0x00012c00ff100b82 */ /* 0x000ee20000000a00 */
[----:B------:R-:W4:Y:S01]  /*7380*/  LDCU.64 UR10, c[0x0][0x688] ;  /* 0x0000d100ff0a77ac */ /* 0x000f220008000a00 */
[----:B------:R-:W5:Y:S01]  /*7390*/  LDCU.64 UR12, c[0x0][0x690] ;  /* 0x0000d200ff0c77ac */ /* 0x000f620008000a00 */
[----:B0-----:R-:W-:-:S05]  /*73a0*/  IMAD.HI.U32 R14, R9, UR9, R8 ;  /* 0x00000009090e7c27 */ /* 0x001fca000f8e0008 */
[----:B------:R-:W0:Y:S01]  /*73b0*/  @P0 LDC R19, c[0x0][0x4ac] ;  /* 0x00012b00ff130b82 */ /* 0x000e220000000800 */
[----:B-1----:R-:W-:Y:S02]  /*73c0*/  SHF.R.U32.HI R15, RZ, UR4, R14 ;  /* 0x00000004ff0f7c19 */ /* 0x002fe4000801160e */
[----:B------:R-:W-:Y:S02]  /*73d0*/  @P0 MOV R14, RZ ;  /* 0x000000ff000e0202 */ /* 0x000fe40000000f00 */
[----:B------:R-:W-:-:S03]  /*73e0*/  IADD3 R8, PT, PT, -R15, RZ, RZ ;  /* 0x000000ff0f087210 */ /* 0x000fc60007ffe1ff */
[----:B------:R-:W1:Y:S02]  /*73f0*/  @P0 LDC.64 R12, c[0x0][0x698] ;  /* 0x0001a600ff0c0b82 */ /* 0x000e640000000a00 */
[----:B------:R-:W-:-:S06]  /*7400*/  IMAD R8, R8, UR8, R9 ;  /* 0x0000000808087c24 */ /* 0x000fcc000f8e0209 */
[----:B------:R-:W1:Y:S01]  /*7410*/  @P0 LDC.64 R10, c[0x0][0x6a0] ;  /* 0x0001a800ff0a0b82 */ /* 0x000e620000000a00 */
[----:B---3--:R-:W-:-:S04]  /*7420*/  @P0 IMAD.HI.U32 R0, R15, R16, R14 ;  /* 0x000000100f000227 */ /* 0x008fc800078e000e */
[C---:B--2---:R-:W-:Y:S01]  /*7430*/  IMAD R3, R8.reuse, UR5, R3 ;  /* 0x0000000508037c24 */ /* 0x044fe2000f8e0203 */
[----:B------:R-:W-:Y:S01]  /*7440*/  @P0 SHF.R.U32.HI R0, RZ, R17, R0 ;  /* 0x00000011ff000219 */ /* 0x000fe20000011600 */
[C---:B----4-:R-:W-:Y:S01]  /*7450*/  IMAD R4, R8.reuse, UR10, R4 ;  /* 0x0000000a08047c24 */ /* 0x050fe2000f8e0204 */
[----:B------:R-:W2:Y:S01]  /*7460*/  @P0 LDC R6, c[0x0][0x6a8] ;  /* 0x0001aa00ff060b82 */ /* 0x000ea20000000800 */
[----:B------:R-:W-:Y:S01]  /*7470*/  IMAD R7, R8, UR11, R7 ;  /* 0x0000000b08077c24 */ /* 0x000fe2000f8e0207 */
[----:B------:R-:W-:Y:S01]  /*7480*/  @P0 IADD3 R14, PT, PT, -R0, RZ, RZ ;  /* 0x000000ff000e0210 */ /* 0x000fe20007ffe1ff */
[C---:B-----5:R-:W-:Y:S02]  /*7490*/  IMAD R2, R8.reuse, UR12, R2 ;  /* 0x0000000c08027c24 */ /* 0x060fe4000f8e0202 */
[----:B------:R-:W-:Y:S02]  /*74a0*/  IMAD R5, R8, UR13, R5 ;  /* 0x0000000d08057c24 */ /* 0x000fe4000f8e0205 */
[----:B0-----:R-:W-:-:S04]  /*74b0*/  @P0 IMAD R14, R19, R14, R15 ;  /* 0x0000000e130e0224 */ /* 0x001fc800078e020f */
[C---:B-1----:R-:W-:Y:S02]  /*74c0*/  @P0 IMAD R3, R14.reuse, R12, R3 ;  /* 0x0000000c0e030224 */ /* 0x042fe400078e0203 */
[C---:B------:R-:W-:Y:S02]  /*74d0*/  @P0 IMAD R4, R14.reuse, R13, R4 ;  /* 0x0000000d0e040224 */ /* 0x040fe400078e0204 */
[C---:B------:R-:W-:Y:S02]  /*74e0*/  @P0 IMAD R7, R14.reuse, R10, R7 ;  /* 0x0000000a0e070224 */ /* 0x040fe400078e0207 */
[C---:B------:R-:W-:Y:S02]  /*74f0*/  @P0 IMAD R2, R14.reuse, R11, R2 ;  /* 0x0000000b0e020224 */ /* 0x040fe400078e0202 */
[----:B--2---:R-:W-:-:S07]  /*7500*/  @P0 IMAD R5, R14, R6, R5 ;  /* 0x000000060e050224 */ /* 0x004fce00078e0205 */
.L_x_1386:
[----:B------:R-:W0:Y:S01]  /*7510*/  LDCU.128 UR12, c[0x0][0x6c0] ;  /* 0x0000d800ff0c77ac */ /* 0x000e220008000c00 */
[----:B------:R-:W1:Y:S01]  /*7520*/  LDCU.64 UR4, c[0x0][0x6d0] ;  /* 0x0000da00ff0477ac */ /* 0x000e620008000a00 */
[----:B------:R-:W2:Y:S01]  /*7530*/  LDCU.128 UR8, c[0x0][0x6b0] ;  /* 0x0000d600ff0877ac */ /* 0x000ea20008000c00 */
[----:B0-----:R-:W-:-:S04]  /*7540*/  IADD3 R6, P0, PT, R7, UR12, RZ ;  /* 0x0000000c07067c10 */ /* 0x001fc8000ff1e0ff */
[----:B------:R-:W-:-:S05]  /*7550*/  IADD3.X R7, PT, PT, RZ, UR13, RZ, P0, !PT ;  /* 0x0000000dff077c10 */ /* 0x000fca00087fe4ff */
[----:B------:R-:W3:Y:S01]  /*7560*/  LDG.E.U16 R6, desc[UR6][R6.64] ;  /* 0x0000000606067981 */ /* 0x000ee2000c1e1500 */
[----:B-1----:R-:W-:Y:S02]  /*7570*/  IADD3 R10, P1, PT, R5, UR4, RZ ;  /* 0x00000004050a7c10 */ /* 0x002fe4000ff3e0ff */
[----:B--2---:R-:W-:Y:S02]  /*7580*/  IADD3 R4, P0, PT, R4, UR10, RZ ;  /* 0x0000000a04047c10 */ /* 0x004fe4000ff1e0ff */
[----:B------:R-:W-:Y:S02]  /*7590*/  IADD3.X R11, PT, PT, RZ, UR5, RZ, P1, !PT ;  /* 0x00000005ff0b7c10 */ /* 0x000fe40008ffe4ff */
[----:B------:R-:W-:Y:S02]  /*75a0*/  IADD3 R8, P1, PT, R2, UR14, RZ ;  /* 0x0000000e02087c10 */ /* 0x000fe4000ff3e0ff */
[----:B------:R-:W-:Y:S01]  /*75b0*/  IADD3.X R5, PT, PT, RZ, UR11, RZ, P0, !PT ;  /* 0x0000000bff057c10 */ /* 0x000fe200087fe4ff */
[----:B------:R-:W2:Y:S01]  /*75c0*/  LDG.E.U16 R10, desc[UR6][R10.64] ;  /* 0x000000060a0a7981 */ /* 0x000ea2000c1e1500 */
[----:B------:R-:W-:-:S03]  /*75d0*/  IADD3.X R9, PT, PT, RZ, UR15, RZ, P1, !PT ;  /* 0x0000000fff097c10 */ /* 0x000fc60008ffe4ff */
[----:B------:R-:W4:Y:S04]  /*75e0*/  LDG.E.U16 R4, desc[UR6][R4.64] ;  /* 0x0000000604047981 */ /* 0x000f28000c1e1500 */
[----:B------:R-:W5:Y:S01]  /*75f0*/  LDG.E.U16 R8, desc[UR6][R8.64] ;  /* 0x0000000608087981 */ /* 0x000f62000c1e1500 */
[----:B---3--:R-:W-:-:S05]  /*7600*/  SHF.L.U32 R6, R6, 0x10, RZ ;  /* 0x0000001006067819 */ /* 0x008fca00000006ff */
[----:B------:R-:W-:Y:S01]  /*7610*/  FMUL.FTZ R6, R6, -1.4426950216293334961 ;  /* 0xbfb8aa3b06067820 */ /* 0x000fe20000410000 */
[----:B--2---:R-:W-:-:S05]  /*7620*/  SHF.L.U32 R2, R10, 0x10, RZ ;  /* 0x000000100a027819 */ /* 0x004fca00000006ff */
[----:B------:R-:W0:Y:S01]  /*7630*/  MUFU.EX2 R6, R6 ;  /* 0x0000000600067308 */ /* 0x000e220000000800 */
[----:B----4-:R-:W-:Y:S01]  /*7640*/  SHF.L.U32 R0, R4, 0x10, RZ ;  /* 0x0000001004007819 */ /* 0x010fe200000006ff */
[----:B0-----:R-:W-:-:S06]  /*7650*/  FADD.FTZ R7, R6, 1 ;  /* 0x3f80000006077421 */ /* 0x001fcc0000010000 */
[----:B------:R-:W0:Y:S02]  /*7660*/  MUFU.RCP R7, R7 ;  /* 0x0000000700077308 */ /* 0x000e240000001000 */
[----:B0-----:R-:W-:Y:S01]  /*7670*/  FFMA.FTZ R11, -R2, R7, R2 ;  /* 0x00000007020b7223 */ /* 0x001fe20000010102 */
[----:B-----5:R-:W-:-:S03]  /*7680*/  SHF.L.U32 R2, R8, 0x10, RZ ;  /* 0x0000001008027819 */ /* 0x020fc600000006ff */
[----:B------:R-:W-:-:S04]  /*7690*/  FMUL.FTZ R11, R0, R11 ;  /* 0x0000000b000b7220 */ /* 0x000fc80000410000 */
[----:B------:R-:W-:Y:S01]  /*76a0*/  FFMA.FTZ R11, R2, R7, R11 ;  /* 0x00000007020b7223 */ /* 0x000fe2000001000b */
[----:B------:R-:W-:-:S04]  /*76b0*/  IADD3 R2, P0, PT, R3, UR8, RZ ;  /* 0x0000000803027c10 */ /* 0x000fc8000ff1e0ff */
[----:B------:R-:W-:Y:S02]  /*76c0*/  F2FP.BF16.F32.PACK_AB R11, RZ, R11 ;  /* 0x0000000bff0b723e */ /* 0x000fe400000010ff */
[----:B------:R-:W-:-:S05]  /*76d0*/  IADD3.X R3, PT, PT, RZ, UR9, RZ, P0, !PT ;  /* 0x00000009ff037c10 */ /* 0x000fca00087fe4ff */
[----:B------:R-:W-:Y:S01]  /*76e0*/  STG.E.U16 desc[UR6][R2.64], R11 ;  /* 0x0000000b02007986 */ /* 0x000fe2000c101506 */
[----:B------:R-:W-:Y:S05]  /*76f0*/  EXIT ;  /* 0x000000000000794d */ /* 0x000fea0003800000 */
.L_x_1387:
        /* <DEDUP_REMOVED lines=16> */
.L_x_9509:


//--------------------- .text._ZN2at6native27unrolled_elementwise_kernelIZZZNS0_14glu_jvp_kernelERNS_18TensorIteratorBaseEENKUlvE_clEvENKUlvE2_clEvEUlN3c108BFloat16ES7_S7_S7_E_St5arrayIPcLm5EELi4E23TrivialOffsetCalculatorILi4EjESC_ILi1EjENS0_6memory15LoadWithoutCastENSF_16StoreWithoutCastEEEviT_T0_T2_T3_T4_T5_ --------------------------
	.section	.text._ZN2at6native27unrolled_elementwise_kernelIZZZNS0_14glu_jvp_kernelERNS_18TensorIteratorBaseEENKUlvE_clEvENKUlvE2_clEvEUlN3c108BFloat16ES7_S7_S7_E_St5arrayIPcLm5EELi4E23TrivialOffsetCalculatorILi4EjESC_ILi1EjENS0_6memory15LoadWithoutCastENSF_16StoreWithoutCastEEEviT_T0_T2_T3_T4_T5_,"ax",@progbits
	.align	128
        .global         _ZN2at6native27unrolled_elementwise_kernelIZZZNS0_14glu_jvp_kernelERNS_18TensorIteratorBaseEENKUlvE_clEvENKUlvE2_clEvEUlN3c108BFloat16ES7_S7_S7_E_St5arrayIPcLm5EELi4E23TrivialOffsetCalculatorILi4EjESC_ILi1EjENS0_6memory15LoadWithoutCastENSF_16StoreWithoutCastEEEviT_T0_T2_T3_T4_T5_
        .type           _ZN2at6native27unrolled_elementwise_kernelIZZZNS0_14glu_jvp_kernelERNS_18TensorIteratorBaseEENKUlvE_clEvENKUlvE2_clEvEUlN3c108BFloat16ES7_S7_S7_E_St5arrayIPcLm5EELi4E23TrivialOffsetCalculatorILi4EjESC_ILi1EjENS0_6memory15LoadWithoutCastENSF_16StoreWithoutCastEEEviT_T0_T2_T3_T4_T5_,@function
        .size           _ZN2at6native27unrolled_elementwise_kernelIZZZNS0_14glu_jvp_kernelERNS_18TensorIteratorBaseEENKUlvE_clEvENKUlvE2_clEvEUlN3c108BFloat16ES7_S7_S7_E_St5arrayIPcLm5EELi4E23TrivialOffsetCalculatorILi4EjESC_ILi1EjENS0_6memory15LoadWithoutCastENSF_16StoreWithoutCastEEEviT_T0_T2_T3_T4_T5_,(.L_x_9510 - _ZN2at6native27unrolled_elementwise_kernelIZZZNS0_14glu_jvp_kernelERNS_18TensorIteratorBaseEENKUlvE_clEvENKUlvE2_clEvEUlN3c108BFloat16ES7_S7_S7_E_St5arrayIPcLm5EELi4E23TrivialOffsetCalculatorILi4EjESC_ILi1EjENS0_6memory15LoadWithoutCastENSF_16StoreWithoutCastEEEviT_T0_T2_T3_T4_T5_)
        .other          _ZN2at6native27unrolled_elementwise_kernelIZZZNS0_14glu_jvp_kernelERNS_18TensorIteratorBaseEENKUlvE_clEvENKUlvE2_clEvEUlN3c108BFloat16ES7_S7_S7_E_St5arrayIPcLm5EELi4E23TrivialOffsetCalculatorILi4EjESC_ILi1EjENS0_6memory15LoadWithoutCastENSF_16StoreWithoutCastEEEviT_T0_T2_T3_T4_T5_,@"STO_CUDA_ENTRY STV_DEFAULT"
_ZN2at6native27unrolled_elementwise_kernelIZZZNS0_14glu_jvp_kernelERNS_18TensorIteratorBaseEENKUlvE_clEvENKUlvE2_clEvEUlN3c108BFloat16ES7_S7_S7_E_St5arrayIPcLm5EELi4E23TrivialOffsetCalculatorILi4EjESC_ILi1EjENS0_6memory15LoadWithoutCastENSF_16StoreWithoutCastEEEviT_T0_T2_T3_T4_T5_:
.text._ZN2at6native27unrolled_elementwise_kernelIZZZNS0_14glu_jvp_kernelERNS_18TensorIteratorBaseEENKUlvE_clEvENKUlvE2_clEvEUlN3c108BFloat16ES7_S7_S7_E_St5arrayIPcLm5EELi4E23TrivialOffsetCalculatorILi4EjESC_ILi1EjENS0_6memory15LoadWithoutCastENSF_16StoreWithoutCastEEEviT_T0_T2_T3_T4_T5_:
[----:B------:R-:W-:Y:S01]  /*0000*/  LDC R1, c[0x0][0x37c] ;  /* 0x0000df00ff017b82 */ /* 0x000fe20000000800 */
[----:B------:R-:W0:Y:S07]  /*0010*/  S2R R0, SR_CTAID.X ;  /* 0x0000000000007919 */ /* 0x000e2e0000002500 */
[----:B------:R-:W0:Y:S01]  /*0020*/  LDC R3, c[0x0][0x380] ;  /* 0x0000e000ff037b82 */ /* 0x000e220000000800 */
[----:B------:R-:W1:Y:S01]  /*0030*/  LDCU.64 UR4, c[0x0][0x358] ;  /* 0x00006b00ff0477ac */ /* 0x000e620008000a00 */
[----:B------:R-:W-:Y:S01]  /*0040*/  PRMT R4, RZ, 0x7610, R4 ;  /* 0x00007610ff047816 */ /* 0x000fe20000000004 */
[----:B------:R-:W2:Y:S01]  /*0050*/  S2R R25, SR_TID.X ;  /* 0x0000000000197919 */ /* 0x000ea20000002100 */
[----:B------:R-:W-:-:S04]  /*0060*/  PRMT R5, RZ, 0x7610, R5 ;  /* 0x00007610ff057816 */ /* 0x000fc80000000005 */
[----:B------:R-:W3:Y:S08]  /*0070*/  LDC.64 R16, c[0x0][0x390] ;  /* 0x0000e400ff107b82 */ /* 0x000ef00000000a00 */
[----:B------:R-:W4:Y:S08]  /*0080*/  LDC.64 R18, c[0x0][0x398] ;  /* 0x0000e600ff127b82 */ /* 0x000f300000000a00 */
[----:B------:R-:W1:Y:S01]  /*0090*/  LDC.64 R14, c[0x0][0x3a0] ;  /* 0x0000e800ff0e7b82 */ /* 0x000e620000000a00 */
[----:B0-----:R-:W-:-:S07]  /*00a0*/  IMAD R2, R0, -0x200, R3 ;  /* 0xfffffe0000027824 */ /* 0x001fce00078e0203 */
[----:B------:R-:W0:Y:S01]  /*00b0*/  LDC.64 R12, c[0x0][0x3a8] ;  /* 0x0000ea00ff0c7b82 */ /* 0x000e220000000a00 */
[----:B--2---:R-:W-:Y:S02]  /*00c0*/  MOV R3, R25 ;  /* 0x0000001900037202 */ /* 0x004fe40000000f00 */
[----:B------:R-:W-:-:S05]  /*00d0*/  ISETP.GE.AND P0, PT, R25, R2, PT ;  /* 0x000000021900720c */ /* 0x000fca0003f06270 */
[----:B------:R-:W2:Y:S01]  /*00e0*/  LDC.64 R22, c[0x0][0x3a0] ;  /* 0x0000e800ff167b82 */ /* 0x000ea20000000a00 */
[----:B------:R-:W-:-:S07]  /*00f0*/  PRMT R6, RZ, 0x7610, R6 ;  /* 0x00007610ff067816 */ /* 0x000fce0000000006 */
[----:B------:R-:W2:Y:S01]  /*0100*/  LDC.64 R28, c[0x0][0x390] ;  /* 0x0000e400ff1c7b82 */ /* 0x000ea20000000a00 */
[----:B------:R-:W-:-:S05]  /*0110*/  @!P0 VIADD R25, R3, 0x80 ;  /* 0x0000008003198836 */ /* 0x000fca0000000000 */
[C---:B------:R-:W-:Y:S02]  /*0120*/  ISETP.GE.AND P1, PT, R25.reuse, R2, PT ;  /* 0x000000021900720c */ /* 0x040fe40003f26270 */
[----:B------:R-:W2:Y:S08]  /*0130*/  LDC.64 R26, c[0x0][0x398] ;  /* 0x0000e600ff1a7b82 */ /* 0x000eb00000000a00 */
[----:B------:R-:W2:Y:S03]  /*0140*/  LDC.64 R20, c[0x0][0x3a8] ;  /* 0x0000ea00ff147b82 */ /* 0x000ea60000000a00 */
[----:B------:R-:W-:Y:S01]  /*0150*/  @!P1 LEA R7, R0, R25, 0x9 ;  /* 0x0000001900079211 */ /* 0x000fe200078e48ff */
[----:B------:R-:W-:-:S04]  /*0160*/  @!P1 VIADD R25, R25, 0x80 ;  /* 0x0000008019199836 */ /* 0x000fc80000000000 */
[----:B---3--:R-:W-:Y:S01]  /*0170*/  @!P1 IMAD.WIDE.U32 R16, R7, 0x2, R16 ;  /* 0x0000000207109825 */ /* 0x008fe200078e0010 */
[----:B------:R-:W-:-:S03]  /*0180*/  ISETP.GE.AND P2, PT, R25, R2, PT ;  /* 0x000000021900720c */ /* 0x000fc60003f46270 */
[C---:B----4-:R-:W-:Y:S01]  /*0190*/  @!P1 IMAD.WIDE.U32 R18, R7.reuse, 0x2, R18 ;  /* 0x0000000207129825 */ /* 0x050fe200078e0012 */
[----:B-1----:R1:W5:Y:S03]  /*01a0*/  @!P1 LDG.E.U16 R4, desc[UR4][R16.64] ;  /* 0x0000000410049981 */ /* 0x002366000c1e1500 */
[C---:B------:R-:W-:Y:S01]  /*01b0*/  @!P1 IMAD.WIDE.U32 R14, R7.reuse, 0x2, R14 ;  /* 0x00000002070e9825 */ /* 0x040fe200078e000e */
[----:B------:R-:W5:Y:S01]  /*01c0*/  @!P1 LDG.E.U16 R5, desc[UR4][R18.64] ;  /* 0x0000000412059981 */ /* 0x000f62000c1e1500 */
[----:B------:R-:W-:Y:S02]  /*01d0*/  PRMT R8, RZ, 0x7610, R8 ;  /* 0x00007610ff087816 */ /* 0x000fe40000000008 */
[----:B0-----:R-:W-:Y:S01]  /*01e0*/  @!P1 IMAD.WIDE.U32 R12, R7, 0x2, R12 ;  /* 0x00000002070c9825 */ /* 0x001fe200078e000c */
[----:B------:R-:W-:Y:S01]  /*01f0*/  PRMT R7, RZ, 0x7610, R7 ;  /* 0x00007610ff077816 */ /* 0x000fe20000000007 */
[----:B------:R0:W5:Y:S01]  /*0200*/  @!P1 LDG.E.U16 R6, desc[UR4][R14.64] ;  /* 0x000000040e069981 */ /* 0x000162000c1e1500 */
[----:B------:R-:W-:Y:S01]  /*0210*/  @!P2 LEA R11, R0, R25, 0x9 ;  /* 0x00000019000ba211 */ /* 0x000fe200078e48ff */
[----:B-1----:R-:W1:Y:S01]  /*0220*/  LDC.64 R16, c[0x0][0x3a0] ;  /* 0x0000e800ff107b82 */ /* 0x002e620000000a00 */
[----:B------:R-:W-:Y:S01]  /*0230*/  @!P2 VIADD R25, R25, 0x80 ;  /* 0x000000801919a836 */ /* 0x000fe20000000000 */
[----:B------:R-:W-:Y:S01]  /*0240*/  PRMT R9, RZ, 0x7610, R9 ;  /* 0x00007610ff097816 */ /* 0x000fe20000000009 */
[----:B------:R3:W5:Y:S01]  /*0250*/  @!P1 LDG.E.U16 R7, desc[UR4][R12.64] ;  /* 0x000000040c079981 */ /* 0x000762000c1e1500 */
[----:B------:R-:W-:Y:S01]  /*0260*/  PRMT R10, RZ, 0x7610, R10 ;  /* 0x00007610ff0a7816 */ /* 0x000fe2000000000a */
[----:B--2---:R-:W-:-:S03]  /*0270*/  @!P2 IMAD.WIDE.U32 R22, R11, 0x2, R22 ;  /* 0x000000020b16a825 */ /* 0x004fc600078e0016 */
[----:B0-----:R-:W0:Y:S01]  /*0280*/  LDC.64 R14, c[0x0][0x398] ;  /* 0x0000e600ff0e7b82 */ /* 0x001e220000000a00 */
[----:B------:R-:W-:Y:S01]  /*0290*/  ISETP.GE.AND P1, PT, R25, R2, PT ;  /* 0x000000021900720c */ /* 0x000fe20003f26270 */
[----:B------:R2:W5:Y:S01]  /*02a0*/  @!P2 LDG.E.U16 R10, desc[UR4][R22.64] ;  /* 0x00000004160aa981 */ /* 0x000562000c1e1500 */
[----:B------:R-:W-:Y:S01]  /*02b0*/  @!P2 IMAD.WIDE.U32 R28, R11, 0x2, R28 ;  /* 0x000000020b1ca825 */ /* 0x000fe200078e001c */
[----:B------:R-:W-:-:S03]  /*02c0*/  PRMT R24, RZ, 0x7610, R24 ;  /* 0x00007610ff187816 */ /* 0x000fc60000000018 */
[C---:B------:R-:W-:Y:S01]  /*02d0*/  @!P2 IMAD.WIDE.U32 R26, R11.reuse, 0x2, R26 ;  /* 0x000000020b1aa825 */ /* 0x040fe200078e001a */
[----:B---3--:R-:W3:Y:S01]  /*02e0*/  LDC.64 R12, c[0x0][0x390] ;  /* 0x0000e400ff0c7b82 */ /* 0x008ee20000000a00 */
[----:B------:R4:W5:Y:S07]  /*02f0*/  @!P2 LDG.E.U16 R8, desc[UR4][R28.64] ;  /* 0x000000041c08a981 */ /* 0x00096e000c1e1500 */
[----:B------:R-:W4:Y:S01]  /*0300*/  LDC.64 R18, c[0x0][0x3a8] ;  /* 0x0000ea00ff127b82 */ /* 0x000f220000000a00 */
[----:B------:R-:W-:Y:S01]  /*0310*/  @!P1 LEA R25, R0, R25, 0x9 ;  /* 0x0000001900199211 */ /* 0x000fe200078e48ff */
[----:B------:R-:W-:-:S06]  /*0320*/  @!P2 IMAD.WIDE.U32 R20, R11, 0x2, R20 ;  /* 0x000000020b14a825 */ /* 0x000fcc00078e0014 */
[----:B--2---:R-:W2:Y:S01]  /*0330*/  LDC.64 R22, c[0x0][0x390] ;  /* 0x0000e400ff167b82 */ /* 0x004ea20000000a00 */
[C---:B0-----:R-:W-:Y:S01]  /*0340*/  @!P1 IMAD.WIDE.U32 R14, R25.reuse, 0x2, R14 ;  /* 0x00000002190e9825 */ /* 0x041fe200078e000e */
[----:B------:R-:W-:Y:S01]  /*0350*/  PRMT R11, RZ, 0x7610, R11 ;  /* 0x00007610ff0b7816 */ /* 0x000fe2000000000b */
[----:B------:R-:W5:Y:S02]  /*0360*/  @!P2 LDG.E.U16 R9, desc[UR4][R26.64] ;  /* 0x000000041a09a981 */ /* 0x000f64000c1e1500 */
[----:B-1----:R-:W-:-:S03]  /*0370*/  @!P1 IMAD.WIDE.U32 R16, R25, 0x2, R16 ;  /* 0x0000000219109825 */ /* 0x002fc600078e0010 */
[----:B------:R0:W5:Y:S01]  /*0380*/  @!P2 LDG.E.U16 R11, desc[UR4][R20.64] ;  /* 0x00000004140ba981 */ /* 0x000162000c1e1500 */
[----:B---3--:R-:W-:-:S04]  /*0390*/  @!P1 IMAD.WIDE.U32 R12, R25, 0x2, R12 ;  /* 0x00000002190c9825 */ /* 0x008fc800078e000c */
[----:B----4-:R-:W-:Y:S01]  /*03a0*/  @!P0 IMAD R29, R0, 0x200, R3 ;  /* 0x00000200001d8824 */ /* 0x010fe200078e0203 */
[----:B------:R1:W5:Y:S01]  /*03b0*/  @!P1 LDG.E.U16 R24, desc[UR4][R12.64] ;  /* 0x000000040c189981 */ /* 0x000362000c1e1500 */
[----:B------:R-:W-:Y:S01]  /*03c0*/  @!P1 IMAD.WIDE.U32 R18, R25, 0x2, R18 ;  /* 0x0000000219129825 */ /* 0x000fe200078e0012 */
[----:B------:R-:W-:Y:S01]  /*03d0*/  PRMT R25, RZ, 0x7610, R25 ;  /* 0x00007610ff197816 */ /* 0x000fe20000000019 */
[----:B0-----:R-:W0:Y:S05]  /*03e0*/  LDC.64 R20, c[0x0][0x398] ;  /* 0x0000e600ff147b82 */ /* 0x001e2a0000000a00 */
[----:B------:R2:W5:Y:S03]  /*03f0*/  @!P1 LDG.E.U16 R25, desc[UR4][R14.64] ;  /* 0x000000040e199981 */ /* 0x000566000c1e1500 */
[----:B-1----:R-:W1:Y:S01]  /*0400*/  LDC.64 R12, c[0x0][0x3a8] ;  /* 0x0000ea00ff0c7b82 */ /* 0x002e620000000a00 */
[----:B--2---:R-:W-:-:S07]  /*0410*/  @!P0 IMAD.WIDE.U32 R14, R29, 0x2, R22 ;  /* 0x000000021d0e8825 */ /* 0x004fce00078e0016 */
[----:B------:R-:W2:Y:S01]  /*0420*/  LDC.64 R22, c[0x0][0x3a0] ;  /* 0x0000e800ff167b82 */ /* 0x000ea20000000a00 */
[----:B------:R-:W-:Y:S02]  /*0430*/  PRMT R26, RZ, 0x7610, R26 ;  /* 0x00007610ff1a7816 */ /* 0x000fe4000000001a */
[----:B------:R-:W-:Y:S02]  /*0440*/  PRMT R27, RZ, 0x7610, R27 ;  /* 0x00007610ff1b7816 */ /* 0x000fe4000000001b */
[----:B------:R-:W-:Y:S02]  /*0450*/  PRMT R28, RZ, 0x7610, R28 ;  /* 0x00007610ff1c7816 */ /* 0x000fe4000000001c */
[----:B------:R3:W5:Y:S01]  /*0460*/  @!P1 LDG.E.U16 R26, desc[UR4][R16.64] ;  /* 0x00000004101a9981 */ /* 0x000762000c1e1500 */
[----:B0-----:R-:W-:-:S03]  /*0470*/  @!P0 IMAD.WIDE.U32 R20, R29, 0x2, R20 ;  /* 0x000000021d148825 */ /* 0x001fc600078e0014 */
[----:B------:R0:W5:Y:S01]  /*0480*/  @!P1 LDG.E.U16 R27, desc[UR4][R18.64] ;  /* 0x00000004121b9981 */ /* 0x000162000c1e1500 */
[----:B-1----:R-:W-:-:S03]  /*0490*/  @!P0 IMAD.WIDE.U32 R12, R29, 0x2, R12 ;  /* 0x000000021d0c8825 */ /* 0x002fc600078e000c */
[----:B------:R1:W5:Y:S01]  /*04a0*/  @!P0 LDG.E.U16 R28, desc[UR4][R14.64] ;  /* 0x000000040e1c8981 */ /* 0x000362000c1e1500 */
[----:B---3--:R-:W-:Y:S02]  /*04b0*/  PRMT R16, RZ, 0x7610, R16 ;  /* 0x00007610ff107816 */ /* 0x008fe40000000010 */
[----:B------:R-:W-:Y:S02]  /*04c0*/  PRMT R17, RZ, 0x7610, R17 ;  /* 0x00007610ff117816 */ /* 0x000fe40000000011 */
[----:B0-----:R-:W-:Y:S02]  /*04d0*/  PRMT R18, RZ, 0x7610, R18 ;  /* 0x00007610ff127816 */ /* 0x001fe40000000012 */
[----:B------:R0:W5:Y:S01]  /*04e0*/  @!P0 LDG.E.U16 R16, desc[UR4][R20.64] ;  /* 0x0000000414108981 */ /* 0x000162000c1e1500 */
[----:B--2---:R-:W-:-:S03]  /*04f0*/  @!P0 IMAD.WIDE.U32 R22, R29, 0x2, R22 ;  /* 0x000000021d168825 */ /* 0x004fc600078e0016 */
[----:B------:R2:W5:Y:S04]  /*0500*/  @!P0 LDG.E.U16 R18, desc[UR4][R12.64] ;  /* 0x000000040c128981 */ /* 0x000568000c1e1500 */
[----:B------:R2:W5:Y:S01]  /*0510*/  @!P0 LDG.E.U16 R17, desc[UR4][R22.64] ;  /* 0x0000000416118981 */ /* 0x000562000c1e1500 */
[----:B------:R-:W-:-:S13]  /*0520*/  ISETP.GE.AND P0, PT, R3, R2, PT ;  /* 0x000000020300720c */ /* 0x000fda0003f06270 */
[----:B-1----:R-:W1:Y:S01]  /*0530*/  @!P0 LDC.64 R14, c[0x0][0x388] ;  /* 0x0000e200ff0e8b82 */ /* 0x002e620000000a00 */
[C---:B------:R-:W-:Y:S01]  /*0540*/  IADD3 R29, PT, PT, R3.reuse, 0x80, RZ ;  /* 0x00000080031d7810 */ /* 0x040fe20007ffe0ff */
[C---:B0-----:R-:W-:Y:S01]  /*0550*/  VIADD R21, R3.reuse, 0x180 ;  /* 0x0000018003157836 */ /* 0x041fe20000000000 */
[----:B------:R-:W-:Y:S02]  /*0560*/  IADD3 R19, PT, PT, R3, 0x100, RZ ;  /* 0x0000010003137810 */ /* 0x000fe40007ffe0ff */
[----:B------:R-:W-:Y:S01]  /*0570*/  @!P0 LEA R20, R0, R3, 0x9 ;  /* 0x0000000300148211 */ /* 0x000fe200078e48ff */
[----:B------:R-:W-:Y:S01]  /*0580*/  BSSY.RECONVERGENT B0, `(.L_x_1388) ;  /* 0x0000014000007945 */ /* 0x000fe20003800200 */
[----:B------:R-:W-:Y:S02]  /*0590*/  @!P0 MOV R3, R29 ;  /* 0x0000001d00038202 */ /* 0x000fe40000000f00 */
[-C--:B------:R-:W-:Y:S02]  /*05a0*/  ISETP.GE.AND P1, PT, R29, R2.reuse, PT ;  /* 0x000000021d00720c */ /* 0x080fe40003f26270 */
[----:B------:R-:W-:-:S02]  /*05b0*/  ISETP.GE.AND P2, PT, R19, R2, PT ;  /* 0x000000021300720c */ /* 0x000fc40003f46270 */
[-C--:B------:R-:W-:Y:S02]  /*05c0*/  ISETP.GE.AND P3, PT, R21, R2.reuse, PT ;  /* 0x000000021500720c */ /* 0x080fe40003f66270 */
[----:B------:R-:W-:Y:S01]  /*05d0*/  ISETP.GE.AND P4, PT, R3, R2, PT ;  /* 0x000000020300720c */ /* 0x000fe20003f86270 */
[----:B-1----:R-:W-:Y:S01]  /*05e0*/  @!P0 IMAD.WIDE.U32 R14, R20, 0x2, R14 ;  /* 0x00000002140e8825 */ /* 0x002fe200078e000e */
[----:B--2---:R-:W-:Y:S11]  /*05f0*/  @P0 BRA `(.L_x_1389) ;  /* 0x0000000000300947 */ /* 0x004ff60003800000 */
[----:B-----5:R-:W-:Y:S01]  /*0600*/  IMAD.U32 R16, R16, 0x10000, RZ ;  /* 0x0001000010107824 */ /* 0x020fe200078e00ff */
[----:B------:R-:W-:Y:S01]  /*0610*/  SHF.L.U32 R18, R18, 0x10, RZ ;  /* 0x0000001012127819 */ /* 0x000fe200000006ff */
[----:B------:R-:W-:Y:S01]  /*0620*/  IMAD.U32 R17, R17, 0x10000, RZ ;  /* 0x0001000011117824 */ /* 0x000fe200078e00ff */
[----:B------:R-:W-:Y:S01]  /*0630*/  SHF.L.U32 R28, R28, 0x10, RZ ;  /* 0x000000101c1c7819 */ /* 0x000fe200000006ff */
[----:B------:R-:W-:-:S06]  /*0640*/  FMUL.FTZ R16, R16, -1.4426950216293334961 ;  /* 0xbfb8aa3b10107820 */ /* 0x000fcc0000410000 */
[----:B------:R-:W0:Y:S02]  /*0650*/  MUFU.EX2 R16, R16 ;  /* 0x0000001000107308 */ /* 0x000e240000000800 */
[----:B0-----:R-:W-:-:S06]  /*0660*/  FADD.FTZ R13, R16, 1 ;  /* 0x3f800000100d7421 */ /* 0x001fcc0000010000 */
[----:B------:R-:W0:Y:S02]  /*0670*/  MUFU.RCP R13, R13 ;  /* 0x0000000d000d7308 */ /* 0x000e240000001000 */
[----:B0-----:R-:W-:-:S04]  /*0680*/  FFMA.FTZ R19, -R18, R13, R18 ;  /* 0x0000000d12137223 */ /* 0x001fc80000010112 */
[----:B------:R-:W-:-:S04]  /*0690*/  FMUL.FTZ R28, R28, R19 ;  /* 0x000000131c1c7220 */ /* 0x000fc80000410000 */
[----:B------:R-:W-:-:S05]  /*06a0*/  FFMA.FTZ R12, R17, R13, R28 ;  /* 0x0000000d110c7223 */ /* 0x000fca000001001c */
[----:B------:R-:W-:-:S07]  /*06b0*/  F2FP.BF16.F32.PACK_AB R12, RZ, R12 ;  /* 0x0000000cff0c723e */ /* 0x000fce00000010ff */
.L_x_1389:
[----:B------:R-:W-:Y:S05]  /*06c0*/  BSYNC.RECONVERGENT B0 ;  /* 0x0000000000007941 */ /* 0x000fea0003800200 */
.L_x_1388:
[----:B------:R-:W-:Y:S04]  /*06d0*/  BSSY.RECONVERGENT B0, `(.L_x_1390) ;  /* 0x000000e000007945 */ /* 0x000fe80003800200 */
[----:B------:R-:W-:Y:S05]  /*06e0*/  @P1 BRA `(.L_x_1391) ;  /* 0x0000000000301947 */ /* 0x000fea0003800000 */
[----:B-----5:R-:W-:Y:S01]  /*06f0*/  SHF.L.U32 R5, R5, 0x10, RZ ;  /* 0x0000001005057819 */ /* 0x020fe200000006ff */
[----:B------:R-:W-:Y:S01]  /*0700*/  IMAD.U32 R4, R4, 0x10000, RZ ;  /* 0x0001000004047824 */ /* 0x000fe200078e00ff */
[----:B------:R-:W-:Y:S02]  /*0710*/  SHF.L.U32 R7, R7, 0x10, RZ ;  /* 0x0000001007077819 */ /* 0x000fe400000006ff */
        /* <DEDUP_REMOVED lines=9> */
.L_x_1391:
[----:B------:R-:W-:Y:S05]  /*07b0*/  BSYNC.RECONVERGENT B0 ;  /* 0x0000000000007941 */ /* 0x000fea0003800200 */
.L_x_1390:
        /* <DEDUP_REMOVED lines=14> */
.L_x_1393:
[----:B------:R-:W-:Y:S05]  /*08a0*/  BSYNC.RECONVERGENT B0 ;  /* 0x0000000000007941 */ /* 0x000fea0003800200 */
.L_x_1392:
[----:B------:R-:W-:Y:S04]  /*08b0*/  BSSY.RECONVERGENT B0, `(.L_x_1394) ;  /* 0x000000e000007945 */ /* 0x000fe80003800200 */
[----:B------:R-:W-:Y:S05]  /*08c0*/  @P3 BRA `(.L_x_1395) ;  /* 0x0000000000303947 */ /* 0x000fea0003800000 */
        /* <DEDUP_REMOVED lines=12> */
.L_x_1395:
[----:B------:R-:W-:Y:S05]  /*0990*/  BSYNC.RECONVERGENT B0 ;  /* 0x0000000000007941 */ /* 0x000fea0003800200 */
.L_x_1394:
[----:B------:R0:W-:Y:S01]  /*09a0*/  @!P0 STG.E.U16 desc[UR4][R14.64], R12 ;  /* 0x0000000c0e008986 */ /* 0x0001e2000c101504 */
[----:B------:R-:W-:Y:S04]  /*09b0*/  BSSY.RECONVERGENT B0, `(.L_x_1396) ;  /* 0x000000c000007945 */ /* 0x000fe80003800200 */
[----:B------:R-:W-:Y:S05]  /*09c0*/  @P4 BRA `(.L_x_1397) ;  /* 0x0000000000284947 */ /* 0x000fea0003800000 */
[----:B-----5:R-:W1:Y:S01]  /*09d0*/  LDC.64 R6, c[0x0][0x388] ;  /* 0x0000e200ff067b82 */ /* 0x020e620000000a00 */
[----:B------:R-:W-:Y:S02]  /*09e0*/  LEA R9, R0, R3, 0x9 ;  /* 0x0000000300097211 */ /* 0x000fe400078e48ff */
[----:B------:R-:W-:-:S04]  /*09f0*/  IADD3 R3, PT, PT, R3, 0x80, RZ ;  /* 0x0000008003037810 */ /* 0x000fc80007ffe0ff */
[----:B------:R-:W-:-:S13]  /*0a00*/  ISETP.GE.AND P0, PT, R3, R2, PT ;  /* 0x000000020300720c */ /* 0x000fda0003f06270 */
[----:B------:R-:W-:Y:S01]  /*0a10*/  @!P0 IMAD R11, R0, 0x200, R3 ;  /* 0x00000200000b8824 */ /* 0x000fe200078e0203 */
[----:B------:R-:W-:Y:S01]  /*0a20*/  @!P0 IADD3 R3, PT, PT, R3, 0x80, RZ ;  /* 0x0000008003038810 */ /* 0x000fe20007ffe0ff */
[----:B-1----:R-:W-:-:S04]  /*0a30*/  IMAD.WIDE.U32 R8, R9, 0x2, R6 ;  /* 0x0000000209087825 */ /* 0x002fc800078e0006 */
[----:B------:R-:W-:Y:S01]  /*0a40*/  @!P0 IMAD.WIDE.U32 R6, R11, 0x2, R6 ;  /* 0x000000020b068825 */ /* 0x000fe200078e0006 */
[----:B------:R1:W-:Y:S04]  /*0a50*/  STG.E.U16 desc[UR4][R8.64], R4 ;  /* 0x0000000408007986 */ /* 0x0003e8000c101504 */
[----:B------:R1:W-:Y:S02]  /*0a60*/  @!P0 STG.E.U16 desc[UR4][R6.64], R5 ;  /* 0x0000000506008986 */ /* 0x0003e4000c101504 */
.L_x_1397:
[----:B------:R-:W-:Y:S05]  /*0a70*/  BSYNC.RECONVERGENT B0 ;  /* 0x0000000000007941 */ /* 0x000fea0003800200 */
.L_x_1396:
[----:B------:R-:W-:-:S13]  /*0a80*/  ISETP.GE.AND P0, PT, R3, R2, PT ;  /* 0x000000020300720c */ /* 0x000fda0003f06270 */
[----:B------:R-:W-:Y:S05]  /*0a90*/  @P0 EXIT ;  /* 0x000000000000094d */ /* 0x000fea0003800000 */
[----:B-1---5:R-:W1:Y:S01]  /*0aa0*/  LDC.64 R4, c[0x0][0x388] ;  /* 0x0000e200ff047b82 */ /* 0x022e620000000a00 */
[----:B------:R-:W-:-:S05]  /*0ab0*/  LEA R3, R0, R3, 0x9 ;  /* 0x0000000300037211 */ /* 0x000fca00078e48ff */
[----:B-1----:R-:W-:-:S05]  /*0ac0*/  IMAD.WIDE.U32 R2, R3, 0x2, R4 ;  /* 0x0000000203027825 */ /* 0x002fca00078e0004 */
[----:B------:R-:W-:Y:S01]  /*0ad0*/  STG.E.U16 desc[UR4][R2.64], R26 ;  /* 0x0000001a02007986 */ /* 0x000fe2000c101504 */
[----:B------:R-:W-:Y:S05]  /*0ae0*/  EXIT ;  /* 0x000000000000794d */ /* 0x000fea0003800000 */
.L_x_1398:
        /* <DEDUP_REMOVED lines=9> */
.L_x_9510:


//--------------------- .text._ZN2at6native29vectorized_elementwise_kernelILi2EZZZNS0_14glu_jvp_kernelERNS_18TensorIteratorBaseEENKUlvE_clEvENKUlvE2_clEvEUlN3c108BFloat16ES7_S7_S7_E_St5arrayIPcLm5EEEEviT0_T1_ --------------------------
	.section	.text._ZN2at6native29vectorized_elementwise_kernelILi2EZZZNS0_14glu_jvp_kernelERNS_18TensorIteratorBaseEENKUlvE_clEvENKUlvE2_clEvEUlN3c108BFloat16ES7_S7_S7_E_St5arrayIPcLm5EEEEviT0_T1_,"ax",@progbits
	.align	128
        .global         _ZN2at6native29vectorized_elementwise_kernelILi2EZZZNS0_14glu_jvp_kernelERNS_18TensorIteratorBaseEENKUlvE_clEvENKUlvE2_clEvEUlN3c108BFloat16ES7_S7_S7_E_St5arrayIPcLm5EEEEviT0_T1_
        .type           _ZN2at6native29vectorized_elementwise_kernelILi2EZZZNS0_14glu_jvp_kernelERNS_18TensorIteratorBaseEENKUlvE_clEvENKUlvE2_clEvEUlN3c108BFloat16ES7_S7_S7_E_St5arrayIPcLm5EEEEviT0_T1_,@function
        .size           _ZN2at6native29vectorized_elementwise_kernelILi2EZZZNS0_14glu_jvp_kernelERNS_18TensorIteratorBaseEENKUlvE_clEvENKUlvE2_clEvEUlN3c108BFloat16ES7_S7_S7_E_St5arrayIPcLm5EEEEviT0_T1_,(.L_x_9511 - _ZN2at6native29vectorized_elementwise_kernelILi2EZZZNS0_14glu_jvp_kernelERNS_18TensorIteratorBaseEENKUlvE_clEvENKUlvE2_clEvEUlN3c108BFloat16ES7_S7_S7_E_St5arrayIPcLm5EEEEviT0_T1_)
        .other          _ZN2at6native29vectorized_elementwise_kernelILi2EZZZNS0_14glu_jvp_kernelERNS_18TensorIteratorBaseEENKUlvE_clEvENKUlvE2_clEvEUlN3c108BFloat16ES7_S7_S7_E_St5arrayIPcLm5EEEEviT0_T1_,@"STO_CUDA_ENTRY STV_DEFAULT"
_ZN2at6native29vectorized_elementwise_kernelILi2EZZZNS0_14glu_jvp_kernelERNS_18TensorIteratorBaseEENKUlvE_clEvENKUlvE2_clEvEUlN3c108BFloat16ES7_S7_S7_E_St5arrayIPcLm5EEEEviT0_T1_:
.text._ZN2at6native29vectorized_elementwise_kernelILi2EZZZNS0_14glu_jvp_kernelERNS_18TensorIteratorBaseEENKUlvE_clEvENKUlvE2_clEvEUlN3c108BFloat16ES7_S7_S7_E_St5arrayIPcLm5EEEEviT0_T1_:
[----:B------:R-:W-:Y:S01]  /*0000*/  LDC R1, c[0x0][0x37c] ;  /* 0x0000df00ff017b82 */ /* 0x000fe20000000800 */
[----:B------:R-:W0:Y:S01]  /*0010*/  S2R R2, SR_CTAID.X ;  /* 0x0000000000027919 */ /* 0x000e220000002500 */
[----:B------:R-:W1:Y:S01]  /*0020*/  LDCU UR6, c[0x0][0x380] ;  /* 0x00007000ff0677ac */ /* 0x000e620008000800 */
[----:B------:R-:W2:Y:S01]  /*0030*/  LDCU.64 UR4, c[0x0][0x358] ;  /* 0x00006b00ff0477ac */ /* 0x000ea20008000a00 */
[----:B0-----:R-:W-:-:S04]  /*0040*/  SHF.L.U32 R2, R2, 0xa, RZ ;  /* 0x0000000a02027819 */ /* 0x001fc800000006ff */
[----:B-1----:R-:W-:-:S04]  /*0050*/  IADD3 R3, PT, PT, -R2, UR6, RZ ;  /* 0x0000000602037c10 */ /* 0x002fc8000fffe1ff */
[----:B------:R-:W-:-:S13]  /*0060*/  ISETP.GT.U32.AND P0, PT, R3, 0x3ff, PT ;  /* 0x000003ff0300780c */ /* 0x000fda0003f04070 */
[----:B--2---:R-:W-:Y:S05]  /*0070*/  @P0 BRA `(.L_x_1399) ;  /* 0x00000014006c0947 */ /* 0x004fea0003800000 */
[----:B------:R-:W0:Y:S01]  /*0080*/  S2R R0, SR_TID.X ;  /* 0x0000000000007919 */ /* 0x000e220000002100 */
[----:B------:R-:W1:Y:S01]  /*0090*/  LDC.64 R10, c[0x0][0x390] ;  /* 0x0000e400ff0a7b82 */ /* 0x000e620000000a00 */
[----:B------:R-:W-:Y:S02]  /*00a0*/  PRMT R4, RZ, 0x7610, R4 ;  /* 0x00007610ff047816 */ /* 0x000fe40000000004 */
[----:B------:R-:W-:-:S05]  /*00b0*/  PRMT R6, RZ, 0x7610, R6 ;  /* 0x00007610ff067816 */ /* 0x000fca0000000006 */
[----:B------:R-:W2:Y:S08]  /*00c0*/  LDC.64 R18, c[0x0][0x398] ;  /* 0x0000e600ff127b82 */ /* 0x000eb00000000a00 */
[----:B------:R-:W3:Y:S08]  /*00d0*/  LDC.64 R26, c[0x0][0x3a0] ;  /* 0x0000e800ff1a7b82 */ /* 0x000ef00000000a00 */
[----:B------:R-:W4:Y:S01]  /*00e0*/  LDC.64 R8, c[0x0][0x3a8] ;  /* 0x0000ea00ff087b82 */ /* 0x000f220000000a00 */
[----:B0-----:R-:W-:-:S07]  /*00f0*/  ISETP.GE.U32.AND P0, PT, R0, R3, PT ;  /* 0x000000030000720c */ /* 0x001fce0003f06070 */
[----:B------:R-:W0:Y:S01]  /*0100*/  LDC.64 R22, c[0x0][0x390] ;  /* 0x0000e400ff167b82 */ /* 0x000e220000000a00 */
[----:B------:R-:W-:Y:S02]  /*0110*/  MOV R5, R0 ;  /* 0x0000000000057202 */ /* 0x000fe40000000f00 */
[----:B------:R-:W-:-:S05]  /*0120*/  PRMT R7, RZ, 0x7610, R7 ;  /* 0x00007610ff077816 */ /* 0x000fca0000000007 */
[----:B------:R-:W0:Y:S01]  /*0130*/  LDC.64 R24, c[0x0][0x398] ;  /* 0x0000e600ff187b82 */ /* 0x000e220000000a00 */
[----:B------:R-:W-:Y:S01]  /*0140*/  @!P0 IADD3 R0, PT, PT, R5, 0x80, RZ ;  /* 0x0000008005008810 */ /* 0x000fe20007ffe0ff */
[----:B------:R-:W-:-:S03]  /*0150*/  @!P0 IMAD.IADD R33, R2, 0x1, R5 ;  /* 0x0000000102218824 */ /* 0x000fc600078e0205 */
[----:B------:R-:W-:Y:S01]  /*0160*/  ISETP.GE.U32.AND P1, PT, R0, R3, PT ;  /* 0x000000030000720c */ /* 0x000fe20003f26070 */
[C---:B-1----:R-:W-:Y:S02]  /*0170*/  @!P0 IMAD.WIDE.U32 R10, R33.reuse, 0x2, R10 ;  /* 0x00000002210a8825 */ /* 0x042fe400078e000a */
[----:B------:R-:W1:Y:S02]  /*0180*/  LDC.64 R16, c[0x0][0x3a8] ;  /* 0x0000ea00ff107b82 */ /* 0x000e640000000a00 */
[C---:B--2---:R-:W-:Y:S01]  /*0190*/  @!P0 IMAD.WIDE.U32 R18, R33.reuse, 0x2, R18 ;  /* 0x0000000221128825 */ /* 0x044fe200078e0012 */
[----:B------:R-:W5:Y:S03]  /*01a0*/  @!P0 LDG.E.U16 R4, desc[UR4][R10.64] ;  /* 0x000000040a048981 */ /* 0x000f66000c1e1500 */
[C---:B---3--:R-:W-:Y:S01]  /*01b0*/  @!P0 IMAD.WIDE.U32 R26, R33.reuse, 0x2, R26 ;  /* 0x00000002211a8825 */ /* 0x048fe200078e001a */
[----:B------:R2:W5:Y:S01]  /*01c0*/  @!P0 LDG.E.U16 R6, desc[UR4][R18.64] ;  /* 0x0000000412068981 */ /* 0x000562000c1e1500 */
[----:B------:R-:W3:Y:S02]  /*01d0*/  LDC.64 R14, c[0x0][0x3a0] ;  /* 0x0000e800ff0e7b82 */ /* 0x000ee40000000a00 */
[----:B----4-:R-:W-:Y:S01]  /*01e0*/  @!P0 IMAD.WIDE.U32 R32, R33, 0x2, R8 ;  /* 0x0000000221208825 */ /* 0x010fe200078e0008 */
[----:B------:R-:W-:Y:S01]  /*01f0*/  PRMT R8, RZ, 0x7610, R8 ;  /* 0x00007610ff087816 */ /* 0x000fe20000000008 */
[----:B------:R4:W5:Y:S01]  /*0200*/  @!P0 LDG.E.U16 R7, desc[UR4][R26.64] ;  /* 0x000000041a078981 */ /* 0x000962000c1e1500 */
[----:B------:R-:W-:Y:S01]  /*0210*/  @!P1 IADD3 R13, PT, PT, R2, R0, RZ ;  /* 0x00000000020d9210 */ /* 0x000fe20007ffe0ff */
[----:B------:R-:W-:-:S02]  /*0220*/  @!P1 VIADD R0, R0, 0x80 ;  /* 0x0000008000009836 */ /* 0x000fc40000000000 */
[----:B------:R-:W3:Y:S01]  /*0230*/  LDC.64 R20, c[0x0][0x390] ;  /* 0x0000e400ff147b82 */ /* 0x000ee20000000a00 */
[----:B------:R0:W5:Y:S02]  /*0240*/  @!P0 LDG.E.U16 R8, desc[UR4][R32.64] ;  /* 0x0000000420088981 */ /* 0x000164000c1e1500 */
[----:B------:R-:W-:-:S05]  /*0250*/  ISETP.GE.U32.AND P0, PT, R0, R3, PT ;  /* 0x000000030000720c */ /* 0x000fca0003f06070 */
[----:B--2---:R-:W2:Y:S08]  /*0260*/  LDC.64 R18, c[0x0][0x390] ;  /* 0x0000e400ff127b82 */ /* 0x004eb00000000a00 */
[----:B------:R-:W-:Y:S01]  /*0270*/  @!P0 IADD3 R35, PT, PT, R2, R0, RZ ;  /* 0x0000000002238210 */ /* 0x000fe20007ffe0ff */
[----:B------:R-:W2:Y:S01]  /*0280*/  LDC.64 R30, c[0x0][0x398] ;  /* 0x0000e600ff1e7b82 */ /* 0x000ea20000000a00 */
[----:B------:R-:W-:-:S04]  /*0290*/  @!P0 IADD3 R0, PT, PT, R0, 0x80, RZ ;  /* 0x0000008000008810 */ /* 0x000fc80007ffe0ff */
[----:B------:R-:W-:-:S03]  /*02a0*/  ISETP.GE.U32.AND P2, PT, R0, R3, PT ;  /* 0x000000030000720c */ /* 0x000fc60003f46070 */
[----:B------:R-:W2:Y:S01]  /*02b0*/  LDC.64 R28, c[0x0][0x3a0] ;  /* 0x0000e800ff1c7b82 */ /* 0x000ea20000000a00 */
[----:B------:R-:W-:-:S07]  /*02c0*/  PRMT R9, RZ, 0x7610, R9 ;  /* 0x00007610ff097816 */ /* 0x000fce0000000009 */
[----:B----4-:R-:W4:Y:S01]  /*02d0*/  LDC.64 R26, c[0x0][0x3a8] ;  /* 0x0000ea00ff1a7b82 */ /* 0x010f220000000a00 */
[C---:B0-----:R-:W-:Y:S01]  /*02e0*/  @!P1 IMAD.WIDE.U32 R22, R13.reuse, 0x2, R22 ;  /* 0x000000020d169825 */ /* 0x041fe200078e0016 */
[----:B------:R-:W-:Y:S02]  /*02f0*/  PRMT R10, RZ, 0x7610, R10 ;  /* 0x00007610ff0a7816 */ /* 0x000fe4000000000a */
[----:B------:R-:W-:Y:S01]  /*0300*/  PRMT R12, RZ, 0x7610, R12 ;  /* 0x00007610ff0c7816 */ /* 0x000fe2000000000c */
[C---:B------:R-:W-:Y:S01]  /*0310*/  @!P1 IMAD.WIDE.U32 R24, R13.reuse, 0x2, R24 ;  /* 0x000000020d189825 */ /* 0x040fe200078e0018 */
[----:B------:R0:W5:Y:S01]  /*0320*/  @!P1 LDG.E.U16 R9, desc[UR4][R22.64] ;  /* 0x0000000416099981 */ /* 0x000162000c1e1500 */
[----:B------:R-:W-:Y:S01]  /*0330*/  PRMT R11, RZ, 0x7610, R11 ;  /* 0x00007610ff0b7816 */ /* 0x000fe2000000000b */
[----:B------:R-:W4:Y:S01]  /*0340*/  LDC.64 R32, c[0x0][0x3a0] ;  /* 0x0000e800ff207b82 */ /* 0x000f220000000a00 */
[C---:B-1----:R-:W-:Y:S01]  /*0350*/  @!P1 IMAD.WIDE.U32 R16, R13.reuse, 0x2, R16 ;  /* 0x000000020d109825 */ /* 0x042fe200078e0010 */
[----:B------:R1:W5:Y:S03]  /*0360*/  @!P1 LDG.E.U16 R10, desc[UR4][R24.64] ;  /* 0x00000004180a9981 */ /* 0x000366000c1e1500 */
[----:B---3--:R-:W-:Y:S01]  /*0370*/  @!P1 IMAD.WIDE.U32 R14, R13, 0x2, R14 ;  /* 0x000000020d0e9825 */ /* 0x008fe200078e000e */
[----:B------:R3:W5:Y:S02]  /*0380*/  @!P1 LDG.E.U16 R12, desc[UR4][R16.64] ;  /* 0x00000004100c9981 */ /* 0x000764000c1e1500 */
[----:B------:R-:W4:Y:S01]  /*0390*/  LDC.64 R36, c[0x0][0x390] ;  /* 0x0000e400ff247b82 */ /* 0x000f220000000a00 */
[----:B0-----:R-:W-:Y:S01]  /*03a0*/  @!P2 IMAD.IADD R23, R2, 0x1, R0 ;  /* 0x000000010217a824 */ /* 0x001fe200078e0200 */
[----:B------:R0:W5:Y:S03]  /*03b0*/  @!P1 LDG.E.U16 R11, desc[UR4][R14.64] ;  /* 0x000000040e0b9981 */ /* 0x000166000c1e1500 */
[----:B--2---:R-:W-:-:S03]  /*03c0*/  @!P2 IMAD.WIDE.U32 R18, R23, 0x2, R18 ;  /* 0x000000021712a825 */ /* 0x004fc600078e0012 */
[----:B-1----:R-:W1:Y:S01]  /*03d0*/  LDC.64 R24, c[0x0][0x398] ;  /* 0x0000e600ff187b82 */ /* 0x002e620000000a00 */
[----:B---3--:R-:W-:Y:S01]  /*03e0*/  PRMT R17, RZ, 0x7610, R17 ;  /* 0x00007610ff117816 */ /* 0x008fe20000000011 */
[C---:B------:R-:W-:Y:S01]  /*03f0*/  @!P0 IMAD.WIDE.U32 R20, R35.reuse, 0x2, R20 ;  /* 0x0000000223148825 */ /* 0x040fe200078e0014 */
[----:B------:R-:W-:Y:S02]  /*0400*/  PRMT R13, RZ, 0x7610, R13 ;  /* 0x00007610ff0d7816 */ /* 0x000fe4000000000d */
[----:B0-----:R-:W-:Y:S01]  /*0410*/  PRMT R14, RZ, 0x7610, R14 ;  /* 0x00007610ff0e7816 */ /* 0x001fe2000000000e */
[C---:B------:R-:W-:Y:S01]  /*0420*/  @!P0 IMAD.WIDE.U32 R30, R35.reuse, 0x2, R30 ;  /* 0x00000002231e8825 */ /* 0x040fe200078e001e */
[----:B------:R-:W-:Y:S01]  /*0430*/  PRMT R15, RZ, 0x7610, R15 ;  /* 0x00007610ff0f7816 */ /* 0x000fe2000000000f */
[----:B------:R0:W5:Y:S01]  /*0440*/  @!P2 LDG.E.U16 R17, desc[UR4][R18.64] ;  /* 0x000000041211a981 */ /* 0x000162000c1e1500 */
[----:B------:R-:W-:Y:S01]  /*0450*/  PRMT R16, RZ, 0x7610, R16 ;  /* 0x00007610ff107816 */ /* 0x000fe20000000010 */
[C---:B------:R-:W-:Y:S01]  /*0460*/  @!P0 IMAD.WIDE.U32 R28, R35.reuse, 0x2, R28 ;  /* 0x00000002231c8825 */ /* 0x040fe200078e001c */
[----:B------:R-:W-:Y:S01]  /*0470*/  @!P2 IADD3 R0, PT, PT, R0, 0x80, RZ ;  /* 0x000000800000a810 */ /* 0x000fe20007ffe0ff */
[----:B------:R2:W5:Y:S02]  /*0480*/  @!P0 LDG.E.U16 R13, desc[UR4][R20.64] ;  /* 0x00000004140d8981 */ /* 0x000564000c1e1500 */
[----:B----4-:R-:W-:-:S02]  /*0490*/  @!P0 IMAD.WIDE.U32 R26, R35, 0x2, R26 ;  /* 0x00000002231a8825 */ /* 0x010fc400078e001a */
[----:B------:R3:W5:Y:S01]  /*04a0*/  @!P0 LDG.E.U16 R14, desc[UR4][R30.64] ;  /* 0x000000041e0e8981 */ /* 0x000762000c1e1500 */
[----:B------:R-:W4:Y:S03]  /*04b0*/  LDC.64 R34, c[0x0][0x3a8] ;  /* 0x0000ea00ff227b82 */ /* 0x000f260000000a00 */
[----:B------:R-:W5:Y:S04]  /*04c0*/  @!P0 LDG.E.U16 R15, desc[UR4][R28.64] ;  /* 0x000000041c0f8981 */ /* 0x000f68000c1e1500 */
[----:B------:R3:W5:Y:S01]  /*04d0*/  @!P0 LDG.E.U16 R16, desc[UR4][R26.64] ;  /* 0x000000041a108981 */ /* 0x000762000c1e1500 */
[----:B0-----:R-:W0:Y:S01]  /*04e0*/  LDC.64 R18, c[0x0][0x3a0] ;  /* 0x0000e800ff127b82 */ /* 0x001e220000000a00 */
[----:B------:R-:W-:Y:S01]  /*04f0*/  ISETP.GE.U32.AND P0, PT, R0, R3, PT ;  /* 0x000000030000720c */ /* 0x000fe20003f06070 */
[----:B-1----:R-:W-:Y:S01]  /*0500*/  @!P2 IMAD.WIDE.U32 R24, R23, 0x2, R24 ;  /* 0x000000021718a825 */ /* 0x002fe200078e0018 */
[----:B--2---:R-:W-:-:S02]  /*0510*/  PRMT R20, RZ, 0x7610, R20 ;  /* 0x00007610ff147816 */ /* 0x004fc40000000014 */
[----:B------:R-:W-:Y:S01]  /*0520*/  PRMT R21, RZ, 0x7610, R21 ;  /* 0x00007610ff157816 */ /* 0x000fe20000000015 */
[----:B------:R-:W-:Y:S02]  /*0530*/  @!P2 IMAD.WIDE.U32 R32, R23, 0x2, R32 ;  /* 0x000000021720a825 */ /* 0x000fe400078e0020 */
[----:B---3--:R-:W1:Y:S01]  /*0540*/  LDC.64 R30, c[0x0][0x390] ;  /* 0x0000e400ff1e7b82 */ /* 0x008e620000000a00 */
[----:B------:R2:W5:Y:S04]  /*0550*/  @!P2 LDG.E.U16 R20, desc[UR4][R24.64] ;  /* 0x000000041814a981 */ /* 0x000568000c1e1500 */
[----:B------:R3:W5:Y:S01]  /*0560*/  @!P2 LDG.E.U16 R21, desc[UR4][R32.64] ;  /* 0x000000042015a981 */ /* 0x000762000c1e1500 */
[----:B------:R-:W-:Y:S02]  /*0570*/  @!P0 IADD3 R27, PT, PT, R2, R0, RZ ;  /* 0x00000000021b8210 */ /* 0x000fe40007ffe0ff */
[----:B------:R-:W1:Y:S01]  /*0580*/  LDC.64 R28, c[0x0][0x398] ;  /* 0x0000e600ff1c7b82 */ /* 0x000e620000000a00 */
[----:B--2---:R-:W-:-:S07]  /*0590*/  PRMT R25, RZ, 0x7610, R25 ;  /* 0x00007610ff197816 */ /* 0x004fce0000000019 */
[----:B---3--:R-:W2:Y:S01]  /*05a0*/  LDC.64 R32, c[0x0][0x3a8] ;  /* 0x0000ea00ff207b82 */ /* 0x008ea20000000a00 */
[----:B0-----:R-:W-:-:S05]  /*05b0*/  @!P0 IMAD.WIDE.U32 R18, R27, 0x2, R18 ;  /* 0x000000021b128825 */ /* 0x001fca00078e0012 */
[----:B------:R0:W5:Y:S01]  /*05c0*/  @!P0 LDG.E.U16 R25, desc[UR4][R18.64] ;  /* 0x0000000412198981 */ /* 0x000162000c1e1500 */
[----:B------:R-:W-:Y:S01]  /*05d0*/  @!P0 VIADD R0, R0, 0x80 ;  /* 0x0000008000008836 */ /* 0x000fe20000000000 */
[----:B0-----:R-:W0:Y:S04]  /*05e0*/  LDC.64 R18, c[0x0][0x3a0] ;  /* 0x0000e800ff127b82 */ /* 0x001e280000000a00 */
[----:B------:R-:W-:Y:S01]  /*05f0*/  ISETP.GE.U32.AND P1, PT, R0, R3, PT ;  /* 0x000000030000720c */ /* 0x000fe20003f26070 */
[----:B----4-:R-:W-:Y:S01]  /*0600*/  @!P2 IMAD.WIDE.U32 R34, R23, 0x2, R34 ;  /* 0x000000021722a825 */ /* 0x010fe200078e0022 */
[----:B------:R-:W-:Y:S02]  /*0610*/  PRMT R23, RZ, 0x7610, R23 ;  /* 0x00007610ff177816 */ /* 0x000fe40000000017 */
[----:B------:R-:W-:Y:S01]  /*0620*/  PRMT R22, RZ, 0x7610, R22 ;  /* 0x00007610ff167816 */ /* 0x000fe20000000016 */
[----:B-1----:R-:W-:Y:S01]  /*0630*/  @!P0 IMAD.WIDE.U32 R30, R27, 0x2, R30 ;  /* 0x000000021b1e8825 */ /* 0x002fe200078e001e */
[----:B------:R-:W-:-:S02]  /*0640*/  PRMT R24, RZ, 0x7610, R24 ;  /* 0x00007610ff187816 */ /* 0x000fc40000000018 */
[----:B------:R-:W-:Y:S01]  /*0650*/  PRMT R26, RZ, 0x7610, R26 ;  /* 0x00007610ff1a7816 */ /* 0x000fe2000000001a */
[C---:B------:R-:W-:Y:S01]  /*0660*/  @!P0 IMAD.WIDE.U32 R28, R27.reuse, 0x2, R28 ;  /* 0x000000021b1c8825 */ /* 0x040fe200078e001c */
[----:B------:R1:W5:Y:S03]  /*0670*/  @!P0 LDG.E.U16 R23, desc[UR4][R30.64] ;  /* 0x000000041e178981 */ /* 0x000366000c1e1500 */
[----:B--2---:R-:W-:Y:S01]  /*0680*/  @!P0 IMAD.WIDE.U32 R32, R27, 0x2, R32 ;  /* 0x000000021b208825 */ /* 0x004fe200078e0020 */
[----:B------:R2:W5:Y:S04]  /*0690*/  @!P2 LDG.E.U16 R22, desc[UR4][R34.64] ;  /* 0x000000042216a981 */ /* 0x000568000c1e1500 */
[----:B------:R3:W5:Y:S01]  /*06a0*/  @!P0 LDG.E.U16 R24, desc[UR4][R28.64] ;  /* 0x000000041c188981 */ /* 0x000762000c1e1500 */
[----:B-1----:R-:W-:-:S03]  /*06b0*/  @!P1 IADD3 R31, PT, PT, R2, R0, RZ ;  /* 0x00000000021f9210 */ /* 0x002fc60007ffe0ff */
[----:B------:R1:W5:Y:S01]  /*06c0*/  @!P0 LDG.E.U16 R26, desc[UR4][R32.64] ;  /* 0x00000004201a8981 */ /* 0x000362000c1e1500 */
[----:B--2---:R-:W2:Y:S01]  /*06d0*/  LDC.64 R34, c[0x0][0x398] ;  /* 0x0000e600ff227b82 */ /* 0x004ea20000000a00 */
[----:B0-----:R-:W-:Y:S01]  /*06e0*/  @!P1 IMAD.WIDE.U32 R18, R31, 0x2, R18 ;  /* 0x000000021f129825 */ /* 0x001fe200078e0012 */
[----:B---3--:R-:W-:-:S06]  /*06f0*/  PRMT R29, RZ, 0x7610, R29 ;  /* 0x00007610ff1d7816 */ /* 0x008fcc000000001d */
[----:B-1----:R-:W0:Y:S01]  /*0700*/  LDC.64 R32, c[0x0][0x3a8] ;  /* 0x0000ea00ff207b82 */ /* 0x002e220000000a00 */
[----:B------:R-:W-:Y:S01]  /*0710*/  PRMT R27, RZ, 0x7610, R27 ;  /* 0x00007610ff1b7816 */ /* 0x000fe2000000001b */
[----:B------:R1:W5:Y:S01]  /*0720*/  @!P1 LDG.E.U16 R29, desc[UR4][R18.64] ;  /* 0x00000004121d9981 */ /* 0x000362000c1e1500 */
[----:B------:R-:W-:Y:S01]  /*0730*/  @!P1 IMAD.WIDE.U32 R36, R31, 0x2, R36 ;  /* 0x000000021f249825 */ /* 0x000fe200078e0024 */
[----:B------:R-:W-:-:S04]  /*0740*/  @!P1 IADD3 R0, PT, PT, R0, 0x80, RZ ;  /* 0x0000008000009810 */ /* 0x000fc80007ffe0ff */
[----:B------:R3:W5:Y:S01]  /*0750*/  @!P1 LDG.E.U16 R27, desc[UR4][R36.64] ;  /* 0x00000004241b9981 */ /* 0x000762000c1e1500 */
[----:B-1----:R-:W1:Y:S01]  /*0760*/  LDC.64 R18, c[0x0][0x398] ;  /* 0x0000e600ff127b82 */ /* 0x002e620000000a00 */
[----:B------:R-:W-:-:S07]  /*0770*/  ISETP.GE.U32.AND P0, PT, R0, R3, PT ;  /* 0x000000030000720c */ /* 0x000fce0003f06070 */
[----:B---3--:R-:W3:Y:S01]  /*0780*/  LDC.64 R36, c[0x0][0x390] ;  /* 0x0000e400ff247b82 */ /* 0x008ee20000000a00 */
[----:B------:R-:W-:Y:S01]  /*0790*/  PRMT R28, RZ, 0x7610, R28 ;  /* 0x00007610ff1c7816 */ /* 0x000fe2000000001c */
[----:B--2---:R-:W-:Y:S01]  /*07a0*/  @!P1 IMAD.WIDE.U32 R34, R31, 0x2, R34 ;  /* 0x000000021f229825 */ /* 0x004fe200078e0022 */
[----:B------:R-:W-:-:S03]  /*07b0*/  PRMT R30, RZ, 0x7610, R30 ;  /* 0x00007610ff1e7816 */ /* 0x000fc6000000001e */
[----:B0-----:R-:W-:Y:S01]  /*07c0*/  @!P1 IMAD.WIDE.U32 R32, R31, 0x2, R32 ;  /* 0x000000021f209825 */ /* 0x001fe200078e0020 */
[----:B------:R0:W5:Y:S04]  /*07d0*/  @!P1 LDG.E.U16 R28, desc[UR4][R34.64] ;  /* 0x00000004221c9981 */ /* 0x000168000c1e1500 */
[----:B------:R2:W5:Y:S01]  /*07e0*/  @!P1 LDG.E.U16 R30, desc[UR4][R32.64] ;  /* 0x00000004201e9981 */ /* 0x000562000c1e1500 */
[----:B0-----:R-:W-:Y:S01]  /*07f0*/  @!P0 IMAD.IADD R35, R2, 0x1, R0 ;  /* 0x0000000102238824 */ /* 0x001fe200078e0200 */
[----:B--2---:R-:W-:-:S03]  /*0800*/  PRMT R32, RZ, 0x7610, R32 ;  /* 0x00007610ff207816 */ /* 0x004fc60000000020 */
[----:B-1----:R-:W-:Y:S01]  /*0810*/  @!P0 IMAD.WIDE.U32 R18, R35, 0x2, R18 ;  /* 0x0000000223128825 */ /* 0x002fe200078e0012 */
[----:B------:R-:W-:-:S03]  /*0820*/  PRMT R31, RZ, 0x7610, R31 ;  /* 0x00007610ff1f7816 */ /* 0x000fc6000000001f */
[----:B---3--:R-:W-:Y:S01]  /*0830*/  @!P0 IMAD.WIDE.U32 R36, R35, 0x2, R36 ;  /* 0x0000000223248825 */ /* 0x008fe200078e0024 */
[----:B------:R0:W5:Y:S04]  /*0840*/  @!P0 LDG.E.U16 R32, desc[UR4][R18.64] ;  /* 0x0000000412208981 */ /* 0x000168000c1e1500 */
[----:B------:R1:W5:Y:S01]  /*0850*/  @!P0 LDG.E.U16 R31, desc[UR4][R36.64] ;  /* 0x00000004241f8981 */ /* 0x000362000c1e1500 */
[----:B0-----:R-:W0:Y:S08]  /*0860*/  LDC.64 R18, c[0x0][0x3a0] ;  /* 0x0000e800ff127b82 */ /* 0x001e300000000a00 */
[----:B-1----:R-:W1:Y:S01]  /*0870*/  LDC.64 R36, c[0x0][0x3a8] ;  /* 0x0000ea00ff247b82 */ /* 0x002e620000000a00 */
[----:B------:R-:W-:-:S02]  /*0880*/  PRMT R33, RZ, 0x7610, R33 ;  /* 0x00007610ff217816 */ /* 0x000fc40000000021 */
[----:B------:R-:W-:Y:S02]  /*0890*/  PRMT R34, RZ, 0x7610, R34 ;  /* 0x00007610ff227816 */ /* 0x000fe40000000022 */
[----:B------:R-:W-:Y:S01]  /*08a0*/  @!P0 IADD3 R0, PT, PT, R0, 0x80, RZ ;  /* 0x0000008000008810 */ /* 0x000fe20007ffe0ff */
[----:B0-----:R-:W-:-:S05]  /*08b0*/  @!P0 IMAD.WIDE.U32 R18, R35, 0x2, R18 ;  /* 0x0000000223128825 */ /* 0x001fca00078e0012 */
[----:B------:R0:W5:Y:S01]  /*08c0*/  @!P0 LDG.E.U16 R33, desc[UR4][R18.64] ;  /* 0x0000000412218981 */ /* 0x000162000c1e1500 */
[----:B-1----:R-:W-:-:S05]  /*08d0*/  @!P0 IMAD.WIDE.U32 R36, R35, 0x2, R36 ;  /* 0x0000000223248825 */ /* 0x002fca00078e0024 */
[----:B------:R1:W5:Y:S01]  /*08e0*/  @!P0 LDG.E.U16 R34, desc[UR4][R36.64] ;  /* 0x0000000424228981 */ /* 0x000362000c1e1500 */
[----:B0-----:R-:W0:Y:S01]  /*08f0*/  LDC.64 R18, c[0x0][0x390] ;  /* 0x0000e400ff127b82 */ /* 0x001e220000000a00 */
[----:B------:R-:W-:Y:S02]  /*0900*/  ISETP.GE.U32.AND P0, PT, R0, R3, PT ;  /* 0x000000030000720c */ /* 0x000fe40003f06070 */
[----:B------:R-:W-:-:S11]  /*0910*/  PRMT R35, RZ, 0x7610, R35 ;  /* 0x00007610ff237816 */ /* 0x000fd60000000023 */
[----:B-1----:R-:W-:-:S05]  /*0920*/  @!P0 IADD3 R37, PT, PT, R2, R0, RZ ;  /* 0x0000000002258210 */ /* 0x002fca0007ffe0ff */
[----:B0-----:R-:W-:-:S05]  /*0930*/  @!P0 IMAD.WIDE.U32 R18, R37, 0x2, R18 ;  /* 0x0000000225128825 */ /* 0x001fca00078e0012 */
[----:B------:R0:W5:Y:S02]  /*0940*/  @!P0 LDG.E.U16 R35, desc[UR4][R18.64] ;  /* 0x0000000412238981 */ /* 0x000164000c1e1500 */
[----:B0-----:R-:W0:Y:S01]  /*0950*/  LDC.64 R18, c[0x0][0x398] ;  /* 0x0000e600ff127b82 */ /* 0x001e220000000a00 */
[----:B------:R-:W-:Y:S01]  /*0960*/  PRMT R36, RZ, 0x7610, R36 ;  /* 0x00007610ff247816 */ /* 0x000fe20000000024 */
[----:B0-----:R-:W-:-:S05]  /*0970*/  @!P0 IMAD.WIDE.U32 R18, R37, 0x2, R18 ;  /* 0x0000000225128825 */ /* 0x001fca00078e0012 */
[----:B------:R0:W5:Y:S02]  /*0980*/  @!P0 LDG.E.U16 R36, desc[UR4][R18.64] ;  /* 0x0000000412248981 */ /* 0x000164000c1e1500 */
[----:B0-----:R-:W0:Y:S01]  /*0990*/  LDC.64 R18, c[0x0][0x3a0] ;  /* 0x0000e800ff127b82 */ /* 0x001e220000000a00 */
[----:B------:R-:W-:Y:S01]  /*09a0*/  PRMT R0, RZ, 0x7610, R0 ;  /* 0x00007610ff007816 */ /* 0x000fe20000000000 */
[----:B0-----:R-:W-:-:S05]  /*09b0*/  @!P0 IMAD.WIDE.U32 R18, R37, 0x2, R18 ;  /* 0x0000000225128825 */ /* 0x001fca00078e0012 */
[----:B------:R0:W5:Y:S02]  /*09c0*/  @!P0 LDG.E.U16 R0, desc[UR4][R18.64] ;  /* 0x0000000412008981 */ /* 0x000164000c1e1500 */
[----:B0-----:R-:W0:Y:S01]  /*09d0*/  LDC.64 R18, c[0x0][0x3a8] ;  /* 0x0000ea00ff127b82 */ /* 0x001e220000000a00 */
[----:B------:R-:W-:Y:S01]  /*09e0*/  BSSY.RECONVERGENT B0, `(.L_x_1400) ;  /* 0x0000012000007945 */ /* 0x000fe20003800200 */
[----:B0-----:R-:W-:Y:S01]  /*09f0*/  @!P0 IMAD.WIDE.U32 R18, R37, 0x2, R18 ;  /* 0x0000000225128825 */ /* 0x001fe200078e0012 */
[----:B------:R-:W-:-:S06]  /*0a00*/  PRMT R37, RZ, 0x7610, R37 ;  /* 0x00007610ff257816 */ /* 0x000fcc0000000025 */
[----:B------:R0:W5:Y:S01]  /*0a10*/  @!P0 LDG.E.U16 R37, desc[UR4][R18.64] ;  /* 0x0000000412258981 */ /* 0x000162000c1e1500 */
[----:B------:R-:W-:-:S13]  /*0a20*/  ISETP.GE.U32.AND P0, PT, R5, R3, PT ;  /* 0x000000030500720c */ /* 0x000fda0003f06070 */
[----:B0-----:R-:W-:Y:S05]  /*0a30*/  @P0 BRA `(.L_x_1401) ;  /* 0x0000000000300947 */ /* 0x001fea0003800000 */
        /* <DEDUP_REMOVED lines=12> */
.L_x_1401:
[----:B------:R-:W-:Y:S05]  /*0b00*/  BSYNC.RECONVERGENT B0 ;  /* 0x0000000000007941 */ /* 0x000fea0003800200 */
.L_x_1400:
[----:B-----5:R-:W-:Y:S01]  /*0b10*/  IADD3 R4, PT, PT, R5, 0x80, RZ ;  /* 0x0000008005047810 */ /* 0x020fe20007ffe0ff */
[----:B------:R-:W-:Y:S03]  /*0b20*/  BSSY.RECONVERGENT B0, `(.L_x_1402) ;  /* 0x000000f000007945 */ /* 0x000fe60003800200 */
[----:B------:R-:W-:-:S13]  /*0b30*/  ISETP.GE.U32.AND P1, PT, R4, R3, PT ;  /* 0x000000030400720c */ /* 0x000fda0003f26070 */
[----:B------:R-:W-:Y:S05]  /*0b40*/  @P1 BRA `(.L_x_1403) ;  /* 0x0000000000301947 */ /* 0x000fea0003800000 */
[----:B------:R-:W-:Y:S01]  /*0b50*/  SHF.L.U32 R10, R10, 0x10, RZ ;  /* 0x000000100a0a7819 */ /* 0x000fe200000006ff */
        /* <DEDUP_REMOVED lines=11> */
.L_x_1403:
[----:B------:R-:W-:Y:S05]  /*0c10*/  BSYNC.RECONVERGENT B0 ;  /* 0x0000000000007941 */ /* 0x000fea0003800200 */
.L_x_1402:
[----:B------:R-:W-:Y:S01]  /*0c20*/  VIADD R6, R5, 0x100 ;  /* 0x0000010005067836 */ /* 0x000fe20000000000 */
[----:B------:R-:W-:Y:S04]  /*0c30*/  BSSY.RECONVERGENT B0, `(.L_x_1404) ;  /* 0x000000f000007945 */ /* 0x000fe80003800200 */
        /* <DEDUP_REMOVED lines=14> */
.L_x_1405:
[----:B------:R-:W-:Y:S05]  /*0d20*/  BSYNC.RECONVERGENT B0 ;  /* 0x0000000000007941 */ /* 0x000fea0003800200 */
.L_x_1404:
[----:B------:R-:W0:Y:S01]  /*0d30*/  @!P0 LDC.64 R6, c[0x0][0x388] ;  /* 0x0000e200ff068b82 */ /* 0x000e220000000a00 */
[C---:B------:R-:W-:Y:S01]  /*0d40*/  IADD3 R12, PT, PT, R5.reuse, 0x180, RZ ;  /* 0x00000180050c7810 */ /* 0x040fe20007ffe0ff */
[----:B------:R-:W-:Y:S01]  /*0d50*/  BSSY.RECONVERGENT B0, `(.L_x_1406) ;  /* 0x0000019000007945 */ /* 0x000fe20003800200 */
[C---:B------:R-:W-:Y:S02]  /*0d60*/  IADD3 R14, PT, PT, R5.reuse, 0x280, RZ ;  /* 0x00000280050e7810 */ /* 0x040fe40007ffe0ff */
[-C--:B------:R-:W-:Y:S01]  /*0d70*/  ISETP.GE.U32.AND P1, PT, R12, R3.reuse, PT ;  /* 0x000000030c00720c */ /* 0x080fe20003f26070 */
[C---:B------:R-:W-:Y:S01]  /*0d80*/  VIADD R12, R5.reuse, 0x200 ;  /* 0x00000200050c7836 */ /* 0x040fe20000000000 */
[----:B------:R-:W-:Y:S01]  /*0d90*/  ISETP.GE.U32.AND P3, PT, R14, R3, PT ;  /* 0x000000030e00720c */ /* 0x000fe20003f66070 */
[----:B------:R-:W-:Y:S01]  /*0da0*/  VIADD R14, R5, 0x380 ;  /* 0x00000380050e7836 */ /* 0x000fe20000000000 */
[----:B------:R-:W-:Y:S02]  /*0db0*/  @!P0 IADD3 R11, PT, PT, R2, R5, RZ ;  /* 0x00000005020b8210 */ /* 0x000fe40007ffe0ff */
[----:B------:R-:W-:-:S02]  /*0dc0*/  ISETP.GE.U32.AND P2, PT, R12, R3, PT ;  /* 0x000000030c00720c */ /* 0x000fc40003f46070 */
[----:B------:R-:W-:Y:S02]  /*0dd0*/  IADD3 R12, PT, PT, R5, 0x300, RZ ;  /* 0x00000300050c7810 */ /* 0x000fe40007ffe0ff */
[-C--:B------:R-:W-:Y:S02]  /*0de0*/  ISETP.GE.U32.AND P5, PT, R14, R3.reuse, PT ;  /* 0x000000030e00720c */ /* 0x080fe40003fa6070 */
[----:B------:R-:W-:Y:S01]  /*0df0*/  ISETP.GE.U32.AND P4, PT, R12, R3, PT ;  /* 0x000000030c00720c */ /* 0x000fe20003f86070 */
[----:B0-----:R-:W-:Y:S01]  /*0e00*/  @!P0 IMAD.WIDE.U32 R6, R11, 0x2, R6 ;  /* 0x000000020b068825 */ /* 0x001fe200078e0006 */
[----:B------:R-:W-:Y:S11]  /*0e10*/  @P1 BRA `(.L_x_1407) ;  /* 0x0000000000301947 */ /* 0x000ff60003800000 */
        /* <DEDUP_REMOVED lines=12> */
.L_x_1407:
[----:B------:R-:W-:Y:S05]  /*0ee0*/  BSYNC.RECONVERGENT B0 ;  /* 0x0000000000007941 */ /* 0x000fea0003800200 */
.L_x_1406:
[----:B------:R-:W-:Y:S04]  /*0ef0*/  BSSY.RECONVERGENT B0, `(.L_x_1408) ;  /* 0x000000e000007945 */ /* 0x000fe80003800200 */
[----:B------:R-:W-:Y:S05]  /*0f00*/  @P2 BRA `(.L_x_1409) ;  /* 0x0000000000302947 */ /* 0x000fea0003800000 */
[----:B------:R-:W-:Y:S01]  /*0f10*/  IMAD.U32 R24, R24, 0x10000, RZ ;  /* 0x0001000018187824 */ /* 0x000fe200078e00ff */
        /* <DEDUP_REMOVED lines=11> */
.L_x_1409:
[----:B------:R-:W-:Y:S05]  /*0fd0*/  BSYNC.RECONVERGENT B0 ;  /* 0x0000000000007941 */ /* 0x000fea0003800200 */
.L_x_1408:
[----:B------:R-:W-:Y:S04]  /*0fe0*/  BSSY.RECONVERGENT B0, `(.L_x_1410) ;  /* 0x000000e000007945 */ /* 0x000fe80003800200 */
        /* <DEDUP_REMOVED lines=13> */
.L_x_1411:
[----:B------:R-:W-:Y:S05]  /*10c0*/  BSYNC.RECONVERGENT B0 ;  /* 0x0000000000007941 */ /* 0x000fea0003800200 */
.L_x_1410:
        /* <DEDUP_REMOVED lines=14> */
.L_x_1413:
[----:B------:R-:W-:Y:S05]  /*11b0*/  BSYNC.RECONVERGENT B0 ;  /* 0x0000000000007941 */ /* 0x000fea0003800200 */
.L_x_1412:
        /* <DEDUP_REMOVED lines=14> */
.L_x_1415:
[----:B------:R-:W-:Y:S05]  /*12a0*/  BSYNC.RECONVERGENT B0 ;  /* 0x0000000000007941 */ /* 0x000fea0003800200 */
.L_x_1414:
[----:B------:R-:W-:Y:S01]  /*12b0*/  @!P0 MOV R5, R4 ;  /* 0x0000000400058202 */ /* 0x000fe20000000f00 */
[----:B------:R0:W-:Y:S01]  /*12c0*/  @!P0 STG.E.U16 desc[UR4][R6.64], R8 ;  /* 0x0000000806008986 */ /* 0x0001e2000c101504 */
[----:B------:R-:W-:Y:S04]  /*12d0*/  BSSY.RECONVERGENT B0, `(.L_x_1416) ;  /* 0x000002d000007945 */ /* 0x000fe80003800200 */
[----:B------:R-:W-:Y:S01]  /*12e0*/  BSSY.RELIABLE B1, `(.L_x_1417) ;  /* 0x0000025000017945 */ /* 0x000fe20003800100 */
[----:B------:R-:W-:-:S13]  /*12f0*/  ISETP.GE.U32.AND P0, PT, R5, R3, PT ;  /* 0x000000030500720c */ /* 0x000fda0003f06070 */
[----:B0-----:R-:W-:Y:S05]  /*1300*/  @P0 BRA `(.L_x_1418) ;  /* 0x0000000000300947 */ /* 0x001fea0003800000 */
[----:B------:R-:W0:Y:S01]  /*1310*/  LDC.64 R6, c[0x0][0x388] ;  /* 0x0000e200ff067b82 */ /* 0x000e220000000a00 */
[----:B------:R-:W-:Y:S01]  /*1320*/  IADD3 R15, PT, PT, R2, R5, RZ ;  /* 0x00000005020f7210 */ /* 0x000fe20007ffe0ff */
[----:B------:R-:W-:-:S05]  /*1330*/  VIADD R5, R5, 0x80 ;  /* 0x0000008005057836 */ /* 0x000fca0000000000 */
[----:B------:R-:W-:Y:S01]  /*1340*/  ISETP.GE.U32.AND P0, PT, R5, R3, PT ;  /* 0x000000030500720c */ /* 0x000fe20003f06070 */
[----:B0-----:R-:W-:-:S05]  /*1350*/  IMAD.WIDE.U32 R6, R15, 0x2, R6 ;  /* 0x000000020f067825 */ /* 0x001fca00078e0006 */
[----:B------:R0:W-:Y:S07]  /*1360*/  STG.E.U16 desc[UR4][R6.64], R9 ;  /* 0x0000000906007986 */ /* 0x0001ee000c101504 */
[----:B------:R-:W-:Y:S05]  /*1370*/  @P0 BRA `(.L_x_1419) ;  /* 0x0000000000300947 */ /* 0x000fea0003800000 */
[----:B0-----:R-:W0:Y:S01]  /*1380*/  LDC.64 R6, c[0x0][0x388] ;  /* 0x0000e200ff067b82 */ /* 0x001e220000000a00 */
[----:B------:R-:W-:Y:S02]  /*1390*/  IADD3 R9, PT, PT, R2, R5, RZ ;  /* 0x0000000502097210 */ /* 0x000fe40007ffe0ff */
[----:B------:R-:W-:-:S03]  /*13a0*/  IADD3 R5, PT, PT, R5, 0x80, RZ ;  /* 0x0000008005057810 */ /* 0x000fc60007ffe0ff */
[----:B0-----:R-:W-:-:S05]  /*13b0*/  IMAD.WIDE.U32 R6, R9, 0x2, R6 ;  /* 0x0000000209067825 */ /* 0x001fca00078e0006 */
[----:B------:R0:W-:Y:S02]  /*13c0*/  STG.E.U16 desc[UR4][R6.64], R10 ;  /* 0x0000000a06007986 */ /* 0x0001e4000c101504 */
.L_x_1418:
[----:B------:R-:W-:-:S13]  /*13d0*/  ISETP.GE.U32.AND P0, PT, R5, R3, PT ;  /* 0x000000030500720c */ /* 0x000fda0003f06070 */
[----:B------:R-:W-:Y:S05]  /*13e0*/  @P0 BRA `(.L_x_1420) ;  /* 0x0000000000300947 */ /* 0x000fea0003800000 */
[----:B0-----:R-:W0:Y:S01]  /*13f0*/  LDC.64 R6, c[0x0][0x388] ;  /* 0x0000e200ff067b82 */ /* 0x001e220000000a00 */
[----:B------:R-:W-:Y:S01]  /*1400*/  IADD3 R9, PT, PT, R2, R5, RZ ;  /* 0x0000000502097210 */ /* 0x000fe20007ffe0ff */
[----:B------:R-:W-:-:S04]  /*1410*/  VIADD R5, R5, 0x80 ;  /* 0x0000008005057836 */ /* 0x000fc80000000000 */
[----:B0-----:R-:W-:-:S05]  /*1420*/  IMAD.WIDE.U32 R6, R9, 0x2, R6 ;  /* 0x0000000209067825 */ /* 0x001fca00078e0006 */
[----:B------:R1:W-:Y:S02]  /*1430*/  STG.E.U16 desc[UR4][R6.64], R11 ;  /* 0x0000000b06007986 */ /* 0x0003e4000c101504 */
.L_x_1419:
[----:B------:R-:W-:-:S13]  /*1440*/  ISETP.GE.U32.AND P0, PT, R5, R3, PT ;  /* 0x000000030500720c */ /* 0x000fda0003f06070 */
[----:B------:R-:W-:Y:S05]  /*1450*/  @P0 BRA `(.L_x_1421) ;  /* 0x0000000000340947 */ /* 0x000fea0003800000 */
[----:B01----:R-:W0:Y:S01]  /*1460*/  LDC.64 R6, c[0x0][0x388] ;  /* 0x0000e200ff067b82 */ /* 0x003e220000000a00 */
[----:B------:R-:W-:Y:S02]  /*1470*/  IADD3 R9, PT, PT, R2, R5, RZ ;  /* 0x0000000502097210 */ /* 0x000fe40007ffe0ff */
[----:B------:R-:W-:-:S03]  /*1480*/  IADD3 R5, PT, PT, R5, 0x80, RZ ;  /* 0x0000008005057810 */ /* 0x000fc60007ffe0ff */
[----:B0-----:R-:W-:-:S05]  /*1490*/  IMAD.WIDE.U32 R6, R9, 0x2, R6 ;  /* 0x0000000209067825 */ /* 0x001fca00078e0006 */
[----:B------:R1:W-:Y:S02]  /*14a0*/  STG.E.U16 desc[UR4][R6.64], R12 ;  /* 0x0000000c06007986 */ /* 0x0003e4000c101504 */
.L_x_1420:
[----:B------:R-:W-:-:S13]  /*14b0*/  ISETP.GE.U32.AND P0, PT, R5, R3, PT ;  /* 0x000000030500720c */ /* 0x000fda0003f06070 */
[----:B------:R-:W-:Y:S05]  /*14c0*/  @P0 BREAK.RELIABLE B1 ;  /* 0x0000000000010942 */ /* 0x000fea0003800100 */
[----:B------:R-:W-:Y:S05]  /*14d0*/  @P0 BRA `(.L_x_1422) ;  /* 0x0000000000300947 */ /* 0x000fea0003800000 */
[----:B01----:R-:W0:Y:S01]  /*14e0*/  LDC.64 R6, c[0x0][0x388] ;  /* 0x0000e200ff067b82 */ /* 0x003e220000000a00 */
[----:B------:R-:W-:Y:S01]  /*14f0*/  IADD3 R9, PT, PT, R2, R5, RZ ;  /* 0x0000000502097210 */ /* 0x000fe20007ffe0ff */
[----:B------:R-:W-:-:S04]  /*1500*/  VIADD R5, R5, 0x80 ;  /* 0x0000008005057836 */ /* 0x000fc80000000000 */
[----:B0-----:R-:W-:-:S05]  /*1510*/  IMAD.WIDE.U32 R6, R9, 0x2, R6 ;  /* 0x0000000209067825 */ /* 0x001fca00078e0006 */
[----:B------:R2:W-:Y:S02]  /*1520*/  STG.E.U16 desc[UR4][R6.64], R13 ;  /* 0x0000000d06007986 */ /* 0x0005e4000c101504 */
.L_x_1421:
[----:B------:R-:W-:Y:S05]  /*1530*/  BSYNC.RELIABLE B1 ;  /* 0x0000000000017941 */ /* 0x000fea0003800100 */
.L_x_1417:
[----:B------:R-:W-:-:S13]  /*1540*/  ISETP.GE.U32.AND P0, PT, R5, R3, PT ;  /* 0x000000030500720c */ /* 0x000fda0003f06070 */
[----:B012---:R-:W0:Y:S01]  /*1550*/  @!P0 LDC.64 R6, c[0x0][0x388] ;  /* 0x0000e200ff068b82 */ /* 0x007e220000000a00 */
[----:B------:R-:W-:Y:S02]  /*1560*/  @!P0 IADD3 R9, PT, PT, R2, R5, RZ ;  /* 0x0000000502098210 */ /* 0x000fe40007ffe0ff */
[----:B------:R-:W-:-:S03]  /*1570*/  @!P0 IADD3 R5, PT, PT, R5, 0x80, RZ ;  /* 0x0000008005058810 */ /* 0x000fc60007ffe0ff */
[----:B0-----:R-:W-:-:S05]  /*1580*/  @!P0 IMAD.WIDE.U32 R6, R9, 0x2, R6 ;  /* 0x0000000209068825 */ /* 0x001fca00078e0006 */
[----:B------:R2:W-:Y:S02]  /*1590*/  @!P0 STG.E.U16 desc[UR4][R6.64], R14 ;  /* 0x0000000e06008986 */ /* 0x0005e4000c101504 */
.L_x_1422:
[----:B------:R-:W-:Y:S05]  /*15a0*/  BSYNC.RECONVERGENT B0 ;  /* 0x0000000000007941 */ /* 0x000fea0003800200 */
.L_x_1416:
[----:B------:R-:W-:Y:S05]  /*15b0*/  WARPSYNC.ALL ;  /* 0x0000000000007948 */ /* 0x000fea0003800000 */
[----:B------:R-:W-:-:S13]  /*15c0*/  ISETP.GE.U32.AND P0, PT, R5, R3, PT ;  /* 0x000000030500720c */ /* 0x000fda0003f06070 */
[----:B------:R-:W-:Y:S05]  /*15d0*/  @P0 EXIT ;  /* 0x000000000000094d */ /* 0x000fea0003800000 */
[----:B012---:R-:W0:Y:S01]  /*15e0*/  LDC.64 R6, c[0x0][0x388] ;  /* 0x0000e200ff067b82 */ /* 0x007e220000000a00 */
[----:B------:R-:W-:-:S05]  /*15f0*/  IADD3 R3, PT, PT, R2, R5, RZ ;  /* 0x0000000502037210 */ /* 0x000fca0007ffe0ff */
[----:B0-----:R-:W-:-:S05]  /*1600*/  IMAD.WIDE.U32 R2, R3, 0x2, R6 ;  /* 0x0000000203027825 */ /* 0x001fca00078e0006 */
[----:B------:R-:W-:Y:S01]  /*1610*/  STG.E.U16 desc[UR4][R2.64], R0 ;  /* 0x0000000002007986 */ /* 0x000fe2000c101504 */
[----:B------:R-:W-:Y:S05]  /*1620*/  EXIT ;  /* 0x000000000000794d */ /* 0x000fea0003800000 */
.L_x_1399:
[----:B------:R-:W0:Y:S01]  /*1630*/  S2R R6, SR_TID.X ;  /* 0x0000000000067919 */ /* 0x000e220000002100 */
[----:B------:R-:W1:Y:S08]  /*1640*/  LDC.64 R4, c[0x0][0x398] ;  /* 0x0000e600ff047b82 */ /* 0x000e700000000a00 */
[----:B------:R-:W2:Y:S08]  /*1650*/  LDC.64 R12, c[0x0][0x3a8] ;  /* 0x0000ea00ff0c7b82 */ /* 0x000eb00000000a00 */
[----:B------:R-:W3:Y:S01]  /*1660*/  LDC.64 R14, c[0x0][0x390] ;  /* 0x0000e400ff0e7b82 */ /* 0x000ee20000000a00 */
[----:B-1----:R-:W-:-:S04]  /*1670*/  IMAD.WIDE.U32 R4, R2, 0x2, R4 ;  /* 0x0000000202047825 */ /* 0x002fc800078e0004 */
[----:B0-----:R-:W-:-:S03]  /*1680*/  IMAD.WIDE.U32 R8, R6, 0x4, R4 ;  /* 0x0000000406087825 */ /* 0x001fc600078e0004 */
[----:B------:R-:W0:Y:S02]  /*1690*/  LDC.64 R4, c[0x0][0x3a0] ;  /* 0x0000e800ff047b82 */ /* 0x000e240000000a00 */
[----:B------:R-:W4:Y:S04]  /*16a0*/  LDG.E R18, desc[UR4][R8.64] ;  /* 0x0000000408127981 */ /* 0x000f28000c1e1900 */
[----:B------:R-:W5:Y:S04]  /*16b0*/  LDG.E R16, desc[UR4][R8.64+0x200] ;  /* 0x0002000408107981 */ /* 0x000f68000c1e1900 */
[----:B------:R-:W5:Y:S04]  /*16c0*/  LDG.E R17, desc[UR4][R8.64+0x400] ;  /* 0x0004000408117981 */ /* 0x000f68000c1e1900 */
[----:B------:R-:W5:Y:S01]  /*16d0*/  LDG.E R19, desc[UR4][R8.64+0x600] ;  /* 0x0006000408137981 */ /* 0x000f62000c1e1900 */
[----:B--2---:R-:W-:-:S04]  /*16e0*/  IMAD.WIDE.U32 R12, R2, 0x2, R12 ;  /* 0x00000002020c7825 */ /* 0x004fc800078e000c */
[----:B---3--:R-:W-:-:S04]  /*16f0*/  IMAD.WIDE.U32 R14, R2, 0x2, R14 ;  /* 0x00000002020e7825 */ /* 0x008fc800078e000e */
[----:B------:R-:W-:-:S04]  /*1700*/  IMAD.WIDE.U32 R12, R6, 0x4, R12 ;  /* 0x00000004060c7825 */ /* 0x000fc800078e000c */
[----:B------:R-:W-:Y:S01]  /*1710*/  IMAD.WIDE.U32 R14, R6, 0x4, R14 ;  /* 0x00000004060e7825 */ /* 0x000fe200078e000e */
[----:B------:R-:W2:Y:S03]  /*1720*/  LDG.E R24, desc[UR4][R12.64] ;  /* 0x000000040c187981 */ /* 0x000ea6000c1e1900 */
[----:B0-----:R-:W-:Y:S01]  /*1730*/  IMAD.WIDE.U32 R4, R2, 0x2, R4 ;  /* 0x0000000202047825 */ /* 0x001fe200078e0004 */
[----:B------:R-:W3:Y:S04]  /*1740*/  LDG.E R23, desc[UR4][R14.64] ;  /* 0x000000040e177981 */ /* 0x000ee8000c1e1900 */
[----:B------:R-:W3:Y:S01]  /*1750*/  LDG.E R22, desc[UR4][R12.64+0x200] ;  /* 0x000200040c167981 */ /* 0x000ee2000c1e1900 */
[----:B------:R-:W-:-:S03]  /*1760*/  IMAD.WIDE.U32 R4, R6, 0x4, R4 ;  /* 0x0000000406047825 */ /* 0x000fc600078e0004 */
[----:B------:R-:W3:Y:S04]  /*1770*/  LDG.E R20, desc[UR4][R14.64+0x200] ;  /* 0x000200040e147981 */ /* 0x000ee8000c1e1900 */
[----:B------:R-:W3:Y:S04]  /*1780*/  LDG.E R21, desc[UR4][R4.64] ;  /* 0x0000000404157981 */ /* 0x000ee8000c1e1900 */
[----:B------:R-:W3:Y:S04]  /*1790*/  LDG.E R7, desc[UR4][R4.64+0x200] ;  /* 0x0002000404077981 */ /* 0x000ee8000c1e1900 */
[----:B------:R-:W3:Y:S04]  /*17a0*/  LDG.E R0, desc[UR4][R12.64+0x400] ;  /* 0x000400040c007981 */ /* 0x000ee8000c1e1900 */
[----:B------:R-:W3:Y:S04]  /*17b0*/  LDG.E R3, desc[UR4][R14.64+0x400] ;  /* 0x000400040e037981 */ /* 0x000ee8000c1e1900 */
[----:B------:R0:W3:Y:S04]  /*17c0*/  LDG.E R9, desc[UR4][R12.64+0x600] ;  /* 0x000600040c097981 */ /* 0x0000e8000c1e1900 */
[----:B------:R-:W3:Y:S04]  /*17d0*/  LDG.E R8, desc[UR4][R14.64+0x600] ;  /* 0x000600040e087981 */ /* 0x000ee8000c1e1900 */
[----:B------:R-:W3:Y:S04]  /*17e0*/  LDG.E R10, desc[UR4][R4.64+0x400] ;  /* 0x00040004040a7981 */ /* 0x000ee8000c1e1900 */
[----:B------:R1:W3:Y:S01]  /*17f0*/  LDG.E R11, desc[UR4][R4.64+0x600] ;  /* 0x00060004040b7981 */ /* 0x0002e2000c1e1900 */
[C---:B----4-:R-:W-:Y:S01]  /*1800*/  IMAD.U32 R25, R18.reuse, 0x10000, RZ ;  /* 0x0001000012197824 */ /* 0x050fe200078e00ff */
[----:B------:R-:W-:-:S05]  /*1810*/  PRMT R18, R18, 0x7632, R18 ;  /* 0x0000763212127816 */ /* 0x000fca0000000012 */
[----:B------:R-:W-:Y:S02]  /*1820*/  IMAD.U32 R18, R18, 0x10000, RZ ;  /* 0x0001000012127824 */ /* 0x000fe400078e00ff */
[----:B------:R-:W-:Y:S02]  /*1830*/  FMUL.FTZ R26, R25, -1.4426950216293334961 ;  /* 0xbfb8aa3b191a7820 */ /* 0x000fe40000410000 */
[----:B------:R-:W-:-:S04]  /*1840*/  FMUL.FTZ R18, R18, -1.4426950216293334961 ;  /* 0xbfb8aa3b12127820 */ /* 0x000fc80000410000 */
[----:B------:R-:W4:Y:S01]  /*1850*/  MUFU.EX2 R26, R26 ;  /* 0x0000001a001a7308 */ /* 0x000f220000000800 */
[C---:B-----5:R-:W-:Y:S02]  /*1860*/  SHF.L.U32 R25, R16.reuse, 0x10, RZ ;  /* 0x0000001010197819 */ /* 0x060fe400000006ff */
[----:B------:R-:W-:-:S05]  /*1870*/  PRMT R16, R16, 0x7632, R16 ;  /* 0x0000763210107816 */ /* 0x000fca0000000010 */
[----:B------:R-:W5:Y:S01]  /*1880*/  MUFU.EX2 R18, R18 ;  /* 0x0000001200127308 */ /* 0x000f620000000800 */
[----:B------:R-:W-:Y:S01]  /*1890*/  SHF.L.U32 R27, R17, 0x10, RZ ;  /* 0x00000010111b7819 */ /* 0x000fe200000006ff */
[----:B------:R-:W-:Y:S01]  /*18a0*/  FMUL.FTZ R25, R25, -1.4426950216293334961 ;  /* 0xbfb8aa3b19197820 */ /* 0x000fe20000410000 */
[----:B------:R-:W-:Y:S02]  /*18b0*/  SHF.L.U32 R16, R16, 0x10, RZ ;  /* 0x0000001010107819 */ /* 0x000fe400000006ff */
[----:B------:R-:W-:Y:S01]  /*18c0*/  PRMT R17, R17, 0x7632, R17 ;  /* 0x0000763211117816 */ /* 0x000fe20000000011 */
[----:B------:R-:W-:Y:S01]  /*18d0*/  FMUL.FTZ R27, R27, -1.4426950216293334961 ;  /* 0xbfb8aa3b1b1b7820 */ /* 0x000fe20000410000 */
[----:B0-----:R-:W-:Y:S01]  /*18e0*/  SHF.L.U32 R13, R19, 0x10, RZ ;  /* 0x00000010130d7819 */ /* 0x001fe200000006ff */
[----:B------:R-:W-:Y:S01]  /*18f0*/  FMUL.FTZ R16, R16, -1.4426950216293334961 ;  /* 0xbfb8aa3b10107820 */ /* 0x000fe20000410000 */
[----:B------:R-:W-:Y:S01]  /*1900*/  SHF.L.U32 R17, R17, 0x10, RZ ;  /* 0x0000001011117819 */ /* 0x000fe200000006ff */
[----:B------:R-:W0:Y:S02]  /*1910*/  MUFU.EX2 R25, R25 ;  /* 0x0000001900197308 */ /* 0x000e240000000800 */
[----:B-1----:R-:W-:Y:S01]  /*1920*/  FMUL.FTZ R4, R13, -1.4426950216293334961 ;  /* 0xbfb8aa3b0d047820 */ /* 0x002fe20000410000 */
[----:B----4-:R-:W-:Y:S01]  /*1930*/  FADD.FTZ R13, R26, 1 ;  /* 0x3f8000001a0d7421 */ /* 0x010fe20000010000 */
[----:B------:R-:W-:-:S04]  /*1940*/  FMUL.FTZ R15, R17, -1.4426950216293334961 ;  /* 0xbfb8aa3b110f7820 */ /* 0x000fc80000410000 */
[----:B------:R-:W-:Y:S01]  /*1950*/  MUFU.EX2 R12, R27 ;  /* 0x0000001b000c7308 */ /* 0x000fe20000000800 */
[----:B-----5:R-:W-:-:S07]  /*1960*/  FADD.FTZ R17, R18, 1 ;  /* 0x3f80000012117421 */ /* 0x020fce0000010000 */
[----:B------:R2:W1:Y:S01]  /*1970*/  MUFU.EX2 R27, R16 ;  /* 0x00000010001b7308 */ /* 0x0004620000000800 */
[----:B------:R-:W-:-:S07]  /*1980*/  PRMT R19, R19, 0x7632, R19 ;  /* 0x0000763213137816 */ /* 0x000fce0000000013 */
[----:B------:R-:W4:Y:S01]  /*1990*/  MUFU.RCP R13, R13 ;  /* 0x0000000d000d7308 */ /* 0x000f220000001000 */
[----:B------:R-:W-:-:S07]  /*19a0*/  SHF.L.U32 R19, R19, 0x10, RZ ;  /* 0x0000001013137819 */ /* 0x000fce00000006ff */
[----:B------:R-:W5:Y:S01]  /*19b0*/  MUFU.RCP R17, R17 ;  /* 0x0000001100117308 */ /* 0x000f620000001000 */
[----:B0-----:R-:W-:Y:S01]  /*19c0*/  FADD.FTZ R14, R25, 1 ;  /* 0x3f800000190e7421 */ /* 0x001fe20000010000 */
[C---:B--2---:R-:W-:Y:S01]  /*19d0*/  PRMT R16, R24.reuse, 0x7632, R16 ;  /* 0x0000763218107816 */ /* 0x044fe20000000010 */
[----:B-1----:R-:W-:Y:S01]  /*19e0*/  FADD.FTZ R27, R27, 1 ;  /* 0x3f8000001b1b7421 */ /* 0x002fe20000010000 */
[----:B------:R-:W-:Y:S01]  /*19f0*/  FMUL.FTZ R5, R19, -1.4426950216293334961 ;  /* 0xbfb8aa3b13057820 */ /* 0x000fe20000410000 */
[C---:B---3--:R-:W-:Y:S01]  /*1a00*/  PRMT R18, R23.reuse, 0x7632, R18 ;  /* 0x0000763217127816 */ /* 0x048fe20000000012 */
[----:B------:R-:W-:Y:S01]  /*1a10*/  IMAD.U32 R24, R24, 0x10000, RZ ;  /* 0x0001000018187824 */ /* 0x000fe200078e00ff */
[----:B------:R-:W-:Y:S01]  /*1a20*/  SHF.L.U32 R28, R16, 0x10, RZ ;  /* 0x00000010101c7819 */ /* 0x000fe200000006ff */
[----:B------:R-:W0:Y:S01]  /*1a30*/  MUFU.EX2 R4, R4 ;  /* 0x0000000400047308 */ /* 0x000e220000000800 */
[----:B------:R-:W-:Y:S01]  /*1a40*/  SHF.L.U32 R23, R23, 0x10, RZ ;  /* 0x0000001017177819 */ /* 0x000fe200000006ff */
[----:B----4-:R-:W-:Y:S01]  /*1a50*/  FFMA.FTZ R24, -R24, R13, R24 ;  /* 0x0000000d18187223 */ /* 0x010fe20000010118 */
[----:B------:R-:W-:-:S05]  /*1a60*/  IMAD.U32 R18, R18, 0x10000, RZ ;  /* 0x0001000012127824 */ /* 0x000fca00078e00ff */
[----:B------:R-:W-:Y:S01]  /*1a70*/  MUFU.EX2 R15, R15 ;  /* 0x0000000f000f7308 */ /* 0x000fe20000000800 */
[----:B-----5:R-:W-:Y:S01]  /*1a80*/  FFMA.FTZ R19, -R28, R17, R28 ;  /* 0x000000111c137223 */ /* 0x020fe2000001011c */
[----:B------:R-:W-:-:S06]  /*1a90*/  SHF.L.U32 R26, R21, 0x10, RZ ;  /* 0x00000010151a7819 */ /* 0x000fcc00000006ff */
[----:B------:R-:W1:Y:S01]  /*1aa0*/  MUFU.RCP R14, R14 ;  /* 0x0000000e000e7308 */ /* 0x000e620000001000 */
[----:B------:R-:W-:-:S07]  /*1ab0*/  FMUL.FTZ R23, R23, R24 ;  /* 0x0000001817177220 */ /* 0x000fce0000410000 */
[----:B------:R-:W2:Y:S01]  /*1ac0*/  MUFU.RCP R16, R27 ;  /* 0x0000001b00107308 */ /* 0x000ea20000001000 */
[----:B------:R-:W-:Y:S01]  /*1ad0*/  FMUL.FTZ R24, R18, R19 ;  /* 0x0000001312187220 */ /* 0x000fe20000410000 */
[----:B------:R-:W-:Y:S01]  /*1ae0*/  PRMT R18, R22, 0x7632, R18 ;  /* 0x0000763216127816 */ /* 0x000fe20000000012 */
[----:B------:R-:W-:-:S05]  /*1af0*/  FADD.FTZ R28, R12, 1 ;  /* 0x3f8000000c1c7421 */ /* 0x000fca0000010000 */
[----:B------:R-:W3:Y:S01]  /*1b00*/  MUFU.EX2 R5, R5 ;  /* 0x0000000500057308 */ /* 0x000ee20000000800 */
[----:B------:R-:W-:Y:S01]  /*1b10*/  FFMA.FTZ R12, R26, R13, R23 ;  /* 0x0000000d1a0c7223 */ /* 0x000fe20000010017 */
[----:B------:R-:W-:Y:S02]  /*1b20*/  SHF.L.U32 R23, R22, 0x10, RZ ;  /* 0x0000001016177819 */ /* 0x000fe400000006ff */
[----:B------:R-:W-:Y:S02]  /*1b30*/  PRMT R19, R20, 0x7632, R19 ;  /* 0x0000763214137816 */ /* 0x000fe40000000013 */
[----:B------:R-:W-:Y:S02]  /*1b40*/  SHF.L.U32 R25, R18, 0x10, RZ ;  /* 0x0000001012197819 */ /* 0x000fe400000006ff */
[----:B------:R-:W4:Y:S01]  /*1b50*/  MUFU.RCP R13, R28 ;  /* 0x0000001c000d7308 */ /* 0x000f220000001000 */
[----:B------:R-:W-:Y:S01]  /*1b60*/  SHF.L.U32 R20, R20, 0x10, RZ ;  /* 0x0000001014147819 */ /* 0x000fe200000006ff */
[----:B0-----:R-:W-:Y:S01]  /*1b70*/  FADD.FTZ R26, R4, 1 ;  /* 0x3f800000041a7421 */ /* 0x001fe20000010000 */
[----:B------:R-:W-:Y:S01]  /*1b80*/  PRMT R21, R21, 0x7632, R21 ;  /* 0x0000763215157816 */ /* 0x000fe20000000015 */
[----:B-1----:R-:W-:Y:S01]  /*1b90*/  FFMA.FTZ R23, -R23, R14, R23 ;  /* 0x0000000e17177223 */ /* 0x002fe20000010117 */
[----:B------:R-:W-:Y:S01]  /*1ba0*/  SHF.L.U32 R19, R19, 0x10, RZ ;  /* 0x0000001013137819 */ /* 0x000fe200000006ff */
[----:B------:R-:W-:Y:S01]  /*1bb0*/  FADD.FTZ R15, R15, 1 ;  /* 0x3f8000000f0f7421 */ /* 0x000fe20000010000 */
[----:B--2---:R-:W-:Y:S01]  /*1bc0*/  FFMA.FTZ R4, -R25, R16, R25 ;  /* 0x0000001019047223 */ /* 0x004fe20000010119 */
[----:B------:R-:W-:Y:S01]  /*1bd0*/  FMUL.FTZ R20, R20, R23 ;  /* 0x0000001714147220 */ /* 0x000fe20000410000 */
[----:B------:R-:W-:-:S02]  /*1be0*/  IMAD.U32 R21, R21, 0x10000, RZ ;  /* 0x0001000015157824 */ /* 0x000fc400078e00ff */
[----:B---3--:R-:W-:Y:S01]  /*1bf0*/  FADD.FTZ R23, R5, 1 ;  /* 0x3f80000005177421 */ /* 0x008fe20000010000 */
[----:B------:R-:W-:Y:S01]  /*1c00*/  FMUL.FTZ R22, R19, R4 ;  /* 0x0000000413167220 */ /* 0x000fe20000410000 */
[----:B------:R-:W0:Y:S01]  /*1c10*/  MUFU.RCP R15, R15 ;  /* 0x0000000f000f7308 */ /* 0x000e220000001000 */
[C---:B------:R-:W-:Y:S02]  /*1c20*/  PRMT R4, R7.reuse, 0x7632, R4 ;  /* 0x0000763207047816 */ /* 0x040fe40000000004 */
[----:B------:R-:W-:Y:S01]  /*1c30*/  SHF.L.U32 R5, R7, 0x10, RZ ;  /* 0x0000001007057819 */ /* 0x000fe200000006ff */
[----:B------:R-:W-:Y:S01]  /*1c40*/  FFMA.FTZ R17, R21, R17, R24 ;  /* 0x0000001115117223 */ /* 0x000fe20000010018 */
[----:B------:R-:W-:Y:S01]  /*1c50*/  SHF.L.U32 R24, R0, 0x10, RZ ;  /* 0x0000001000187819 */ /* 0x000fe200000006ff */
[----:B------:R-:W-:Y:S02]  /*1c60*/  IMAD.U32 R19, R4, 0x10000, RZ ;  /* 0x0001000004137824 */ /* 0x000fe400078e00ff */
[----:B------:R-:W1:Y:S01]  /*1c70*/  MUFU.RCP R18, R26 ;  /* 0x0000001a00127308 */ /* 0x000e620000001000 */
[----:B------:R-:W-:-:S02]  /*1c80*/  FFMA.FTZ R14, R5, R14, R20 ;  /* 0x0000000e050e7223 */ /* 0x000fc40000010014 */
[----:B------:R-:W2:Y:S01]  /*1c90*/  LDC.64 R4, c[0x0][0x388] ;  /* 0x0000e200ff047b82 */ /* 0x000ea20000000a00 */
[----:B------:R-:W-:Y:S01]  /*1ca0*/  SHF.L.U32 R21, R3, 0x10, RZ ;  /* 0x0000001003157819 */ /* 0x000fe200000006ff */
[----:B----4-:R-:W-:Y:S01]  /*1cb0*/  FFMA.FTZ R24, -R24, R13, R24 ;  /* 0x0000000d18187223 */ /* 0x010fe20000010118 */
[----:B------:R-:W-:Y:S02]  /*1cc0*/  PRMT R20, R0, 0x7632, R20 ;  /* 0x0000763200147816 */ /* 0x000fe40000000014 */
[----:B------:R-:W3:Y:S01]  /*1cd0*/  MUFU.RCP R7, R23 ;  /* 0x0000001700077308 */ /* 0x000ee20000001000 */
[----:B------:R-:W-:Y:S01]  /*1ce0*/  FFMA.FTZ R19, R19, R16, R22 ;  /* 0x0000001013137223 */ /* 0x000fe20000010016 */
[----:B------:R-:W-:Y:S01]  /*1cf0*/  PRMT R3, R3, 0x7632, R3 ;  /* 0x0000763203037816 */ /* 0x000fe20000000003 */
[----:B------:R-:W-:Y:S01]  /*1d00*/  FMUL.FTZ R16, R21, R24 ;  /* 0x0000001815107220 */ /* 0x000fe20000410000 */
[----:B------:R-:W-:Y:S02]  /*1d10*/  SHF.L.U32 R20, R20, 0x10, RZ ;  /* 0x0000001014147819 */ /* 0x000fe400000006ff */
[----:B------:R-:W-:-:S02]  /*1d20*/  PRMT R21, R9, 0x7632, R21 ;  /* 0x0000763209157816 */ /* 0x000fc40000000015 */
[----:B------:R-:W-:Y:S01]  /*1d30*/  SHF.L.U32 R9, R9, 0x10, RZ ;  /* 0x0000001009097819 */ /* 0x000fe200000006ff */
[----:B0-----:R-:W-:Y:S01]  /*1d40*/  FFMA.FTZ R20, -R20, R15, R20 ;  /* 0x0000000f14147223 */ /* 0x001fe20000010114 */
[----:B------:R-:W-:Y:S02]  /*1d50*/  SHF.L.U32 R3, R3, 0x10, RZ ;  /* 0x0000001003037819 */ /* 0x000fe400000006ff */
[C---:B------:R-:W-:Y:S02]  /*1d60*/  PRMT R0, R8.reuse, 0x7632, R0 ;  /* 0x0000763208007816 */ /* 0x040fe40000000000 */
[----:B------:R-:W-:Y:S01]  /*1d70*/  SHF.L.U32 R24, R21, 0x10, RZ ;  /* 0x0000001015187819 */ /* 0x000fe200000006ff */
[----:B------:R-:W-:Y:S02]  /*1d80*/  IMAD.U32 R8, R8, 0x10000, RZ ;  /* 0x0001000008087824 */ /* 0x000fe400078e00ff */
[----:B-1----:R-:W-:Y:S01]  /*1d90*/  FFMA.FTZ R9, -R9, R18, R9 ;  /* 0x0000001209097223 */ /* 0x002fe20000010109 */
[----:B------:R-:W-:Y:S01]  /*1da0*/  SHF.L.U32 R22, R0, 0x10, RZ ;  /* 0x0000001000167819 */ /* 0x000fe200000006ff */
[----:B------:R-:W-:Y:S01]  /*1db0*/  FMUL.FTZ R21, R3, R20 ;  /* 0x0000001403157220 */ /* 0x000fe20000410000 */
[----:B------:R-:W-:Y:S01]  /*1dc0*/  PRMT R0, R10, 0x7632, R0 ;  /* 0x000076320a007816 */ /* 0x000fe20000000000 */
[----:B---3--:R-:W-:Y:S01]  /*1dd0*/  FFMA.FTZ R23, -R24, R7, R24 ;  /* 0x0000000718177223 */ /* 0x008fe20000010118 */
[C---:B------:R-:W-:Y:S01]  /*1de0*/  PRMT R3, R11.reuse, 0x7632, R3 ;  /* 0x000076320b037816 */ /* 0x040fe20000000003 */
[----:B------:R-:W-:Y:S01]  /*1df0*/  FMUL.FTZ R8, R8, R9 ;  /* 0x0000000908087220 */ /* 0x000fe20000410000 */
[----:B------:R-:W-:Y:S01]  /*1e00*/  IMAD.U32 R9, R10, 0x10000, RZ ;  /* 0x000100000a097824 */ /* 0x000fe200078e00ff */
[----:B------:R-:W-:Y:S01]  /*1e10*/  SHF.L.U32 R0, R0, 0x10, RZ ;  /* 0x0000001000007819 */ /* 0x000fe200000006ff */
[----:B------:R-:W-:Y:S01]  /*1e20*/  FMUL.FTZ R23, R22, R23 ;  /* 0x0000001716177220 */ /* 0x000fe20000410000 */
[----:B------:R-:W-:-:S02]  /*1e30*/  SHF.L.U32 R11, R11, 0x10, RZ ;  /* 0x000000100b0b7819 */ /* 0x000fc400000006ff */
[----:B------:R-:W-:Y:S01]  /*1e40*/  SHF.L.U32 R10, R3, 0x10, RZ ;  /* 0x00000010030a7819 */ /* 0x000fe200000006ff */
[----:B--2---:R-:W-:-:S04]  /*1e50*/  IMAD.WIDE.U32 R4, R2, 0x2, R4 ;  /* 0x0000000202047825 */ /* 0x004fc800078e0004 */
[----:B------:R-:W-:Y:S01]  /*1e60*/  FFMA.FTZ R9, R9, R13, R16 ;  /* 0x0000000d09097223 */ /* 0x000fe20000010010 */
[----:B------:R-:W-:Y:S01]  /*1e70*/  FFMA.FTZ R0, R0, R15, R21 ;  /* 0x0000000f00007223 */ /* 0x000fe20000010015 */
[----:B------:R-:W-:Y:S01]  /*1e80*/  FFMA.FTZ R8, R11, R18, R8 ;  /* 0x000000120b087223 */ /* 0x000fe20000010008 */
[----:B------:R-:W-:Y:S01]  /*1e90*/  FFMA.FTZ R23, R10, R7, R23 ;  /* 0x000000070a177223 */ /* 0x000fe20000010017 */
[----:B------:R-:W-:Y:S01]  /*1ea0*/  F2FP.BF16.F32.PACK_AB R17, R17, R12 ;  /* 0x0000000c1111723e */ /* 0x000fe200000010ff */
[----:B------:R-:W-:Y:S01]  /*1eb0*/  IMAD.WIDE.U32 R4, R6, 0x4, R4 ;  /* 0x0000000406047825 */ /* 0x000fe200078e0004 */
[----:B------:R-:W-:Y:S02]  /*1ec0*/  F2FP.BF16.F32.PACK_AB R19, R19, R14 ;  /* 0x0000000e1313723e */ /* 0x000fe400000010ff */
[----:B------:R-:W-:Y:S02]  /*1ed0*/  F2FP.BF16.F32.PACK_AB R9, R0, R9 ;  /* 0x000000090009723e */ /* 0x000fe400000010ff */
[----:B------:R-:W-:Y:S01]  /*1ee0*/  F2FP.BF16.F32.PACK_AB R23, R23, R8 ;  /* 0x000000081717723e */ /* 0x000fe200000010ff */
[----:B------:R-:W-:Y:S04]  /*1ef0*/  STG.E desc[UR4][R4.64], R17 ;  /* 0x0000001104007986 */ /* 0x000fe8000c101904 */
[----:B------:R-:W-:Y:S04]  /*1f00*/  STG.E desc[UR4][R4.64+0x200], R19 ;  /* 0x0002001304007986 */ /* 0x000fe8000c101904 */
[----:B------:R-:W-:Y:S04]  /*1f10*/  STG.E desc[UR4][R4.64+0x400], R9 ;  /* 0x0004000904007986 */ /* 0x000fe8000c101904 */
[----:B------:R-:W-:Y:S01]  /*1f20*/  STG.E desc[UR4][R4.64+0x600], R23 ;  /* 0x0006001704007986 */ /* 0x000fe2000c101904 */
[----:B------:R-:W-:Y:S05]  /*1f30*/  EXIT ;  /* 0x000000000000794d */ /* 0x000fea0003800000 */
.L_x_1423:
        /* <DEDUP_REMOVED lines=12> */
.L_x_9511:


//--------------------- .text._ZN2at6native29vectorized_elementwise_kernelILi4EZZZNS0_14glu_jvp_kernelERNS_18TensorIteratorBaseEENKUlvE_clEvENKUlvE2_clEvEUlN3c108BFloat16ES7_S7_S7_E_St5arrayIPcLm5EEEEviT0_T1_ --------------------------
	.section	.text._ZN2at6native29vectorized_elementwise_kernelILi4EZZZNS0_14glu_jvp_kernelERNS_18TensorIteratorBaseEENKUlvE_clEvENKUlvE2_clEvEUlN3c108BFloat16ES7_S7_S7_E_St5arrayIPcLm5EEEEviT0_T1_,"ax",@progbits
	.align	128
        .global         _ZN2at6native29vectorized_elementwise_kernelILi4EZZZNS0_14glu_jvp_kernelERNS_18TensorIteratorBaseEENKUlvE_clEvENKUlvE2_clEvEUlN3c108BFloat16ES7_S7_S7_E_St5arrayIPcLm5EEEEviT0_T1_
        .type           _ZN2at6native29vectorized_elementwise_kernelILi4EZZZNS0_14glu_jvp_kernelERNS_18TensorIteratorBaseEENKUlvE_clEvENKUlvE2_clEvEUlN3c108BFloat16ES7_S7_S7_E_St5arrayIPcLm5EEEEviT0_T1_,@function
        .size           _ZN2at6native29vectorized_elementwise_kernelILi4EZZZNS0_14glu_jvp_kernelERNS_18TensorIteratorBaseEENKUlvE_clEvENKUlvE2_clEvEUlN3c108BFloat16ES7_S7_S7_E_St5arrayIPcLm5EEEEviT0_T1_,(.L_x_9512 - _ZN2at6native29vectorized_elementwise_kernelILi4EZZZNS0_14glu_jvp_kernelERNS_18TensorIteratorBaseEENKUlvE_clEvENKUlvE2_clEvEUlN3c108BFloat16ES7_S7_S7_E_St5arrayIPcLm5EEEEviT0_T1_)
        .other          _ZN2at6native29vectorized_elementwise_kernelILi4EZZZNS0_14glu_jvp_kernelERNS_18TensorIteratorBaseEENKUlvE_clEvENKUlvE2_clEvEUlN3c108BFloat16ES7_S7_S7_E_St5arrayIPcLm5EEEEviT0_T1_,@"STO_CUDA_ENTRY STV_DEFAULT"
_ZN2at6native29vectorized_elementwise_kernelILi4EZZZNS0_14glu_jvp_kernelERNS_18TensorIteratorBaseEENKUlvE_clEvENKUlvE2_clEvEUlN3c108BFloat16ES7_S7_S7_E_St5arrayIPcLm5EEEEviT0_T1_:
.text._ZN2at6native29vectorized_elementwise_kernelILi4EZZZNS0_14glu_jvp_kernelERNS_18TensorIteratorBaseEENKUlvE_clEvENKUlvE2_clEvEUlN3c108BFloat16ES7_S7_S7_E_St5arrayIPcLm5EEEEviT0_T1_:
        /* <DEDUP_REMOVED lines=176> */
.L_x_1426:
[----:B------:R-:W-:Y:S05]  /*0b00*/  BSYNC.RECONVERGENT B0 ;  /* 0x0000000000007941 */ /* 0x000fea0003800200 */
.L_x_1425:
        /* <DEDUP_REMOVED lines=16> */
.L_x_1428:
[----:B------:R-:W-:Y:S05]  /*0c10*/  BSYNC.RECONVERGENT B0 ;  /* 0x0000000000007941 */ /* 0x000fea0003800200 */
.L_x_1427:
        /* <DEDUP_REMOVED lines=16> */
.L_x_1430:
[----:B------:R-:W-:Y:S05]  /*0d20*/  BSYNC.RECONVERGENT B0 ;  /* 0x0000000000007941 */ /* 0x000fea0003800200 */
.L_x_1429:
        /* <DEDUP_REMOVED lines=27> */
.L_x_1432:
[----:B------:R-:W-:Y:S05]  /*0ee0*/  BSYNC.RECONVERGENT B0 ;  /* 0x0000000000007941 */ /* 0x000fea0003800200 */
.L_x_1431:
        /* <DEDUP_REMOVED lines=14> */
.L_x_1434:
[----:B------:R-:W-:Y:S05]  /*0fd0*/  BSYNC.RECONVERGENT B0 ;  /* 0x0000000000007941 */ /* 0x000fea0003800200 */
.L_x_1433:
        /* <DEDUP_REMOVED lines=14> */
.L_x_1436:
[----:B------:R-:W-:Y:S05]  /*10c0*/  BSYNC.RECONVERGENT B0 ;  /* 0x0000000000007941 */ /* 0x000fea0003800200 */
.L_x_1435:
        /* <DEDUP_REMOVED lines=14> */
.L_x_1438:
[----:B------:R-:W-:Y:S05]  /*11b0*/  BSYNC.RECONVERGENT B0 ;  /* 0x0000000000007941 */ /* 0x000fea0003800200 */
.L_x_1437:
        /* <DEDUP_REMOVED lines=14> */
.L_x_1440:
[----:B------:R-:W-:Y:S05]  /*12a0*/  BSYNC.RECONVERGENT B0 ;  /* 0x0000000000007941 */ /* 0x000fea0003800200 */
.L_x_1439:
        /* <DEDUP_REMOVED lines=18> */
.L_x_1443:
[----:B------:R-:W-:-:S13]  /*13d0*/  ISETP.GE.U32.AND P0, PT, R5, R3, PT ;  /* 0x000000030500720c */ /* 0x000fda0003f06070 */
[----:B------:R-:W-:Y:S05]  /*13e0*/  @P0 BRA `(.L_x_1445) ;  /* 0x0000000000300947 */ /* 0x000fea0003800000 */
[----:B0-----:R-:W0:Y:S01]  /*13f0*/  LDC.64 R6, c[0x0][0x388] ;  /* 0x0000e200ff067b82 */ /* 0x001e220000000a00 */
[----:B------:R-:W-:Y:S01]  /*1400*/  IADD3 R9, PT, PT, R2, R5, RZ ;  /* 0x0000000502097210 */ /* 0x000fe20007ffe0ff */
[----:B------:R-:W-:-:S04]  /*1410*/  VIADD R5, R5, 0x80 ;  /* 0x0000008005057836 */ /* 0x000fc80000000000 */
[----:B0-----:R-:W-:-:S05]  /*1420*/  IMAD.WIDE.U32 R6, R9, 0x2, R6 ;  /* 0x0000000209067825 */ /* 0x001fca00078e0006 */
[----:B------:R1:W-:Y:S02]  /*1430*/  STG.E.U16 desc[UR4][R6.64], R11 ;  /* 0x0000000b06007986 */ /* 0x0003e4000c101504 */
.L_x_1444:
[----:B------:R-:W-:-:S13]  /*1440*/  ISETP.GE.U32.AND P0, PT, R5, R3, PT ;  /* 0x000000030500720c */ /* 0x000fda0003f06070 */
[----:B------:R-:W-:Y:S05]  /*1450*/  @P0 BRA `(.L_x_1446) ;  /* 0x0000000000340947 */ /* 0x000fea0003800000 */
[----:B01----:R-:W0:Y:S01]  /*1460*/  LDC.64 R6, c[0x0][0x388] ;  /* 0x0000e200ff067b82 */ /* 0x003e220000000a00 */
[----:B------:R-:W-:Y:S02]  /*1470*/  IADD3 R9, PT, PT, R2, R5, RZ ;  /* 0x0000000502097210 */ /* 0x000fe40007ffe0ff */
[----:B------:R-:W-:-:S03]  /*1480*/  IADD3 R5, PT, PT, R5, 0x80, RZ ;  /* 0x0000008005057810 */ /* 0x000fc60007ffe0ff */
[----:B0-----:R-:W-:-:S05]  /*1490*/  IMAD.WIDE.U32 R6, R9, 0x2, R6 ;  /* 0x0000000209067825 */ /* 0x001fca00078e0006 */
[----:B------:R1:W-:Y:S02]  /*14a0*/  STG.E.U16 desc[UR4][R6.64], R12 ;  /* 0x0000000c06007986 */ /* 0x0003e4000c101504 */
.L_x_1445:
        /* <DEDUP_REMOVED lines=8> */
.L_x_1446:
[----:B------:R-:W-:Y:S05]  /*1530*/  BSYNC.RELIABLE B1 ;  /* 0x0000000000017941 */ /* 0x000fea0003800100 */
.L_x_1442:
[----:B------:R-:W-:-:S13]  /*1540*/  ISETP.GE.U32.AND P0, PT, R5, R3, PT ;  /* 0x000000030500720c */ /* 0x000fda0003f06070 */
[----:B012---:R-:W0:Y:S01]  /*1550*/  @!P0 LDC.64 R6, c[0x0][0x388] ;  /* 0x0000e200ff068b82 */ /* 0x007e220000000a00 */
[----:B------:R-:W-:Y:S02]  /*1560*/  @!P0 IADD3 R9, PT, PT, R2, R5, RZ ;  /* 0x0000000502098210 */ /* 0x000fe40007ffe0ff */
[----:B------:R-:W-:-:S03]  /*1570*/  @!P0 IADD3 R5, PT, PT, R5, 0x80, RZ ;  /* 0x0000008005058810 */ /* 0x000fc60007ffe0ff */
[----:B0-----:R-:W-:-:S05]  /*1580*/  @!P0 IMAD.WIDE.U32 R6, R9, 0x2, R6 ;  /* 0x0000000209068825 */ /* 0x001fca00078e0006 */
[----:B------:R2:W-:Y:S02]  /*1590*/  @!P0 STG.E.U16 desc[UR4][R6.64], R14 ;  /* 0x0000000e06008986 */ /* 0x0005e4000c101504 */
.L_x_1447:
[----:B------:R-:W-:Y:S05]  /*15a0*/  BSYNC.RECONVERGENT B0 ;  /* 0x0000000000007941 */ /* 0x000fea0003800200 */
.L_x_1441:
        /* <DEDUP_REMOVED lines=8> */
.L_x_1424:
[----:B------:R-:W0:Y:S01]  /*1630*/  S2R R0, SR_TID.X ;  /* 0x0000000000007919 */ /* 0x000e220000002100 */
[----:B------:R-:W1:Y:S08]  /*1640*/  LDC.64 R4, c[0x0][0x398] ;  /* 0x0000e600ff047b82 */ /* 0x000e700000000a00 */
[----:B------:R-:W2:Y:S01]  /*1650*/  LDC.64 R8, c[0x0][0x3a8] ;  /* 0x0000ea00ff087b82 */ /* 0x000ea20000000a00 */
[----:B-1----:R-:W-:-:S04]  /*1660*/  IMAD.WIDE.U32 R4, R2, 0x2, R4 ;  /* 0x0000000202047825 */ /* 0x002fc800078e0004 */
[----:B0-----:R-:W-:-:S03]  /*1670*/  IMAD.WIDE.U32 R6, R0, 0x8, R4 ;  /* 0x0000000800067825 */ /* 0x001fc600078e0004 */
[----:B------:R-:W0:Y:S02]  /*1680*/  LDC.64 R4, c[0x0][0x390] ;  /* 0x0000e400ff047b82 */ /* 0x000e240000000a00 */
[----:B------:R-:W3:Y:S04]  /*1690*/  LDG.E.64 R18, desc[UR4][R6.64] ;  /* 0x0000000406127981 */ /* 0x000ee8000c1e1b00 */
[----:B------:R1:W4:Y:S01]  /*16a0*/  LDG.E.64 R16, desc[UR4][R6.64+0x400] ;  /* 0x0004000406107981 */ /* 0x000322000c1e1b00 */
[----:B--2---:R-:W-:-:S04]  /*16b0*/  IMAD.WIDE.U32 R8, R2, 0x2, R8 ;  /* 0x0000000202087825 */ /* 0x004fc800078e0008 */
[----:B------:R-:W-:Y:S02]  /*16c0*/  IMAD.WIDE.U32 R24, R0, 0x8, R8 ;  /* 0x0000000800187825 */ /* 0x000fe400078e0008 */
[----:B------:R-:W1:Y:S03]  /*16d0*/  LDC.64 R8, c[0x0][0x3a0] ;  /* 0x0000e800ff087b82 */ /* 0x000e660000000a00 */
[----:B------:R-:W2:Y:S04]  /*16e0*/  LDG.E.64 R14, desc[UR4][R24.64] ;  /* 0x00000004180e7981 */ /* 0x000ea8000c1e1b00 */
[----:B------:R-:W5:Y:S01]  /*16f0*/  LDG.E.64 R10, desc[UR4][R24.64+0x400] ;  /* 0x00040004180a7981 */ /* 0x000f62000c1e1b00 */
[----:B0-----:R-:W-:-:S04]  /*1700*/  IMAD.WIDE.U32 R4, R2, 0x2, R4 ;  /* 0x0000000202047825 */ /* 0x001fc800078e0004 */
[----:B------:R-:W-:-:S05]  /*1710*/  IMAD.WIDE.U32 R20, R0, 0x8, R4 ;  /* 0x0000000800147825 */ /* 0x000fca00078e0004 */
[----:B------:R-:W2:Y:S04]  /*1720*/  LDG.E.64 R12, desc[UR4][R20.64] ;  /* 0x00000004140c7981 */ /* 0x000ea8000c1e1b00 */
[----:B------:R4:W5:Y:S01]  /*1730*/  LDG.E.64 R4, desc[UR4][R20.64+0x400] ;  /* 0x0004000414047981 */ /* 0x000962000c1e1b00 */
[----:B-1----:R-:W-:-:S04]  /*1740*/  IMAD.WIDE.U32 R6, R2, 0x2, R8 ;  /* 0x0000000202067825 */ /* 0x002fc800078e0008 */
[----:B------:R-:W-:-:S05]  /*1750*/  IMAD.WIDE.U32 R26, R0, 0x8, R6 ;  /* 0x00000008001a7825 */ /* 0x000fca00078e0006 */
[----:B------:R-:W5:Y:S04]  /*1760*/  LDG.E.64 R8, desc[UR4][R26.64] ;  /* 0x000000041a087981 */ /* 0x000f68000c1e1b00 */
[----:B------:R0:W5:Y:S01]  /*1770*/  LDG.E.64 R6, desc[UR4][R26.64+0x400] ;  /* 0x000400041a067981 */ /* 0x000162000c1e1b00 */
[----:B---3--:R-:W-:-:S04]  /*1780*/  IMAD.U32 R3, R18, 0x10000, RZ ;  /* 0x0001000012037824 */ /* 0x008fc800078e00ff */
[----:B------:R-:W-:Y:S01]  /*1790*/  FMUL.FTZ R23, R3, -1.4426950216293334961 ;  /* 0xbfb8aa3b03177820 */ /* 0x000fe20000410000 */
[----:B------:R-:W-:Y:S02]  /*17a0*/  SHF.L.U32 R3, R19, 0x10, RZ ;  /* 0x0000001013037819 */ /* 0x000fe400000006ff */
[----:B----4-:R-:W-:-:S03]  /*17b0*/  SHF.L.U32 R20, R17, 0x10, RZ ;  /* 0x0000001011147819 */ /* 0x010fc600000006ff */
[----:B------:R-:W-:Y:S01]  /*17c0*/  FMUL.FTZ R21, R3, -1.4426950216293334961 ;  /* 0xbfb8aa3b03157820 */ /* 0x000fe20000410000 */
[----:B------:R-:W1:Y:S01]  /*17d0*/  MUFU.EX2 R23, R23 ;  /* 0x0000001700177308 */ /* 0x000e620000000800 */
[----:B------:R-:W-:Y:S01]  /*17e0*/  PRMT R18, R18, 0x7632, R18 ;  /* 0x0000763212127816 */ /* 0x000fe20000000012 */
[----:B0-----:R-:W-:Y:S01]  /*17f0*/  FMUL.FTZ R26, R20, -1.4426950216293334961 ;  /* 0xbfb8aa3b141a7820 */ /* 0x001fe20000410000 */
[----:B------:R-:W-:-:S05]  /*1800*/  SHF.L.U32 R22, R16, 0x10, RZ ;  /* 0x0000001010167819 */ /* 0x000fca00000006ff */
[----:B------:R0:W3:Y:S01]  /*1810*/  MUFU.EX2 R24, R21 ;  /* 0x0000001500187308 */ /* 0x0000e20000000800 */
[----:B------:R-:W-:Y:S01]  /*1820*/  IMAD.U32 R20, R18, 0x10000, RZ ;  /* 0x0001000012147824 */ /* 0x000fe200078e00ff */
[----:B------:R-:W-:Y:S02]  /*1830*/  PRMT R19, R19, 0x7632, R19 ;  /* 0x0000763213137816 */ /* 0x000fe40000000013 */
[----:B------:R-:W-:Y:S01]  /*1840*/  PRMT R16, R16, 0x7632, R16 ;  /* 0x0000763210107816 */ /* 0x000fe20000000010 */
[----:B------:R-:W-:Y:S01]  /*1850*/  FMUL.FTZ R25, R20, -1.4426950216293334961 ;  /* 0xbfb8aa3b14197820 */ /* 0x000fe20000410000 */
[----:B------:R-:W-:Y:S02]  /*1860*/  PRMT R17, R17, 0x7632, R17 ;  /* 0x0000763211117816 */ /* 0x000fe40000000011 */
[----:B------:R-:W-:Y:S02]  /*1870*/  SHF.L.U32 R20, R19, 0x10, RZ ;  /* 0x0000001013147819 */ /* 0x000fe400000006ff */
[----:B------:R-:W-:-:S02]  /*1880*/  SHF.L.U32 R16, R16, 0x10, RZ ;  /* 0x0000001010107819 */ /* 0x000fc400000006ff */
[----:B------:R-:W-:Y:S01]  /*1890*/  SHF.L.U32 R17, R17, 0x10, RZ ;  /* 0x0000001011117819 */ /* 0x000fe200000006ff */
[----:B------:R-:W-:Y:S01]  /*18a0*/  FMUL.FTZ R3, R22, -1.4426950216293334961 ;  /* 0xbfb8aa3b16037820 */ /* 0x000fe20000410000 */
[----:B------:R-:W4:Y:S01]  /*18b0*/  MUFU.EX2 R19, R25 ;  /* 0x0000001900137308 */ /* 0x000f220000000800 */
[----:B------:R-:W-:Y:S01]  /*18c0*/  FMUL.FTZ R22, R20, -1.4426950216293334961 ;  /* 0xbfb8aa3b14167820 */ /* 0x000fe20000410000 */
[----:B------:R-:W-:Y:S01]  /*18d0*/  FMUL.FTZ R20, R16, -1.4426950216293334961 ;  /* 0xbfb8aa3b10147820 */ /* 0x000fe20000410000 */
[----:B0-----:R-:W-:Y:S01]  /*18e0*/  FMUL.FTZ R21, R17, -1.4426950216293334961 ;  /* 0xbfb8aa3b11157820 */ /* 0x001fe20000410000 */
[----:B-1----:R-:W-:Y:S01]  /*18f0*/  FADD.FTZ R16, R23, 1 ;  /* 0x3f80000017107421 */ /* 0x002fe20000010000 */
[----:B---3--:R-:W-:-:S03]  /*1900*/  FADD.FTZ R17, R24, 1 ;  /* 0x3f80000018117421 */ /* 0x008fc60000010000 */
[----:B------:R-:W0:Y:S08]  /*1910*/  MUFU.EX2 R3, R3 ;  /* 0x0000000300037308 */ /* 0x000e300000000800 */
[----:B------:R-:W1:Y:S08]  /*1920*/  MUFU.EX2 R22, R22 ;  /* 0x0000001600167308 */ /* 0x000e700000000800 */
[----:B------:R-:W3:Y:S01]  /*1930*/  MUFU.RCP R16, R16 ;  /* 0x0000001000107308 */ /* 0x000ee20000001000 */
[----:B----4-:R-:W-:-:S07]  /*1940*/  FADD.FTZ R19, R19, 1 ;  /* 0x3f80000013137421 */ /* 0x010fce0000010000 */
[----:B------:R-:W4:Y:S01]  /*1950*/  MUFU.RCP R17, R17 ;  /* 0x0000001100117308 */ /* 0x000f220000001000 */
[C---:B--2---:R-:W-:Y:S01]  /*1960*/  PRMT R23, R12.reuse, 0x7632, R23 ;  /* 0x000076320c177816 */ /* 0x044fe20000000017 */
[----:B------:R-:W-:Y:S01]  /*1970*/  IMAD.U32 R27, R12, 0x10000, RZ ;  /* 0x000100000c1b7824 */ /* 0x000fe200078e00ff */
[C---:B------:R-:W-:Y:S02]  /*1980*/  PRMT R12, R14.reuse, 0x7632, R12 ;  /* 0x000076320e0c7816 */ /* 0x040fe4000000000c */
[----:B------:R-:W-:Y:S01]  /*1990*/  SHF.L.U32 R25, R14, 0x10, RZ ;  /* 0x000000100e197819 */ /* 0x000fe200000006ff */
[----:B0-----:R-:W-:Y:S01]  /*19a0*/  FADD.FTZ R3, R3, 1 ;  /* 0x3f80000003037421 */ /* 0x001fe20000010000 */
[----:B------:R-:W-:Y:S01]  /*19b0*/  SHF.L.U32 R14, R15, 0x10, RZ ;  /* 0x000000100f0e7819 */ /* 0x000fe200000006ff */
[----:B------:R-:W0:Y:S01]  /*19c0*/  MUFU.EX2 R18, R26 ;  /* 0x0000001a00127308 */ /* 0x000e220000000800 */
[----:B-1----:R-:W-:Y:S01]  /*19d0*/  FADD.FTZ R28, R22, 1 ;  /* 0x3f800000161c7421 */ /* 0x002fe20000010000 */
[----:B------:R-:W-:-:S02]  /*19e0*/  IMAD.U32 R24, R12, 0x10000, RZ ;  /* 0x000100000c187824 */ /* 0x000fc400078e00ff */
[----:B---3--:R-:W-:-:S04]  /*19f0*/  FFMA.FTZ R12, -R25, R16, R25 ;  /* 0x00000010190c7223 */ /* 0x008fc80000010119 */
[----:B------:R-:W1:Y:S01]  /*1a00*/  MUFU.RCP R19, R19 ;  /* 0x0000001300137308 */ /* 0x000e620000001000 */
[----:B----4-:R-:W-:-:S07]  /*1a10*/  FFMA.FTZ R25, -R14, R17, R14 ;  /* 0x000000110e197223 */ /* 0x010fce000001010e */
[----:B------:R-:W2:Y:S01]  /*1a20*/  MUFU.EX2 R20, R20 ;  /* 0x0000001400147308 */ /* 0x000ea20000000800 */
[----:B------:R-:W-:-:S07]  /*1a30*/  FMUL.FTZ R27, R27, R12 ;  /* 0x0000000c1b1b7220 */ /* 0x000fce0000410000 */
[----:B------:R-:W3:Y:S01]  /*1a40*/  MUFU.EX2 R21, R21 ;  /* 0x0000001500157308 */ /* 0x000ee20000000800 */
[----:B------:R-:W-:-:S07]  /*1a50*/  PRMT R12, R15, 0x7632, R12 ;  /* 0x000076320f0c7816 */ /* 0x000fce000000000c */
[----:B------:R-:W4:Y:S08]  /*1a60*/  MUFU.RCP R14, R28 ;  /* 0x0000001c000e7308 */ /* 0x000f300000001000 */
[----:B------:R-:W4:Y:S01]  /*1a70*/  MUFU.RCP R3, R3 ;  /* 0x0000000300037308 */ /* 0x000f220000001000 */
[----:B0-----:R-:W-:Y:S01]  /*1a80*/  FADD.FTZ R18, R18, 1 ;  /* 0x3f80000012127421 */ /* 0x001fe20000010000 */
[----:B------:R-:W-:Y:S01]  /*1a90*/  SHF.L.U32 R23, R23, 0x10, RZ ;  /* 0x0000001017177819 */ /* 0x000fe200000006ff */
[----:B-1----:R-:W-:Y:S01]  /*1aa0*/  FFMA.FTZ R24, -R24, R19, R24 ;  /* 0x0000001318187223 */ /* 0x002fe20000010118 */
[C---:B------:R-:W-:Y:S01]  /*1ab0*/  SHF.L.U32 R26, R13.reuse, 0x10, RZ ;  /* 0x000000100d1a7819 */ /* 0x040fe200000006ff */
[----:B------:R-:W-:Y:S01]  /*1ac0*/  IMAD.U32 R29, R12, 0x10000, RZ ;  /* 0x000100000c1d7824 */ /* 0x000fe200078e00ff */
[----:B------:R-:W-:-:S02]  /*1ad0*/  PRMT R13, R13, 0x7632, R13 ;  /* 0x000076320d0d7816 */ /* 0x000fc4000000000d */
[----:B-----5:R-:W-:Y:S01]  /*1ae0*/  SHF.L.U32 R12, R10, 0x10, RZ ;  /* 0x000000100a0c7819 */ /* 0x020fe200000006ff */
[----:B--2---:R-:W-:Y:S01]  /*1af0*/  FADD.FTZ R30, R20, 1 ;  /* 0x3f800000141e7421 */ /* 0x004fe20000010000 */
[----:B------:R-:W-:Y:S01]  /*1b00*/  FMUL.FTZ R20, R23, R24 ;  /* 0x0000001817147220 */ /* 0x000fe20000410000 */
[----:B------:R-:W0:Y:S01]  /*1b10*/  MUFU.RCP R18, R18 ;  /* 0x0000001200127308 */ /* 0x000e220000001000 */
[----:B---3--:R-:W-:Y:S01]  /*1b20*/  FADD.FTZ R23, R21, 1 ;  /* 0x3f80000015177421 */ /* 0x008fe20000010000 */
[----:B----4-:R-:W-:Y:S01]  /*1b30*/  FFMA.FTZ R24, -R29, R14, R29 ;  /* 0x0000000e1d187223 */ /* 0x010fe2000001011d */
[----:B------:R-:W-:Y:S01]  /*1b40*/  SHF.L.U32 R21, R13, 0x10, RZ ;  /* 0x000000100d157819 */ /* 0x000fe200000006ff */
[----:B------:R-:W-:Y:S02]  /*1b50*/  FFMA.FTZ R29, -R12, R3, R12 ;  /* 0x000000030c1d7223 */ /* 0x000fe4000001010c */
[----:B------:R-:W1:Y:S02]  /*1b60*/  LDC.64 R12, c[0x0][0x388] ;  /* 0x0000e200ff0c7b82 */ /* 0x000e640000000a00 */
[----:B------:R2:W3:Y:S01]  /*1b70*/  MUFU.RCP R15, R30 ;  /* 0x0000001e000f7308 */ /* 0x0004e20000001000 */
[----:B------:R-:W-:Y:S01]  /*1b80*/  FMUL.FTZ R22, R26, R25 ;  /* 0x000000191a167220 */ /* 0x000fe20000410000 */
[----:B------:R-:W-:-:S02]  /*1b90*/  SHF.L.U32 R31, R11, 0x10, RZ ;  /* 0x000000100b1f7819 */ /* 0x000fc400000006ff */
[----:B------:R-:W-:-:S04]  /*1ba0*/  SHF.L.U32 R26, R4, 0x10, RZ ;  /* 0x00000010041a7819 */ /* 0x000fc800000006ff */
[----:B------:R-:W4:Y:S01]  /*1bb0*/  MUFU.RCP R23, R23 ;  /* 0x0000001700177308 */ /* 0x000f220000001000 */
[C---:B------:R-:W-:Y:S02]  /*1bc0*/  SHF.L.U32 R25, R5.reuse, 0x10, RZ ;  /* 0x0000001005197819 */ /* 0x040fe400000006ff */
[----:B------:R-:W-:Y:S02]  /*1bd0*/  PRMT R11, R10, 0x7632, R11 ;  /* 0x000076320a0b7816 */ /* 0x000fe4000000000b */
[----:B------:R-:W-:Y:S01]  /*1be0*/  PRMT R5, R5, 0x7632, R5 ;  /* 0x0000763205057816 */ /* 0x000fe20000000005 */
[----:B0-----:R-:W-:Y:S01]  /*1bf0*/  FFMA.FTZ R28, -R31, R18, R31 ;  /* 0x000000121f1c7223 */ /* 0x001fe2000001011f */
[----:B------:R-:W-:Y:S01]  /*1c00*/  FMUL.FTZ R21, R21, R24 ;  /* 0x0000001815157220 */ /* 0x000fe20000410000 */
[----:B------:R-:W-:Y:S01]  /*1c10*/  PRMT R10, R8, 0x7632, R10 ;  /* 0x00007632080a7816 */ /* 0x000fe2000000000a */
[----:B------:R-:W-:Y:S01]  /*1c20*/  FMUL.FTZ R24, R26, R29 ;  /* 0x0000001d1a187220 */ /* 0x000fe20000410000 */
[----:B------:R-:W-:Y:S01]  /*1c30*/  PRMT R26, R11, 0x7632, R26 ;  /* 0x000076320b1a7816 */ /* 0x000fe2000000001a */
[----:B--2---:R-:W-:-:S02]  /*1c40*/  IMAD.U32 R30, R5, 0x10000, RZ ;  /* 0x00010000051e7824 */ /* 0x004fc400078e00ff */
[----:B------:R-:W-:Y:S01]  /*1c50*/  FMUL.FTZ R25, R25, R28 ;  /* 0x0000001c19197220 */ /* 0x000fe20000410000 */
[----:B------:R-:W-:Y:S01]  /*1c60*/  SHF.L.U32 R5, R10, 0x10, RZ ;  /* 0x000000100a057819 */ /* 0x000fe200000006ff */
[----:B------:R-:W-:Y:S01]  /*1c70*/  IMAD.U32 R28, R11, 0x10000, RZ ;  /* 0x000100000b1c7824 */ /* 0x000fe200078e00ff */
[----:B------:R-:W-:Y:S02]  /*1c80*/  PRMT R4, R4, 0x7632, R4 ;  /* 0x0000763204047816 */ /* 0x000fe40000000004 */
[----:B------:R-:W-:Y:S02]  /*1c90*/  SHF.L.U32 R32, R26, 0x10, RZ ;  /* 0x000000101a207819 */ /* 0x000fe400000006ff */
[C---:B------:R-:W-:Y:S02]  /*1ca0*/  SHF.L.U32 R11, R9.reuse, 0x10, RZ ;  /* 0x00000010090b7819 */ /* 0x040fe400000006ff */
[----:B------:R-:W-:Y:S01]  /*1cb0*/  PRMT R9, R9, 0x7632, R9 ;  /* 0x0000763209097816 */ /* 0x000fe20000000009 */
[----:B------:R-:W-:Y:S01]  /*1cc0*/  FFMA.FTZ R20, R5, R19, R20 ;  /* 0x0000001305147223 */ /* 0x000fe20000010014 */
[----:B------:R-:W-:Y:S01]  /*1cd0*/  SHF.L.U32 R4, R4, 0x10, RZ ;  /* 0x0000001004047819 */ /* 0x000fe200000006ff */
[----:B-1----:R-:W-:-:S04]  /*1ce0*/  IMAD.WIDE.U32 R12, R2, 0x2, R12 ;  /* 0x00000002020c7825 */ /* 0x002fc800078e000c */
[----:B---3--:R-:W-:Y:S01]  /*1cf0*/  FFMA.FTZ R29, -R28, R15, R28 ;  /* 0x0000000f1c1d7223 */ /* 0x008fe2000001011c */
[----:B------:R-:W-:Y:S01]  /*1d00*/  PRMT R2, R6, 0x7632, R2 ;  /* 0x0000763206027816 */ /* 0x000fe20000000002 */
[----:B----4-:R-:W-:Y:S01]  /*1d10*/  FFMA.FTZ R31, -R32, R23, R32 ;  /* 0x00000017201f7223 */ /* 0x010fe20000010120 */
[----:B------:R-:W-:Y:S02]  /*1d20*/  PRMT R5, R7, 0x7632, R5 ;  /* 0x0000763207057816 */ /* 0x000fe40000000005 */
[----:B------:R-:W-:Y:S01]  /*1d30*/  SHF.L.U32 R10, R9, 0x10, RZ ;  /* 0x00000010090a7819 */ /* 0x000fe200000006ff */
[----:B------:R-:W-:Y:S01]  /*1d40*/  IMAD.U32 R9, R6, 0x10000, RZ ;  /* 0x0001000006097824 */ /* 0x000fe200078e00ff */
[----:B------:R-:W-:Y:S01]  /*1d50*/  SHF.L.U32 R26, R8, 0x10, RZ ;  /* 0x00000010081a7819 */ /* 0x000fe200000006ff */
[----:B------:R-:W-:Y:S01]  /*1d60*/  FMUL.FTZ R8, R4, R29 ;  /* 0x0000001d04087220 */ /* 0x000fe20000410000 */
[----:B------:R-:W-:Y:S01]  /*1d70*/  SHF.L.U32 R6, R7, 0x10, RZ ;  /* 0x0000001007067819 */ /* 0x000fe200000006ff */
[----:B------:R-:W-:Y:S01]  /*1d80*/  FMUL.FTZ R4, R30, R31 ;  /* 0x0000001f1e047220 */ /* 0x000fe20000410000 */
[----:B------:R-:W-:-:S02]  /*1d90*/  SHF.L.U32 R7, R2, 0x10, RZ ;  /* 0x0000001002077819 */ /* 0x000fc400000006ff */
[----:B------:R-:W-:Y:S01]  /*1da0*/  SHF.L.U32 R5, R5, 0x10, RZ ;  /* 0x0000001005057819 */ /* 0x000fe200000006ff */
[----:B------:R-:W-:Y:S01]  /*1db0*/  FFMA.FTZ R27, R26, R16, R27 ;  /* 0x000000101a1b7223 */ /* 0x000fe2000001001b */
[----:B------:R-:W-:Y:S01]  /*1dc0*/  FFMA.FTZ R22, R11, R17, R22 ;  /* 0x000000110b167223 */ /* 0x000fe20000010016 */
[----:B------:R-:W-:Y:S01]  /*1dd0*/  FFMA.FTZ R21, R10, R14, R21 ;  /* 0x0000000e0a157223 */ /* 0x000fe20000010015 */
[----:B------:R-:W-:Y:S01]  /*1de0*/  FFMA.FTZ R9, R9, R3, R24 ;  /* 0x0000000309097223 */ /* 0x000fe20000010018 */
[----:B------:R-:W-:Y:S01]  /*1df0*/  FFMA.FTZ R6, R6, R18, R25 ;  /* 0x0000001206067223 */ /* 0x000fe20000010019 */
[----:B------:R-:W-:Y:S01]  /*1e00*/  FFMA.FTZ R8, R7, R15, R8 ;  /* 0x0000000f07087223 */ /* 0x000fe20000010008 */
[----:B------:R-:W-:Y:S01]  /*1e10*/  FFMA.FTZ R5, R5, R23, R4 ;  /* 0x0000001705057223 */ /* 0x000fe20000010004 */
[----:B------:R-:W-:Y:S01]  /*1e20*/  IMAD.WIDE.U32 R12, R0, 0x8, R12 ;  /* 0x00000008000c7825 */ /* 0x000fe200078e000c */
[----:B------:R-:W-:Y:S02]  /*1e30*/  F2FP.BF16.F32.PACK_AB R20, R20, R27 ;  /* 0x0000001b1414723e */ /* 0x000fe400000010ff */
[----:B------:R-:W-:-:S02]  /*1e40*/  F2FP.BF16.F32.PACK_AB R21, R21, R22 ;  /* 0x000000161515723e */ /* 0x000fc400000010ff */
[----:B------:R-:W-:Y:S02]  /*1e50*/  F2FP.BF16.F32.PACK_AB R4, R8, R9 ;  /* 0x000000090804723e */ /* 0x000fe400000010ff */
[----:B------:R-:W-:Y:S01]  /*1e60*/  F2FP.BF16.F32.PACK_AB R5, R5, R6 ;  /* 0x000000060505723e */ /* 0x000fe200000010ff */
[----:B------:R-:W-:Y:S04]  /*1e70*/  STG.E.64 desc[UR4][R12.64], R20 ;  /* 0x000000140c007986 */ /* 0x000fe8000c101b04 */
[----:B------:R-:W-:Y:S01]  /*1e80*/  STG.E.64 desc[UR4][R12.64+0x400], R4 ;  /* 0x000400040c007986 */ /* 0x000fe2000c101b04 */
[----:B------:R-:W-:Y:S05]  /*1e90*/  EXIT ;  /* 0x000000000000794d */ /* 0x000fea0003800000 */
.L_x_1448:
        /* <DEDUP_REMOVED lines=14> */
.L_x_9512:


//--------------------- .text._ZN2at6native29vectorized_elementwise_kernelILi8EZZZNS0_14glu_jvp_kernelERNS_18TensorIteratorBaseEENKUlvE_clEvENKUlvE2_clEvEUlN3c108BFloat16ES7_S7_S7_E_St5arrayIPcLm5EEEEviT0_T1_ --------------------------
	.section	.text._ZN2at6native29vectorized_elementwise_kernelILi8EZZZNS0_14glu_jvp_kernelERNS_18TensorIteratorBaseEENKUlvE_clEvENKUlvE2_clEvEUlN3c108BFloat16ES7_S7_S7_E_St5arrayIPcLm5EEEEviT0_T1_,"ax",@progbits
	.align	128
        .global         _ZN2at6native29vectorized_elementwise_kernelILi8EZZZNS0_14glu_jvp_kernelERNS_18TensorIteratorBaseEENKUlvE_clEvENKUlvE2_clEvEUlN3c108BFloat16ES7_S7_S7_E_St5arrayIPcLm5EEEEviT0_T1_
        .type           _ZN2at6native29vectorized_elementwise_kernelILi8EZZZNS0_14glu_jvp_kernelERNS_18TensorIteratorBaseEENKUlvE_clEvENKUlvE2_clEvEUlN3c108BFloat16ES7_S7_S7_E_St5arrayIPcLm5EEEEviT0_T1_,@function
        .size           _ZN2at6native29vectorized_elementwise_kernelILi8EZZZNS0_14glu_jvp_kernelERNS_18TensorIteratorBaseEENKUlvE_clEvENKUlvE2_clEvEUlN3c108BFloat16ES7_S7_S7_E_St5arrayIPcLm5EEEEviT0_T1_,(.L_x_9513 - _ZN2at6native29vectorized_elementwise_kernelILi8EZZZNS0_14glu_jvp_kernelERNS_18TensorIteratorBaseEENKUlvE_clEvENKUlvE2_clEvEUlN3c108BFloat16ES7_S7_S7_E_St5arrayIPcLm5EEEEviT0_T1_)
        .other          _ZN2at6native29vectorized_elementwise_kernelILi8EZZZNS0_14glu_jvp_kernelERNS_18TensorIteratorBaseEENKUlvE_clEvENKUlvE2_clEvEUlN3c108BFloat16ES7_S7_S7_E_St5arrayIPcLm5EEEEviT0_T1_,@"STO_CUDA_ENTRY STV_DEFAULT"
_ZN2at6native29vectorized_elementwise_kernelILi8EZZZNS0_14glu_jvp_kernelERNS_18TensorIteratorBaseEENKUlvE_clEvENKUlvE2_clEvEUlN3c108BFloat16ES7_S7_S7_E_St5arrayIPcLm5EEEEviT0_T1_:
.text._ZN2at6native29vectorized_elementwise_kernelILi8EZZZNS0_14glu_jvp_kernelERNS_18TensorIteratorBaseEENKUlvE_clEvENKUlvE2_clEvEUlN3c108BFloat16ES7_S7_S7_E_St5arrayIPcLm5EEEEviT0_T1_:
        /* <DEDUP_REMOVED lines=176> */
.L_x_1451:
[----:B------:R-:W-:Y:S05]  /*0b00*/  BSYNC.RECONVERGENT B0 ;  /* 0x0000000000007941 */ /* 0x000fea0003800200 */
.L_x_1450:
        /* <DEDUP_REMOVED lines=16> */
.L_x_1453:
[----:B------:R-:W-:Y:S05]  /*0c10*/  BSYNC.RECONVERGENT B0 ;  /* 0x0000000000007941 */ /* 0x000fea0003800200 */
.L_x_1452:
        /* <DEDUP_REMOVED lines=16> */
.L_x_1455:
[----:B------:R-:W-:Y:S05]  /*0d20*/  BSYNC.RECONVERGENT B0 ;  /* 0x0000000000007941 */ /* 0x000fea0003800200 */
.L_x_1454:
        /* <DEDUP_REMOVED lines=27> */
.L_x_1457:
[----:B------:R-:W-:Y:S05]  /*0ee0*/  BSYNC.RECONVERGENT B0 ;  /* 0x0000000000007941 */ /* 0x000fea0003800200 */
.L_x_1456:
        /* <DEDUP_REMOVED lines=14> */
.L_x_1459:
[----:B------:R-:W-:Y:S05]  /*0fd0*/  BSYNC.RECONVERGENT B0 ;  /* 0x0000000000007941 */ /* 0x000fea0003800200 */
.L_x_1458:
        /* <DEDUP_REMOVED lines=14> */
.L_x_1461:
[----:B------:R-:W-:Y:S05]  /*10c0*/  BSYNC.RECONVERGENT B0 ;  /* 0x0000000000007941 */ /* 0x000fea0003800200 */
.L_x_1460:
        /* <DEDUP_REMOVED lines=14> */
.L_x_1463:
[----:B------:R-:W-:Y:S05]  /*11b0*/  BSYNC.RECONVERGENT B0 ;  /* 0x0000000000007941 */ /* 0x000fea0003800200 */
.L_x_1462:
        /* <DEDUP_REMOVED lines=14> */
.L_x_1465:
[----:B------:R-:W-:Y:S05]  /*12a0*/  BSYNC.RECONVERGENT B0 ;  /* 0x0000000000007941 */ /* 0x000fea0003800200 */
.L_x_1464:
        /* <DEDUP_REMOVED lines=18> */
.L_x_1468:
[----:B------:R-:W-:-:S13]  /*13d0*/  ISETP.GE.U32.AND P0, PT, R5, R3, PT ;  /* 0x000000030500720c */ /* 0x000fda0003f06070 */
[----:B------:R-:W-:Y:S05]  /*13e0*/  @P0 BRA `(.L_x_1470) ;  /* 0x0000000000300947 */ /* 0x000fea0003800000 */
[----:B0-----:R-:W0:Y:S01]  /*13f0*/  LDC.64 R6, c[0x0][0x388] ;  /* 0x0000e200ff067b82 */ /* 0x001e220000000a00 */
[----:B------:R-:W-:Y:S01]  /*1400*/  IADD3 R9, PT, PT, R2, R5, RZ ;  /* 0x0000000502097210 */ /* 0x000fe20007ffe0ff */
[----:B------:R-:W-:-:S04]  /*1410*/  VIADD R5, R5, 0x80 ;  /* 0x0000008005057836 */ /* 0x000fc80000000000 */
[----:B0-----:R-:W-:-:S05]  /*1420*/  IMAD.WIDE.U32 R6, R9, 0x2, R6 ;  /* 0x0000000209067825 */ /* 0x001fca00078e0006 */
[----:B------:R1:W-:Y:S02]  /*1430*/  STG.E.U16 desc[UR4][R6.64], R11 ;  /* 0x0000000b06007986 */ /* 0x0003e4000c101504 */
.L_x_1469:
[----:B------:R-:W-:-:S13]  /*1440*/  ISETP.GE.U32.AND P0, PT, R5, R3, PT ;  /* 0x000000030500720c */ /* 0x000fda0003f06070 */
[----:B------:R-:W-:Y:S05]  /*1450*/  @P0 BRA `(.L_x_1471) ;  /* 0x0000000000340947 */ /* 0x000fea0003800000 */
[----:B01----:R-:W0:Y:S01]  /*1460*/  LDC.64 R6, c[0x0][0x388] ;  /* 0x0000e200ff067b82 */ /* 0x003e220000000a00 */
[----:B------:R-:W-:Y:S02]  /*1470*/  IADD3 R9, PT, PT, R2, R5, RZ ;  /* 0x0000000502097210 */ /* 0x000fe40007ffe0ff */
[----:B------:R-:W-:-:S03]  /*1480*/  IADD3 R5, PT, PT, R5, 0x80, RZ ;  /* 0x0000008005057810 */ /* 0x000fc60007ffe0ff */
[----:B0-----:R-:W-:-:S05]  /*1490*/  IMAD.WIDE.U32 R6, R9, 0x2, R6 ;  /* 0x0000000209067825 */ /* 0x001fca00078e0006 */
[----:B------:R1:W-:Y:S02]  /*14a0*/  STG.E.U16 desc[UR4][R6.64], R12 ;  /* 0x0000000c06007986 */ /* 0x0003e4000c101504 */
.L_x_1470:
        /* <DEDUP_REMOVED lines=8> */
.L_x_1471:
[----:B------:R-:W-:Y:S05]  /*1530*/  BSYNC.RELIABLE B1 ;  /* 0x0000000000017941 */ /* 0x000fea0003800100 */
.L_x_1467:
[----:B------:R-:W-:-:S13]  /*1540*/  ISETP.GE.U32.AND P0, PT, R5, R3, PT ;  /* 0x000000030500720c */ /* 0x000fda0003f06070 */
[----:B012---:R-:W0:Y:S01]  /*1550*/  @!P0 LDC.64 R6, c[0x0][0x388] ;  /* 0x0000e200ff068b82 */ /* 0x007e220000000a00 */
[----:B------:R-:W-:Y:S02]  /*1560*/  @!P0 IADD3 R9, PT, PT, R2, R5, RZ ;  /* 0x0000000502098210 */ /* 0x000fe40007ffe0ff */
[----:B------:R-:W-:-:S03]  /*1570*/  @!P0 IADD3 R5, PT, PT, R5, 0x80, RZ ;  /* 0x0000008005058810 */ /* 0x000fc60007ffe0ff */
[----:B0-----:R-:W-:-:S05]  /*1580*/  @!P0 IMAD.WIDE.U32 R6, R9, 0x2, R6 ;  /* 0x0000000209068825 */ /* 0x001fca00078e0006 */
[----:B------:R2:W-:Y:S02]  /*1590*/  @!P0 STG.E.U16 desc[UR4][R6.64], R14 ;  /* 0x0000000e06008986 */ /* 0x0005e4000c101504 */
.L_x_1472:
[----:B------:R-:W-:Y:S05]  /*15a0*/  BSYNC.RECONVERGENT B0 ;  /* 0x0000000000007941 */ /* 0x000fea0003800200 */
.L_x_1466:
        /* <DEDUP_REMOVED lines=8> */
.L_x_1449:
[----:B------:R-:W0:Y:S01]  /*1630*/  S2R R0, SR_TID.X ;  /* 0x0000000000007919 */ /* 0x000e220000002100 */
[----:B------:R-:W1:Y:S08]  /*1640*/  LDC.64 R4, c[0x0][0x398] ;  /* 0x0000e600ff047b82 */ /* 0x000e700000000a00 */
[----:B------:R-:W2:Y:S01]  /*1650*/  LDC.64 R6, c[0x0][0x3a8] ;  /* 0x0000ea00ff067b82 */ /* 0x000ea20000000a00 */
[----:B-1----:R-:W-:-:S04]  /*1660*/  IMAD.WIDE.U32 R4, R2, 0x2, R4 ;  /* 0x0000000202047825 */ /* 0x002fc800078e0004 */
[----:B0-----:R-:W-:-:S03]  /*1670*/  IMAD.WIDE.U32 R16, R0, 0x10, R4 ;  /* 0x0000001000107825 */ /* 0x001fc600078e0004 */
[----:B------:R-:W0:Y:S03]  /*1680*/  LDC.64 R4, c[0x0][0x390] ;  /* 0x0000e400ff047b82 */ /* 0x000e260000000a00 */
[----:B------:R-:W3:Y:S01]  /*1690*/  LDG.E.128 R16, desc[UR4][R16.64] ;  /* 0x0000000410107981 */ /* 0x000ee2000c1e1d00 */
[----:B0-----:R-:W-:-:S04]  /*16a0*/  IMAD.WIDE.U32 R4, R2, 0x2, R4 ;  /* 0x0000000202047825 */ /* 0x001fc800078e0004 */
[----:B------:R-:W-:-:S04]  /*16b0*/  IMAD.WIDE.U32 R8, R0, 0x10, R4 ;  /* 0x0000001000087825 */ /* 0x000fc800078e0004 */
[----:B--2---:R-:W-:Y:S02]  /*16c0*/  IMAD.WIDE.U32 R4, R2, 0x2, R6 ;  /* 0x0000000202047825 */ /* 0x004fe400078e0006 */
[----:B------:R-:W2:Y:S02]  /*16d0*/  LDG.E.128 R8, desc[UR4][R8.64] ;  /* 0x0000000408087981 */ /* 0x000ea4000c1e1d00 */
[----:B------:R-:W-:Y:S02]  /*16e0*/  IMAD.WIDE.U32 R12, R0, 0x10, R4 ;  /* 0x00000010000c7825 */ /* 0x000fe400078e0004 */
[----:B------:R-:W0:Y:S04]  /*16f0*/  LDC.64 R4, c[0x0][0x3a0] ;  /* 0x0000e800ff047b82 */ /* 0x000e280000000a00 */
[----:B------:R-:W4:Y:S01]  /*1700*/  LDG.E.128 R12, desc[UR4][R12.64] ;  /* 0x000000040c0c7981 */ /* 0x000f22000c1e1d00 */
[----:B0-----:R-:W-:-:S04]  /*1710*/  IMAD.WIDE.U32 R4, R2, 0x2, R4 ;  /* 0x0000000202047825 */ /* 0x001fc800078e0004 */
[----:B------:R-:W-:-:S06]  /*1720*/  IMAD.WIDE.U32 R4, R0, 0x10, R4 ;  /* 0x0000001000047825 */ /* 0x000fcc00078e0004 */
[----:B------:R-:W5:Y:S01]  /*1730*/  LDG.E.128 R4, desc[UR4][R4.64] ;  /* 0x0000000404047981 */ /* 0x000f62000c1e1d00 */
[C---:B---3--:R-:W-:Y:S01]  /*1740*/  SHF.L.U32 R22, R16.reuse, 0x10, RZ ;  /* 0x0000001010167819 */ /* 0x048fe200000006ff */
[C---:B------:R-:W-:Y:S01]  /*1750*/  IMAD.U32 R3, R19.reuse, 0x10000, RZ ;  /* 0x0001000013037824 */ /* 0x040fe200078e00ff */
[----:B------:R-:W-:Y:S02]  /*1760*/  PRMT R19, R19, 0x7632, R19 ;  /* 0x0000763213137816 */ /* 0x000fe40000000013 */
[----:B------:R-:W-:Y:S01]  /*1770*/  PRMT R16, R16, 0x7632, R16 ;  /* 0x0000763210107816 */ /* 0x000fe20000000010 */
[----:B------:R-:W-:Y:S01]  /*1780*/  FMUL.FTZ R22, R22, -1.4426950216293334961 ;  /* 0xbfb8aa3b16167820 */ /* 0x000fe20000410000 */
[----:B------:R-:W-:Y:S01]  /*1790*/  FMUL.FTZ R21, R3, -1.4426950216293334961 ;  /* 0xbfb8aa3b03157820 */ /* 0x000fe20000410000 */
[C---:B------:R-:W-:Y:S01]  /*17a0*/  SHF.L.U32 R3, R18.reuse, 0x10, RZ ;  /* 0x0000001012037819 */ /* 0x040fe200000006ff */
[----:B------:R-:W-:Y:S01]  /*17b0*/  IMAD.U32 R19, R19, 0x10000, RZ ;  /* 0x0001000013137824 */ /* 0x000fe200078e00ff */
[----:B------:R-:W-:-:S02]  /*17c0*/  PRMT R18, R18, 0x7632, R18 ;  /* 0x0000763212127816 */ /* 0x000fc40000000012 */
[----:B------:R-:W0:Y:S01]  /*17d0*/  MUFU.EX2 R22, R22 ;  /* 0x0000001600167308 */ /* 0x000e220000000800 */
[----:B------:R-:W-:Y:S01]  /*17e0*/  FMUL.FTZ R3, R3, -1.4426950216293334961 ;  /* 0xbfb8aa3b03037820 */ /* 0x000fe20000410000 */
[----:B------:R-:W-:Y:S01]  /*17f0*/  SHF.L.U32 R20, R17, 0x10, RZ ;  /* 0x0000001011147819 */ /* 0x000fe200000006ff */
[----:B------:R-:W-:Y:S01]  /*1800*/  FMUL.FTZ R19, R19, -1.4426950216293334961 ;  /* 0xbfb8aa3b13137820 */ /* 0x000fe20000410000 */
[----:B------:R-:W-:Y:S02]  /*1810*/  SHF.L.U32 R18, R18, 0x10, RZ ;  /* 0x0000001012127819 */ /* 0x000fe400000006ff */
[----:B------:R-:W-:Y:S01]  /*1820*/  PRMT R17, R17, 0x7632, R17 ;  /* 0x0000763211117816 */ /* 0x000fe20000000011 */
[----:B------:R-:W-:Y:S01]  /*1830*/  FMUL.FTZ R20, R20, -1.4426950216293334961 ;  /* 0xbfb8aa3b14147820 */ /* 0x000fe20000410000 */
[----:B------:R-:W1:Y:S01]  /*1840*/  MUFU.EX2 R21, R21 ;  /* 0x0000001500157308 */ /* 0x000e620000000800 */
[----:B------:R-:W-:Y:S01]  /*1850*/  SHF.L.U32 R16, R16, 0x10, RZ ;  /* 0x0000001010107819 */ /* 0x000fe200000006ff */
[----:B------:R-:W-:Y:S01]  /*1860*/  FMUL.FTZ R26, R18, -1.4426950216293334961 ;  /* 0xbfb8aa3b121a7820 */ /* 0x000fe20000410000 */
[----:B------:R-:W-:-:S03]  /*1870*/  SHF.L.U32 R17, R17, 0x10, RZ ;  /* 0x0000001011117819 */ /* 0x000fc600000006ff */
[----:B------:R-:W-:Y:S02]  /*1880*/  FMUL.FTZ R23, R16, -1.4426950216293334961 ;  /* 0xbfb8aa3b10177820 */ /* 0x000fe40000410000 */
[----:B------:R-:W3:Y:S01]  /*1890*/  MUFU.EX2 R3, R3 ;  /* 0x0000000300037308 */ /* 0x000ee20000000800 */
[----:B------:R-:W-:Y:S01]  /*18a0*/  FMUL.FTZ R24, R17, -1.4426950216293334961 ;  /* 0xbfb8aa3b11187820 */ /* 0x000fe20000410000 */
[----:B0-----:R-:W-:Y:S01]  /*18b0*/  FADD.FTZ R16, R22, 1 ;  /* 0x3f80000016107421 */ /* 0x001fe20000010000 */
[----:B--2---:R-:W-:Y:S02]  /*18c0*/  SHF.L.U32 R28, R9, 0x10, RZ ;  /* 0x00000010091c7819 */ /* 0x004fe400000006ff */
[----:B------:R-:W-:-:S03]  /*18d0*/  SHF.L.U32 R29, R10, 0x10, RZ ;  /* 0x000000100a1d7819 */ /* 0x000fc600000006ff */
[----:B------:R-:W0:Y:S01]  /*18e0*/  MUFU.EX2 R25, R19 ;  /* 0x0000001300197308 */ /* 0x000e220000000800 */
[----:B-1----:R-:W-:Y:S01]  /*18f0*/  FADD.FTZ R18, R21, 1 ;  /* 0x3f80000015127421 */ /* 0x002fe20000010000 */
[----:B------:R-:W-:Y:S02]  /*1900*/  PRMT R21, R9, 0x7632, R21 ;  /* 0x0000763209157816 */ /* 0x000fe40000000015 */
[C---:B------:R-:W-:Y:S02]  /*1910*/  PRMT R22, R8.reuse, 0x7632, R22 ;  /* 0x0000763208167816 */ /* 0x040fe40000000016 */
[----:B------:R-:W-:Y:S01]  /*1920*/  SHF.L.U32 R8, R8, 0x10, RZ ;  /* 0x0000001008087819 */ /* 0x000fe200000006ff */
[----:B----4-:R-:W-:Y:S01]  /*1930*/  IMAD.U32 R33, R15, 0x10000, RZ ;  /* 0x000100000f217824 */ /* 0x010fe200078e00ff */
[----:B------:R-:W1:Y:S01]  /*1940*/  MUFU.EX2 R26, R26 ;  /* 0x0000001a001a7308 */ /* 0x000e620000000800 */
[----:B---3--:R-:W-:Y:S01]  /*1950*/  FADD.FTZ R17, R3, 1 ;  /* 0x3f80000003117421 */ /* 0x008fe20000010000 */
[----:B------:R-:W-:-:S02]  /*1960*/  SHF.L.U32 R9, R12, 0x10, RZ ;  /* 0x000000100c097819 */ /* 0x000fc400000006ff */
[C---:B------:R-:W-:Y:S02]  /*1970*/  SHF.L.U32 R34, R14.reuse, 0x10, RZ ;  /* 0x000000100e227819 */ /* 0x040fe400000006ff */
[----:B------:R-:W-:Y:S02]  /*1980*/  SHF.L.U32 R32, R13, 0x10, RZ ;  /* 0x000000100d207819 */ /* 0x000fe400000006ff */
[----:B------:R-:W2:Y:S01]  /*1990*/  MUFU.EX2 R20, R20 ;  /* 0x0000001400147308 */ /* 0x000ea20000000800 */
[----:B0-----:R-:W-:Y:S01]  /*19a0*/  FADD.FTZ R3, R25, 1 ;  /* 0x3f80000019037421 */ /* 0x001fe20000010000 */
[----:B------:R-:W-:Y:S02]  /*19b0*/  PRMT R25, R14, 0x7632, R25 ;  /* 0x000076320e197816 */ /* 0x000fe40000000019 */
[----:B------:R-:W-:-:S03]  /*19c0*/  PRMT R14, R13, 0x7632, R14 ;  /* 0x000076320d0e7816 */ /* 0x000fc6000000000e */
[----:B------:R-:W-:Y:S01]  /*19d0*/  IMAD.U32 R25, R25, 0x10000, RZ ;  /* 0x0001000019197824 */ /* 0x000fe200078e00ff */
[----:B------:R-:W0:Y:S01]  /*19e0*/  MUFU.EX2 R23, R23 ;  /* 0x0000001700177308 */ /* 0x000e220000000800 */
[----:B-1----:R-:W-:Y:S01]  /*19f0*/  FADD.FTZ R27, R26, 1 ;  /* 0x3f8000001a1b7421 */ /* 0x002fe20000010000 */
[----:B------:R-:W-:Y:S01]  /*1a00*/  IMAD.U32 R26, R11, 0x10000, RZ ;  /* 0x000100000b1a7824 */ /* 0x000fe200078e00ff */
[----:B------:R-:W-:-:S05]  /*1a10*/  SHF.L.U32 R14, R14, 0x10, RZ ;  /* 0x000000100e0e7819 */ /* 0x000fca00000006ff */
[----:B------:R-:W1:Y:S01]  /*1a20*/  MUFU.EX2 R24, R24 ;  /* 0x0000001800187308 */ /* 0x000e620000000800 */
[----:B--2---:R-:W-:Y:S01]  /*1a30*/  FADD.FTZ R19, R20, 1 ;  /* 0x3f80000014137421 */ /* 0x004fe20000010000 */
[----:B------:R-:W-:Y:S02]  /*1a40*/  PRMT R20, R11, 0x7632, R20 ;  /* 0x000076320b147816 */ /* 0x000fe40000000014 */
[----:B------:R-:W-:-:S04]  /*1a50*/  PRMT R11, R10, 0x7632, R11 ;  /* 0x000076320a0b7816 */ /* 0x000fc8000000000b */
[----:B------:R-:W2:Y:S01]  /*1a60*/  MUFU.RCP R16, R16 ;  /* 0x0000001000107308 */ /* 0x000ea20000001000 */
[----:B0-----:R-:W-:Y:S01]  /*1a70*/  FADD.FTZ R30, R23, 1 ;  /* 0x3f800000171e7421 */ /* 0x001fe20000010000 */
[----:B------:R-:W-:-:S06]  /*1a80*/  SHF.L.U32 R11, R11, 0x10, RZ ;  /* 0x000000100b0b7819 */ /* 0x000fcc00000006ff */
[----:B------:R-:W0:Y:S01]  /*1a90*/  MUFU.RCP R18, R18 ;  /* 0x0000001200127308 */ /* 0x000e220000001000 */
[----:B-1----:R-:W-:Y:S01]  /*1aa0*/  FADD.FTZ R31, R24, 1 ;  /* 0x3f800000181f7421 */ /* 0x002fe20000010000 */
[----:B------:R-:W-:-:S04]  /*1ab0*/  PRMT R24, R15, 0x7632, R24 ;  /* 0x000076320f187816 */ /* 0x000fc80000000018 */
[----:B------:R-:W-:Y:S02]  /*1ac0*/  SHF.L.U32 R24, R24, 0x10, RZ ;  /* 0x0000001018187819 */ /* 0x000fe400000006ff */
[----:B------:R-:W1:Y:S01]  /*1ad0*/  MUFU.RCP R17, R17 ;  /* 0x0000001100117308 */ /* 0x000e620000001000 */
[----:B--2---:R-:W-:-:S04]  /*1ae0*/  FFMA.FTZ R13, -R9, R16, R9 ;  /* 0x00000010090d7223 */ /* 0x004fc80000010109 */
[----:B------:R-:W-:Y:S02]  /*1af0*/  FMUL.FTZ R13, R8, R13 ;  /* 0x0000000d080d7220 */ /* 0x000fe40000410000 */
[----:B------:R-:W2:Y:S01]  /*1b00*/  LDC.64 R8, c[0x0][0x388] ;  /* 0x0000e200ff087b82 */ /* 0x000ea20000000a00 */
[----:B------:R3:W-:Y:S01]  /*1b10*/  MUFU.RCP R10, R27 ;  /* 0x0000001b000a7308 */ /* 0x0007e20000001000 */
[----:B0-----:R-:W-:-:S04]  /*1b20*/  FFMA.FTZ R23, -R33, R18, R33 ;  /* 0x0000001221177223 */ /* 0x001fc80000010121 */
[----:B------:R-:W-:-:S03]  /*1b30*/  FMUL.FTZ R23, R26, R23 ;  /* 0x000000171a177220 */ /* 0x000fc60000410000 */
[----:B------:R-:W0:Y:S01]  /*1b40*/  MUFU.RCP R3, R3 ;  /* 0x0000000300037308 */ /* 0x000e220000001000 */
[----:B---3--:R-:W-:Y:S01]  /*1b50*/  PRMT R27, R12, 0x7632, R27 ;  /* 0x000076320c1b7816 */ /* 0x008fe2000000001b */
[----:B-1----:R-:W-:-:S03]  /*1b60*/  FFMA.FTZ R34, -R34, R17, R34 ;  /* 0x0000001122227223 */ /* 0x002fc60000010122 */
[----:B------:R-:W-:Y:S01]  /*1b70*/  SHF.L.U32 R27, R27, 0x10, RZ ;  /* 0x000000101b1b7819 */ /* 0x000fe200000006ff */
[----:B------:R-:W-:Y:S01]  /*1b80*/  FMUL.FTZ R26, R29, R34 ;  /* 0x000000221d1a7220 */ /* 0x000fe20000410000 */
[----:B------:R-:W-:Y:S01]  /*1b90*/  IMAD.U32 R29, R20, 0x10000, RZ ;  /* 0x00010000141d7824 */ /* 0x000fe200078e00ff */
[----:B------:R0:W1:Y:S01]  /*1ba0*/  MUFU.RCP R12, R30 ;  /* 0x0000001e000c7308 */ /* 0x0000620000001000 */
[----:B------:R-:W-:Y:S02]  /*1bb0*/  SHF.L.U32 R20, R21, 0x10, RZ ;  /* 0x0000001015147819 */ /* 0x000fe400000006ff */
[----:B------:R-:W-:Y:S01]  /*1bc0*/  SHF.L.U32 R21, R22, 0x10, RZ ;  /* 0x0000001016157819 */ /* 0x000fe200000006ff */
[----:B--2---:R-:W-:-:S04]  /*1bd0*/  IMAD.WIDE.U32 R8, R2, 0x2, R8 ;  /* 0x0000000202087825 */ /* 0x004fc800078e0008 */
[----:B------:R-:W2:Y:S01]  /*1be0*/  MUFU.RCP R15, R31 ;  /* 0x0000001f000f7308 */ /* 0x000ea20000001000 */
[----:B0-----:R-:W-:Y:S01]  /*1bf0*/  FFMA.FTZ R30, -R24, R3, R24 ;  /* 0x00000003181e7223 */ /* 0x001fe20000010118 */
[----:B------:R-:W-:Y:S01]  /*1c00*/  FFMA.FTZ R24, -R25, R10, R25 ;  /* 0x0000000a19187223 */ /* 0x000fe20000010119 */
[----:B------:R-:W-:-:S04]  /*1c10*/  IMAD.WIDE.U32 R8, R0, 0x10, R8 ;  /* 0x0000001000087825 */ /* 0x000fc800078e0008 */
[----:B------:R-:W-:Y:S01]  /*1c20*/  FMUL.FTZ R11, R11, R24 ;  /* 0x000000180b0b7220 */ /* 0x000fe20000410000 */
[----:B------:R-:W0:Y:S01]  /*1c30*/  MUFU.RCP R19, R19 ;  /* 0x0000001300137308 */ /* 0x000e220000001000 */
[----:B-1----:R-:W-:Y:S01]  /*1c40*/  FFMA.FTZ R22, -R27, R12, R27 ;  /* 0x0000000c1b167223 */ /* 0x002fe2000001011b */
[----:B-----5:R-:W-:Y:S01]  /*1c50*/  IMAD.U32 R24, R7, 0x10000, RZ ;  /* 0x0001000007187824 */ /* 0x020fe200078e00ff */
[----:B------:R-:W-:Y:S02]  /*1c60*/  SHF.L.U32 R27, R6, 0x10, RZ ;  /* 0x00000010061b7819 */ /* 0x000fe400000006ff */
[----:B------:R-:W-:Y:S01]  /*1c70*/  FMUL.FTZ R21, R21, R22 ;  /* 0x0000001615157220 */ /* 0x000fe20000410000 */
[----:B------:R-:W-:Y:S01]  /*1c80*/  PRMT R22, R7, 0x7632, R22 ;  /* 0x0000763207167816 */ /* 0x000fe20000000016 */
[----:B------:R-:W-:Y:S01]  /*1c90*/  FFMA.FTZ R23, R24, R18, R23 ;  /* 0x0000001218177223 */ /* 0x000fe20000010017 */
[----:B------:R-:W-:Y:S01]  /*1ca0*/  PRMT R7, R6, 0x7632, R7 ;  /* 0x0000763206077816 */ /* 0x000fe20000000007 */
[----:B--2---:R-:W-:Y:S01]  /*1cb0*/  FFMA.FTZ R25, -R14, R15, R14 ;  /* 0x0000000f0e197223 */ /* 0x004fe2000001010e */
[----:B------:R-:W-:Y:S01]  /*1cc0*/  PRMT R6, R5, 0x7632, R6 ;  /* 0x0000763205067816 */ /* 0x000fe20000000006 */
[----:B------:R-:W-:Y:S01]  /*1cd0*/  FFMA.FTZ R26, R27, R17, R26 ;  /* 0x000000111b1a7223 */ /* 0x000fe2000001001a */
[----:B------:R-:W-:Y:S01]  /*1ce0*/  SHF.L.U32 R18, R7, 0x10, RZ ;  /* 0x0000001007127819 */ /* 0x000fe200000006ff */
[----:B------:R-:W-:Y:S01]  /*1cf0*/  FMUL.FTZ R20, R20, R25 ;  /* 0x0000001914147220 */ /* 0x000fe20000410000 */
[----:B------:R-:W-:Y:S01]  /*1d00*/  SHF.L.U32 R25, R5, 0x10, RZ ;  /* 0x0000001005197819 */ /* 0x000fe200000006ff */
[----:B------:R-:W-:Y:S01]  /*1d10*/  FMUL.FTZ R14, R29, R30 ;  /* 0x0000001e1d0e7220 */ /* 0x000fe20000410000 */
[----:B------:R-:W-:Y:S01]  /*1d20*/  PRMT R5, R4, 0x7632, R5 ;  /* 0x0000763204057816 */ /* 0x000fe20000000005 */
[----:B0-----:R-:W-:Y:S01]  /*1d30*/  FFMA.FTZ R31, -R32, R19, R32 ;  /* 0x00000013201f7223 */ /* 0x001fe20000010120 */
[----:B------:R-:W-:Y:S01]  /*1d40*/  SHF.L.U32 R4, R4, 0x10, RZ ;  /* 0x0000001004047819 */ /* 0x000fe200000006ff */
[----:B------:R-:W-:Y:S01]  /*1d50*/  IMAD.U32 R17, R22, 0x10000, RZ ;  /* 0x0001000016117824 */ /* 0x000fe200078e00ff */
[----:B------:R-:W-:Y:S01]  /*1d60*/  SHF.L.U32 R7, R6, 0x10, RZ ;  /* 0x0000001006077819 */ /* 0x000fe200000006ff */
[----:B------:R-:W-:Y:S01]  /*1d70*/  FMUL.FTZ R28, R28, R31 ;  /* 0x0000001f1c1c7220 */ /* 0x000fe20000410000 */
[----:B------:R-:W-:Y:S01]  /*1d80*/  SHF.L.U32 R2, R5, 0x10, RZ ;  /* 0x0000001005027819 */ /* 0x000fe200000006ff */
[----:B------:R-:W-:Y:S01]  /*1d90*/  FFMA.FTZ R4, R4, R16, R13 ;  /* 0x0000001004047223 */ /* 0x000fe2000001000d */
[----:B------:R-:W-:Y:S01]  /*1da0*/  FFMA.FTZ R14, R17, R3, R14 ;  /* 0x00000003110e7223 */ /* 0x000fe2000001000e */
[----:B------:R-:W-:Y:S01]  /*1db0*/  FFMA.FTZ R25, R25, R19, R28 ;  /* 0x0000001319197223 */ /* 0x000fe2000001001c */
[----:B------:R-:W-:Y:S01]  /*1dc0*/  FFMA.FTZ R11, R18, R10, R11 ;  /* 0x0000000a120b7223 */ /* 0x000fe2000001000b */
[----:B------:R-:W-:Y:S01]  /*1dd0*/  FFMA.FTZ R20, R7, R15, R20 ;  /* 0x0000000f07147223 */ /* 0x000fe20000010014 */
[----:B------:R-:W-:Y:S01]  /*1de0*/  FFMA.FTZ R21, R2, R12, R21 ;  /* 0x0000000c02157223 */ /* 0x000fe20000010015 */
[----:B------:R-:W-:-:S02]  /*1df0*/  F2FP.BF16.F32.PACK_AB R27, R14, R23 ;  /* 0x000000170e1b723e */ /* 0x000fc400000010ff */
[----:B------:R-:W-:Y:S02]  /*1e00*/  F2FP.BF16.F32.PACK_AB R26, R11, R26 ;  /* 0x0000001a0b1a723e */ /* 0x000fe400000010ff */
[----:B------:R-:W-:Y:S02]  /*1e10*/  F2FP.BF16.F32.PACK_AB R25, R20, R25 ;  /* 0x000000191419723e */ /* 0x000fe400000010ff */
[----:B------:R-:W-:-:S05]  /*1e20*/  F2FP.BF16.F32.PACK_AB R24, R21, R4 ;  /* 0x000000041518723e */ /* 0x000fca00000010ff */
[----:B------:R-:W-:Y:S01]  /*1e30*/  STG.E.128 desc[UR4][R8.64], R24 ;  /* 0x0000001808007986 */ /* 0x000fe2000c101d04 */
[----:B------:R-:W-:Y:S05]  /*1e40*/  EXIT ;  /* 0x000000000000794d */ /* 0x000fea0003800000 */
.L_x_1473:
        /* <DEDUP_REMOVED lines=11> */
.L_x_9513:


//--------------------- .text._ZN2at6native18elementwise_kernelILi128ELi4EZNS0_15gpu_kernel_implIZZZNS0_14glu_jvp_kernelERNS_18TensorIteratorBaseEENKUlvE_clEvENKUlvE1_clEvEUlN3c104HalfES8_S8_S8_E_EEvS4_RKT_EUliE_EEviT1_ --------------------------
	.section	.text._ZN2at6native18elementwise_kernelILi128ELi4EZNS0_15gpu_kernel_implIZZZNS0_14glu_jvp_kernelERNS_18TensorIteratorBaseEENKUlvE_clEvENKUlvE1_clEvEUlN3c104HalfES8_S8_S8_E_EEvS4_RKT_EUliE_EEviT1_,"ax",@progbits
	.align	128
        .global         _ZN2at6native18elementwise_kernelILi128ELi4EZNS0_15gpu_kernel_implIZZZNS0_14glu_jvp_kernelERNS_18TensorIteratorBaseEENKUlvE_clEvENKUlvE1_clEvEUlN3c104HalfES8_S8_S8_E_EEvS4_RKT_EUliE_EEviT1_
        .type           _ZN2at6native18elementwise_kernelILi128ELi4EZNS0_15gpu_kernel_implIZZZNS0_14glu_jvp_kernelERNS_18TensorIteratorBaseEENKUlvE_clEvENKUlvE1_clEvEUlN3c104HalfES8_S8_S8_E_EEvS4_RKT_EUliE_EEviT1_,@function
        .size           _ZN2at6native18elementwise_kernelILi128ELi4EZNS0_15gpu_kernel_implIZZZNS0_14glu_jvp_kernelERNS_18TensorIteratorBaseEENKUlvE_clEvENKUlvE1_clEvEUlN3c104HalfES8_S8_S8_E_EEvS4_RKT_EUliE_EEviT1_,(.L_x_9514 - _ZN2at6native18elementwise_kernelILi128ELi4EZNS0_15gpu_kernel_implIZZZNS0_14glu_jvp_kernelERNS_18TensorIteratorBaseEENKUlvE_clEvENKUlvE1_clEvEUlN3c104HalfES8_S8_S8_E_EEvS4_RKT_EUliE_EEviT1_)
        .other          _ZN2at6native18elementwise_kernelILi128ELi4EZNS0_15gpu_kernel_implIZZZNS0_14glu_jvp_kernelERNS_18TensorIteratorBaseEENKUlvE_clEvENKUlvE1_clEvEUlN3c104HalfES8_S8_S8_E_EEvS4_RKT_EUliE_EEviT1_,@"STO_CUDA_ENTRY STV_DEFAULT"
_ZN2at6native18elementwise_kernelILi128ELi4EZNS0_15gpu_kernel_implIZZZNS0_14glu_jvp_kernelERNS_18TensorIteratorBaseEENKUlvE_clEvENKUlvE1_clEvEUlN3c104HalfES8_S8_S8_E_EEvS4_RKT_EUliE_EEviT1_:
.text._ZN2at6native18elementwise_kernelILi128ELi4EZNS0_15gpu_kernel_implIZZZNS0_14glu_jvp_kernelERNS_18TensorIteratorBaseEENKUlvE_clEvENKUlvE1_clEvEUlN3c104HalfES8_S8_S8_E_EEvS4_RKT_EUliE_EEviT1_:
        /* <DEDUP_REMOVED lines=374> */
[----:B------:R-:W-:Y:S01]  /*1760*/  HFMA2 R2, -RZ, RZ, 0, 0 ;  /* 0x00000000ff027431 */ /* 0x000fe200000001ff */
        /* <DEDUP_REMOVED lines=62> */
.L_x_1476:
        /* <DEDUP_REMOVED lines=16> */
[----:B0-----:R-:W-:-:S04]  /*1c50*/  F2FP.F16.F32.PACK_AB R0, RZ, R0 ;  /* 0x00000000ff00723e */ /* 0x001fc800000000ff */
[----:B------:R-:W-:Y:S01]  /*1c60*/  PRMT R19, R0, 0x7610, R19 ;  /* 0x0000761000137816 */ /* 0x000fe20000000013 */
[----:B------:R-:W-:Y:S06]  /*1c70*/  BRA `(.L_x_1482) ;  /* 0x0000000c00c87947 */ /* 0x000fec0003800000 */
.L_x_1480:
[----:B------:R-:W2:Y:S02]  /*1c80*/  LDG.E.U8 R2, desc[UR36][R2.64] ;  /* 0x0000002402027981 */ /* 0x000ea4000c1e1100 */
[----:B--2---:R-:W-:-:S04]  /*1c90*/  I2FP.F32.U32 R0, R2 ;  /* 0x0000000200007245 */ /* 0x004fc80000201000 */
[----:B------:R-:W-:-:S04]  /*1ca0*/  F2FP.F16.F32.PACK_AB R0, RZ, R0 ;  /* 0x00000000ff00723e */ /* 0x000fc800000000ff */
[----:B------:R-:W-:Y:S01]  /*1cb0*/  PRMT R19, R0, 0x7610, R19 ;  /* 0x0000761000137816 */ /* 0x000fe20000000013 */
[----:B------:R-:W-:Y:S06]  /*1cc0*/  BRA `(.L_x_1482) ;  /* 0x0000000c00b47947 */ /* 0x000fec0003800000 */
.L_x_1479:
        /* <DEDUP_REMOVED lines=8> */
[----:B0-----:R-:W-:-:S04]  /*1d50*/  F2FP.F16.F32.PACK_AB R0, RZ, R0 ;  /* 0x00000000ff00723e */ /* 0x001fc800000000ff */
[----:B------:R-:W-:Y:S01]  /*1d60*/  PRMT R19, R0, 0x7610, R19 ;  /* 0x0000761000137816 */ /* 0x000fe20000000013 */
[----:B------:R-:W-:Y:S06]  /*1d70*/  BRA `(.L_x_1482) ;  /* 0x0000000c00887947 */ /* 0x000fec0003800000 */
.L_x_1484:
[----:B------:R-:W2:Y:S02]  /*1d80*/  LDG.E R2, desc[UR36][R2.64] ;  /* 0x0000002402027981 */ /* 0x000ea4000c1e1900 */
[----:B--2---:R-:W-:-:S04]  /*1d90*/  I2FP.F32.S32 R0, R2 ;  /* 0x0000000200007245 */ /* 0x004fc80000201400 */
[----:B------:R-:W-:-:S04]  /*1da0*/  F2FP.F16.F32.PACK_AB R0, RZ, R0 ;  /* 0x00000000ff00723e */ /* 0x000fc800000000ff */
[----:B------:R-:W-:Y:S01]  /*1db0*/  PRMT R19, R0, 0x7610, R19 ;  /* 0x0000761000137816 */ /* 0x000fe20000000013 */
[----:B------:R-:W-:Y:S06]  /*1dc0*/  BRA `(.L_x_1482) ;  /* 0x0000000c00747947 */ /* 0x000fec0003800000 */
.L_x_1483:
[----:B------:R-:W2:Y:S02]  /*1dd0*/  LDG.E.U16 R2, desc[UR36][R2.64] ;  /* 0x0000002402027981 */ /* 0x000ea4000c1e1500 */
[----:B--2---:R-:W0:Y:S02]  /*1de0*/  I2F.S16 R0, R2 ;  /* 0x0000000200007306 */ /* 0x004e240000101400 */
[----:B0-----:R-:W-:-:S04]  /*1df0*/  F2FP.F16.F32.PACK_AB R0, RZ, R0 ;  /* 0x00000000ff00723e */ /* 0x001fc800000000ff */
[----:B------:R-:W-:Y:S01]  /*1e00*/  PRMT R19, R0, 0x7610, R19 ;  /* 0x0000761000137816 */ /* 0x000fe20000000013 */
[----:B------:R-:W-:Y:S06]  /*1e10*/  BRA `(.L_x_1482) ;  /* 0x0000000c00607947 */ /* 0x000fec0003800000 */
.L_x_1478:
[----:B------:R-:W-:-:S09]  /*1e20*/  UISETP.GT.AND UP0, UPT, UR4, 0x6, UPT ;  /* 0x000000060400788c */ /* 0x000fd2000bf04270 */
[----:B------:R-:W-:Y:S05]  /*1e30*/  BRA.U UP0, `(.L_x_1485) ;  /* 0x0000000100247547 */ /* 0x000fea000b800000 */
[----:B------:R-:W-:-:S09]  /*1e40*/  UISETP.NE.AND UP0, UPT, UR4, 0x5, UPT ;  /* 0x000000050400788c */ /* 0x000fd2000bf05270 */
[----:B------:R-:W-:Y:S05]  /*1e50*/  BRA.U !UP0, `(.L_x_1486) ;  /* 0x0000000108147547 */ /* 0x000fea000b800000 */
[----:B------:R-:W-:-:S09]  /*1e60*/  UISETP.NE.AND UP0, UPT, UR4, 0x6, UPT ;  /* 0x000000060400788c */ /* 0x000fd2000bf05270 */
[----:B------:R-:W-:Y:S05]  /*1e70*/  BRA.U UP0, `(.L_x_1481) ;  /* 0x0000000900ac7547 */ /* 0x000fea000b800000 */
[----:B------:R-:W2:Y:S02]  /*1e80*/  LDG.E R2, desc[UR36][R2.64] ;  /* 0x0000002402027981 */ /* 0x000ea4000c1e1900 */
[----:B--2---:R-:W-:Y:S01]  /*1e90*/  F2FP.F16.F32.PACK_AB R19, RZ, R2 ;  /* 0x00000002ff13723e */ /* 0x004fe200000000ff */
[----:B------:R-:W-:Y:S06]  /*1ea0*/  BRA `(.L_x_1482) ;  /* 0x0000000c003c7947 */ /* 0x000fec0003800000 */
.L_x_1486:
[----:B------:R0:W5:Y:S01]  /*1eb0*/  LDG.E.U16 R19, desc[UR36][R2.64] ;  /* 0x0000002402137981 */ /* 0x000162000c1e1500 */
[----:B------:R-:W-:Y:S05]  /*1ec0*/  BRA `(.L_x_1482) ;  /* 0x0000000c00347947 */ /* 0x000fea0003800000 */
.L_x_1485:
[----:B------:R-:W-:-:S09]  /*1ed0*/  UISETP.NE.AND UP0, UPT, UR4, 0x7, UPT ;  /* 0x000000070400788c */ /* 0x000fd2000bf05270 */
[----:B------:R-:W-:Y:S05]  /*1ee0*/  BRA.U !UP0, `(.L_x_1487) ;  /* 0x0000000108247547 */ /* 0x000fea000b800000 */
[----:B------:R-:W-:-:S09]  /*1ef0*/  UISETP.NE.AND UP0, UPT, UR4, 0x8, UPT ;  /* 0x000000080400788c */ /* 0x000fd2000bf05270 */
[----:B------:R-:W-:Y:S05]  /*1f00*/  BRA.U !UP0, `(.L_x_1488) ;  /* 0x0000000108147547 */ /* 0x000fea000b800000 */
[----:B------:R-:W-:-:S09]  /*1f10*/  UISETP.NE.AND UP0, UPT, UR4, 0x9, UPT ;  /* 0x000000090400788c */ /* 0x000fd2000bf05270 */
[----:B------:R-:W-:Y:S05]  /*1f20*/  BRA.U UP0, `(.L_x_1481) ;  /* 0x0000000900807547 */ /* 0x000fea000b800000 */
[----:B------:R-:W2:Y:S02]  /*1f30*/  LDG.E R2, desc[UR36][R2.64] ;  /* 0x0000002402027981 */ /* 0x000ea4000c1e1900 */
[----:B--2---:R-:W-:Y:S01]  /*1f40*/  F2FP.F16.F32.PACK_AB R19, RZ, R2 ;  /* 0x00000002ff13723e */ /* 0x004fe200000000ff */
[----:B------:R-:W-:Y:S06]  /*1f50*/  BRA `(.L_x_1482) ;  /* 0x0000000c00107947 */ /* 0x000fec0003800000 */
.L_x_1488:
[----:B------:R2:W5:Y:S01]  /*1f60*/  LDG.E.U16 R19, desc[UR36][R2.64] ;  /* 0x0000002402137981 */ /* 0x000562000c1e1500 */
[----:B------:R-:W-:Y:S05]  /*1f70*/  BRA `(.L_x_1482) ;  /* 0x0000000c00087947 */ /* 0x000fea0003800000 */
.L_x_1487:
[----:B------:R-:W2:Y:S01]  /*1f80*/  LDG.E.64 R2, desc[UR36][R2.64] ;  /* 0x0000002402027981 */ /* 0x000ea2000c1e1b00 */
[----:B------:R-:W-:Y:S01]  /*1f90*/  UMOV UR4, 0xf0000000 ;  /* 0xf000000000047882 */ /* 0x000fe20000000000 */
[----:B------:R-:W-:Y:S01]  /*1fa0*/  UMOV UR5, 0x380fffff ;  /* 0x380fffff00057882 */ /* 0x000fe20000000000 */
[----:B--2---:R-:W0:Y:S01]  /*1fb0*/  F2F.F32.F64 R0, R2 ;  /* 0x0000000200007310 */ /* 0x004e220000301000 */
[----:B------:R-:W-:-:S14]  /*1fc0*/  DSETP.GEU.AND P0, PT, |R2|, UR4, PT ;  /* 0x0000000402007e2a */ /* 0x000fdc000bf0e200 */
[----:B0-----:R-:W-:-:S05]  /*1fd0*/  @!P0 FMUL R0, R0, 1.175494350822287508e-38 ;  /* 0x0080000000008820 */ /* 0x001fca0000400000 */
[----:B------:R-:W-:-:S04]  /*1fe0*/  F2FP.F16.F32.PACK_AB R0, RZ, R0 ;  /* 0x00000000ff00723e */ /* 0x000fc800000000ff */
[----:B------:R-:W-:Y:S01]  /*1ff0*/  PRMT R19, R0, 0x7610, R19 ;  /* 0x0000761000137816 */ /* 0x000fe20000000013 */
[----:B------:R-:W-:Y:S06]  /*2000*/  BRA `(.L_x_1482) ;  /* 0x0000000800e47947 */ /* 0x000fec0003800000 */
.L_x_1477:
        /* <DEDUP_REMOVED lines=11> */
[----:B------:R-:W-:-:S04]  /*20c0*/  F2FP.F16.F32.PACK_AB R0, RZ, R0 ;  /* 0x00000000ff00723e */ /* 0x000fc800000000ff */
[----:B------:R-:W-:Y:S01]  /*20d0*/  PRMT R19, R0, 0x7610, R19 ;  /* 0x0000761000137816 */ /* 0x000fe20000000013 */
[----:B------:R-:W-:Y:S06]  /*20e0*/  BRA `(.L_x_1482) ;  /* 0x0000000800ac7947 */ /* 0x000fec0003800000 */
.L_x_1491:
        /* <DEDUP_REMOVED lines=9> */
.L_x_1490:
        /* <DEDUP_REMOVED lines=24> */
[----:B------:R-:W-:-:S04]  /*2300*/  F2FP.F16.F32.PACK_AB R5, RZ, R5 ;  /* 0x00000005ff05723e */ /* 0x000fc800000000ff */
[----:B------:R-:W-:Y:S01]  /*2310*/  PRMT R19, R5, 0x7610, R19 ;  /* 0x0000761005137816 */ /* 0x000fe20000000013 */
[----:B------:R-:W-:Y:S06]  /*2320*/  BRA `(.L_x_1482) ;  /* 0x00000008001c7947 */ /* 0x000fec0003800000 */
.L_x_1493:
        /* <DEDUP_REMOVED lines=11> */
[----:B------:R-:W-:-:S04]  /*23e0*/  F2FP.F16.F32.PACK_AB R0, RZ, R0 ;  /* 0x00000000ff00723e */ /* 0x000fc800000000ff */
[----:B------:R-:W-:Y:S01]  /*23f0*/  PRMT R19, R0, 0x7610, R19 ;  /* 0x0000761000137816 */ /* 0x000fe20000000013 */
[----:B------:R-:W-:Y:S06]  /*2400*/  BRA `(.L_x_1482) ;  /* 0x0000000400e47947 */ /* 0x000fec0003800000 */
.L_x_1492:
[----:B------:R-:W2:Y:S02]  /*2410*/  LDG.E.U16 R0, desc[UR36][R2.64] ;  /* 0x0000002402007981 */ /* 0x000ea4000c1e1500 */
[----:B--2---:R-:W-:-:S05]  /*2420*/  IMAD.U32 R0, R0, 0x10000, RZ ;  /* 0x0001000000007824 */ /* 0x004fca00078e00ff */
[----:B------:R-:W-:-:S04]  /*2430*/  F2FP.F16.F32.PACK_AB R0, RZ, R0 ;  /* 0x00000000ff00723e */ /* 0x000fc800000000ff */
[----:B------:R-:W-:Y:S01]  /*2440*/  PRMT R19, R0, 0x7610, R19 ;  /* 0x0000761000137816 */ /* 0x000fe20000000013 */
[----:B------:R-:W-:Y:S06]  /*2450*/  BRA `(.L_x_1482) ;  /* 0x0000000400d07947 */ /* 0x000fec0003800000 */
.L_x_1489:
        /* <DEDUP_REMOVED lines=10> */
[----:B------:R-:W-:-:S04]  /*2500*/  F2FP.F16.F32.PACK_AB R0, RZ, R0 ;  /* 0x00000000ff00723e */ /* 0x000fc800000000ff */
[----:B------:R-:W-:Y:S01]  /*2510*/  PRMT R19, R0, 0x7610, R19 ;  /* 0x0000761000137816 */ /* 0x000fe20000000013 */
[----:B------:R-:W-:Y:S06]  /*2520*/  BRA `(.L_x_1482) ;  /* 0x00000004009c7947 */ /* 0x000fec0003800000 */
.L_x_1496:
        /* <DEDUP_REMOVED lines=21> */
.L_x_1500:
[----:B-1----:R-:W-:Y:S05]  /*2680*/  BSYNC.RECONVERGENT B1 ;  /* 0x0000000000017941 */ /* 0x002fea0003800200 */
.L_x_1499:
[----:B------:R-:W-:Y:S01]  /*2690*/  IMAD.SHL.U32 R0, R0, 0x100000, RZ ;  /* 0x0010000000007824 */ /* 0x000fe200078e00ff */
[----:B------:R-:W-:-:S04]  /*26a0*/  LEA R2, R2, 0x3b800000, 0x17 ;  /* 0x3b80000002027811 */ /* 0x000fc800078eb8ff */
[----:B------:R-:W-:-:S07]  /*26b0*/  LOP3.LUT R0, R2, R0, R7, 0xfe, !PT ;  /* 0x0000000002007212 */ /* 0x000fce00078efe07 */
.L_x_1498:
[----:B-1----:R-:W-:Y:S05]  /*26c0*/  BSYNC.RECONVERGENT B0 ;  /* 0x0000000000007941 */ /* 0x002fea0003800200 */
.L_x_1497:
[----:B------:R-:W-:-:S04]  /*26d0*/  F2FP.F16.F32.PACK_AB R0, RZ, R0 ;  /* 0x00000000ff00723e */ /* 0x000fc800000000ff */
[----:B------:R-:W-:Y:S01]  /*26e0*/  PRMT R19, R0, 0x7610, R19 ;  /* 0x0000761000137816 */ /* 0x000fe20000000013 */
[----:B------:R-:W-:Y:S06]  /*26f0*/  BRA `(.L_x_1482) ;  /* 0x0000000400287947 */ /* 0x000fec0003800000 */
.L_x_1495:
        /* <DEDUP_REMOVED lines=21> */
.L_x_1504:
[----:B-1----:R-:W-:Y:S05]  /*2850*/  BSYNC.RECONVERGENT B1 ;  /* 0x0000000000017941 */ /* 0x002fea0003800200 */
.L_x_1503:
[----:B------:R-:W-:Y:S01]  /*2860*/  IMAD.SHL.U32 R0, R0, 0x200000, RZ ;  /* 0x0020000000007824 */ /* 0x000fe200078e00ff */
[----:B------:R-:W-:-:S04]  /*2870*/  LEA R2, R2, 0x37800000, 0x17 ;  /* 0x3780000002027811 */ /* 0x000fc800078eb8ff */
[----:B------:R-:W-:-:S07]  /*2880*/  LOP3.LUT R0, R2, R0, R7, 0xfe, !PT ;  /* 0x0000000002007212 */ /* 0x000fce00078efe07 */
.L_x_1502:
[----:B-1----:R-:W-:Y:S05]  /*2890*/  BSYNC.RECONVERGENT B0 ;  /* 0x0000000000007941 */ /* 0x002fea0003800200 */
.L_x_1501:
[----:B------:R-:W-:-:S04]  /*28a0*/  F2FP.F16.F32.PACK_AB R0, RZ, R0 ;  /* 0x00000000ff00723e */ /* 0x000fc800000000ff */
[----:B------:R-:W-:Y:S01]  /*28b0*/  PRMT R19, R0, 0x7610, R19 ;  /* 0x0000761000137816 */ /* 0x000fe20000000013 */
[----:B------:R-:W-:Y:S06]  /*28c0*/  BRA `(.L_x_1482) ;  /* 0x0000000000b47947 */ /* 0x000fec0003800000 */
.L_x_1494:
[----:B------:R-:W-:-:S09]  /*28d0*/  UISETP.NE.AND UP0, UPT, UR4, 0x1c, UPT ;  /* 0x0000001c0400788c */ /* 0x000fd2000bf05270 */
[----:B------:R-:W-:Y:S05]  /*28e0*/  BRA.U !UP0, `(.L_x_1505) ;  /* 0x00000001089c7547 */ /* 0x000fea000b800000 */
[----:B------:R-:W-:-:S09]  /*28f0*/  UISETP.NE.AND UP0, UPT, UR4, 0x1d, UPT ;  /* 0x0000001d0400788c */ /* 0x000fd2000bf05270 */
[----:B------:R-:W-:Y:S05]  /*2900*/  BRA.U !UP0, `(.L_x_1506) ;  /* 0x0000000108807547 */ /* 0x000fea000b800000 */
[----:B------:R-:W-:-:S09]  /*2910*/  UISETP.NE.AND UP0, UPT, UR4, 0x2c, UPT ;  /* 0x0000002c0400788c */ /* 0x000fd2000bf05270 */
[----:B------:R-:W-:Y:S05]  /*2920*/  BRA.U !UP0, `(.L_x_1507) ;  /* 0x0000000108487547 */ /* 0x000fea000b800000 */
.L_x_1481:
        /* <DEDUP_REMOVED lines=16> */
.L_x_1508:
[----:B------:R-:W-:Y:S01]  /*2a30*/  PRMT R19, RZ, 0x7610, R19 ;  /* 0x00007610ff137816 */ /* 0x000fe20000000013 */
[----:B------:R-:W-:Y:S06]  /*2a40*/  BRA `(.L_x_1482) ;  /* 0x0000000000547947 */ /* 0x000fec0003800000 */
.L_x_1507:
        /* <DEDUP_REMOVED lines=8> */
.L_x_1510:
[----:B-1----:R-:W-:Y:S05]  /*2ad0*/  BSYNC.RECONVERGENT B0 ;  /* 0x0000000000007941 */ /* 0x002fea0003800200 */
.L_x_1509:
[----:B------:R-:W-:-:S04]  /*2ae0*/  F2FP.F16.F32.PACK_AB R0, RZ, R0 ;  /* 0x00000000ff00723e */ /* 0x000fc800000000ff */
[----:B------:R-:W-:Y:S01]  /*2af0*/  PRMT R19, R0, 0x7610, R19 ;  /* 0x0000761000137816 */ /* 0x000fe20000000013 */
[----:B------:R-:W-:Y:S06]  /*2b00*/  BRA `(.L_x_1482) ;  /* 0x0000000000247947 */ /* 0x000fec0003800000 */
.L_x_1506:
[----:B------:R-:W2:Y:S02]  /*2b10*/  LDG.E.64 R2, desc[UR36][R2.64] ;  /* 0x0000002402027981 */ /* 0x000ea4000c1e1b00 */
[----:B--2---:R-:W0:Y:S02]  /*2b20*/  I2F.U64 R0, R2 ;  /* 0x0000000200007312 */ /* 0x004e240000301000 */
[----:B0-----:R-:W-:-:S04]  /*2b30*/  F2FP.F16.F32.PACK_AB R0, RZ, R0 ;  /* 0x00000000ff00723e */ /* 0x001fc800000000ff */
[----:B------:R-:W-:Y:S01]  /*2b40*/  PRMT R19, R0, 0x7610, R19 ;  /* 0x0000761000137816 */ /* 0x000fe20000000013 */
[----:B------:R-:W-:Y:S06]  /*2b50*/  BRA `(.L_x_1482) ;  /* 0x0000000000107947 */ /* 0x000fec0003800000 */
.L_x_1505:
[----:B------:R-:W2:Y:S02]  /*2b60*/  LDG.E R2, desc[UR36][R2.64] ;  /* 0x0000002402027981 */ /* 0x000ea4000c1e1900 */
[----:B--2---:R-:W-:-:S04]  /*2b70*/  I2FP.F32.U32 R0, R2 ;  /* 0x0000000200007245 */ /* 0x004fc80000201000 */
[----:B------:R-:W-:-:S04]  /*2b80*/  F2FP.F16.F32.PACK_AB R0, RZ, R0 ;  /* 0x00000000ff00723e */ /* 0x000fc800000000ff */
[----:B------:R-:W-:-:S07]  /*2b90*/  PRMT R19, R0, 0x7610, R19 ;  /* 0x0000761000137816 */ /* 0x000fce0000000013 */
.L_x_1482:
[----:B------:R-:W0:Y:S01]  /*2ba0*/  LDCU.64 UR6, c[0x0][0x6c0] ;  /* 0x0000d800ff0677ac */ /* 0x000e220008000a00 */
[----:B------:R-:W-:-:S04]  /*2bb0*/  UPRMT UR4, UR40, 0x9910, URZ ;  /* 0x0000991028047896 */ /* 0x000fc800080000ff */
[----:B------:R-:W-:Y:S01]  /*2bc0*/  UISETP.GT.AND UP0, UPT, UR4, 0x9, UPT ;  /* 0x000000090400788c */ /* 0x000fe2000bf04270 */
[----:B0-2---:R-:W-:-:S05]  /*2bd0*/  IADD3 R2, P0, PT, R23, UR6, RZ ;  /* 0x0000000617027c10 */ /* 0x005fca000ff1e0ff */
        /* <DEDUP_REMOVED lines=15> */
.L_x_1514:
[----:B------:R-:W2:Y:S02]  /*2cd0*/  LDG.E.U8 R2, desc[UR36][R2.64] ;  /* 0x0000002402027981 */ /* 0x000ea4000c1e1100 */
[----:B--2---:R-:W-:-:S04]  /*2ce0*/  I2FP.F32.U32 R0, R2 ;  /* 0x0000000200007245 */ /* 0x004fc80000201000 */
[----:B------:R-:W-:-:S04]  /*2cf0*/  F2FP.F16.F32.PACK_AB R0, RZ, R0 ;  /* 0x00000000ff00723e */ /* 0x000fc800000000ff */
[----:B------:R-:W-:Y:S01]  /*2d00*/  PRMT R23, R0, 0x7610, R23 ;  /* 0x0000761000177816 */ /* 0x000fe20000000017 */
[----:B------:R-:W-:Y:S06]  /*2d10*/  BRA `(.L_x_1516) ;  /* 0x0000000c00b47947 */ /* 0x000fec0003800000 */
.L_x_1513:
        /* <DEDUP_REMOVED lines=11> */
.L_x_1518:
[----:B------:R-:W2:Y:S02]  /*2dd0*/  LDG.E R2, desc[UR36][R2.64] ;  /* 0x0000002402027981 */ /* 0x000ea4000c1e1900 */
[----:B--2---:R-:W-:-:S04]  /*2de0*/  I2FP.F32.S32 R0, R2 ;  /* 0x0000000200007245 */ /* 0x004fc80000201400 */
[----:B------:R-:W-:-:S04]  /*2df0*/  F2FP.F16.F32.PACK_AB R0, RZ, R0 ;  /* 0x00000000ff00723e */ /* 0x000fc800000000ff */
[----:B------:R-:W-:Y:S01]  /*2e00*/  PRMT R23, R0, 0x7610, R23 ;  /* 0x0000761000177816 */ /* 0x000fe20000000017 */
[----:B------:R-:W-:Y:S06]  /*2e10*/  BRA `(.L_x_1516) ;  /* 0x0000000c00747947 */ /* 0x000fec0003800000 */
.L_x_1517:
[----:B------:R-:W2:Y:S02]  /*2e20*/  LDG.E.U16 R2, desc[UR36][R2.64] ;  /* 0x0000002402027981 */ /* 0x000ea4000c1e1500 */
[----:B--2---:R-:W0:Y:S02]  /*2e30*/  I2F.S16 R0, R2 ;  /* 0x0000000200007306 */ /* 0x004e240000101400 */
[----:B0-----:R-:W-:-:S04]  /*2e40*/  F2FP.F16.F32.PACK_AB R0, RZ, R0 ;  /* 0x00000000ff00723e */ /* 0x001fc800000000ff */
[----:B------:R-:W-:Y:S01]  /*2e50*/  PRMT R23, R0, 0x7610, R23 ;  /* 0x0000761000177816 */ /* 0x000fe20000000017 */
[----:B------:R-:W-:Y:S06]  /*2e60*/  BRA `(.L_x_1516) ;  /* 0x0000000c00607947 */ /* 0x000fec0003800000 */
.L_x_1512:
        /* <DEDUP_REMOVED lines=9> */
.L_x_1520:
[----:B------:R2:W5:Y:S01]  /*2f00*/  LDG.E.U16 R23, desc[UR36][R2.64] ;  /* 0x0000002402177981 */ /* 0x000562000c1e1500 */
[----:B------:R-:W-:Y:S05]  /*2f10*/  BRA `(.L_x_1516) ;  /* 0x0000000c00347947 */ /* 0x000fea0003800000 */
.L_x_1519:
        /* <DEDUP_REMOVED lines=9> */
.L_x_1522:
[----:B------:R0:W5:Y:S01]  /*2fb0*/  LDG.E.U16 R23, desc[UR36][R2.64] ;  /* 0x0000002402177981 */ /* 0x000162000c1e1500 */
[----:B------:R-:W-:Y:S05]  /*2fc0*/  BRA `(.L_x_1516) ;  /* 0x0000000c00087947 */ /* 0x000fea0003800000 */
.L_x_1521:
        /* <DEDUP_REMOVED lines=9> */
.L_x_1511:
        /* <DEDUP_REMOVED lines=14> */
.L_x_1525:
        /* <DEDUP_REMOVED lines=9> */
.L_x_1524:
        /* <DEDUP_REMOVED lines=27> */
.L_x_1527:
        /* <DEDUP_REMOVED lines=14> */
.L_x_1526:
[----:B------:R-:W2:Y:S02]  /*3460*/  LDG.E.U16 R0, desc[UR36][R2.64] ;  /* 0x0000002402007981 */ /* 0x000ea4000c1e1500 */
[----:B--2---:R-:W-:-:S05]  /*3470*/  IMAD.U32 R0, R0, 0x10000, RZ ;  /* 0x0001000000007824 */ /* 0x004fca00078e00ff */
[----:B------:R-:W-:-:S04]  /*3480*/  F2FP.F16.F32.PACK_AB R0, RZ, R0 ;  /* 0x00000000ff00723e */ /* 0x000fc800000000ff */
[----:B------:R-:W-:Y:S01]  /*3490*/  PRMT R23, R0, 0x7610, R23 ;  /* 0x0000761000177816 */ /* 0x000fe20000000017 */
[----:B------:R-:W-:Y:S06]  /*34a0*/  BRA `(.L_x_1516) ;  /* 0x0000000400d07947 */ /* 0x000fec0003800000 */
.L_x_1523:
        /* <DEDUP_REMOVED lines=13> */
.L_x_1530:
        /* <DEDUP_REMOVED lines=21> */
.L_x_1534:
[----:B-1----:R-:W-:Y:S05]  /*36d0*/  BSYNC.RECONVERGENT B1 ;  /* 0x0000000000017941 */ /* 0x002fea0003800200 */
.L_x_1533:
[----:B------:R-:W-:Y:S01]  /*36e0*/  IMAD.SHL.U32 R0, R0, 0x100000, RZ ;  /* 0x0010000000007824 */ /* 0x000fe200078e00ff */
[----:B------:R-:W-:-:S04]  /*36f0*/  LEA R2, R2, 0x3b800000, 0x17 ;  /* 0x3b80000002027811 */ /* 0x000fc800078eb8ff */
[----:B------:R-:W-:-:S07]  /*3700*/  LOP3.LUT R0, R2, R0, R7, 0xfe, !PT ;  /* 0x0000000002007212 */ /* 0x000fce00078efe07 */
.L_x_1532:
[----:B-1----:R-:W-:Y:S05]  /*3710*/  BSYNC.RECONVERGENT B0 ;  /* 0x0000000000007941 */ /* 0x002fea0003800200 */
.L_x_1531:
[----:B------:R-:W-:-:S04]  /*3720*/  F2FP.F16.F32.PACK_AB R0, RZ, R0 ;  /* 0x00000000ff00723e */ /* 0x000fc800000000ff */
[----:B------:R-:W-:Y:S01]  /*3730*/  PRMT R23, R0, 0x7610, R23 ;  /* 0x0000761000177816 */ /* 0x000fe20000000017 */
[----:B------:R-:W-:Y:S06]  /*3740*/  BRA `(.L_x_1516) ;  /* 0x0000000400287947 */ /* 0x000fec0003800000 */
.L_x_1529:
        /* <DEDUP_REMOVED lines=21> */
.L_x_1538:
[----:B-1----:R-:W-:Y:S05]  /*38a0*/  BSYNC.RECONVERGENT B1 ;  /* 0x0000000000017941 */ /* 0x002fea0003800200 */
.L_x_1537:
[----:B------:R-:W-:Y:S01]  /*38b0*/  IMAD.SHL.U32 R0, R0, 0x200000, RZ ;  /* 0x0020000000007824 */ /* 0x000fe200078e00ff */
[----:B------:R-:W-:-:S04]  /*38c0*/  LEA R2, R2, 0x37800000, 0x17 ;  /* 0x3780000002027811 */ /* 0x000fc800078eb8ff */
[----:B------:R-:W-:-:S07]  /*38d0*/  LOP3.LUT R0, R2, R0, R7, 0xfe, !PT ;  /* 0x0000000002007212 */ /* 0x000fce00078efe07 */
.L_x_1536:
[----:B-1----:R-:W-:Y:S05]  /*38e0*/  BSYNC.RECONVERGENT B0 ;  /* 0x0000000000007941 */ /* 0x002fea0003800200 */
.L_x_1535:
[----:B------:R-:W-:-:S04]  /*38f0*/  F2FP.F16.F32.PACK_AB R0, RZ, R0 ;  /* 0x00000000ff00723e */ /* 0x000fc800000000ff */
[----:B------:R-:W-:Y:S01]  /*3900*/  PRMT R23, R0, 0x7610, R23 ;  /* 0x0000761000177816 */ /* 0x000fe20000000017 */
[----:B------:R-:W-:Y:S06]  /*3910*/  BRA `(.L_x_1516) ;  /* 0x0000000000b47947 */ /* 0x000fec0003800000 */
.L_x_1528:
[----:B------:R-:W-:-:S09]  /*3920*/  UISETP.NE.AND UP0, UPT, UR4, 0x1c, UPT ;  /* 0x0000001c0400788c */ /* 0x000fd2000bf05270 */
[----:B------:R-:W-:Y:S05]  /*3930*/  BRA.U !UP0, `(.L_x_1539) ;  /* 0x00000001089c7547 */ /* 0x000fea000b800000 */
[----:B------:R-:W-:-:S09]  /*3940*/  UISETP.NE.AND UP0, UPT, UR4, 0x1d, UPT ;  /* 0x0000001d0400788c */ /* 0x000fd2000bf05270 */
[----:B------:R-:W-:Y:S05]  /*3950*/  BRA.U !UP0, `(.L_x_1540) ;  /* 0x0000000108807547 */ /* 0x000fea000b800000 */
[----:B------:R-:W-:-:S09]  /*3960*/  UISETP.NE.AND UP0, UPT, UR4, 0x2c, UPT ;  /* 0x0000002c0400788c */ /* 0x000fd2000bf05270 */
[----:B------:R-:W-:Y:S05]  /*3970*/  BRA.U !UP0, `(.L_x_1541) ;  /* 0x0000000108487547 */ /* 0x000fea000b800000 */
.L_x_1515:
        /* <DEDUP_REMOVED lines=16> */
.L_x_1542:
[----:B------:R-:W-:Y:S01]  /*3a80*/  PRMT R23, RZ, 0x7610, R23 ;  /* 0x00007610ff177816 */ /* 0x000fe20000000017 */
[----:B------:R-:W-:Y:S06]  /*3a90*/  BRA `(.L_x_1516) ;  /* 0x0000000000547947 */ /* 0x000fec0003800000 */
.L_x_1541:
        /* <DEDUP_REMOVED lines=8> */
.L_x_1544:
[----:B-1----:R-:W-:Y:S05]  /*3b20*/  BSYNC.RECONVERGENT B0 ;  /* 0x0000000000007941 */ /* 0x002fea0003800200 */
.L_x_1543:
[----:B------:R-:W-:-:S04]  /*3b30*/  F2FP.F16.F32.PACK_AB R0, RZ, R0 ;  /* 0x00000000ff00723e */ /* 0x000fc800000000ff */
[----:B------:R-:W-:Y:S01]  /*3b40*/  PRMT R23, R0, 0x7610, R23 ;  /* 0x0000761000177816 */ /* 0x000fe20000000017 */
[----:B------:R-:W-:Y:S06]  /*3b50*/  BRA `(.L_x_1516) ;  /* 0x0000000000247947 */ /* 0x000fec0003800000 */
.L_x_1540:
[----:B------:R-:W2:Y:S02]  /*3b60*/  LDG.E.64 R2, desc[UR36][R2.64] ;  /* 0x0000002402027981 */ /* 0x000ea4000c1e1b00 */
[----:B--2---:R-:W0:Y:S02]  /*3b70*/  I2F.U64 R0, R2 ;  /* 0x0000000200007312 */ /* 0x004e240000301000 */
[----:B0-----:R-:W-:-:S04]  /*3b80*/  F2FP.F16.F32.PACK_AB R0, RZ, R0 ;  /* 0x00000000ff00723e */ /* 0x001fc800000000ff */
[----:B------:R-:W-:Y:S01]  /*3b90*/  PRMT R23, R0, 0x7610, R23 ;  /* 0x0000761000177816 */ /* 0x000fe20000000017 */
[----:B------:R-:W-:Y:S06]  /*3ba0*/  BRA `(.L_x_1516) ;  /* 0x0000000000107947 */ /* 0x000fec0003800000 */
.L_x_1539:
[----:B------:R-:W2:Y:S02]  /*3bb0*/  LDG.E R2, desc[UR36][R2.64] ;  /* 0x0000002402027981 */ /* 0x000ea4000c1e1900 */
[----:B--2---:R-:W-:-:S04]  /*3bc0*/  I2FP.F32.U32 R0, R2 ;  /* 0x0000000200007245 */ /* 0x004fc80000201000 */
[----:B------:R-:W-:-:S04]  /*3bd0*/  F2FP.F16.F32.PACK_AB R0, RZ, R0 ;  /* 0x00000000ff00723e */ /* 0x000fc800000000ff */
[----:B------:R-:W-:-:S07]  /*3be0*/  PRMT R23, R0, 0x7610, R23 ;  /* 0x0000761000177816 */ /* 0x000fce0000000017 */
.L_x_1516:
        /* <DEDUP_REMOVED lines=19> */
.L_x_1548:
[----:B------:R-:W2:Y:S02]  /*3d20*/  LDG.E.U8 R2, desc[UR36][R2.64] ;  /* 0x0000002402027981 */ /* 0x000ea4000c1e1100 */
[----:B--2---:R-:W-:-:S04]  /*3d30*/  I2FP.F32.U32 R0, R2 ;  /* 0x0000000200007245 */ /* 0x004fc80000201000 */
[----:B------:R-:W-:-:S04]  /*3d40*/  F2FP.F16.F32.PACK_AB R0, RZ, R0 ;  /* 0x00000000ff00723e */ /* 0x000fc800000000ff */
[----:B------:R-:W-:Y:S01]  /*3d50*/  PRMT R22, R0, 0x7610, R22 ;  /* 0x0000761000167816 */ /* 0x000fe20000000016 */
[----:B------:R-:W-:Y:S06]  /*3d60*/  BRA `(.L_x_1550) ;  /* 0x0000000c00b47947 */ /* 0x000fec0003800000 */
.L_x_1547:
        /* <DEDUP_REMOVED lines=11> */
.L_x_1552:
[----:B------:R-:W2:Y:S02]  /*3e20*/  LDG.E R2, desc[UR36][R2.64] ;  /* 0x0000002402027981 */ /* 0x000ea4000c1e1900 */
[----:B--2---:R-:W-:-:S04]  /*3e30*/  I2FP.F32.S32 R0, R2 ;  /* 0x0000000200007245 */ /* 0x004fc80000201400 */
[----:B------:R-:W-:-:S04]  /*3e40*/  F2FP.F16.F32.PACK_AB R0, RZ, R0 ;  /* 0x00000000ff00723e */ /* 0x000fc800000000ff */
[----:B------:R-:W-:Y:S01]  /*3e50*/  PRMT R22, R0, 0x7610, R22 ;  /* 0x0000761000167816 */ /* 0x000fe20000000016 */
[----:B------:R-:W-:Y:S06]  /*3e60*/  BRA `(.L_x_1550) ;  /* 0x0000000c00747947 */ /* 0x000fec0003800000 */
.L_x_1551:
[----:B------:R-:W2:Y:S02]  /*3e70*/  LDG.E.U16 R2, desc[UR36][R2.64] ;  /* 0x0000002402027981 */ /* 0x000ea4000c1e1500 */
[----:B--2---:R-:W0:Y:S02]  /*3e80*/  I2F.S16 R0, R2 ;  /* 0x0000000200007306 */ /* 0x004e240000101400 */
[----:B0-----:R-:W-:-:S04]  /*3e90*/  F2FP.F16.F32.PACK_AB R0, RZ, R0 ;  /* 0x00000000ff00723e */ /* 0x001fc800000000ff */
[----:B------:R-:W-:Y:S01]  /*3ea0*/  PRMT R22, R0, 0x7610, R22 ;  /* 0x0000761000167816 */ /* 0x000fe20000000016 */
[----:B------:R-:W-:Y:S06]  /*3eb0*/  BRA `(.L_x_1550) ;  /* 0x0000000c00607947 */ /* 0x000fec0003800000 */
.L_x_1546:
        /* <DEDUP_REMOVED lines=9> */
.L_x_1554:
[----:B------:R2:W5:Y:S01]  /*3f50*/  LDG.E.U16 R22, desc[UR36][R2.64] ;  /* 0x0000002402167981 */ /* 0x000562000c1e1500 */
[----:B------:R-:W-:Y:S05]  /*3f60*/  BRA `(.L_x_1550) ;  /* 0x0000000c00347947 */ /* 0x000fea0003800000 */
.L_x_1553:
        /* <DEDUP_REMOVED lines=9> */
.L_x_1556:
[----:B------:R0:W5:Y:S01]  /*4000*/  LDG.E.U16 R22, desc[UR36][R2.64] ;  /* 0x0000002402167981 */ /* 0x000162000c1e1500 */
[----:B------:R-:W-:Y:S05]  /*4010*/  BRA `(.L_x_1550) ;  /* 0x0000000c00087947 */ /* 0x000fea0003800000 */
.L_x_1555:
        /* <DEDUP_REMOVED lines=9> */
.L_x_1545:
        /* <DEDUP_REMOVED lines=14> */
.L_x_1559:
        /* <DEDUP_REMOVED lines=9> */
.L_x_1558:
        /* <DEDUP_REMOVED lines=27> */
.L_x_1561:
        /* <DEDUP_REMOVED lines=14> */
.L_x_1560:
[----:B------:R-:W2:Y:S02]  /*44b0*/  LDG.E.U16 R0, desc[UR36][R2.64] ;  /* 0x0000002402007981 */ /* 0x000ea4000c1e1500 */
[----:B--2---:R-:W-:-:S05]  /*44c0*/  IMAD.U32 R0, R0, 0x10000, RZ ;  /* 0x0001000000007824 */ /* 0x004fca00078e00ff */
[----:B------:R-:W-:-:S04]  /*44d0*/  F2FP.F16.F32.PACK_AB R0, RZ, R0 ;  /* 0x00000000ff00723e */ /* 0x000fc800000000ff */
[----:B------:R-:W-:Y:S01]  /*44e0*/  PRMT R22, R0, 0x7610, R22 ;  /* 0x0000761000167816 */ /* 0x000fe20000000016 */
[----:B------:R-:W-:Y:S06]  /*44f0*/  BRA `(.L_x_1550) ;  /* 0x0000000400d07947 */ /* 0x000fec0003800000 */
.L_x_1557:
        /* <DEDUP_REMOVED lines=13> */
.L_x_1564:
        /* <DEDUP_REMOVED lines=17> */
[----:B------:R-:W-:Y:S02]  /*46e0*/  IADD3 R5, PT, PT, R3, -0x1c, RZ ;  /* 0xffffffe403057810 */ /* 0x000fe40007ffe0ff */
[----:B------:R-:W-:Y:S02]  /*46f0*/  IADD3 R2, PT, PT, R2, 0x1d, -R3 ;  /* 0x0000001d02027810 */ /* 0x000fe40007ffe803 */
[----:B------:R-:W-:-:S04]  /*4700*/  SHF.L.U32 R5, R0, R5, RZ ;  /* 0x0000000500057219 */ /* 0x000fc800000006ff */
[----:B------:R-:W-:-:S07]  /*4710*/  LOP3.LUT R0, R5, 0x7, RZ, 0xc0, !PT ;  /* 0x0000000705007812 */ /* 0x000fce00078ec0ff */
.L_x_1568:
[----:B-1----:R-:W-:Y:S05]  /*4720*/  BSYNC.RECONVERGENT B1 ;  /* 0x0000000000017941 */ /* 0x002fea0003800200 */
.L_x_1567:
[----:B------:R-:W-:Y:S01]  /*4730*/  IMAD.SHL.U32 R0, R0, 0x100000, RZ ;  /* 0x0010000000007824 */ /* 0x000fe200078e00ff */
[----:B------:R-:W-:-:S04]  /*4740*/  LEA R2, R2, 0x3b800000, 0x17 ;  /* 0x3b80000002027811 */ /* 0x000fc800078eb8ff */
[----:B------:R-:W-:-:S07]  /*4750*/  LOP3.LUT R0, R2, R0, R7, 0xfe, !PT ;  /* 0x0000000002007212 */ /* 0x000fce00078efe07 */
.L_x_1566:
[----:B-1----:R-:W-:Y:S05]  /*4760*/  BSYNC.RECONVERGENT B0 ;  /* 0x0000000000007941 */ /* 0x002fea0003800200 */
.L_x_1565:
[----:B------:R-:W-:-:S04]  /*4770*/  F2FP.F16.F32.PACK_AB R0, RZ, R0 ;  /* 0x00000000ff00723e */ /* 0x000fc800000000ff */
[----:B------:R-:W-:Y:S01]  /*4780*/  PRMT R22, R0, 0x7610, R22 ;  /* 0x0000761000167816 */ /* 0x000fe20000000016 */
[----:B------:R-:W-:Y:S06]  /*4790*/  BRA `(.L_x_1550) ;  /* 0x0000000400287947 */ /* 0x000fec0003800000 */
.L_x_1563:
        /* <DEDUP_REMOVED lines=21> */
.L_x_1572:
[----:B-1----:R-:W-:Y:S05]  /*48f0*/  BSYNC.RECONVERGENT B1 ;  /* 0x0000000000017941 */ /* 0x002fea0003800200 */
.L_x_1571:
[----:B------:R-:W-:Y:S01]  /*4900*/  IMAD.SHL.U32 R0, R0, 0x200000, RZ ;  /* 0x0020000000007824 */ /* 0x000fe200078e00ff */
[----:B------:R-:W-:-:S04]  /*4910*/  LEA R2, R2, 0x37800000, 0x17 ;  /* 0x3780000002027811 */ /* 0x000fc800078eb8ff */
[----:B------:R-:W-:-:S07]  /*4920*/  LOP3.LUT R0, R2, R0, R7, 0xfe, !PT ;  /* 0x0000000002007212 */ /* 0x000fce00078efe07 */
.L_x_1570:
[----:B-1----:R-:W-:Y:S05]  /*4930*/  BSYNC.RECONVERGENT B0 ;  /* 0x0000000000007941 */ /* 0x002fea0003800200 */
.L_x_1569:
[----:B------:R-:W-:-:S04]  /*4940*/  F2FP.F16.F32.PACK_AB R0, RZ, R0 ;  /* 0x00000000ff00723e */ /* 0x000fc800000000ff */
[----:B------:R-:W-:Y:S01]  /*4950*/  PRMT R22, R0, 0x7610, R22 ;  /* 0x0000761000167816 */ /* 0x000fe20000000016 */
[----:B------:R-:W-:Y:S06]  /*4960*/  BRA `(.L_x_1550) ;  /* 0x0000000000b47947 */ /* 0x000fec0003800000 */
.L_x_1562:
[----:B------:R-:W-:-:S09]  /*4970*/  UISETP.NE.AND UP0, UPT, UR4, 0x1c, UPT ;  /* 0x0000001c0400788c */ /* 0x000fd2000bf05270 */
[----:B------:R-:W-:Y:S05]  /*4980*/  BRA.U !UP0, `(.L_x_1573) ;  /* 0x00000001089c7547 */ /* 0x000fea000b800000 */
[----:B------:R-:W-:-:S09]  /*4990*/  UISETP.NE.AND UP0, UPT, UR4, 0x1d, UPT ;  /* 0x0000001d0400788c */ /* 0x000fd2000bf05270 */
[----:B------:R-:W-:Y:S05]  /*49a0*/  BRA.U !UP0, `(.L_x_1574) ;  /* 0x0000000108807547 */ /* 0x000fea000b800000 */
[----:B------:R-:W-:-:S09]  /*49b0*/  UISETP.NE.AND UP0, UPT, UR4, 0x2c, UPT ;  /* 0x0000002c0400788c */ /* 0x000fd2000bf05270 */
[----:B------:R-:W-:Y:S05]  /*49c0*/  BRA.U !UP0, `(.L_x_1575) ;  /* 0x0000000108487547 */ /* 0x000fea000b800000 */
.L_x_1549:
        /* <DEDUP_REMOVED lines=16> */
.L_x_1576:
[----:B------:R-:W-:Y:S01]  /*4ad0*/  PRMT R22, RZ, 0x7610, R22 ;  /* 0x00007610ff167816 */ /* 0x000fe20000000016 */
[----:B------:R-:W-:Y:S06]  /*4ae0*/  BRA `(.L_x_1550) ;  /* 0x0000000000547947 */ /* 0x000fec0003800000 */
.L_x_1575:
        /* <DEDUP_REMOVED lines=8> */
.L_x_1578:
[----:B-1----:R-:W-:Y:S05]  /*4b70*/  BSYNC.RECONVERGENT B0 ;  /* 0x0000000000007941 */ /* 0x002fea0003800200 */
.L_x_1577:
[----:B------:R-:W-:-:S04]  /*4b80*/  F2FP.F16.F32.PACK_AB R0, RZ, R0 ;  /* 0x00000000ff00723e */ /* 0x000fc800000000ff */
[----:B------:R-:W-:Y:S01]  /*4b90*/  PRMT R22, R0, 0x7610, R22 ;  /* 0x0000761000167816 */ /* 0x000fe20000000016 */
[----:B------:R-:W-:Y:S06]  /*4ba0*/  BRA `(.L_x_1550) ;  /* 0x0000000000247947 */ /* 0x000fec0003800000 */
.L_x_1574:
[----:B------:R-:W2:Y:S02]  /*4bb0*/  LDG.E.64 R2, desc[UR36][R2.64] ;  /* 0x0000002402027981 */ /* 0x000ea4000c1e1b00 */
[----:B--2---:R-:W0:Y:S02]  /*4bc0*/  I2F.U64 R0, R2 ;  /* 0x0000000200007312 */ /* 0x004e240000301000 */
[----:B0-----:R-:W-:-:S04]  /*4bd0*/  F2FP.F16.F32.PACK_AB R0, RZ, R0 ;  /* 0x00000000ff00723e */ /* 0x001fc800000000ff */
[----:B------:R-:W-:Y:S01]  /*4be0*/  PRMT R22, R0, 0x7610, R22 ;  /* 0x0000761000167816 */ /* 0x000fe20000000016 */
[----:B------:R-:W-:Y:S06]  /*4bf0*/  BRA `(.L_x_1550) ;  /* 0x0000000000107947 */ /* 0x000fec0003800000 */
.L_x_1573:
[----:B------:R-:W2:Y:S02]  /*4c00*/  LDG.E R2, desc[UR36][R2.64] ;  /* 0x0000002402027981 */ /* 0x000ea4000c1e1900 */
[----:B--2---:R-:W-:-:S04]  /*4c10*/  I2FP.F32.U32 R0, R2 ;  /* 0x0000000200007245 */ /* 0x004fc80000201000 */
[----:B------:R-:W-:-:S04]  /*4c20*/  F2FP.F16.F32.PACK_AB R0, RZ, R0 ;  /* 0x00000000ff00723e */ /* 0x000fc800000000ff */
[----:B------:R-:W-:-:S07]  /*4c30*/  PRMT R22, R0, 0x7610, R22 ;  /* 0x0000761000167816 */ /* 0x000fce0000000016 */
.L_x_1550:
        /* <DEDUP_REMOVED lines=16> */
[----:B0-----:R-:W-:Y:S01]  /*4d40*/  F2FP.F16.F32.PACK_AB R0, RZ, R0 ;  /* 0x00000000ff00723e */ /* 0x001fe200000000ff */
[----:B------:R-:W-:Y:S06]  /*4d50*/  BRA `(.L_x_1584) ;  /* 0x0000000c008c7947 */ /* 0x000fec0003800000 */
.L_x_1582:
[----:B------:R-:W2:Y:S02]  /*4d60*/  LDG.E.U8 R2, desc[UR36][R2.64] ;  /* 0x0000002402027981 */ /* 0x000ea4000c1e1100 */
[----:B--2---:R-:W-:-:S04]  /*4d70*/  I2FP.F32.U32 R0, R2 ;  /* 0x0000000200007245 */ /* 0x004fc80000201000 */
[----:B------:R-:W-:Y:S01]  /*4d80*/  F2FP.F16.F32.PACK_AB R0, RZ, R0 ;  /* 0x00000000ff00723e */ /* 0x000fe200000000ff */
[----:B------:R-:W-:Y:S06]  /*4d90*/  BRA `(.L_x_1584) ;  /* 0x0000000c007c7947 */ /* 0x000fec0003800000 */
.L_x_1581:
        /* <DEDUP_REMOVED lines=8> */
[----:B0-----:R-:W-:Y:S01]  /*4e20*/  F2FP.F16.F32.PACK_AB R0, RZ, R0 ;  /* 0x00000000ff00723e */ /* 0x001fe200000000ff */
[----:B------:R-:W-:Y:S06]  /*4e30*/  BRA `(.L_x_1584) ;  /* 0x0000000c00547947 */ /* 0x000fec0003800000 */
.L_x_1586:
[----:B------:R-:W2:Y:S02]  /*4e40*/  LDG.E R2, desc[UR36][R2.64] ;  /* 0x0000002402027981 */ /* 0x000ea4000c1e1900 */
[----:B--2---:R-:W-:-:S04]  /*4e50*/  I2FP.F32.S32 R0, R2 ;  /* 0x0000000200007245 */ /* 0x004fc80000201400 */
[----:B------:R-:W-:Y:S01]  /*4e60*/  F2FP.F16.F32.PACK_AB R0, RZ, R0 ;  /* 0x00000000ff00723e */ /* 0x000fe200000000ff */
[----:B------:R-:W-:Y:S06]  /*4e70*/  BRA `(.L_x_1584) ;  /* 0x0000000c00447947 */ /* 0x000fec0003800000 */
.L_x_1585:
[----:B------:R-:W2:Y:S02]  /*4e80*/  LDG.E.U16 R2, desc[UR36][R2.64] ;  /* 0x0000002402027981 */ /* 0x000ea4000c1e1500 */
[----:B--2---:R-:W0:Y:S02]  /*4e90*/  I2F.S16 R0, R2 ;  /* 0x0000000200007306 */ /* 0x004e240000101400 */
[----:B0-----:R-:W-:Y:S01]  /*4ea0*/  F2FP.F16.F32.PACK_AB R0, RZ, R0 ;  /* 0x00000000ff00723e */ /* 0x001fe200000000ff */
[----:B------:R-:W-:Y:S06]  /*4eb0*/  BRA `(.L_x_1584) ;  /* 0x0000000c00347947 */ /* 0x000fec0003800000 */
.L_x_1580:
        /* <DEDUP_REMOVED lines=9> */
.L_x_1588:
[----:B------:R0:W5:Y:S01]  /*4f50*/  LDG.E.U16 R0, desc[UR36][R2.64] ;  /* 0x0000002402007981 */ /* 0x000162000c1e1500 */
[----:B------:R-:W-:Y:S05]  /*4f60*/  BRA `(.L_x_1584) ;  /* 0x0000000c00087947 */ /* 0x000fea0003800000 */
.L_x_1587:
        /* <DEDUP_REMOVED lines=9> */
.L_x_1590:
[----:B------:R2:W5:Y:S01]  /*5000*/  LDG.E.U16 R0, desc[UR36][R2.64] ;  /* 0x0000002402007981 */ /* 0x000562000c1e1500 */
[----:B------:R-:W-:Y:S05]  /*5010*/  BRA `(.L_x_1584) ;  /* 0x0000000800dc7947 */ /* 0x000fea0003800000 */
.L_x_1589:
[----:B------:R-:W2:Y:S01]  /*5020*/  LDG.E.64 R2, desc[UR36][R2.64] ;  /* 0x0000002402027981 */ /* 0x000ea2000c1e1b00 */
[----:B------:R-:W-:Y:S01]  /*5030*/  UMOV UR4, 0xf0000000 ;  /* 0xf000000000047882 */ /* 0x000fe20000000000 */
[----:B------:R-:W-:Y:S01]  /*5040*/  UMOV UR5, 0x380fffff ;  /* 0x380fffff00057882 */ /* 0x000fe20000000000 */
[----:B--2---:R-:W0:Y:S01]  /*5050*/  F2F.F32.F64 R0, R2 ;  /* 0x0000000200007310 */ /* 0x004e220000301000 */
[----:B------:R-:W-:-:S14]  /*5060*/  DSETP.GEU.AND P0, PT, |R2|, UR4, PT ;  /* 0x0000000402007e2a */ /* 0x000fdc000bf0e200 */
[----:B0-----:R-:W-:-:S05]  /*5070*/  @!P0 FMUL R0, R0, 1.175494350822287508e-38 ;  /* 0x0080000000008820 */ /* 0x001fca0000400000 */
[----:B------:R-:W-:Y:S01]  /*5080*/  F2FP.F16.F32.PACK_AB R0, RZ, R0 ;  /* 0x00000000ff00723e */ /* 0x000fe200000000ff */
[----:B------:R-:W-:Y:S06]  /*5090*/  BRA `(.L_x_1584) ;  /* 0x0000000800bc7947 */ /* 0x000fec0003800000 */
.L_x_1579:
        /* <DEDUP_REMOVED lines=11> */
[----:B------:R-:W-:Y:S01]  /*5150*/  F2FP.F16.F32.PACK_AB R0, RZ, R0 ;  /* 0x00000000ff00723e */ /* 0x000fe200000000ff */
[----:B------:R-:W-:Y:S06]  /*5160*/  BRA `(.L_x_1584) ;  /* 0x0000000800887947 */ /* 0x000fec0003800000 */
.L_x_1593:
        /* <DEDUP_REMOVED lines=8> */
.L_x_1592:
        /* <DEDUP_REMOVED lines=27> */
.L_x_1595:
        /* <DEDUP_REMOVED lines=11> */
[----:B------:R-:W-:Y:S01]  /*5450*/  F2FP.F16.F32.PACK_AB R0, RZ, R0 ;  /* 0x00000000ff00723e */ /* 0x000fe200000000ff */
[----:B------:R-:W-:Y:S06]  /*5460*/  BRA `(.L_x_1584) ;  /* 0x0000000400c87947 */ /* 0x000fec0003800000 */
.L_x_1594:
[----:B------:R-:W2:Y:S02]  /*5470*/  LDG.E.U16 R0, desc[UR36][R2.64] ;  /* 0x0000002402007981 */ /* 0x000ea4000c1e1500 */
[----:B--2---:R-:W-:-:S05]  /*5480*/  IMAD.U32 R0, R0, 0x10000, RZ ;  /* 0x0001000000007824 */ /* 0x004fca00078e00ff */
[----:B------:R-:W-:Y:S01]  /*5490*/  F2FP.F16.F32.PACK_AB R0, RZ, R0 ;  /* 0x00000000ff00723e */ /* 0x000fe200000000ff */
[----:B------:R-:W-:Y:S06]  /*54a0*/  BRA `(.L_x_1584) ;  /* 0x0000000400b87947 */ /* 0x000fec0003800000 */
.L_x_1591:
        /* <DEDUP_REMOVED lines=10> */
[----:B------:R-:W-:Y:S01]  /*5550*/  F2FP.F16.F32.PACK_AB R0, RZ, R0 ;  /* 0x00000000ff00723e */ /* 0x000fe200000000ff */
[----:B------:R-:W-:Y:S06]  /*5560*/  BRA `(.L_x_1584) ;  /* 0x0000000400887947 */ /* 0x000fec0003800000 */
.L_x_1598:
        /* <DEDUP_REMOVED lines=21> */
.L_x_1602:
[----:B-1----:R-:W-:Y:S05]  /*56c0*/  BSYNC.RECONVERGENT B1 ;  /* 0x0000000000017941 */ /* 0x002fea0003800200 */
.L_x_1601:
[----:B------:R-:W-:Y:S01]  /*56d0*/  IMAD.SHL.U32 R0, R0, 0x100000, RZ ;  /* 0x0010000000007824 */ /* 0x000fe200078e00ff */
[----:B------:R-:W-:-:S04]  /*56e0*/  LEA R2, R2, 0x3b800000, 0x17 ;  /* 0x3b80000002027811 */ /* 0x000fc800078eb8ff */
[----:B------:R-:W-:-:S07]  /*56f0*/  LOP3.LUT R0, R2, R0, R7, 0xfe, !PT ;  /* 0x0000000002007212 */ /* 0x000fce00078efe07 */
.L_x_1600:
[----:B-1----:R-:W-:Y:S05]  /*5700*/  BSYNC.RECONVERGENT B0 ;  /* 0x0000000000007941 */ /* 0x002fea0003800200 */
.L_x_1599:
[----:B------:R-:W-:Y:S01]  /*5710*/  F2FP.F16.F32.PACK_AB R0, RZ, R0 ;  /* 0x00000000ff00723e */ /* 0x000fe200000000ff */
[----:B------:R-:W-:Y:S06]  /*5720*/  BRA `(.L_x_1584) ;  /* 0x0000000400187947 */ /* 0x000fec0003800000 */
.L_x_1597:
        /* <DEDUP_REMOVED lines=21> */
.L_x_1606:
[----:B-1----:R-:W-:Y:S05]  /*5880*/  BSYNC.RECONVERGENT B1 ;  /* 0x0000000000017941 */ /* 0x002fea0003800200 */
.L_x_1605:
[----:B------:R-:W-:Y:S01]  /*5890*/  IMAD.SHL.U32 R0, R0, 0x200000, RZ ;  /* 0x0020000000007824 */ /* 0x000fe200078e00ff */
[----:B------:R-:W-:-:S04]  /*58a0*/  LEA R2, R2, 0x37800000, 0x17 ;  /* 0x3780000002027811 */ /* 0x000fc800078eb8ff */
[----:B------:R-:W-:-:S07]  /*58b0*/  LOP3.LUT R0, R2, R0, R7, 0xfe, !PT ;  /* 0x0000000002007212 */ /* 0x000fce00078efe07 */
.L_x_1604:
[----:B-1----:R-:W-:Y:S05]  /*58c0*/  BSYNC.RECONVERGENT B0 ;  /* 0x0000000000007941 */ /* 0x002fea0003800200 */
.L_x_1603:
[----:B------:R-:W-:Y:S01]  /*58d0*/  F2FP.F16.F32.PACK_AB R0, RZ, R0 ;  /* 0x00000000ff00723e */ /* 0x000fe200000000ff */
[----:B------:R-:W-:Y:S06]  /*58e0*/  BRA `(.L_x_1584) ;  /* 0x0000000000a87947 */ /* 0x000fec0003800000 */
.L_x_1596:
[----:B------:R-:W-:-:S09]  /*58f0*/  UISETP.NE.AND UP0, UPT, UR4, 0x1c, UPT ;  /* 0x0000001c0400788c */ /* 0x000fd2000bf05270 */
[----:B------:R-:W-:Y:S05]  /*5900*/  BRA.U !UP0, `(.L_x_1607) ;  /* 0x0000000108947547 */ /* 0x000fea000b800000 */
[----:B------:R-:W-:-:S09]  /*5910*/  UISETP.NE.AND UP0, UPT, UR4, 0x1d, UPT ;  /* 0x0000001d0400788c */ /* 0x000fd2000bf05270 */
[----:B------:R-:W-:Y:S05]  /*5920*/  BRA.U !UP0, `(.L_x_1608) ;  /* 0x00000001087c7547 */ /* 0x000fea000b800000 */
[----:B------:R-:W-:-:S09]  /*5930*/  UISETP.NE.AND UP0, UPT, UR4, 0x2c, UPT ;  /* 0x0000002c0400788c */ /* 0x000fd2000bf05270 */
[----:B------:R-:W-:Y:S05]  /*5940*/  BRA.U !UP0, `(.L_x_1609) ;  /* 0x0000000108487547 */ /* 0x000fea000b800000 */
.L_x_1583:
        /* <DEDUP_REMOVED lines=11> */
[----:B------:R-:W-:Y:S01]  /*5a00*/  IMAD.U32 R7, RZ, RZ, UR7 ;  /* 0x00000007ff077e24 */ /* 0x000fe2000f8e00ff */
[----:B----4-:R-:W-:Y:S01]  /*5a10*/  MOV R10, UR8 ;  /* 0x00000008000a7c02 */ /* 0x010fe20008000f00 */
[----:B------:R-:W-:-:S07]  /*5a20*/  IMAD.U32 R11, RZ, RZ, UR9 ;  /* 0x00000009ff0b7e24 */ /* 0x000fce000f8e00ff */
[----:B------:R-:W-:-:S07]  /*5a30*/  LEPC R20, `(.L_x_1610) ;  /* 0x000000001014794e */ /* 0x000fce0000000000 */
[----:B-1-3-5:R-:W-:Y:S05]  /*5a40*/  CALL.ABS.NOINC R2 ;  /* 0x0000000002007343 */ /* 0x02afea0003c00000 */
.L_x_1610:
[----:B------:R-:W-:Y:S01]  /*5a50*/  PRMT R0, RZ, 0x7610, R0 ;  /* 0x00007610ff007816 */ /* 0x000fe20000000000 */
[----:B------:R-:W-:Y:S06]  /*5a60*/  BRA `(.L_x_1584) ;  /* 0x0000000000487947 */ /* 0x000fec0003800000 */
.L_x_1609:
        /* <DEDUP_REMOVED lines=8> */
.L_x_1612:
[----:B-1----:R-:W-:Y:S05]  /*5af0*/  BSYNC.RECONVERGENT B0 ;  /* 0x0000000000007941 */ /* 0x002fea0003800200 */
.L_x_1611:
[----:B------:R-:W-:Y:S01]  /*5b00*/  F2FP.F16.F32.PACK_AB R0, RZ, R0 ;  /* 0x00000000ff00723e */ /* 0x000fe200000000ff */
[----:B------:R-:W-:Y:S06]  /*5b10*/  BRA `(.L_x_1584) ;  /* 0x00000000001c7947 */ /* 0x000fec0003800000 */
.L_x_1608:
[----:B------:R-:W2:Y:S02]  /*5b20*/  LDG.E.64 R2, desc[UR36][R2.64] ;  /* 0x0000002402027981 */ /* 0x000ea4000c1e1b00 */
[----:B--2---:R-:W0:Y:S02]  /*5b30*/  I2F.U64 R0, R2 ;  /* 0x0000000200007312 */ /* 0x004e240000301000 */
[----:B0-----:R-:W-:Y:S01]  /*5b40*/  F2FP.F16.F32.PACK_AB R0, RZ, R0 ;  /* 0x00000000ff00723e */ /* 0x001fe200000000ff */
[----:B------:R-:W-:Y:S06]  /*5b50*/  BRA `(.L_x_1584) ;  /* 0x00000000000c7947 */ /* 0x000fec0003800000 */
.L_x_1607:
[----:B------:R-:W2:Y:S02]  /*5b60*/  LDG.E R2, desc[UR36][R2.64] ;  /* 0x0000002402027981 */ /* 0x000ea4000c1e1900 */
[----:B--2---:R-:W-:-:S04]  /*5b70*/  I2FP.F32.U32 R0, R2 ;  /* 0x0000000200007245 */ /* 0x004fc80000201000 */
[----:B------:R-:W-:-:S07]  /*5b80*/  F2FP.F16.F32.PACK_AB R0, RZ, R0 ;  /* 0x00000000ff00723e */ /* 0x000fce00000000ff */
.L_x_1584:
[----:B-----5:R-:W-:Y:S01]  /*5b90*/  HADD2.F32 R23, -RZ, R23.H0_H0 ;  /* 0x20000017ff177230 */ /* 0x020fe20000004100 */
[----:B------:R-:W0:Y:S01]  /*5ba0*/  LDCU.64 UR6, c[0x0][0x6b0] ;  /* 0x0000d600ff0677ac */ /* 0x000e220008000a00 */
[----:B------:R-:W-:Y:S02]  /*5bb0*/  HADD2.F32 R0, -RZ, R0.H0_H0 ;  /* 0x20000000ff007230 */ /* 0x000fe40000004100 */
[----:B------:R-:W-:Y:S02]  /*5bc0*/  HADD2.F32 R19, -RZ, R19.H0_H0 ;  /* 0x20000013ff137230 */ /* 0x000fe40000004100 */
[----:B------:R-:W-:Y:S01]  /*5bd0*/  FMUL.FTZ R23, R23, -1.4426950216293334961 ;  /* 0xbfb8aa3b17177820 */ /* 0x000fe20000410000 */
[----:B-1----:R-:W-:Y:S01]  /*5be0*/  UPRMT UR4, UR43, 0x9910, URZ ;  /* 0x000099102b047896 */ /* 0x002fe200080000ff */
[----:B------:R-:W-:-:S03]  /*5bf0*/  HADD2.F32 R22, -RZ, R22.H0_H0 ;  /* 0x20000016ff167230 */ /* 0x000fc60000004100 */
[----:B------:R-:W-:Y:S01]  /*5c00*/  UISETP.GT.AND UP0, UPT, UR4, 0x9, UPT ;  /* 0x000000090400788c */ /* 0x000fe2000bf04270 */
[----:B------:R-:W1:Y:S01]  /*5c10*/  MUFU.EX2 R23, R23 ;  /* 0x0000001700177308 */ /* 0x000e620000000800 */
[----:B0-2---:R-:W-:Y:S01]  /*5c20*/  IADD3 R2, P0, PT, R16, UR6, RZ ;  /* 0x0000000610027c10 */ /* 0x005fe2000ff1e0ff */
[----:B-1----:R-:W-:-:S06]  /*5c30*/  FADD.FTZ R4, R23, 1 ;  /* 0x3f80000017047421 */ /* 0x002fcc0000010000 */
[----:B------:R-:W0:Y:S02]  /*5c40*/  MUFU.RCP R3, R4 ;  /* 0x0000000400037308 */ /* 0x000e240000001000 */
[----:B0-----:R-:W-:-:S04]  /*5c50*/  FFMA.FTZ R0, -R0, R3, R0 ;  /* 0x0000000300007223 */ /* 0x001fc80000010100 */
[----:B------:R-:W-:-:S04]  /*5c60*/  FMUL.FTZ R19, R19, R0 ;  /* 0x0000000013137220 */ /* 0x000fc80000410000 */
[----:B------:R-:W-:Y:S01]  /*5c70*/  FFMA.FTZ R19, R22, R3, R19 ;  /* 0x0000000316137223 */ /* 0x000fe20000010013 */
[----:B------:R-:W-:-:S04]  /*5c80*/  IMAD.X R3, RZ, RZ, UR7, P0 ;  /* 0x00000007ff037e24 */ /* 0x000fc800080e06ff */
[----:B------:R-:W-:Y:S01]  /*5c90*/  F2FP.F16.F32.PACK_AB R19, RZ, R19 ;  /* 0x00000013ff13723e */ /* 0x000fe200000000ff */
[----:B------:R-:W-:Y:S06]  /*5ca0*/  BRA.U UP0, `(.L_x_1613) ;  /* 0x0000000500047547 */ /* 0x000fec000b800000 */
        /* <DEDUP_REMOVED lines=8> */
[----:B------:R-:W-:-:S04]  /*5d30*/  HADD2.F32 R0, -RZ, R19.H0_H0 ;  /* 0x20000013ff007230 */ /* 0x000fc80000004100 */
[----:B------:R-:W0:Y:S02]  /*5d40*/  F2I.FTZ.TRUNC.NTZ R5, R0 ;  /* 0x0000000000057305 */ /* 0x000e24000021f100 */
[----:B0-----:R4:W-:Y:S01]  /*5d50*/  STG.E.U8 desc[UR36][R2.64], R5 ;  /* 0x0000000502007986 */ /* 0x0019e2000c101124 */
[----:B------:R-:W-:Y:S05]  /*5d60*/  BRA `(.L_x_1618) ;  /* 0x0000000c00807947 */ /* 0x000fea0003800000 */
.L_x_1616:
[----:B------:R-:W-:-:S06]  /*5d70*/  HADD2.F32 R5, -RZ, R19.H0_H0 ;  /* 0x20000013ff057230 */ /* 0x000fcc0000004100 */
[----:B------:R-:W0:Y:S02]  /*5d80*/  F2I.S64.TRUNC R4, R5 ;  /* 0x0000000500047311 */ /* 0x000e24000020d900 */
[----:B0-----:R3:W-:Y:S01]  /*5d90*/  STG.E.U8 desc[UR36][R2.64], R4 ;  /* 0x0000000402007986 */ /* 0x0017e2000c101124 */
[----:B------:R-:W-:Y:S05]  /*5da0*/  BRA `(.L_x_1618) ;  /* 0x0000000c00707947 */ /* 0x000fea0003800000 */
.L_x_1615:
[----:B------:R-:W-:-:S09]  /*5db0*/  UISETP.NE.AND UP0, UPT, UR4, 0x2, UPT ;  /* 0x000000020400788c */ /* 0x000fd2000bf05270 */
[----:B------:R-:W-:Y:S05]  /*5dc0*/  BRA.U !UP0, `(.L_x_1619) ;  /* 0x0000000108307547 */ /* 0x000fea000b800000 */
[----:B------:R-:W-:-:S09]  /*5dd0*/  UISETP.NE.AND UP0, UPT, UR4, 0x3, UPT ;  /* 0x000000030400788c */ /* 0x000fd2000bf05270 */
[----:B------:R-:W-:Y:S05]  /*5de0*/  BRA.U !UP0, `(.L_x_1620) ;  /* 0x0000000108187547 */ /* 0x000fea000b800000 */
[----:B------:R-:W-:-:S09]  /*5df0*/  UISETP.NE.AND UP0, UPT, UR4, 0x4, UPT ;  /* 0x000000040400788c */ /* 0x000fd2000bf05270 */
[----:B------:R-:W-:Y:S05]  /*5e00*/  BRA.U UP0, `(.L_x_1617) ;  /* 0x0000000900b87547 */ /* 0x000fea000b800000 */
[----:B------:R-:W-:-:S06]  /*5e10*/  HADD2.F32 R4, -RZ, R19.H0_H0 ;  /* 0x20000013ff047230 */ /* 0x000fcc0000004100 */
[----:B------:R-:W0:Y:S02]  /*5e20*/  F2I.S64.TRUNC R4, R4 ;  /* 0x0000000400047311 */ /* 0x000e24000020d900 */
[----:B0-----:R1:W-:Y:S01]  /*5e30*/  STG.E.64 desc[UR36][R2.64], R4 ;  /* 0x0000000402007986 */ /* 0x0013e2000c101b24 */
[----:B------:R-:W-:Y:S05]  /*5e40*/  BRA `(.L_x_1618) ;  /* 0x0000000c00487947 */ /* 0x000fea0003800000 */
.L_x_1620:
[----:B------:R-:W-:-:S06]  /*5e50*/  HADD2.F32 R19, -RZ, R19.H0_H0 ;  /* 0x20000013ff137230 */ /* 0x000fcc0000004100 */
[----:B------:R-:W0:Y:S02]  /*5e60*/  F2I.FTZ.TRUNC.NTZ R19, R19 ;  /* 0x0000001300137305 */ /* 0x000e24000021f100 */
[----:B0-----:R2:W-:Y:S01]  /*5e70*/  STG.E desc[UR36][R2.64], R19 ;  /* 0x0000001302007986 */ /* 0x0015e2000c101924 */
[----:B------:R-:W-:Y:S05]  /*5e80*/  BRA `(.L_x_1618) ;  /* 0x0000000c00387947 */ /* 0x000fea0003800000 */
.L_x_1619:
[----:B------:R-:W-:-:S06]  /*5e90*/  HADD2.F32 R19, -RZ, R19.H0_H0 ;  /* 0x20000013ff137230 */ /* 0x000fcc0000004100 */
[----:B------:R-:W0:Y:S02]  /*5ea0*/  F2I.FTZ.TRUNC.NTZ R19, R19 ;  /* 0x0000001300137305 */ /* 0x000e24000021f100 */
[----:B0-----:R0:W-:Y:S01]  /*5eb0*/  STG.E.U16 desc[UR36][R2.64], R19 ;  /* 0x0000001302007986 */ /* 0x0011e2000c101524 */
[----:B------:R-:W-:Y:S05]  /*5ec0*/  BRA `(.L_x_1618) ;  /* 0x0000000c00287947 */ /* 0x000fea0003800000 */
.L_x_1614:
[----:B------:R-:W-:-:S09]  /*5ed0*/  UISETP.GT.AND UP0, UPT, UR4, 0x6, UPT ;  /* 0x000000060400788c */ /* 0x000fd2000bf04270 */
[----:B------:R-:W-:Y:S05]  /*5ee0*/  BRA.U UP0, `(.L_x_1621) ;  /* 0x0000000100247547 */ /* 0x000fea000b800000 */
[----:B------:R-:W-:-:S09]  /*5ef0*/  UISETP.NE.AND UP0, UPT, UR4, 0x5, UPT ;  /* 0x000000050400788c */ /* 0x000fd2000bf05270 */
[----:B------:R-:W-:Y:S05]  /*5f00*/  BRA.U !UP0, `(.L_x_1622) ;  /* 0x0000000108147547 */ /* 0x000fea000b800000 */
[----:B------:R-:W-:-:S09]  /*5f10*/  UISETP.NE.AND UP0, UPT, UR4, 0x6, UPT ;  /* 0x000000060400788c */ /* 0x000fd2000bf05270 */
[----:B------:R-:W-:Y:S05]  /*5f20*/  BRA.U UP0, `(.L_x_1617) ;  /* 0x0000000900707547 */ /* 0x000fea000b800000 */
[----:B------:R-:W-:-:S05]  /*5f30*/  HADD2.F32 R19, -RZ, R19.H0_H0 ;  /* 0x20000013ff137230 */ /* 0x000fca0000004100 */
[----:B------:R0:W-:Y:S01]  /*5f40*/  STG.E desc[UR36][R2.64], R19 ;  /* 0x0000001302007986 */ /* 0x0001e2000c101924 */
[----:B------:R-:W-:Y:S05]  /*5f50*/  BRA `(.L_x_1618) ;  /* 0x0000000c00047947 */ /* 0x000fea0003800000 */
.L_x_1622:
[----:B------:R0:W-:Y:S01]  /*5f60*/  STG.E.U16 desc[UR36][R2.64], R19 ;  /* 0x0000001302007986 */ /* 0x0001e2000c101524 */
[----:B------:R-:W-:Y:S05]  /*5f70*/  BRA `(.L_x_1618) ;  /* 0x0000000800fc7947 */ /* 0x000fea0003800000 */
.L_x_1621:
[----:B------:R-:W-:-:S09]  /*5f80*/  UISETP.NE.AND UP0, UPT, UR4, 0x7, UPT ;  /* 0x000000070400788c */ /* 0x000fd2000bf05270 */
[----:B------:R-:W-:Y:S05]  /*5f90*/  BRA.U !UP0, `(.L_x_1623) ;  /* 0x0000000108347547 */ /* 0x000fea000b800000 */
[----:B------:R-:W-:-:S09]  /*5fa0*/  UISETP.NE.AND UP0, UPT, UR4, 0x8, UPT ;  /* 0x000000080400788c */ /* 0x000fd2000bf05270 */
[----:B------:R-:W-:Y:S05]  /*5fb0*/  BRA.U !UP0, `(.L_x_1624) ;  /* 0x0000000108187547 */ /* 0x000fea000b800000 */
[----:B------:R-:W-:-:S09]  /*5fc0*/  UISETP.NE.AND UP0, UPT, UR4, 0x9, UPT ;  /* 0x000000090400788c */ /* 0x000fd2000bf05270 */
[----:B------:R-:W-:Y:S05]  /*5fd0*/  BRA.U UP0, `(.L_x_1617) ;  /* 0x0000000900447547 */ /* 0x000fea000b800000 */
[----:B------:R-:W-:Y:S02]  /*5fe0*/  HADD2.F32 R4, -RZ, R19.H0_H0 ;  /* 0x20000013ff047230 */ /* 0x000fe40000004100 */
[----:B------:R-:W-:-:S05]  /*5ff0*/  IMAD.MOV.U32 R5, RZ, RZ, RZ ;  /* 0x000000ffff057224 */ /* 0x000fca00078e00ff */
[----:B------:R0:W-:Y:S01]  /*6000*/  STG.E.64 desc[UR36][R2.64], R4 ;  /* 0x0000000402007986 */ /* 0x0001e2000c101b24 */
[----:B------:R-:W-:Y:S05]  /*6010*/  BRA `(.L_x_1618) ;  /* 0x0000000800d47947 */ /* 0x000fea0003800000 */
.L_x_1624:
[----:B------:R-:W-:-:S05]  /*6020*/  HADD2.F32 R0, -RZ, R19.H0_H0 ;  /* 0x20000013ff007230 */ /* 0x000fca0000004100 */
[----:B------:R-:W-:-:S04]  /*6030*/  F2FP.F16.F32.PACK_AB R0, RZ, R0 ;  /* 0x00000000ff00723e */ /* 0x000fc800000000ff */
[----:B------:R-:W-:-:S05]  /*6040*/  PRMT R0, R0, 0x5410, RZ ;  /* 0x0000541000007816 */ /* 0x000fca00000000ff */
[----:B------:R0:W-:Y:S01]  /*6050*/  STG.E desc[UR36][R2.64], R0 ;  /* 0x0000000002007986 */ /* 0x0001e2000c101924 */
[----:B------:R-:W-:Y:S05]  /*6060*/  BRA `(.L_x_1618) ;  /* 0x0000000800c07947 */ /* 0x000fea0003800000 */
.L_x_1623:
[----:B------:R-:W-:-:S05]  /*6070*/  HADD2.F32 R4, -RZ, R19.H0_H0 ;  /* 0x20000013ff047230 */ /* 0x000fca0000004100 */
[----:B------:R-:W-:-:S06]  /*6080*/  FMUL.FTZ R4, R4, 1 ;  /* 0x3f80000004047820 */ /* 0x000fcc0000410000 */
[----:B------:R-:W0:Y:S02]  /*6090*/  F2F.F64.F32 R4, R4 ;  /* 0x0000000400047310 */ /* 0x000e240000201800 */
[----:B0-----:R0:W-:Y:S01]  /*60a0*/  STG.E.64 desc[UR36][R2.64], R4 ;  /* 0x0000000402007986 */ /* 0x0011e2000c101b24 */
[----:B------:R-:W-:Y:S05]  /*60b0*/  BRA `(.L_x_1618) ;  /* 0x0000000800ac7947 */ /* 0x000fea0003800000 */
.L_x_1613:
        /* <DEDUP_REMOVED lines=8> */
[----:B------:R-:W-:-:S05]  /*6140*/  HADD2.F32 R19, -RZ, R19.H0_H0 ;  /* 0x20000013ff137230 */ /* 0x000fca0000004100 */
[----:B------:R-:W-:-:S04]  /*6150*/  FSETP.NEU.FTZ.AND P0, PT, R19, RZ, PT ;  /* 0x000000ff1300720b */ /* 0x000fc80003f1d000 */
[----:B------:R-:W-:-:S05]  /*6160*/  SEL R5, RZ, 0x1, !P0 ;  /* 0x00000001ff057807 */ /* 0x000fca0004000000 */
[----:B------:R0:W-:Y:S01]  /*6170*/  STG.E.U8 desc[UR36][R2.64], R5 ;  /* 0x0000000502007986 */ /* 0x0001e2000c101124 */
[----:B------:R-:W-:Y:S05]  /*6180*/  BRA `(.L_x_1618) ;  /* 0x0000000800787947 */ /* 0x000fea0003800000 */
.L_x_1627:
[----:B------:R-:W-:Y:S01]  /*6190*/  HADD2.F32 R19, -RZ, R19.H0_H0 ;  /* 0x20000013ff137230 */ /* 0x000fe20000004100 */
[----:B------:R-:W-:-:S04]  /*61a0*/  CS2R R6, SRZ ;  /* 0x0000000000067805 */ /* 0x000fc8000001ff00 */
[----:B------:R-:W-:-:S06]  /*61b0*/  FMUL.FTZ R4, R19, 1 ;  /* 0x3f80000013047820 */ /* 0x000fcc0000410000 */
[----:B------:R-:W0:Y:S02]  /*61c0*/  F2F.F64.F32 R4, R4 ;  /* 0x0000000400047310 */ /* 0x000e240000201800 */
[----:B0-----:R0:W-:Y:S01]  /*61d0*/  STG.E.128 desc[UR36][R2.64], R4 ;  /* 0x0000000402007986 */ /* 0x0011e2000c101d24 */
[----:B------:R-:W-:Y:S05]  /*61e0*/  BRA `(.L_x_1618) ;  /* 0x0000000800607947 */ /* 0x000fea0003800000 */
.L_x_1626:
[----:B------:R-:W-:-:S09]  /*61f0*/  UISETP.NE.AND UP0, UPT, UR4, 0xf, UPT ;  /* 0x0000000f0400788c */ /* 0x000fd2000bf05270 */
[----:B------:R-:W-:Y:S05]  /*6200*/  BRA.U !UP0, `(.L_x_1628) ;  /* 0x0000000108a07547 */ /* 0x000fea000b800000 */
[----:B------:R-:W-:-:S09]  /*6210*/  UISETP.NE.AND UP0, UPT, UR4, 0x17, UPT ;  /* 0x000000170400788c */ /* 0x000fd2000bf05270 */
[----:B------:R-:W-:Y:S05]  /*6220*/  BRA.U !UP0, `(.L_x_1629) ;  /* 0x00000001084c7547 */ /* 0x000fea000b800000 */
[----:B------:R-:W-:-:S09]  /*6230*/  UISETP.NE.AND UP0, UPT, UR4, 0x18, UPT ;  /* 0x000000180400788c */ /* 0x000fd2000bf05270 */
[----:B------:R-:W-:Y:S05]  /*6240*/  BRA.U UP0, `(.L_x_1617) ;  /* 0x0000000500a87547 */ /* 0x000fea000b800000 */
[----:B------:R-:W-:Y:S01]  /*6250*/  HADD2.F32 R19, -RZ, R19.H0_H0 ;  /* 0x20000013ff137230 */ /* 0x000fe20000004100 */
        /* <DEDUP_REMOVED lines=12> */
.L_x_1631:
[----:B------:R-:W-:Y:S05]  /*6320*/  BSYNC.RECONVERGENT B0 ;  /* 0x0000000000007941 */ /* 0x000fea0003800200 */
.L_x_1630:
[----:B------:R-:W-:-:S05]  /*6330*/  LOP3.LUT R5, R0, 0x80, R5, 0xf8, !PT ;  /* 0x0000008000057812 */ /* 0x000fca00078ef805 */
[----:B------:R0:W-:Y:S01]  /*6340*/  STG.E.U8 desc[UR36][R2.64], R5 ;  /* 0x0000000502007986 */ /* 0x0001e2000c101124 */
[----:B------:R-:W-:Y:S05]  /*6350*/  BRA `(.L_x_1618) ;  /* 0x0000000800047947 */ /* 0x000fea0003800000 */
.L_x_1629:
[----:B------:R-:W-:Y:S01]  /*6360*/  HADD2.F32 R19, -RZ, R19.H0_H0 ;  /* 0x20000013ff137230 */ /* 0x000fe20000004100 */
        /* <DEDUP_REMOVED lines=14> */
.L_x_1633:
[----:B------:R-:W-:Y:S05]  /*6450*/  BSYNC.RECONVERGENT B0 ;  /* 0x0000000000007941 */ /* 0x000fea0003800200 */
.L_x_1632:
[----:B------:R-:W-:-:S05]  /*6460*/  LOP3.LUT R5, R0, 0x80, R5, 0xf8, !PT ;  /* 0x0000008000057812 */ /* 0x000fca00078ef805 */
[----:B------:R0:W-:Y:S01]  /*6470*/  STG.E.U8 desc[UR36][R2.64], R5 ;  /* 0x0000000502007986 */ /* 0x0001e2000c101124 */
[----:B------:R-:W-:Y:S05]  /*6480*/  BRA `(.L_x_1618) ;  /* 0x0000000400b87947 */ /* 0x000fea0003800000 */
.L_x_1628:
[----:B------:R-:W-:-:S05]  /*6490*/  HADD2.F32 R0, -RZ, R19.H0_H0 ;  /* 0x20000013ff007230 */ /* 0x000fca0000004100 */
[----:B------:R-:W-:-:S05]  /*64a0*/  F2FP.BF16.F32.PACK_AB R0, RZ, R0 ;  /* 0x00000000ff00723e */ /* 0x000fca00000010ff */
[----:B------:R0:W-:Y:S01]  /*64b0*/  STG.E.U16 desc[UR36][R2.64], R0 ;  /* 0x0000000002007986 */ /* 0x0001e2000c101524 */
[----:B------:R-:W-:Y:S05]  /*64c0*/  BRA `(.L_x_1618) ;  /* 0x0000000400a87947 */ /* 0x000fea0003800000 */
.L_x_1625:
        /* <DEDUP_REMOVED lines=8> */
[----:B------:R-:W-:-:S06]  /*6550*/  HADD2.F32 R5, -RZ, R19.H0_H0 ;  /* 0x20000013ff057230 */ /* 0x000fcc0000004100 */
[----:B------:R-:W0:Y:S02]  /*6560*/  F2I.FTZ.U32.TRUNC.NTZ R5, R5 ;  /* 0x0000000500057305 */ /* 0x000e24000021f000 */
[----:B0-----:R0:W-:Y:S01]  /*6570*/  STG.E.U16 desc[UR36][R2.64], R5 ;  /* 0x0000000502007986 */ /* 0x0011e2000c101524 */
[----:B------:R-:W-:Y:S05]  /*6580*/  BRA `(.L_x_1618) ;  /* 0x0000000400787947 */ /* 0x000fea0003800000 */
.L_x_1636:
[----:B------:R-:W-:Y:S01]  /*6590*/  HADD2.F32 R5, -RZ, R19.H0_H0 ;  /* 0x20000013ff057230 */ /* 0x000fe20000004100 */
        /* <DEDUP_REMOVED lines=12> */
.L_x_1639:
[----:B------:R-:W-:-:S04]  /*6660*/  SHF.R.U32.HI R0, RZ, 0x14, R5 ;  /* 0x00000014ff007819 */ /* 0x000fc80000011605 */
[----:B------:R-:W-:-:S04]  /*6670*/  LOP3.LUT R0, R0, 0x1, RZ, 0xc0, !PT ;  /* 0x0000000100007812 */ /* 0x000fc800078ec0ff */
[----:B------:R-:W-:-:S04]  /*6680*/  IADD3 R0, PT, PT, R5, 0x487ffff, R0 ;  /* 0x0487ffff05007810 */ /* 0x000fc80007ffe000 */
[----:B------:R-:W-:-:S04]  /*6690*/  SHF.R.U32.HI R0, RZ, 0x14, R0 ;  /* 0x00000014ff007819 */ /* 0x000fc80000011600 */
[----:B------:R-:W-:-:S07]  /*66a0*/  LOP3.LUT R4, R0, 0xff, RZ, 0xc0, !PT ;  /* 0x000000ff00047812 */ /* 0x000fce00078ec0ff */
.L_x_1640:
[----:B------:R-:W-:-:S04]  /*66b0*/  SHF.R.U32.HI R5, RZ, 0x18, R5 ;  /* 0x00000018ff057819 */ /* 0x000fc80000011605 */
[----:B------:R-:W-:-:S04]  /*66c0*/  LOP3.LUT R4, R4, 0x80, R5, 0xf8, !PT ;  /* 0x0000008004047812 */ /* 0x000fc800078ef805 */
[----:B------:R-:W-:-:S07]  /*66d0*/  PRMT R0, R4, 0x7610, R0 ;  /* 0x0000761004007816 */ /* 0x000fce0000000000 */
.L_x_1638:
[----:B------:R-:W-:Y:S05]  /*66e0*/  BSYNC.RECONVERGENT B0 ;  /* 0x0000000000007941 */ /* 0x000fea0003800200 */
.L_x_1637:
[----:B------:R0:W-:Y:S01]  /*66f0*/  STG.E.U8 desc[UR36][R2.64], R0 ;  /* 0x0000000002007986 */ /* 0x0001e2000c101124 */
[----:B------:R-:W-:Y:S05]  /*6700*/  BRA `(.L_x_1618) ;  /* 0x0000000400187947 */ /* 0x000fea0003800000 */
.L_x_1635:
        /* <DEDUP_REMOVED lines=13> */
.L_x_1643:
[----:B------:R-:W-:-:S04]  /*67e0*/  SHF.R.U32.HI R0, RZ, 0x15, R5 ;  /* 0x00000015ff007819 */ /* 0x000fc80000011605 */
[----:B------:R-:W-:-:S04]  /*67f0*/  LOP3.LUT R0, R0, 0x1, RZ, 0xc0, !PT ;  /* 0x0000000100007812 */ /* 0x000fc800078ec0ff */
[----:B------:R-:W-:-:S04]  /*6800*/  IADD3 R0, PT, PT, R5, 0x88fffff, R0 ;  /* 0x088fffff05007810 */ /* 0x000fc80007ffe000 */
[----:B------:R-:W-:-:S04]  /*6810*/  SHF.R.U32.HI R0, RZ, 0x15, R0 ;  /* 0x00000015ff007819 */ /* 0x000fc80000011600 */
[----:B------:R-:W-:-:S07]  /*6820*/  LOP3.LUT R4, R0, 0xff, RZ, 0xc0, !PT ;  /* 0x000000ff00047812 */ /* 0x000fce00078ec0ff */
.L_x_1644:
[----:B------:R-:W-:-:S04]  /*6830*/  SHF.R.U32.HI R5, RZ, 0x18, R5 ;  /* 0x00000018ff057819 */ /* 0x000fc80000011605 */
[----:B------:R-:W-:-:S04]  /*6840*/  LOP3.LUT R4, R4, 0x80, R5, 0xf8, !PT ;  /* 0x0000008004047812 */ /* 0x000fc800078ef805 */
[----:B------:R-:W-:-:S07]  /*6850*/  PRMT R0, R4, 0x7610, R0 ;  /* 0x0000761004007816 */ /* 0x000fce0000000000 */
.L_x_1642:
[----:B------:R-:W-:Y:S05]  /*6860*/  BSYNC.RECONVERGENT B0 ;  /* 0x0000000000007941 */ /* 0x000fea0003800200 */
.L_x_1641:
[----:B------:R0:W-:Y:S01]  /*6870*/  STG.E.U8 desc[UR36][R2.64], R0 ;  /* 0x0000000002007986 */ /* 0x0001e2000c101124 */
[----:B------:R-:W-:Y:S05]  /*6880*/  BRA `(.L_x_1618) ;  /* 0x0000000000b87947 */ /* 0x000fea0003800000 */
.L_x_1634:
[----:B------:R-:W-:-:S09]  /*6890*/  UISETP.NE.AND UP0, UPT, UR4, 0x1c, UPT ;  /* 0x0000001c0400788c */ /* 0x000fd2000bf05270 */
[----:B------:R-:W-:Y:S05]  /*68a0*/  BRA.U !UP0, `(.L_x_1645) ;  /* 0x0000000108a47547 */ /* 0x000fea000b800000 */
[----:B------:R-:W-:-:S09]  /*68b0*/  UISETP.NE.AND UP0, UPT, UR4, 0x1d, UPT ;  /* 0x0000001d0400788c */ /* 0x000fd2000bf05270 */
[----:B------:R-:W-:Y:S05]  /*68c0*/  BRA.U !UP0, `(.L_x_1646) ;  /* 0x00000001088c7547 */ /* 0x000fea000b800000 */
[----:B------:R-:W-:-:S09]  /*68d0*/  UISETP.NE.AND UP0, UPT, UR4, 0x2c, UPT ;  /* 0x0000002c0400788c */ /* 0x000fd2000bf05270 */
[----:B------:R-:W-:Y:S05]  /*68e0*/  BRA.U !UP0, `(.L_x_1647) ;  /* 0x0000000108447547 */ /* 0x000fea000b800000 */
.L_x_1617:
        /* <DEDUP_REMOVED lines=16> */
.L_x_1648:
[----:B------:R-:W-:Y:S05]  /*69f0*/  BRA `(.L_x_1618) ;  /* 0x00000000005c7947 */ /* 0x000fea0003800000 */
.L_x_1647:
[----:B------:R-:W-:Y:S02]  /*6a00*/  HADD2.F32 R19, -RZ, R19.H0_H0 ;  /* 0x20000013ff137230 */ /* 0x000fe40000004100 */
        /* <DEDUP_REMOVED lines=15> */
.L_x_1646:
[----:B------:R-:W-:-:S06]  /*6b00*/  HADD2.F32 R4, -RZ, R19.H0_H0 ;  /* 0x20000013ff047230 */ /* 0x000fcc0000004100 */
[----:B------:R-:W0:Y:S02]  /*6b10*/  F2I.U64.TRUNC R4, R4 ;  /* 0x0000000400047311 */ /* 0x000e24000020d800 */
[----:B0-----:R0:W-:Y:S01]  /*6b20*/  STG.E.64 desc[UR36][R2.64], R4 ;  /* 0x0000000402007986 */ /* 0x0011e2000c101b24 */
[----:B------:R-:W-:Y:S05]  /*6b30*/  BRA `(.L_x_1618) ;  /* 0x00000000000c7947 */ /* 0x000fea0003800000 */
.L_x_1645:
[----:B------:R-:W-:-:S06]  /*6b40*/  HADD2.F32 R19, -RZ, R19.H0_H0 ;  /* 0x20000013ff137230 */ /* 0x000fcc0000004100 */
[----:B------:R-:W0:Y:S02]  /*6b50*/  F2I.FTZ.U32.TRUNC.NTZ R19, R19 ;  /* 0x0000001300137305 */ /* 0x000e24000021f000 */
[----:B0-----:R0:W-:Y:S02]  /*6b60*/  STG.E desc[UR36][R2.64], R19 ;  /* 0x0000001302007986 */ /* 0x0011e4000c101924 */
.L_x_1618:
[----:B------:R-:W-:-:S07]  /*6b70*/  VIADD R17, R17, 0x80 ;  /* 0x0000008011117836 */ /* 0x000fce0000000000 */
.L_x_1475:
[----:B-1----:R-:W-:Y:S05]  /*6b80*/  BSYNC.RECONVERGENT B6 ;  /* 0x0000000000067941 */ /* 0x002fea0003800200 */
.L_x_1474:
        /* <DEDUP_REMOVED lines=422> */
.L_x_1651:
        /* <DEDUP_REMOVED lines=19> */
.L_x_1655:
[----:B------:R-:W2:Y:S02]  /*8720*/  LDG.E.U8 R2, desc[UR36][R2.64] ;  /* 0x0000002402027981 */ /* 0x000ea4000c1e1100 */
[----:B--2---:R-:W-:-:S04]  /*8730*/  I2FP.F32.U32 R0, R2 ;  /* 0x0000000200007245 */ /* 0x004fc80000201000 */
[----:B------:R-:W-:-:S04]  /*8740*/  F2FP.F16.F32.PACK_AB R0, RZ, R0 ;  /* 0x00000000ff00723e */ /* 0x000fc800000000ff */
[----:B------:R-:W-:Y:S01]  /*8750*/  PRMT R19, R0, 0x7610, R19 ;  /* 0x0000761000137816 */ /* 0x000fe20000000013 */
[----:B------:R-:W-:Y:S06]  /*8760*/  BRA `(.L_x_1657) ;  /* 0x0000000c00b47947 */ /* 0x000fec0003800000 */
.L_x_1654:
        /* <DEDUP_REMOVED lines=11> */
.L_x_1659:
[----:B------:R-:W2:Y:S02]  /*8820*/  LDG.E R2, desc[UR36][R2.64] ;  /* 0x0000002402027981 */ /* 0x000ea4000c1e1900 */
[----:B--2---:R-:W-:-:S04]  /*8830*/  I2FP.F32.S32 R0, R2 ;  /* 0x0000000200007245 */ /* 0x004fc80000201400 */
[----:B------:R-:W-:-:S04]  /*8840*/  F2FP.F16.F32.PACK_AB R0, RZ, R0 ;  /* 0x00000000ff00723e */ /* 0x000fc800000000ff */
[----:B------:R-:W-:Y:S01]  /*8850*/  PRMT R19, R0, 0x7610, R19 ;  /* 0x0000761000137816 */ /* 0x000fe20000000013 */
[----:B------:R-:W-:Y:S06]  /*8860*/  BRA `(.L_x_1657) ;  /* 0x0000000c00747947 */ /* 0x000fec0003800000 */
.L_x_1658:
[----:B------:R-:W2:Y:S02]  /*8870*/  LDG.E.U16 R2, desc[UR36][R2.64] ;  /* 0x0000002402027981 */ /* 0x000ea4000c1e1500 */
[----:B--2---:R-:W0:Y:S02]  /*8880*/  I2F.S16 R0, R2 ;  /* 0x0000000200007306 */ /* 0x004e240000101400 */
[----:B0-----:R-:W-:-:S04]  /*8890*/  F2FP.F16.F32.PACK_AB R0, RZ, R0 ;  /* 0x00000000ff00723e */ /* 0x001fc800000000ff */
[----:B------:R-:W-:Y:S01]  /*88a0*/  PRMT R19, R0, 0x7610, R19 ;  /* 0x0000761000137816 */ /* 0x000fe20000000013 */
[----:B------:R-:W-:Y:S06]  /*88b0*/  BRA `(.L_x_1657) ;  /* 0x0000000c00607947 */ /* 0x000fec0003800000 */
.L_x_1653:
        /* <DEDUP_REMOVED lines=9> */
.L_x_1661:
[----:B------:R0:W5:Y:S01]  /*8950*/  LDG.E.U16 R19, desc[UR36][R2.64] ;  /* 0x0000002402137981 */ /* 0x000162000c1e1500 */
[----:B------:R-:W-:Y:S05]  /*8960*/  BRA `(.L_x_1657) ;  /* 0x0000000c00347947 */ /* 0x000fea0003800000 */
.L_x_1660:
        /* <DEDUP_REMOVED lines=9> */
.L_x_1663:
[----:B------:R1:W5:Y:S01]  /*8a00*/  LDG.E.U16 R19, desc[UR36][R2.64] ;  /* 0x0000002402137981 */ /* 0x000362000c1e1500 */
[----:B------:R-:W-:Y:S05]  /*8a10*/  BRA `(.L_x_1657) ;  /* 0x0000000c00087947 */ /* 0x000fea0003800000 */
.L_x_1662:
        /* <DEDUP_REMOVED lines=9> */
.L_x_1652:
        /* <DEDUP_REMOVED lines=14> */
.L_x_1666:
        /* <DEDUP_REMOVED lines=9> */
.L_x_1665:
        /* <DEDUP_REMOVED lines=24> */
[----:B------:R-:W-:-:S04]  /*8da0*/  F2FP.F16.F32.PACK_AB R5, RZ, R5 ;  /* 0x00000005ff05723e */ /* 0x000fc800000000ff */
[----:B------:R-:W-:Y:S01]  /*8db0*/  PRMT R19, R5, 0x7610, R19 ;  /* 0x0000761005137816 */ /* 0x000fe20000000013 */
[----:B------:R-:W-:Y:S06]  /*8dc0*/  BRA `(.L_x_1657) ;  /* 0x00000008001c7947 */ /* 0x000fec0003800000 */
.L_x_1668:
        /* <DEDUP_REMOVED lines=11> */
[----:B------:R-:W-:-:S04]  /*8e80*/  F2FP.F16.F32.PACK_AB R0, RZ, R0 ;  /* 0x00000000ff00723e */ /* 0x000fc800000000ff */
[----:B------:R-:W-:Y:S01]  /*8e90*/  PRMT R19, R0, 0x7610, R19 ;  /* 0x0000761000137816 */ /* 0x000fe20000000013 */
[----:B------:R-:W-:Y:S06]  /*8ea0*/  BRA `(.L_x_1657) ;  /* 0x0000000400e47947 */ /* 0x000fec0003800000 */
.L_x_1667:
[----:B------:R-:W2:Y:S02]  /*8eb0*/  LDG.E.U16 R0, desc[UR36][R2.64] ;  /* 0x0000002402007981 */ /* 0x000ea4000c1e1500 */
[----:B--2---:R-:W-:-:S05]  /*8ec0*/  IMAD.U32 R0, R0, 0x10000, RZ ;  /* 0x0001000000007824 */ /* 0x004fca00078e00ff */
[----:B------:R-:W-:-:S04]  /*8ed0*/  F2FP.F16.F32.PACK_AB R0, RZ, R0 ;  /* 0x00000000ff00723e */ /* 0x000fc800000000ff */
[----:B------:R-:W-:Y:S01]  /*8ee0*/  PRMT R19, R0, 0x7610, R19 ;  /* 0x0000761000137816 */ /* 0x000fe20000000013 */
[----:B------:R-:W-:Y:S06]  /*8ef0*/  BRA `(.L_x_1657) ;  /* 0x0000000400d07947 */ /* 0x000fec0003800000 */
.L_x_1664:
        /* <DEDUP_REMOVED lines=13> */
.L_x_1671:
        /* <DEDUP_REMOVED lines=21> */
.L_x_1675:
[----:B------:R-:W-:Y:S05]  /*9120*/  BSYNC.RECONVERGENT B1 ;  /* 0x0000000000017941 */ /* 0x000fea0003800200 */
.L_x_1674:
[----:B------:R-:W-:Y:S01]  /*9130*/  IMAD.SHL.U32 R0, R0, 0x100000, RZ ;  /* 0x0010000000007824 */ /* 0x000fe200078e00ff */
[----:B------:R-:W-:-:S04]  /*9140*/  LEA R2, R2, 0x3b800000, 0x17 ;  /* 0x3b80000002027811 */ /* 0x000fc800078eb8ff */
[----:B------:R-:W-:-:S07]  /*9150*/  LOP3.LUT R0, R2, R0, R7, 0xfe, !PT ;  /* 0x0000000002007212 */ /* 0x000fce00078efe07 */
.L_x_1673:
[----:B------:R-:W-:Y:S05]  /*9160*/  BSYNC.RECONVERGENT B0 ;  /* 0x0000000000007941 */ /* 0x000fea0003800200 */
.L_x_1672:
[----:B------:R-:W-:-:S04]  /*9170*/  F2FP.F16.F32.PACK_AB R0, RZ, R0 ;  /* 0x00000000ff00723e */ /* 0x000fc800000000ff */
[----:B------:R-:W-:Y:S01]  /*9180*/  PRMT R19, R0, 0x7610, R19 ;  /* 0x0000761000137816 */ /* 0x000fe20000000013 */
[----:B------:R-:W-:Y:S06]  /*9190*/  BRA `(.L_x_1657) ;  /* 0x0000000400287947 */ /* 0x000fec0003800000 */
.L_x_1670:
        /* <DEDUP_REMOVED lines=21> */
.L_x_1679:
[----:B------:R-:W-:Y:S05]  /*92f0*/  BSYNC.RECONVERGENT B1 ;  /* 0x0000000000017941 */ /* 0x000fea0003800200 */
.L_x_1678:
[----:B------:R-:W-:Y:S01]  /*9300*/  IMAD.SHL.U32 R0, R0, 0x200000, RZ ;  /* 0x0020000000007824 */ /* 0x000fe200078e00ff */
[----:B------:R-:W-:-:S04]  /*9310*/  LEA R2, R2, 0x37800000, 0x17 ;  /* 0x3780000002027811 */ /* 0x000fc800078eb8ff */
[----:B------:R-:W-:-:S07]  /*9320*/  LOP3.LUT R0, R2, R0, R7, 0xfe, !PT ;  /* 0x0000000002007212 */ /* 0x000fce00078efe07 */
.L_x_1677:
[----:B------:R-:W-:Y:S05]  /*9330*/  BSYNC.RECONVERGENT B0 ;  /* 0x0000000000007941 */ /* 0x000fea0003800200 */
.L_x_1676:
[----:B------:R-:W-:-:S04]  /*9340*/  F2FP.F16.F32.PACK_AB R0, RZ, R0 ;  /* 0x00000000ff00723e */ /* 0x000fc800000000ff */
[----:B------:R-:W-:Y:S01]  /*9350*/  PRMT R19, R0, 0x7610, R19 ;  /* 0x0000761000137816 */ /* 0x000fe20000000013 */
[----:B------:R-:W-:Y:S06]  /*9360*/  BRA `(.L_x_1657) ;  /* 0x0000000000b47947 */ /* 0x000fec0003800000 */
.L_x_1669:
        /* <DEDUP_REMOVED lines=14> */
.L_x_1683:
[----:B------:R-:W-:Y:S05]  /*9450*/  BSYNC.RECONVERGENT B0 ;  /* 0x0000000000007941 */ /* 0x000fea0003800200 */
.L_x_1682:
[----:B------:R-:W-:-:S04]  /*9460*/  F2FP.F16.F32.PACK_AB R0, RZ, R0 ;  /* 0x00000000ff00723e */ /* 0x000fc800000000ff */
[----:B------:R-:W-:Y:S01]  /*9470*/  PRMT R19, R0, 0x7610, R19 ;  /* 0x0000761000137816 */ /* 0x000fe20000000013 */
[----:B------:R-:W-:Y:S06]  /*9480*/  BRA `(.L_x_1657) ;  /* 0x00000000006c7947 */ /* 0x000fec0003800000 */
.L_x_1656:
        /* <DEDUP_REMOVED lines=16> */
.L_x_1684:
[----:B------:R-:W-:Y:S01]  /*9590*/  PRMT R19, RZ, 0x7610, R19 ;  /* 0x00007610ff137816 */ /* 0x000fe20000000013 */
[----:B------:R-:W-:Y:S06]  /*95a0*/  BRA `(.L_x_1657) ;  /* 0x0000000000247947 */ /* 0x000fec0003800000 */
.L_x_1681:
[----:B------:R-:W2:Y:S02]  /*95b0*/  LDG.E.64 R2, desc[UR36][R2.64] ;  /* 0x0000002402027981 */ /* 0x000ea4000c1e1b00 */
[----:B--2---:R-:W0:Y:S02]  /*95c0*/  I2F.U64 R0, R2 ;  /* 0x0000000200007312 */ /* 0x004e240000301000 */
[----:B0-----:R-:W-:-:S04]  /*95d0*/  F2FP.F16.F32.PACK_AB R0, RZ, R0 ;  /* 0x00000000ff00723e */ /* 0x001fc800000000ff */
[----:B------:R-:W-:Y:S01]  /*95e0*/  PRMT R19, R0, 0x7610, R19 ;  /* 0x0000761000137816 */ /* 0x000fe20000000013 */
[----:B------:R-:W-:Y:S06]  /*95f0*/  BRA `(.L_x_1657) ;  /* 0x0000000000107947 */ /* 0x000fec0003800000 */
.L_x_1680:
[----:B------:R-:W2:Y:S02]  /*9600*/  LDG.E R2, desc[UR36][R2.64] ;  /* 0x0000002402027981 */ /* 0x000ea4000c1e1900 */
[----:B--2---:R-:W-:-:S04]  /*9610*/  I2FP.F32.U32 R0, R2 ;  /* 0x0000000200007245 */ /* 0x004fc80000201000 */
[----:B------:R-:W-:-:S04]  /*9620*/  F2FP.F16.F32.PACK_AB R0, RZ, R0 ;  /* 0x00000000ff00723e */ /* 0x000fc800000000ff */
[----:B------:R-:W-:-:S07]  /*9630*/  PRMT R19, R0, 0x7610, R19 ;  /* 0x0000761000137816 */ /* 0x000fce0000000013 */
.L_x_1657:
[----:B------:R-:W0:Y:S01]  /*9640*/  LDCU.64 UR6, c[0x0][0x6c0] ;  /* 0x0000d800ff0677ac */ /* 0x000e220008000a00 */
[----:B------:R-:W-:-:S04]  /*9650*/  UPRMT UR4, UR40, 0x9910, URZ ;  /* 0x0000991028047896 */ /* 0x000fc800080000ff */
[----:B------:R-:W-:Y:S01]  /*9660*/  UISETP.GT.AND UP0, UPT, UR4, 0x9, UPT ;  /* 0x000000090400788c */ /* 0x000fe2000bf04270 */
[----:B01----:R-:W-:-:S05]  /*9670*/  IADD3 R2, P0, PT, R23, UR6, RZ ;  /* 0x0000000617027c10 */ /* 0x003fca000ff1e0ff */
        /* <DEDUP_REMOVED lines=15> */
.L_x_1688:
[----:B------:R-:W2:Y:S02]  /*9770*/  LDG.E.U8 R2, desc[UR36][R2.64] ;  /* 0x0000002402027981 */ /* 0x000ea4000c1e1100 */
[----:B--2---:R-:W-:-:S04]  /*9780*/  I2FP.F32.U32 R0, R2 ;  /* 0x0000000200007245 */ /* 0x004fc80000201000 */
[----:B------:R-:W-:-:S04]  /*9790*/  F2FP.F16.F32.PACK_AB R0, RZ, R0 ;  /* 0x00000000ff00723e */ /* 0x000fc800000000ff */
[----:B------:R-:W-:Y:S01]  /*97a0*/  PRMT R23, R0, 0x7610, R23 ;  /* 0x0000761000177816 */ /* 0x000fe20000000017 */
[----:B------:R-:W-:Y:S06]  /*97b0*/  BRA `(.L_x_1690) ;  /* 0x0000000c00b47947 */ /* 0x000fec0003800000 */
.L_x_1687:
        /* <DEDUP_REMOVED lines=11> */
.L_x_1692:
[----:B------:R-:W2:Y:S02]  /*9870*/  LDG.E R2, desc[UR36][R2.64] ;  /* 0x0000002402027981 */ /* 0x000ea4000c1e1900 */
[----:B--2---:R-:W-:-:S04]  /*9880*/  I2FP.F32.S32 R0, R2 ;  /* 0x0000000200007245 */ /* 0x004fc80000201400 */
[----:B------:R-:W-:-:S04]  /*9890*/  F2FP.F16.F32.PACK_AB R0, RZ, R0 ;  /* 0x00000000ff00723e */ /* 0x000fc800000000ff */
[----:B------:R-:W-:Y:S01]  /*98a0*/  PRMT R23, R0, 0x7610, R23 ;  /* 0x0000761000177816 */ /* 0x000fe20000000017 */
[----:B------:R-:W-:Y:S06]  /*98b0*/  BRA `(.L_x_1690) ;  /* 0x0000000c00747947 */ /* 0x000fec0003800000 */
.L_x_1691:
[----:B------:R-:W2:Y:S02]  /*98c0*/  LDG.E.U16 R2, desc[UR36][R2.64] ;  /* 0x0000002402027981 */ /* 0x000ea4000c1e1500 */
[----:B--2---:R-:W0:Y:S02]  /*98d0*/  I2F.S16 R0, R2 ;  /* 0x0000000200007306 */ /* 0x004e240000101400 */
[----:B0-----:R-:W-:-:S04]  /*98e0*/  F2FP.F16.F32.PACK_AB R0, RZ, R0 ;  /* 0x00000000ff00723e */ /* 0x001fc800000000ff */
[----:B------:R-:W-:Y:S01]  /*98f0*/  PRMT R23, R0, 0x7610, R23 ;  /* 0x0000761000177816 */ /* 0x000fe20000000017 */
[----:B------:R-:W-:Y:S06]  /*9900*/  BRA `(.L_x_1690) ;  /* 0x0000000c00607947 */ /* 0x000fec0003800000 */
.L_x_1686:
        /* <DEDUP_REMOVED lines=9> */
.L_x_1694:
[----:B------:R1:W5:Y:S01]  /*99a0*/  LDG.E.U16 R23, desc[UR36][R2.64] ;  /* 0x0000002402177981 */ /* 0x000362000c1e1500 */
[----:B------:R-:W-:Y:S05]  /*99b0*/  BRA `(.L_x_1690) ;  /* 0x0000000c00347947 */ /* 0x000fea0003800000 */
.L_x_1693:
        /* <DEDUP_REMOVED lines=9> */
.L_x_1696:
[----:B------:R0:W5:Y:S01]  /*9a50*/  LDG.E.U16 R23, desc[UR36][R2.64] ;  /* 0x0000002402177981 */ /* 0x000162000c1e1500 */
[----:B------:R-:W-:Y:S05]  /*9a60*/  BRA `(.L_x_1690) ;  /* 0x0000000c00087947 */ /* 0x000fea0003800000 */
.L_x_1695:
        /* <DEDUP_REMOVED lines=9> */
.L_x_1685:
        /* <DEDUP_REMOVED lines=14> */
.L_x_1699:
        /* <DEDUP_REMOVED lines=9> */
.L_x_1698:
        /* <DEDUP_REMOVED lines=27> */
.L_x_1701:
        /* <DEDUP_REMOVED lines=14> */
.L_x_1700:
[----:B------:R-:W2:Y:S02]  /*9f00*/  LDG.E.U16 R0, desc[UR36][R2.64] ;  /* 0x0000002402007981 */ /* 0x000ea4000c1e1500 */
[----:B--2---:R-:W-:-:S05]  /*9f10*/  IMAD.U32 R0, R0, 0x10000, RZ ;  /* 0x0001000000007824 */ /* 0x004fca00078e00ff */
[----:B------:R-:W-:-:S04]  /*9f20*/  F2FP.F16.F32.PACK_AB R0, RZ, R0 ;  /* 0x00000000ff00723e */ /* 0x000fc800000000ff */
[----:B------:R-:W-:Y:S01]  /*9f30*/  PRMT R23, R0, 0x7610, R23 ;  /* 0x0000761000177816 */ /* 0x000fe20000000017 */
[----:B------:R-:W-:Y:S06]  /*9f40*/  BRA `(.L_x_1690) ;  /* 0x0000000400d07947 */ /* 0x000fec0003800000 */
.L_x_1697:
        /* <DEDUP_REMOVED lines=13> */
.L_x_1704:
        /* <DEDUP_REMOVED lines=21> */
.L_x_1708:
[----:B------:R-:W-:Y:S05]  /*a170*/  BSYNC.RECONVERGENT B1 ;  /* 0x0000000000017941 */ /* 0x000fea0003800200 */
.L_x_1707:
[----:B------:R-:W-:Y:S01]  /*a180*/  IMAD.SHL.U32 R0, R0, 0x100000, RZ ;  /* 0x0010000000007824 */ /* 0x000fe200078e00ff */
[----:B------:R-:W-:-:S04]  /*a190*/  LEA R2, R2, 0x3b800000, 0x17 ;  /* 0x3b80000002027811 */ /* 0x000fc800078eb8ff */
[----:B------:R-:W-:-:S07]  /*a1a0*/  LOP3.LUT R0, R2, R0, R7, 0xfe, !PT ;  /* 0x0000000002007212 */ /* 0x000fce00078efe07 */
.L_x_1706:
[----:B------:R-:W-:Y:S05]  /*a1b0*/  BSYNC.RECONVERGENT B0 ;  /* 0x0000000000007941 */ /* 0x000fea0003800200 */
.L_x_1705:
[----:B------:R-:W-:-:S04]  /*a1c0*/  F2FP.F16.F32.PACK_AB R0, RZ, R0 ;  /* 0x00000000ff00723e */ /* 0x000fc800000000ff */
[----:B------:R-:W-:Y:S01]  /*a1d0*/  PRMT R23, R0, 0x7610, R23 ;  /* 0x0000761000177816 */ /* 0x000fe20000000017 */
[----:B------:R-:W-:Y:S06]  /*a1e0*/  BRA `(.L_x_1690) ;  /* 0x0000000400287947 */ /* 0x000fec0003800000 */
.L_x_1703:
        /* <DEDUP_REMOVED lines=21> */
.L_x_1712:
[----:B------:R-:W-:Y:S05]  /*a340*/  BSYNC.RECONVERGENT B1 ;  /* 0x0000000000017941 */ /* 0x000fea0003800200 */
.L_x_1711:
[----:B------:R-:W-:Y:S01]  /*a350*/  IMAD.SHL.U32 R0, R0, 0x200000, RZ ;  /* 0x0020000000007824 */ /* 0x000fe200078e00ff */
[----:B------:R-:W-:-:S04]  /*a360*/  LEA R2, R2, 0x37800000, 0x17 ;  /* 0x3780000002027811 */ /* 0x000fc800078eb8ff */
[----:B------:R-:W-:-:S07]  /*a370*/  LOP3.LUT R0, R2, R0, R7, 0xfe, !PT ;  /* 0x0000000002007212 */ /* 0x000fce00078efe07 */
.L_x_1710:
[----:B------:R-:W-:Y:S05]  /*a380*/  BSYNC.RECONVERGENT B0 ;  /* 0x0000000000007941 */ /* 0x000fea0003800200 */
.L_x_1709:
[----:B------:R-:W-:-:S04]  /*a390*/  F2FP.F16.F32.PACK_AB R0, RZ, R0 ;  /* 0x00000000ff00723e */ /* 0x000fc800000000ff */
[----:B------:R-:W-:Y:S01]  /*a3a0*/  PRMT R23, R0, 0x7610, R23 ;  /* 0x0000761000177816 */ /* 0x000fe20000000017 */
[----:B------:R-:W-:Y:S06]  /*a3b0*/  BRA `(.L_x_1690) ;  /* 0x0000000000b47947 */ /* 0x000fec0003800000 */
.L_x_1702:
        /* <DEDUP_REMOVED lines=14> */
.L_x_1716:
[----:B------:R-:W-:Y:S05]  /*a4a0*/  BSYNC.RECONVERGENT B0 ;  /* 0x0000000000007941 */ /* 0x000fea0003800200 */
.L_x_1715:
[----:B------:R-:W-:-:S04]  /*a4b0*/  F2FP.F16.F32.PACK_AB R0, RZ, R0 ;  /* 0x00000000ff00723e */ /* 0x000fc800000000ff */
[----:B------:R-:W-:Y:S01]  /*a4c0*/  PRMT R23, R0, 0x7610, R23 ;  /* 0x0000761000177816 */ /* 0x000fe20000000017 */
[----:B------:R-:W-:Y:S06]  /*a4d0*/  BRA `(.L_x_1690) ;  /* 0x00000000006c7947 */ /* 0x000fec0003800000 */
.L_x_1689:
        /* <DEDUP_REMOVED lines=16> */
.L_x_1717:
[----:B------:R-:W-:Y:S01]  /*a5e0*/  PRMT R23, RZ, 0x7610, R23 ;  /* 0x00007610ff177816 */ /* 0x000fe20000000017 */
[----:B------:R-:W-:Y:S06]  /*a5f0*/  BRA `(.L_x_1690) ;  /* 0x0000000000247947 */ /* 0x000fec0003800000 */
.L_x_1714:
[----:B------:R-:W2:Y:S02]  /*a600*/  LDG.E.64 R2, desc[UR36][R2.64] ;  /* 0x0000002402027981 */ /* 0x000ea4000c1e1b00 */
[----:B--2---:R-:W0:Y:S02]  /*a610*/  I2F.U64 R0, R2 ;  /* 0x0000000200007312 */ /* 0x004e240000301000 */
[----:B0-----:R-:W-:-:S04]  /*a620*/  F2FP.F16.F32.PACK_AB R0, RZ, R0 ;  /* 0x00000000ff00723e */ /* 0x001fc800000000ff */
[----:B------:R-:W-:Y:S01]  /*a630*/  PRMT R23, R0, 0x7610, R23 ;  /* 0x0000761000177816 */ /* 0x000fe20000000017 */
[----:B------:R-:W-:Y:S06]  /*a640*/  BRA `(.L_x_1690) ;  /* 0x0000000000107947 */ /* 0x000fec0003800000 */
.L_x_1713:
[----:B------:R-:W2:Y:S02]  /*a650*/  LDG.E R2, desc[UR36][R2.64] ;  /* 0x0000002402027981 */ /* 0x000ea4000c1e1900 */
[----:B--2---:R-:W-:-:S04]  /*a660*/  I2FP.F32.U32 R0, R2 ;  /* 0x0000000200007245 */ /* 0x004fc80000201000 */
[----:B------:R-:W-:-:S04]  /*a670*/  F2FP.F16.F32.PACK_AB R0, RZ, R0 ;  /* 0x00000000ff00723e */ /* 0x000fc800000000ff */
[----:B------:R-:W-:-:S07]  /*a680*/  PRMT R23, R0, 0x7610, R23 ;  /* 0x0000761000177816 */ /* 0x000fce0000000017 */
.L_x_1690:
        /* <DEDUP_REMOVED lines=19> */
.L_x_1721:
[----:B------:R-:W2:Y:S02]  /*a7c0*/  LDG.E.U8 R2, desc[UR36][R2.64] ;  /* 0x0000002402027981 */ /* 0x000ea4000c1e1100 */
[----:B--2---:R-:W-:-:S04]  /*a7d0*/  I2FP.F32.U32 R0, R2 ;  /* 0x0000000200007245 */ /* 0x004fc80000201000 */
[----:B------:R-:W-:-:S04]  /*a7e0*/  F2FP.F16.F32.PACK_AB R0, RZ, R0 ;  /* 0x00000000ff00723e */ /* 0x000fc800000000ff */
[----:B------:R-:W-:Y:S01]  /*a7f0*/  PRMT R22, R0, 0x7610, R22 ;  /* 0x0000761000167816 */ /* 0x000fe20000000016 */
[----:B------:R-:W-:Y:S06]  /*a800*/  BRA `(.L_x_1723) ;  /* 0x0000000c00b47947 */ /* 0x000fec0003800000 */
.L_x_1720:
        /* <DEDUP_REMOVED lines=11> */
.L_x_1725:
[----:B------:R-:W2:Y:S02]  /*a8c0*/  LDG.E R2, desc[UR36][R2.64] ;  /* 0x0000002402027981 */ /* 0x000ea4000c1e1900 */
[----:B--2---:R-:W-:-:S04]  /*a8d0*/  I2FP.F32.S32 R0, R2 ;  /* 0x0000000200007245 */ /* 0x004fc80000201400 */
[----:B------:R-:W-:-:S04]  /*a8e0*/  F2FP.F16.F32.PACK_AB R0, RZ, R0 ;  /* 0x00000000ff00723e */ /* 0x000fc800000000ff */
[----:B------:R-:W-:Y:S01]  /*a8f0*/  PRMT R22, R0, 0x7610, R22 ;  /* 0x0000761000167816 */ /* 0x000fe20000000016 */
[----:B------:R-:W-:Y:S06]  /*a900*/  BRA `(.L_x_1723) ;  /* 0x0000000c00747947 */ /* 0x000fec0003800000 */
.L_x_1724:
[----:B------:R-:W2:Y:S02]  /*a910*/  LDG.E.U16 R2, desc[UR36][R2.64] ;  /* 0x0000002402027981 */ /* 0x000ea4000c1e1500 */
[----:B--2---:R-:W0:Y:S02]  /*a920*/  I2F.S16 R0, R2 ;  /* 0x0000000200007306 */ /* 0x004e240000101400 */
[----:B0-----:R-:W-:-:S04]  /*a930*/  F2FP.F16.F32.PACK_AB R0, RZ, R0 ;  /* 0x00000000ff00723e */ /* 0x001fc800000000ff */
[----:B------:R-:W-:Y:S01]  /*a940*/  PRMT R22, R0, 0x7610, R22 ;  /* 0x0000761000167816 */ /* 0x000fe20000000016 */
[----:B------:R-:W-:Y:S06]  /*a950*/  BRA `(.L_x_1723) ;  /* 0x0000000c00607947 */ /* 0x000fec0003800000 */
.L_x_1719:
        /* <DEDUP_REMOVED lines=9> */
.L_x_1727:
[----:B------:R1:W5:Y:S01]  /*a9f0*/  LDG.E.U16 R22, desc[UR36][R2.64] ;  /* 0x0000002402167981 */ /* 0x000362000c1e1500 */
[----:B------:R-:W-:Y:S05]  /*aa00*/  BRA `(.L_x_1723) ;  /* 0x0000000c00347947 */ /* 0x000fea0003800000 */
.L_x_1726:
        /* <DEDUP_REMOVED lines=9> */
.L_x_1729:
[----:B------:R0:W5:Y:S01]  /*aaa0*/  LDG.E.U16 R22, desc[UR36][R2.64] ;  /* 0x0000002402167981 */ /* 0x000162000c1e1500 */
[----:B------:R-:W-:Y:S05]  /*aab0*/  BRA `(.L_x_1723) ;  /* 0x0000000c00087947 */ /* 0x000fea0003800000 */
.L_x_1728:
        /* <DEDUP_REMOVED lines=9> */
.L_x_1718:
        /* <DEDUP_REMOVED lines=14> */
.L_x_1732:
        /* <DEDUP_REMOVED lines=9> */
.L_x_1731:
        /* <DEDUP_REMOVED lines=27> */
.L_x_1734:
        /* <DEDUP_REMOVED lines=14> */
.L_x_1733:
[----:B------:R-:W2:Y:S02]  /*af50*/  LDG.E.U16 R0, desc[UR36][R2.64] ;  /* 0x0000002402007981 */ /* 0x000ea4000c1e1500 */
[----:B--2---:R-:W-:-:S05]  /*af60*/  IMAD.U32 R0, R0, 0x10000, RZ ;  /* 0x0001000000007824 */ /* 0x004fca00078e00ff */
[----:B------:R-:W-:-:S04]  /*af70*/  F2FP.F16.F32.PACK_AB R0, RZ, R0 ;  /* 0x00000000ff00723e */ /* 0x000fc800000000ff */
[----:B------:R-:W-:Y:S01]  /*af80*/  PRMT R22, R0, 0x7610, R22 ;  /* 0x0000761000167816 */ /* 0x000fe20000000016 */
[----:B------:R-:W-:Y:S06]  /*af90*/  BRA `(.L_x_1723) ;  /* 0x0000000400d07947 */ /* 0x000fec0003800000 */
.L_x_1730:
        /* <DEDUP_REMOVED lines=13> */
.L_x_1737:
        /* <DEDUP_REMOVED lines=21> */
.L_x_1741:
[----:B------:R-:W-:Y:S05]  /*b1c0*/  BSYNC.RECONVERGENT B1 ;  /* 0x0000000000017941 */ /* 0x000fea0003800200 */
.L_x_1740:
[----:B------:R-:W-:Y:S01]  /*b1d0*/  IMAD.SHL.U32 R0, R0, 0x100000, RZ ;  /* 0x0010000000007824 */ /* 0x000fe200078e00ff */
[----:B------:R-:W-:-:S04]  /*b1e0*/  LEA R2, R2, 0x3b800000, 0x17 ;  /* 0x3b80000002027811 */ /* 0x000fc800078eb8ff */
[----:B------:R-:W-:-:S07]  /*b1f0*/  LOP3.LUT R0, R2, R0, R7, 0xfe, !PT ;  /* 0x0000000002007212 */ /* 0x000fce00078efe07 */
.L_x_1739:
[----:B------:R-:W-:Y:S05]  /*b200*/  BSYNC.RECONVERGENT B0 ;  /* 0x0000000000007941 */ /* 0x000fea0003800200 */
.L_x_1738:
[----:B------:R-:W-:-:S04]  /*b210*/  F2FP.F16.F32.PACK_AB R0, RZ, R0 ;  /* 0x00000000ff00723e */ /* 0x000fc800000000ff */
[----:B------:R-:W-:Y:S01]  /*b220*/  PRMT R22, R0, 0x7610, R22 ;  /* 0x0000761000167816 */ /* 0x000fe20000000016 */
[----:B------:R-:W-:Y:S06]  /*b230*/  BRA `(.L_x_1723) ;  /* 0x0000000400287947 */ /* 0x000fec0003800000 */
.L_x_1736:
        /* <DEDUP_REMOVED lines=21> */
.L_x_1745:
[----:B------:R-:W-:Y:S05]  /*b390*/  BSYNC.RECONVERGENT B1 ;  /* 0x0000000000017941 */ /* 0x000fea0003800200 */
.L_x_1744:
[----:B------:R-:W-:Y:S01]  /*b3a0*/  IMAD.SHL.U32 R0, R0, 0x200000, RZ ;  /* 0x0020000000007824 */ /* 0x000fe200078e00ff */
[----:B------:R-:W-:-:S04]  /*b3b0*/  LEA R2, R2, 0x37800000, 0x17 ;  /* 0x3780000002027811 */ /* 0x000fc800078eb8ff */
[----:B------:R-:W-:-:S07]  /*b3c0*/  LOP3.LUT R0, R2, R0, R7, 0xfe, !PT ;  /* 0x0000000002007212 */ /* 0x000fce00078efe07 */
.L_x_1743:
[----:B------:R-:W-:Y:S05]  /*b3d0*/  BSYNC.RECONVERGENT B0 ;  /* 0x0000000000007941 */ /* 0x000fea0003800200 */
.L_x_1742:
[----:B------:R-:W-:-:S04]  /*b3e0*/  F2FP.F16.F32.PACK_AB R0, RZ, R0 ;  /* 0x00000000ff00723e */ /* 0x000fc800000000ff */
[----:B------:R-:W-:Y:S01]  /*b3f0*/  PRMT R22, R0, 0x7610, R22 ;  /* 0x0000761000167816 */ /* 0x000fe20000000016 */
[----:B------:R-:W-:Y:S06]  /*b400*/  BRA `(.L_x_1723) ;  /* 0x0000000000b47947 */ /* 0x000fec0003800000 */
.L_x_1735:
        /* <DEDUP_REMOVED lines=14> */
.L_x_1749:
[----:B------:R-:W-:Y:S05]  /*b4f0*/  BSYNC.RECONVERGENT B0 ;  /* 0x0000000000007941 */ /* 0x000fea0003800200 */
.L_x_1748:
[----:B------:R-:W-:-:S04]  /*b500*/  F2FP.F16.F32.PACK_AB R0, RZ, R0 ;  /* 0x00000000ff00723e */ /* 0x000fc800000000ff */
[----:B------:R-:W-:Y:S01]  /*b510*/  PRMT R22, R0, 0x7610, R22 ;  /* 0x0000761000167816 */ /* 0x000fe20000000016 */
[----:B------:R-:W-:Y:S06]  /*b520*/  BRA `(.L_x_1723) ;  /* 0x00000000006c7947 */ /* 0x000fec0003800000 */
.L_x_1722:
        /* <DEDUP_REMOVED lines=15> */
[----:B--2--5:R-:W-:Y:S05]  /*b620*/  CALL.ABS.NOINC R2 ;  /* 0x0000000002007343 */ /* 0x024fea0003c00000 */
.L_x_1750:
[----:B------:R-:W-:Y:S01]  /*b630*/  PRMT R22, RZ, 0x7610, R22 ;  /* 0x00007610ff167816 */ /* 0x000fe20000000016 */
[----:B------:R-:W-:Y:S06]  /*b640*/  BRA `(.L_x_1723) ;  /* 0x0000000000247947 */ /* 0x000fec0003800000 */
.L_x_1747:
[----:B------:R-:W2:Y:S02]  /*b650*/  LDG.E.64 R2, desc[UR36][R2.64] ;  /* 0x0000002402027981 */ /* 0x000ea4000c1e1b00 */
[----:B--2---:R-:W0:Y:S02]  /*b660*/  I2F.U64 R0, R2 ;  /* 0x0000000200007312 */ /* 0x004e240000301000 */
[----:B0-----:R-:W-:-:S04]  /*b670*/  F2FP.F16.F32.PACK_AB R0, RZ, R0 ;  /* 0x00000000ff00723e */ /* 0x001fc800000000ff */
[----:B------:R-:W-:Y:S01]  /*b680*/  PRMT R22, R0, 0x7610, R22 ;  /* 0x0000761000167816 */ /* 0x000fe20000000016 */
[----:B------:R-:W-:Y:S06]  /*b690*/  BRA `(.L_x_1723) ;  /* 0x0000000000107947 */ /* 0x000fec0003800000 */
.L_x_1746:
[----:B------:R-:W2:Y:S02]  /*b6a0*/  LDG.E R2, desc[UR36][R2.64] ;  /* 0x0000002402027981 */ /* 0x000ea4000c1e1900 */
[----:B--2---:R-:W-:-:S04]  /*b6b0*/  I2FP.F32.U32 R0, R2 ;  /* 0x0000000200007245 */ /* 0x004fc80000201000 */
[----:B------:R-:W-:-:S04]  /*b6c0*/  F2FP.F16.F32.PACK_AB R0, RZ, R0 ;  /* 0x00000000ff00723e */ /* 0x000fc800000000ff */
[----:B------:R-:W-:-:S07]  /*b6d0*/  PRMT R22, R0, 0x7610, R22 ;  /* 0x0000761000167816 */ /* 0x000fce0000000016 */
.L_x_1723:
        /* <DEDUP_REMOVED lines=18> */
.L_x_1754:
[----:B------:R-:W2:Y:S02]  /*b800*/  LDG.E.U8 R2, desc[UR36][R2.64] ;  /* 0x0000002402027981 */ /* 0x000ea4000c1e1100 */
[----:B--2---:R-:W-:-:S04]  /*b810*/  I2FP.F32.U32 R0, R2 ;  /* 0x0000000200007245 */ /* 0x004fc80000201000 */
[----:B------:R-:W-:Y:S01]  /*b820*/  F2FP.F16.F32.PACK_AB R0, RZ, R0 ;  /* 0x00000000ff00723e */ /* 0x000fe200000000ff */
[----:B------:R-:W-:Y:S06]  /*b830*/  BRA `(.L_x_1756) ;  /* 0x0000000c007c7947 */ /* 0x000fec0003800000 */
.L_x_1753:
        /* <DEDUP_REMOVED lines=10> */
.L_x_1758:
[----:B------:R-:W2:Y:S02]  /*b8e0*/  LDG.E R2, desc[UR36][R2.64] ;  /* 0x0000002402027981 */ /* 0x000ea4000c1e1900 */
[----:B--2---:R-:W-:-:S04]  /*b8f0*/  I2FP.F32.S32 R0, R2 ;  /* 0x0000000200007245 */ /* 0x004fc80000201400 */
[----:B------:R-:W-:Y:S01]  /*b900*/  F2FP.F16.F32.PACK_AB R0, RZ, R0 ;  /* 0x00000000ff00723e */ /* 0x000fe200000000ff */
[----:B------:R-:W-:Y:S06]  /*b910*/  BRA `(.L_x_1756) ;  /* 0x0000000c00447947 */ /* 0x000fec0003800000 */
.L_x_1757:
[----:B------:R-:W2:Y:S02]  /*b920*/  LDG.E.U16 R2, desc[UR36][R2.64] ;  /* 0x0000002402027981 */ /* 0x000ea4000c1e1500 */
[----:B--2---:R-:W0:Y:S02]  /*b930*/  I2F.S16 R0, R2 ;  /* 0x0000000200007306 */ /* 0x004e240000101400 */
[----:B0-----:R-:W-:Y:S01]  /*b940*/  F2FP.F16.F32.PACK_AB R0, RZ, R0 ;  /* 0x00000000ff00723e */ /* 0x001fe200000000ff */
[----:B------:R-:W-:Y:S06]  /*b950*/  BRA `(.L_x_1756) ;  /* 0x0000000c00347947 */ /* 0x000fec0003800000 */
.L_x_1752:
        /* <DEDUP_REMOVED lines=9> */
.L_x_1760:
[----:B------:R1:W5:Y:S01]  /*b9f0*/  LDG.E.U16 R0, desc[UR36][R2.64] ;  /* 0x0000002402007981 */ /* 0x000362000c1e1500 */
[----:B------:R-:W-:Y:S05]  /*ba00*/  BRA `(.L_x_1756) ;  /* 0x0000000c00087947 */ /* 0x000fea0003800000 */
.L_x_1759:
        /* <DEDUP_REMOVED lines=9> */
.L_x_1762:
[----:B------:R0:W5:Y:S01]  /*baa0*/  LDG.E.U16 R0, desc[UR36][R2.64] ;  /* 0x0000002402007981 */ /* 0x000162000c1e1500 */
[----:B------:R-:W-:Y:S05]  /*bab0*/  BRA `(.L_x_1756) ;  /* 0x0000000800dc7947 */ /* 0x000fea0003800000 */
.L_x_1761:
        /* <DEDUP_REMOVED lines=8> */
.L_x_1751:
        /* <DEDUP_REMOVED lines=13> */
.L_x_1765:
        /* <DEDUP_REMOVED lines=8> */
.L_x_1764:
        /* <DEDUP_REMOVED lines=27> */
.L_x_1767:
        /* <DEDUP_REMOVED lines=11> */
[----:B------:R-:W-:Y:S01]  /*bef0*/  F2FP.F16.F32.PACK_AB R0, RZ, R0 ;  /* 0x00000000ff00723e */ /* 0x000fe200000000ff */
[----:B------:R-:W-:Y:S06]  /*bf00*/  BRA `(.L_x_1756) ;  /* 0x0000000400c87947 */ /* 0x000fec0003800000 */
.L_x_1766:
[----:B------:R-:W2:Y:S02]  /*bf10*/  LDG.E.U16 R0, desc[UR36][R2.64] ;  /* 0x0000002402007981 */ /* 0x000ea4000c1e1500 */
[----:B--2---:R-:W-:-:S05]  /*bf20*/  IMAD.U32 R0, R0, 0x10000, RZ ;  /* 0x0001000000007824 */ /* 0x004fca00078e00ff */
[----:B------:R-:W-:Y:S01]  /*bf30*/  F2FP.F16.F32.PACK_AB R0, RZ, R0 ;  /* 0x00000000ff00723e */ /* 0x000fe200000000ff */
[----:B------:R-:W-:Y:S06]  /*bf40*/  BRA `(.L_x_1756) ;  /* 0x0000000400b87947 */ /* 0x000fec0003800000 */
.L_x_1763:
        /* <DEDUP_REMOVED lines=12> */
.L_x_1770:
        /* <DEDUP_REMOVED lines=21> */
.L_x_1774:
[----:B------:R-:W-:Y:S05]  /*c160*/  BSYNC.RECONVERGENT B1 ;  /* 0x0000000000017941 */ /* 0x000fea0003800200 */
.L_x_1773:
[----:B------:R-:W-:Y:S01]  /*c170*/  IMAD.SHL.U32 R0, R0, 0x100000, RZ ;  /* 0x0010000000007824 */ /* 0x000fe200078e00ff */
[----:B------:R-:W-:-:S04]  /*c180*/  LEA R2, R2, 0x3b800000, 0x17 ;  /* 0x3b80000002027811 */ /* 0x000fc800078eb8ff */
[----:B------:R-:W-:-:S07]  /*c190*/  LOP3.LUT R0, R2, R0, R7, 0xfe, !PT ;  /* 0x0000000002007212 */ /* 0x000fce00078efe07 */
.L_x_1772:
[----:B------:R-:W-:Y:S05]  /*c1a0*/  BSYNC.RECONVERGENT B0 ;  /* 0x0000000000007941 */ /* 0x000fea0003800200 */
.L_x_1771:
[----:B------:R-:W-:Y:S01]  /*c1b0*/  F2FP.F16.F32.PACK_AB R0, RZ, R0 ;  /* 0x00000000ff00723e */ /* 0x000fe200000000ff */
[----:B------:R-:W-:Y:S06]  /*c1c0*/  BRA `(.L_x_1756) ;  /* 0x0000000400187947 */ /* 0x000fec0003800000 */
.L_x_1769:
        /* <DEDUP_REMOVED lines=21> */
.L_x_1778:
[----:B------:R-:W-:Y:S05]  /*c320*/  BSYNC.RECONVERGENT B1 ;  /* 0x0000000000017941 */ /* 0x000fea0003800200 */
.L_x_1777:
[----:B------:R-:W-:Y:S01]  /*c330*/  IMAD.SHL.U32 R0, R0, 0x200000, RZ ;  /* 0x0020000000007824 */ /* 0x000fe200078e00ff */
[----:B------:R-:W-:-:S04]  /*c340*/  LEA R2, R2, 0x37800000, 0x17 ;  /* 0x3780000002027811 */ /* 0x000fc800078eb8ff */
[----:B------:R-:W-:-:S07]  /*c350*/  LOP3.LUT R0, R2, R0, R7, 0xfe, !PT ;  /* 0x0000000002007212 */ /* 0x000fce00078efe07 */
.L_x_1776:
[----:B------:R-:W-:Y:S05]  /*c360*/  BSYNC.RECONVERGENT B0 ;  /* 0x0000000000007941 */ /* 0x000fea0003800200 */
.L_x_1775:
[----:B------:R-:W-:Y:S01]  /*c370*/  F2FP.F16.F32.PACK_AB R0, RZ, R0 ;  /* 0x00000000ff00723e */ /* 0x000fe200000000ff */
[----:B------:R-:W-:Y:S06]  /*c380*/  BRA `(.L_x_1756) ;  /* 0x0000000000a87947 */ /* 0x000fec0003800000 */
.L_x_1768:
        /* <DEDUP_REMOVED lines=14> */
.L_x_1782:
[----:B------:R-:W-:Y:S05]  /*c470*/  BSYNC.RECONVERGENT B0 ;  /* 0x0000000000007941 */ /* 0x000fea0003800200 */
.L_x_1781:
[----:B------:R-:W-:Y:S01]  /*c480*/  F2FP.F16.F32.PACK_AB R0, RZ, R0 ;  /* 0x00000000ff00723e */ /* 0x000fe200000000ff */
[----:B------:R-:W-:Y:S06]  /*c490*/  BRA `(.L_x_1756) ;  /* 0x0000000000647947 */ /* 0x000fec0003800000 */
.L_x_1755:
        /* <DEDUP_REMOVED lines=16> */
.L_x_1783:
[----:B------:R-:W-:Y:S01]  /*c5a0*/  PRMT R0, RZ, 0x7610, R0 ;  /* 0x00007610ff007816 */ /* 0x000fe20000000000 */
[----:B------:R-:W-:Y:S06]  /*c5b0*/  BRA `(.L_x_1756) ;  /* 0x00000000001c7947 */ /* 0x000fec0003800000 */
.L_x_1780:
[----:B------:R-:W2:Y:S02]  /*c5c0*/  LDG.E.64 R2, desc[UR36][R2.64] ;  /* 0x0000002402027981 */ /* 0x000ea4000c1e1b00 */
[----:B--2---:R-:W0:Y:S02]  /*c5d0*/  I2F.U64 R0, R2 ;  /* 0x0000000200007312 */ /* 0x004e240000301000 */
[----:B0-----:R-:W-:Y:S01]  /*c5e0*/  F2FP.F16.F32.PACK_AB R0, RZ, R0 ;  /* 0x00000000ff00723e */ /* 0x001fe200000000ff */
[----:B------:R-:W-:Y:S06]  /*c5f0*/  BRA `(.L_x_1756) ;  /* 0x00000000000c7947 */ /* 0x000fec0003800000 */
.L_x_1779:
[----:B------:R-:W2:Y:S02]  /*c600*/  LDG.E R2, desc[UR36][R2.64] ;  /* 0x0000002402027981 */ /* 0x000ea4000c1e1900 */
[----:B--2---:R-:W-:-:S04]  /*c610*/  I2FP.F32.U32 R0, R2 ;  /* 0x0000000200007245 */ /* 0x004fc80000201000 */
[----:B------:R-:W-:-:S07]  /*c620*/  F2FP.F16.F32.PACK_AB R0, RZ, R0 ;  /* 0x00000000ff00723e */ /* 0x000fce00000000ff */
.L_x_1756:
[----:B-----5:R-:W-:Y:S01]  /*c630*/  HADD2.F32 R23, -RZ, R23.H0_H0 ;  /* 0x20000017ff177230 */ /* 0x020fe20000004100 */
[----:B------:R-:W0:Y:S01]  /*c640*/  LDCU.64 UR6, c[0x0][0x6b0] ;  /* 0x0000d600ff0677ac */ /* 0x000e220008000a00 */
[----:B------:R-:W-:Y:S02]  /*c650*/  HADD2.F32 R0, -RZ, R0.H0_H0 ;  /* 0x20000000ff007230 */ /* 0x000fe40000004100 */
[----:B------:R-:W-:Y:S02]  /*c660*/  HADD2.F32 R19, -RZ, R19.H0_H0 ;  /* 0x20000013ff137230 */ /* 0x000fe40000004100 */
[----:B------:R-:W-:Y:S01]  /*c670*/  FMUL.FTZ R23, R23, -1.4426950216293334961 ;  /* 0xbfb8aa3b17177820 */ /* 0x000fe20000410000 */
[----:B------:R-:W-:Y:S01]  /*c680*/  UPRMT UR4, UR43, 0x9910, URZ ;  /* 0x000099102b047896 */ /* 0x000fe200080000ff */
[----:B------:R-:W-:-:S03]  /*c690*/  HADD2.F32 R22, -RZ, R22.H0_H0 ;  /* 0x20000016ff167230 */ /* 0x000fc60000004100 */
[----:B------:R-:W-:Y:S01]  /*c6a0*/  UISETP.GT.AND UP0, UPT, UR4, 0x9, UPT ;  /* 0x000000090400788c */ /* 0x000fe2000bf04270 */
[----:B------:R-:W2:Y:S01]  /*c6b0*/  MUFU.EX2 R23, R23 ;  /* 0x0000001700177308 */ /* 0x000ea20000000800 */
[----:B01----:R-:W-:Y:S01]  /*c6c0*/  IADD3 R2, P0, PT, R16, UR6, RZ ;  /* 0x0000000610027c10 */ /* 0x003fe2000ff1e0ff */
[----:B--2---:R-:W-:-:S06]  /*c6d0*/  FADD.FTZ R4, R23, 1 ;  /* 0x3f80000017047421 */ /* 0x004fcc0000010000 */
        /* <DEDUP_REMOVED lines=19> */
.L_x_1787:
[----:B------:R-:W-:-:S06]  /*c810*/  HADD2.F32 R5, -RZ, R19.H0_H0 ;  /* 0x20000013ff057230 */ /* 0x000fcc0000004100 */
[----:B------:R-:W0:Y:S02]  /*c820*/  F2I.S64.TRUNC R4, R5 ;  /* 0x0000000500047311 */ /* 0x000e24000020d900 */
[----:B0-----:R0:W-:Y:S01]  /*c830*/  STG.E.U8 desc[UR36][R2.64], R4 ;  /* 0x0000000402007986 */ /* 0x0011e2000c101124 */
[----:B------:R-:W-:Y:S05]  /*c840*/  BRA `(.L_x_1789) ;  /* 0x0000000c006c7947 */ /* 0x000fea0003800000 */
.L_x_1786:
        /* <DEDUP_REMOVED lines=10> */
.L_x_1791:
[----:B------:R-:W-:-:S06]  /*c8f0*/  HADD2.F32 R19, -RZ, R19.H0_H0 ;  /* 0x20000013ff137230 */ /* 0x000fcc0000004100 */
[----:B------:R-:W0:Y:S02]  /*c900*/  F2I.FTZ.TRUNC.NTZ R19, R19 ;  /* 0x0000001300137305 */ /* 0x000e24000021f100 */
[----:B0-----:R0:W-:Y:S01]  /*c910*/  STG.E desc[UR36][R2.64], R19 ;  /* 0x0000001302007986 */ /* 0x0011e2000c101924 */
[----:B------:R-:W-:Y:S05]  /*c920*/  BRA `(.L_x_1789) ;  /* 0x0000000c00347947 */ /* 0x000fea0003800000 */
.L_x_1790:
[----:B------:R-:W-:-:S06]  /*c930*/  HADD2.F32 R19, -RZ, R19.H0_H0 ;  /* 0x20000013ff137230 */ /* 0x000fcc0000004100 */
[----:B------:R-:W0:Y:S02]  /*c940*/  F2I.FTZ.TRUNC.NTZ R19, R19 ;  /* 0x0000001300137305 */ /* 0x000e24000021f100 */
[----:B0-----:R0:W-:Y:S01]  /*c950*/  STG.E.U16 desc[UR36][R2.64], R19 ;  /* 0x0000001302007986 */ /* 0x0011e2000c101524 */
[----:B------:R-:W-:Y:S05]  /*c960*/  BRA `(.L_x_1789) ;  /* 0x0000000c00247947 */ /* 0x000fea0003800000 */
.L_x_1785:
        /* <DEDUP_REMOVED lines=9> */
.L_x_1793:
[----:B------:R1:W-:Y:S01]  /*ca00*/  STG.E.U16 desc[UR36][R2.64], R19 ;  /* 0x0000001302007986 */ /* 0x0003e2000c101524 */
[----:B------:R-:W-:Y:S05]  /*ca10*/  BRA `(.L_x_1789) ;  /* 0x0000000800f87947 */ /* 0x000fea0003800000 */
.L_x_1792:
        /* <DEDUP_REMOVED lines=10> */
.L_x_1795:
[----:B------:R-:W-:-:S05]  /*cac0*/  HADD2.F32 R0, -RZ, R19.H0_H0 ;  /* 0x20000013ff007230 */ /* 0x000fca0000004100 */
[----:B------:R-:W-:-:S04]  /*cad0*/  F2FP.F16.F32.PACK_AB R0, RZ, R0 ;  /* 0x00000000ff00723e */ /* 0x000fc800000000ff */
[----:B------:R-:W-:-:S05]  /*cae0*/  PRMT R0, R0, 0x5410, RZ ;  /* 0x0000541000007816 */ /* 0x000fca00000000ff */
[----:B------:R4:W-:Y:S01]  /*caf0*/  STG.E desc[UR36][R2.64], R0 ;  /* 0x0000000002007986 */ /* 0x0009e2000c101924 */
[----:B------:R-:W-:Y:S05]  /*cb00*/  BRA `(.L_x_1789) ;  /* 0x0000000800bc7947 */ /* 0x000fea0003800000 */
.L_x_1794:
[----:B------:R-:W-:-:S05]  /*cb10*/  HADD2.F32 R4, -RZ, R19.H0_H0 ;  /* 0x20000013ff047230 */ /* 0x000fca0000004100 */
[----:B------:R-:W-:-:S06]  /*cb20*/  FMUL.FTZ R4, R4, 1 ;  /* 0x3f80000004047820 */ /* 0x000fcc0000410000 */
[----:B------:R-:W0:Y:S02]  /*cb30*/  F2F.F64.F32 R4, R4 ;  /* 0x0000000400047310 */ /* 0x000e240000201800 */
[----:B0-----:R2:W-:Y:S01]  /*cb40*/  STG.E.64 desc[UR36][R2.64], R4 ;  /* 0x0000000402007986 */ /* 0x0015e2000c101b24 */
[----:B------:R-:W-:Y:S05]  /*cb50*/  BRA `(.L_x_1789) ;  /* 0x0000000800a87947 */ /* 0x000fea0003800000 */
.L_x_1784:
        /* <DEDUP_REMOVED lines=14> */
.L_x_1799:
[----:B------:R-:W-:Y:S01]  /*cc40*/  HADD2.F32 R5, -RZ, R19.H0_H0 ;  /* 0x20000013ff057230 */ /* 0x000fe20000004100 */
        /* <DEDUP_REMOVED lines=17> */
.L_x_1802:
[----:B------:R-:W-:-:S04]  /*cd60*/  SHF.R.U32.HI R5, RZ, 0x18, R5 ;  /* 0x00000018ff057819 */ /* 0x000fc80000011605 */
[----:B------:R-:W-:-:S07]  /*cd70*/  LOP3.LUT R0, R0, 0x80, R5, 0xf8, !PT ;  /* 0x0000008000007812 */ /* 0x000fce00078ef805 */
.L_x_1801:
[----:B------:R-:W-:Y:S05]  /*cd80*/  BSYNC.RECONVERGENT B0 ;  /* 0x0000000000007941 */ /* 0x000fea0003800200 */
.L_x_1800:
[----:B------:R0:W-:Y:S01]  /*cd90*/  STG.E.U8 desc[UR36][R2.64], R0 ;  /* 0x0000000002007986 */ /* 0x0001e2000c101124 */
[----:B------:R-:W-:Y:S05]  /*cda0*/  BRA `(.L_x_1789) ;  /* 0x0000000800147947 */ /* 0x000fea0003800000 */
.L_x_1798:
[----:B------:R-:W-:Y:S01]  /*cdb0*/  HADD2.F32 R5, -RZ, R19.H0_H0 ;  /* 0x20000013ff057230 */ /* 0x000fe20000004100 */
        /* <DEDUP_REMOVED lines=17> */
.L_x_1805:
[----:B------:R-:W-:-:S04]  /*ced0*/  SHF.R.U32.HI R5, RZ, 0x18, R5 ;  /* 0x00000018ff057819 */ /* 0x000fc80000011605 */
[----:B------:R-:W-:-:S07]  /*cee0*/  LOP3.LUT R0, R0, 0x80, R5, 0xf8, !PT ;  /* 0x0000008000007812 */ /* 0x000fce00078ef805 */
.L_x_1804:
[----:B------:R-:W-:Y:S05]  /*cef0*/  BSYNC.RECONVERGENT B0 ;  /* 0x0000000000007941 */ /* 0x000fea0003800200 */
.L_x_1803:
[----:B------:R0:W-:Y:S01]  /*cf00*/  STG.E.U8 desc[UR36][R2.64], R0 ;  /* 0x0000000002007986 */ /* 0x0001e2000c101124 */
[----:B------:R-:W-:Y:S05]  /*cf10*/  BRA `(.L_x_1789) ;  /* 0x0000000400b87947 */ /* 0x000fea0003800000 */
.L_x_1797:
[----:B------:R-:W-:-:S09]  /*cf20*/  UISETP.NE.AND UP0, UPT, UR4, 0x1c, UPT ;  /* 0x0000001c0400788c */ /* 0x000fd2000bf05270 */
[----:B------:R-:W-:Y:S05]  /*cf30*/  BRA.U !UP0, `(.L_x_1806) ;  /* 0x0000000108607547 */ /* 0x000fea000b800000 */
[----:B------:R-:W-:-:S09]  /*cf40*/  UISETP.NE.AND UP0, UPT, UR4, 0x1d, UPT ;  /* 0x0000001d0400788c */ /* 0x000fd2000bf05270 */
[----:B------:R-:W-:Y:S05]  /*cf50*/  BRA.U !UP0, `(.L_x_1807) ;  /* 0x0000000108487547 */ /* 0x000fea000b800000 */
[----:B------:R-:W-:-:S09]  /*cf60*/  UISETP.NE.AND UP0, UPT, UR4, 0x2c, UPT ;  /* 0x0000002c0400788c */ /* 0x000fd2000bf05270 */
[----:B------:R-:W-:Y:S05]  /*cf70*/  BRA.U UP0, `(.L_x_1788) ;  /* 0x0000000100bc7547 */ /* 0x000fea000b800000 */
        /* <DEDUP_REMOVED lines=16> */
.L_x_1807:
[----:B------:R-:W-:-:S06]  /*d080*/  HADD2.F32 R4, -RZ, R19.H0_H0 ;  /* 0x20000013ff047230 */ /* 0x000fcc0000004100 */
[----:B------:R-:W0:Y:S02]  /*d090*/  F2I.U64.TRUNC R4, R4 ;  /* 0x0000000400047311 */ /* 0x000e24000020d800 */
[----:B0-----:R0:W-:Y:S01]  /*d0a0*/  STG.E.64 desc[UR36][R2.64], R4 ;  /* 0x0000000402007986 */ /* 0x0011e2000c101b24 */
[----:B------:R-:W-:Y:S05]  /*d0b0*/  BRA `(.L_x_1789) ;  /* 0x0000000400507947 */ /* 0x000fea0003800000 */
.L_x_1806:
[----:B------:R-:W-:-:S06]  /*d0c0*/  HADD2.F32 R19, -RZ, R19.H0_H0 ;  /* 0x20000013ff137230 */ /* 0x000fcc0000004100 */
[----:B------:R-:W0:Y:S02]  /*d0d0*/  F2I.FTZ.U32.TRUNC.NTZ R19, R19 ;  /* 0x0000001300137305 */ /* 0x000e24000021f000 */
[----:B0-----:R0:W-:Y:S01]  /*d0e0*/  STG.E desc[UR36][R2.64], R19 ;  /* 0x0000001302007986 */ /* 0x0011e2000c101924 */
[----:B------:R-:W-:Y:S05]  /*d0f0*/  BRA `(.L_x_1789) ;  /* 0x0000000400407947 */ /* 0x000fea0003800000 */
.L_x_1796:
        /* <DEDUP_REMOVED lines=11> */
.L_x_1809:
[----:B------:R-:W-:Y:S01]  /*d1b0*/  HADD2.F32 R19, -RZ, R19.H0_H0 ;  /* 0x20000013ff137230 */ /* 0x000fe20000004100 */
[----:B------:R-:W-:-:S04]  /*d1c0*/  CS2R R6, SRZ ;  /* 0x0000000000067805 */ /* 0x000fc8000001ff00 */
[----:B------:R-:W-:-:S06]  /*d1d0*/  FMUL.FTZ R4, R19, 1 ;  /* 0x3f80000013047820 */ /* 0x000fcc0000410000 */
[----:B------:R-:W0:Y:S02]  /*d1e0*/  F2F.F64.F32 R4, R4 ;  /* 0x0000000400047310 */ /* 0x000e240000201800 */
[----:B0-----:R0:W-:Y:S01]  /*d1f0*/  STG.E.128 desc[UR36][R2.64], R4 ;  /* 0x0000000402007986 */ /* 0x0011e2000c101d24 */
[----:B------:R-:W-:Y:S05]  /*d200*/  BRA `(.L_x_1789) ;  /* 0x0000000000fc7947 */ /* 0x000fea0003800000 */
.L_x_1808:
[----:B------:R-:W-:-:S09]  /*d210*/  UISETP.NE.AND UP0, UPT, UR4, 0xf, UPT ;  /* 0x0000000f0400788c */ /* 0x000fd2000bf05270 */
[----:B------:R-:W-:Y:S05]  /*d220*/  BRA.U !UP0, `(.L_x_1810) ;  /* 0x0000000108e87547 */ /* 0x000fea000b800000 */
[----:B------:R-:W-:-:S09]  /*d230*/  UISETP.NE.AND UP0, UPT, UR4, 0x17, UPT ;  /* 0x000000170400788c */ /* 0x000fd2000bf05270 */
[----:B------:R-:W-:Y:S05]  /*d240*/  BRA.U !UP0, `(.L_x_1811) ;  /* 0x0000000108907547 */ /* 0x000fea000b800000 */
[----:B------:R-:W-:-:S09]  /*d250*/  UISETP.NE.AND UP0, UPT, UR4, 0x18, UPT ;  /* 0x000000180400788c */ /* 0x000fd2000bf05270 */
[----:B------:R-:W-:Y:S05]  /*d260*/  BRA.U !UP0, `(.L_x_1812) ;  /* 0x0000000108447547 */ /* 0x000fea000b800000 */
.L_x_1788:
        /* <DEDUP_REMOVED lines=16> */
.L_x_1813:
[----:B------:R-:W-:Y:S05]  /*d370*/  BRA `(.L_x_1789) ;  /* 0x0000000000a07947 */ /* 0x000fea0003800000 */
.L_x_1812:
[----:B------:R-:W-:Y:S01]  /*d380*/  HADD2.F32 R19, -RZ, R19.H0_H0 ;  /* 0x20000013ff137230 */ /* 0x000fe20000004100 */
        /* <DEDUP_REMOVED lines=12> */
.L_x_1815:
[----:B------:R-:W-:Y:S05]  /*d450*/  BSYNC.RECONVERGENT B0 ;  /* 0x0000000000007941 */ /* 0x000fea0003800200 */
.L_x_1814:
[----:B------:R-:W-:-:S05]  /*d460*/  LOP3.LUT R5, R0, 0x80, R5, 0xf8, !PT ;  /* 0x0000008000057812 */ /* 0x000fca00078ef805 */
[----:B------:R0:W-:Y:S01]  /*d470*/  STG.E.U8 desc[UR36][R2.64], R5 ;  /* 0x0000000502007986 */ /* 0x0001e2000c101124 */
[----:B------:R-:W-:Y:S05]  /*d480*/  BRA `(.L_x_1789) ;  /* 0x00000000005c7947 */ /* 0x000fea0003800000 */
.L_x_1811:
[----:B------:R-:W-:Y:S01]  /*d490*/  HADD2.F32 R5, -RZ, R19.H0_H0 ;  /* 0x20000013ff057230 */ /* 0x000fe20000004100 */
        /* <DEDUP_REMOVED lines=11> */
.L_x_1817:
[----:B------:R-:W-:Y:S01]  /*d550*/  IMAD.MOV.U32 R0, RZ, RZ, 0x7f ;  /* 0x0000007fff007424 */ /* 0x000fe200078e00ff */
[----:B------:R-:W-:-:S04]  /*d560*/  ISETP.GT.U32.AND P0, PT, R4, 0x7f800000, PT ;  /* 0x7f8000000400780c */ /* 0x000fc80003f04070 */
[----:B------:R-:W-:-:S09]  /*d570*/  SEL R0, R0, 0x7c, P0 ;  /* 0x0000007c00007807 */ /* 0x000fd20000000000 */
.L_x_1818:
[----:B------:R-:W-:Y:S05]  /*d580*/  BSYNC.RECONVERGENT B0 ;  /* 0x0000000000007941 */ /* 0x000fea0003800200 */
.L_x_1816:
[----:B------:R-:W-:-:S04]  /*d590*/  SHF.R.U32.HI R5, RZ, 0x18, R5 ;  /* 0x00000018ff057819 */ /* 0x000fc80000011605 */
[----:B------:R-:W-:-:S05]  /*d5a0*/  LOP3.LUT R5, R0, 0x80, R5, 0xf8, !PT ;  /* 0x0000008000057812 */ /* 0x000fca00078ef805 */
[----:B------:R0:W-:Y:S01]  /*d5b0*/  STG.E.U8 desc[UR36][R2.64], R5 ;  /* 0x0000000502007986 */ /* 0x0001e2000c101124 */
[----:B------:R-:W-:Y:S05]  /*d5c0*/  BRA `(.L_x_1789) ;  /* 0x00000000000c7947 */ /* 0x000fea0003800000 */
.L_x_1810:
[----:B------:R-:W-:-:S05]  /*d5d0*/  HADD2.F32 R0, -RZ, R19.H0_H0 ;  /* 0x20000013ff007230 */ /* 0x000fca0000004100 */
[----:B------:R-:W-:-:S05]  /*d5e0*/  F2FP.BF16.F32.PACK_AB R0, RZ, R0 ;  /* 0x00000000ff00723e */ /* 0x000fca00000010ff */
[----:B------:R0:W-:Y:S02]  /*d5f0*/  STG.E.U16 desc[UR36][R2.64], R0 ;  /* 0x0000000002007986 */ /* 0x0001e4000c101524 */
.L_x_1789:
[----:B------:R-:W-:-:S07]  /*d600*/  VIADD R17, R17, 0x80 ;  /* 0x0000008011117836 */ /* 0x000fce0000000000 */
.L_x_1650:
[----:B------:R-:W-:Y:S05]  /*d610*/  BSYNC.RECONVERGENT B6 ;  /* 0x0000000000067941 */ /* 0x000fea0003800200 */
.L_x_1649:
[----:B------:R-:W5:Y:S01]  /*d620*/  LDCU UR4, c[0x0][0x380] ;  /* 0x00007000ff0477ac */ /* 0x000f620008000800 */
[----:B------:R-:W-:Y:S01]  /*d630*/  BSSY.RECONVERGENT B6, `(.L_x_1819) ;  /* 0x00006a7000067945 */ /* 0x000fe20003800200 */
[----:B-----5:R-:W-:-:S13]  /*d640*/  ISETP.GE.AND P0, PT, R17, UR4, PT ;  /* 0x0000000411007c0c */ /* 0x020fda000bf06270 */
[----:B------:R-:W-:Y:S05]  /*d650*/  @P0 BRA `(.L_x_1820) ;  /* 0x0000006800900947 */ /* 0x000fea0003800000 */
[----:B------:R-:W5:Y:S01]  /*d660*/  LDCU UR4, c[0x0][0x388] ;  /* 0x00007100ff0477ac */ /* 0x000f620008000800 */
[----:B------:R-:W-:Y:S01]  /*d670*/  IMAD.MOV.U32 R18, RZ, RZ, RZ ;  /* 0x000000ffff127224 */ /* 0x000fe200078e00ff */
[----:B------:R-:W-:Y:S01]  /*d680*/  CS2R R22, SRZ ;  /* 0x0000000000167805 */ /* 0x000fe2000001ff00 */
[----:B0---4-:R-:W-:Y:S02]  /*d690*/  IMAD.MOV.U32 R0, RZ, RZ, RZ ;  /* 0x000000ffff007224 */ /* 0x011fe400078e00ff */
[----:B------:R-:W-:Y:S01]  /*d6a0*/  IMAD.MOV.U32 R16, RZ, RZ, RZ ;  /* 0x000000ffff107224 */ /* 0x000fe200078e00ff */
[----:B-----5:R-:W-:-:S09]  /*d6b0*/  UISETP.NE.AND UP0, UPT, UR4, URZ, UPT ;  /* 0x000000ff0400728c */ /* 0x020fd2000bf05270 */
[----:B------:R-:W-:Y:S05]  /*d6c0*/  BRA.U !UP0, `(.L_x_1821) ;  /* 0x00000019086c7547 */ /* 0x000fea000b800000 */
[----:B------:R-:W1:Y:S01]  /*d6d0*/  LDCU.64 UR4, c[0x0][0x390] ;  /* 0x00007200ff0477ac */ /* 0x000e620008000a00 */
[----:B------:R-:W-:Y:S01]  /*d6e0*/  IMAD.MOV.U32 R16, RZ, RZ, RZ ;  /* 0x000000ffff107224 */ /* 0x000fe200078e00ff */
[----:B------:R-:W0:Y:S01]  /*d6f0*/  LDCU UR6, c[0x0][0x38c] ;  /* 0x00007180ff0677ac */ /* 0x000e220008000800 */
[----:B------:R-:W4:Y:S01]  /*d700*/  LDCU.64 UR8, c[0x0][0x4b8] ;  /* 0x00009700ff0877ac */ /* 0x000f220008000a00 */
[----:B------:R-:W5:Y:S01]  /*d710*/  LDCU.64 UR10, c[0x0][0x4c0] ;  /* 0x00009800ff0a77ac */ /* 0x000f620008000a00 */
[----:B------:R-:W-:Y:S01]  /*d720*/  UISETP.NE.AND UP0, UPT, UR45, URZ, UPT ;  /* 0x000000ff2d00728c */ /* 0x000fe2000bf05270 */
[----:B-123--:R-:W-:Y:S01]  /*d730*/  IMAD.HI.U32 R2, R17, UR4, R16 ;  /* 0x0000000411027c27 */ /* 0x00efe2000f8e0010 */
[----:B------:R-:W1:Y:S04]  /*d740*/  LDCU UR4, c[0x0][0x4c8] ;  /* 0x00009900ff0477ac */ /* 0x000e680008000800 */
[----:B------:R-:W-:-:S05]  /*d750*/  SHF.R.U32.HI R3, RZ, UR5, R2 ;  /* 0x00000005ff037c19 */ /* 0x000fca0008011602 */
[----:B------:R-:W-:-:S04]  /*d760*/  IMAD.MOV R18, RZ, RZ, -R3 ;  /* 0x000000ffff127224 */ /* 0x000fc800078e0a03 */
[----:B0-----:R-:W-:-:S04]  /*d770*/  IMAD R18, R18, UR6, R17 ;  /* 0x0000000612127c24 */ /* 0x001fc8000f8e0211 */
[C---:B----4-:R-:W-:Y:S02]  /*d780*/  IMAD R16, R18.reuse, UR8, RZ ;  /* 0x0000000812107c24 */ /* 0x050fe4000f8e02ff */
[C---:B------:R-:W-:Y:S02]  /*d790*/  IMAD R0, R18.reuse, UR9, RZ ;  /* 0x0000000912007c24 */ /* 0x040fe4000f8e02ff */
[C---:B-----5:R-:W-:Y:S02]  /*d7a0*/  IMAD R23, R18.reuse, UR10, RZ ;  /* 0x0000000a12177c24 */ /* 0x060fe4000f8e02ff */
[C---:B------:R-:W-:Y:S02]  /*d7b0*/  IMAD R22, R18.reuse, UR11, RZ ;  /* 0x0000000b12167c24 */ /* 0x040fe4000f8e02ff */
[----:B-1----:R-:W-:Y:S01]  /*d7c0*/  IMAD R18, R18, UR4, RZ ;  /* 0x0000000412127c24 */ /* 0x002fe2000f8e02ff */
        /* <DEDUP_REMOVED lines=166> */
[----:B------:R-:W-:Y:S01]  /*e230*/  HFMA2 R2, -RZ, RZ, 0, 0 ;  /* 0x00000000ff027431 */ /* 0x000fe200000001ff */
        /* <DEDUP_REMOVED lines=228> */
.L_x_1821:
[----:B------:R-:W1:Y:S01]  /*f080*/  LDCU.64 UR6, c[0x0][0x6b8] ;  /* 0x0000d700ff0677ac */ /* 0x000e620008000a00 */
[----:B------:R-:W-:-:S04]  /*f090*/  UPRMT UR4, UR41, 0x9910, URZ ;  /* 0x0000991029047896 */ /* 0x000fc800080000ff */
[----:B------:R-:W-:Y:S01]  /*f0a0*/  UISETP.GT.AND UP0, UPT, UR4, 0x9, UPT ;  /* 0x000000090400788c */ /* 0x000fe2000bf04270 */
[----:B-123--:R-:W-:-:S05]  /*f0b0*/  IADD3 R2, P0, PT, R0, UR6, RZ ;  /* 0x0000000600027c10 */ /* 0x00efca000ff1e0ff */
        /* <DEDUP_REMOVED lines=15> */
.L_x_1825:
[----:B------:R-:W2:Y:S02]  /*f1b0*/  LDG.E.U8 R2, desc[UR36][R2.64] ;  /* 0x0000002402027981 */ /* 0x000ea4000c1e1100 */
[----:B--2---:R-:W-:-:S04]  /*f1c0*/  I2FP.F32.U32 R0, R2 ;  /* 0x0000000200007245 */ /* 0x004fc80000201000 */
[----:B------:R-:W-:-:S04]  /*f1d0*/  F2FP.F16.F32.PACK_AB R0, RZ, R0 ;  /* 0x00000000ff00723e */ /* 0x000fc800000000ff */
[----:B------:R-:W-:Y:S01]  /*f1e0*/  PRMT R19, R0, 0x7610, R19 ;  /* 0x0000761000137816 */ /* 0x000fe20000000013 */
[----:B------:R-:W-:Y:S06]  /*f1f0*/  BRA `(.L_x_1827) ;  /* 0x0000000c00b47947 */ /* 0x000fec0003800000 */
.L_x_1824:
        /* <DEDUP_REMOVED lines=11> */
.L_x_1829:
[----:B------:R-:W2:Y:S02]  /*f2b0*/  LDG.E R2, desc[UR36][R2.64] ;  /* 0x0000002402027981 */ /* 0x000ea4000c1e1900 */
[----:B--2---:R-:W-:-:S04]  /*f2c0*/  I2FP.F32.S32 R0, R2 ;  /* 0x0000000200007245 */ /* 0x004fc80000201400 */
[----:B------:R-:W-:-:S04]  /*f2d0*/  F2FP.F16.F32.PACK_AB R0, RZ, R0 ;  /* 0x00000000ff00723e */ /* 0x000fc800000000ff */
[----:B------:R-:W-:Y:S01]  /*f2e0*/  PRMT R19, R0, 0x7610, R19 ;  /* 0x0000761000137816 */ /* 0x000fe20000000013 */
[----:B------:R-:W-:Y:S06]  /*f2f0*/  BRA `(.L_x_1827) ;  /* 0x0000000c00747947 */ /* 0x000fec0003800000 */
.L_x_1828:
[----:B------:R-:W2:Y:S02]  /*f300*/  LDG.E.U16 R2, desc[UR36][R2.64] ;  /* 0x0000002402027981 */ /* 0x000ea4000c1e1500 */
[----:B--2---:R-:W0:Y:S02]  /*f310*/  I2F.S16 R0, R2 ;  /* 0x0000000200007306 */ /* 0x004e240000101400 */
[----:B0-----:R-:W-:-:S04]  /*f320*/  F2FP.F16.F32.PACK_AB R0, RZ, R0 ;  /* 0x00000000ff00723e */ /* 0x001fc800000000ff */
[----:B------:R-:W-:Y:S01]  /*f330*/  PRMT R19, R0, 0x7610, R19 ;  /* 0x0000761000137816 */ /* 0x000fe20000000013 */
[----:B------:R-:W-:Y:S06]  /*f340*/  BRA `(.L_x_1827) ;  /* 0x0000000c00607947 */ /* 0x000fec0003800000 */
.L_x_1823:
        /* <DEDUP_REMOVED lines=9> */
.L_x_1831:
[----:B------:R1:W5:Y:S01]  /*f3e0*/  LDG.E.U16 R19, desc[UR36][R2.64] ;  /* 0x0000002402137981 */ /* 0x000362000c1e1500 */
[----:B------:R-:W-:Y:S05]  /*f3f0*/  BRA `(.L_x_1827) ;  /* 0x0000000c00347947 */ /* 0x000fea0003800000 */
.L_x_1830:
        /* <DEDUP_REMOVED lines=9> */
.L_x_1833:
[----:B------:R0:W5:Y:S01]  /*f490*/  LDG.E.U16 R19, desc[UR36][R2.64] ;  /* 0x0000002402137981 */ /* 0x000162000c1e1500 */
[----:B------:R-:W-:Y:S05]  /*f4a0*/  BRA `(.L_x_1827) ;  /* 0x0000000c00087947 */ /* 0x000fea0003800000 */
.L_x_1832:
        /* <DEDUP_REMOVED lines=9> */
.L_x_1822:
        /* <DEDUP_REMOVED lines=14> */
.L_x_1836:
        /* <DEDUP_REMOVED lines=9> */
.L_x_1835:
        /* <DEDUP_REMOVED lines=27> */
.L_x_1838:
        /* <DEDUP_REMOVED lines=14> */
.L_x_1837:
[----:B------:R-:W2:Y:S02]  /*f940*/  LDG.E.U16 R0, desc[UR36][R2.64] ;  /* 0x0000002402007981 */ /* 0x000ea4000c1e1500 */
[----:B--2---:R-:W-:-:S05]  /*f950*/  IMAD.U32 R0, R0, 0x10000, RZ ;  /* 0x0001000000007824 */ /* 0x004fca00078e00ff */
[----:B------:R-:W-:-:S04]  /*f960*/  F2FP.F16.F32.PACK_AB R0, RZ, R0 ;  /* 0x00000000ff00723e */ /* 0x000fc800000000ff */
[----:B------:R-:W-:Y:S01]  /*f970*/  PRMT R19, R0, 0x7610, R19 ;  /* 0x0000761000137816 */ /* 0x000fe20000000013 */
[----:B------:R-:W-:Y:S06]  /*f980*/  BRA `(.L_x_1827) ;  /* 0x0000000400d07947 */ /* 0x000fec0003800000 */
.L_x_1834:
        /* <DEDUP_REMOVED lines=13> */
.L_x_1841:
        /* <DEDUP_REMOVED lines=21> */
.L_x_1845:
[----:B------:R-:W-:Y:S05]  /*fbb0*/  BSYNC.RECONVERGENT B1 ;  /* 0x0000000000017941 */ /* 0x000fea0003800200 */
.L_x_1844:
[----:B------:R-:W-:Y:S02]  /*fbc0*/  SHF.L.U32 R0, R0, 0x14, RZ ;  /* 0x0000001400007819 */ /* 0x000fe400000006ff */
[----:B------:R-:W-:-:S04]  /*fbd0*/  LEA R2, R2, 0x3b800000, 0x17 ;  /* 0x3b80000002027811 */ /* 0x000fc800078eb8ff */
[----:B------:R-:W-:-:S07]  /*fbe0*/  LOP3.LUT R0, R2, R0, R7, 0xfe, !PT ;  /* 0x0000000002007212 */ /* 0x000fce00078efe07 */
.L_x_1843:
[----:B------:R-:W-:Y:S05]  /*fbf0*/  BSYNC.RECONVERGENT B0 ;  /* 0x0000000000007941 */ /* 0x000fea0003800200 */
.L_x_1842:
[----:B------:R-:W-:-:S04]  /*fc00*/  F2FP.F16.F32.PACK_AB R0, RZ, R0 ;  /* 0x00000000ff00723e */ /* 0x000fc800000000ff */
[----:B------:R-:W-:Y:S01]  /*fc10*/  PRMT R19, R0, 0x7610, R19 ;  /* 0x0000761000137816 */ /* 0x000fe20000000013 */
[----:B------:R-:W-:Y:S06]  /*fc20*/  BRA `(.L_x_1827) ;  /* 0x0000000400287947 */ /* 0x000fec0003800000 */
.L_x_1840:
        /* <DEDUP_REMOVED lines=21> */
.L_x_1849:
[----:B------:R-:W-:Y:S05]  /*fd80*/  BSYNC.RECONVERGENT B1 ;  /* 0x0000000000017941 */ /* 0x000fea0003800200 */
.L_x_1848:
[----:B------:R-:W-:Y:S01]  /*fd90*/  IMAD.SHL.U32 R0, R0, 0x200000, RZ ;  /* 0x0020000000007824 */ /* 0x000fe200078e00ff */
[----:B------:R-:W-:-:S04]  /*fda0*/  LEA R2, R2, 0x37800000, 0x17 ;  /* 0x3780000002027811 */ /* 0x000fc800078eb8ff */
[----:B------:R-:W-:-:S07]  /*fdb0*/  LOP3.LUT R0, R2, R0, R7, 0xfe, !PT ;  /* 0x0000000002007212 */ /* 0x000fce00078efe07 */
.L_x_1847:
[----:B------:R-:W-:Y:S05]  /*fdc0*/  BSYNC.RECONVERGENT B0 ;  /* 0x0000000000007941 */ /* 0x000fea0003800200 */
.L_x_1846:
[----:B------:R-:W-:-:S04]  /*fdd0*/  F2FP.F16.F32.PACK_AB R0, RZ, R0 ;  /* 0x00000000ff00723e */ /* 0x000fc800000000ff */
[----:B------:R-:W-:Y:S01]  /*fde0*/  PRMT R19, R0, 0x7610, R19 ;  /* 0x0000761000137816 */ /* 0x000fe20000000013 */
[----:B------:R-:W-:Y:S06]  /*fdf0*/  BRA `(.L_x_1827) ;  /* 0x0000000000b47947 */ /* 0x000fec0003800000 */
.L_x_1839:
        /* <DEDUP_REMOVED lines=14> */
.L_x_1853:
[----:B------:R-:W-:Y:S05]  /*fee0*/  BSYNC.RECONVERGENT B0 ;  /* 0x0000000000007941 */ /* 0x000fea0003800200 */
.L_x_1852:
[----:B------:R-:W-:-:S04]  /*fef0*/  F2FP.F16.F32.PACK_AB R0, RZ, R0 ;  /* 0x00000000ff00723e */ /* 0x000fc800000000ff */
[----:B------:R-:W-:Y:S01]  /*ff00*/  PRMT R19, R0, 0x7610, R19 ;  /* 0x0000761000137816 */ /* 0x000fe20000000013 */
[----:B------:R-:W-:Y:S06]  /*ff10*/  BRA `(.L_x_1827) ;  /* 0x00000000006c7947 */ /* 0x000fec0003800000 */
.L_x_1826:
        /* <DEDUP_REMOVED lines=16> */
.L_x_1854:
[----:B------:R-:W-:Y:S01]  /*10020*/  PRMT R19, RZ, 0x7610, R19 ;  /* 0x00007610ff137816 */ /* 0x000fe20000000013 */
[----:B------:R-:W-:Y:S06]  /*10030*/  BRA `(.L_x_1827) ;  /* 0x0000000000247947 */ /* 0x000fec0003800000 */
.L_x_1851:
[----:B------:R-:W2:Y:S02]  /*10040*/  LDG.E.64 R2, desc[UR36][R2.64] ;  /* 0x0000002402027981 */ /* 0x000ea4000c1e1b00 */
[----:B--2---:R-:W0:Y:S02]  /*10050*/  I2F.U64 R0, R2 ;  /* 0x0000000200007312 */ /* 0x004e240000301000 */
[----:B0-----:R-:W-:-:S04]  /*10060*/  F2FP.F16.F32.PACK_AB R0, RZ, R0 ;  /* 0x00000000ff00723e */ /* 0x001fc800000000ff */
[----:B------:R-:W-:Y:S01]  /*10070*/  PRMT R19, R0, 0x7610, R19 ;  /* 0x0000761000137816 */ /* 0x000fe20000000013 */
[----:B------:R-:W-:Y:S06]  /*10080*/  BRA `(.L_x_1827) ;  /* 0x0000000000107947 */ /* 0x000fec0003800000 */
.L_x_1850:
[----:B------:R-:W2:Y:S02]  /*10090*/  LDG.E R2, desc[UR36][R2.64] ;  /* 0x0000002402027981 */ /* 0x000ea4000c1e1900 */
[----:B--2---:R-:W-:-:S04]  /*100a0*/  I2FP.F32.U32 R0, R2 ;  /* 0x0000000200007245 */ /* 0x004fc80000201000 */
[----:B------:R-:W-:-:S04]  /*100b0*/  F2FP.F16.F32.PACK_AB R0, RZ, R0 ;  /* 0x00000000ff00723e */ /* 0x000fc800000000ff */
[----:B------:R-:W-:-:S07]  /*100c0*/  PRMT R19, R0, 0x7610, R19 ;  /* 0x0000761000137816 */ /* 0x000fce0000000013 */
.L_x_1827:
        /* <DEDUP_REMOVED lines=19> */
.L_x_1858:
[----:B------:R-:W2:Y:S02]  /*10200*/  LDG.E.U8 R2, desc[UR36][R2.64] ;  /* 0x0000002402027981 */ /* 0x000ea4000c1e1100 */
[----:B--2---:R-:W-:-:S04]  /*10210*/  I2FP.F32.U32 R0, R2 ;  /* 0x0000000200007245 */ /* 0x004fc80000201000 */
[----:B------:R-:W-:-:S04]  /*10220*/  F2FP.F16.F32.PACK_AB R0, RZ, R0 ;  /* 0x00000000ff00723e */ /* 0x000fc800000000ff */
[----:B------:R-:W-:Y:S01]  /*10230*/  PRMT R23, R0, 0x7610, R23 ;  /* 0x0000761000177816 */ /* 0x000fe20000000017 */
[----:B------:R-:W-:Y:S06]  /*10240*/  BRA `(.L_x_1860) ;  /* 0x0000000c00b47947 */ /* 0x000fec0003800000 */
.L_x_1857:
        /* <DEDUP_REMOVED lines=11> */
.L_x_1862:
[----:B------:R-:W2:Y:S02]  /*10300*/  LDG.E R2, desc[UR36][R2.64] ;  /* 0x0000002402027981 */ /* 0x000ea4000c1e1900 */
[----:B--2---:R-:W-:-:S04]  /*10310*/  I2FP.F32.S32 R0, R2 ;  /* 0x0000000200007245 */ /* 0x004fc80000201400 */
[----:B------:R-:W-:-:S04]  /*10320*/  F2FP.F16.F32.PACK_AB R0, RZ, R0 ;  /* 0x00000000ff00723e */ /* 0x000fc800000000ff */
[----:B------:R-:W-:Y:S01]  /*10330*/  PRMT R23, R0, 0x7610, R23 ;  /* 0x0000761000177816 */ /* 0x000fe20000000017 */
[----:B------:R-:W-:Y:S06]  /*10340*/  BRA `(.L_x_1860) ;  /* 0x0000000c00747947 */ /* 0x000fec0003800000 */
.L_x_1861:
[----:B------:R-:W2:Y:S02]  /*10350*/  LDG.E.U16 R2, desc[UR36][R2.64] ;  /* 0x0000002402027981 */ /* 0x000ea4000c1e1500 */
[----:B--2---:R-:W0:Y:S02]  /*10360*/  I2F.S16 R0, R2 ;  /* 0x0000000200007306 */ /* 0x004e240000101400 */
[----:B0-----:R-:W-:-:S04]  /*10370*/  F2FP.F16.F32.PACK_AB R0, RZ, R0 ;  /* 0x00000000ff00723e */ /* 0x001fc800000000ff */
[----:B------:R-:W-:Y:S01]  /*10380*/  PRMT R23, R0, 0x7610, R23 ;  /* 0x0000761000177816 */ /* 0x000fe20000000017 */
[----:B------:R-:W-:Y:S06]  /*10390*/  BRA `(.L_x_1860) ;  /* 0x0000000c00607947 */ /* 0x000fec0003800000 */
.L_x_1856:
        /* <DEDUP_REMOVED lines=9> */
.L_x_1864:
[----:B------:R1:W5:Y:S01]  /*10430*/  LDG.E.U16 R23, desc[UR36][R2.64] ;  /* 0x0000002402177981 */ /* 0x000362000c1e1500 */
[----:B------:R-:W-:Y:S05]  /*10440*/  BRA `(.L_x_1860) ;  /* 0x0000000c00347947 */ /* 0x000fea0003800000 */
.L_x_1863:
        /* <DEDUP_REMOVED lines=9> */
.L_x_1866:
[----:B------:R0:W5:Y:S01]  /*104e0*/  LDG.E.U16 R23, desc[UR36][R2.64] ;  /* 0x0000002402177981 */ /* 0x000162000c1e1500 */
[----:B------:R-:W-:Y:S05]  /*104f0*/  BRA `(.L_x_1860) ;  /* 0x0000000c00087947 */ /* 0x000fea0003800000 */
.L_x_1865:
        /* <DEDUP_REMOVED lines=9> */
.L_x_1855:
        /* <DEDUP_REMOVED lines=14> */
.L_x_1869:
        /* <DEDUP_REMOVED lines=9> */
.L_x_1868:
        /* <DEDUP_REMOVED lines=27> */
.L_x_1871:
        /* <DEDUP_REMOVED lines=14> */
.L_x_1870:
[----:B------:R-:W2:Y:S02]  /*10990*/  LDG.E.U16 R0, desc[UR36][R2.64] ;  /* 0x0000002402007981 */ /* 0x000ea4000c1e1500 */
[----:B--2---:R-:W-:-:S05]  /*109a0*/  IMAD.U32 R0, R0, 0x10000, RZ ;  /* 0x0001000000007824 */ /* 0x004fca00078e00ff */
[----:B------:R-:W-:-:S04]  /*109b0*/  F2FP.F16.F32.PACK_AB R0, RZ, R0 ;  /* 0x00000000ff00723e */ /* 0x000fc800000000ff */
[----:B------:R-:W-:Y:S01]  /*109c0*/  PRMT R23, R0, 0x7610, R23 ;  /* 0x0000761000177816 */ /* 0x000fe20000000017 */
[----:B------:R-:W-:Y:S06]  /*109d0*/  BRA `(.L_x_1860) ;  /* 0x0000000400d07947 */ /* 0x000fec0003800000 */
.L_x_1867:
        /* <DEDUP_REMOVED lines=13> */
.L_x_1874:
        /* <DEDUP_REMOVED lines=21> */
.L_x_1878:
[----:B------:R-:W-:Y:S05]  /*10c00*/  BSYNC.RECONVERGENT B1 ;  /* 0x0000000000017941 */ /* 0x000fea0003800200 */
.L_x_1877:
[----:B------:R-:W-:Y:S01]  /*10c10*/  IMAD.SHL.U32 R0, R0, 0x100000, RZ ;  /* 0x0010000000007824 */ /* 0x000fe200078e00ff */
[----:B------:R-:W-:-:S04]  /*10c20*/  LEA R2, R2, 0x3b800000, 0x17 ;  /* 0x3b80000002027811 */ /* 0x000fc800078eb8ff */
[----:B------:R-:W-:-:S07]  /*10c30*/  LOP3.LUT R0, R2, R0, R7, 0xfe, !PT ;  /* 0x0000000002007212 */ /* 0x000fce00078efe07 */
.L_x_1876:
[----:B------:R-:W-:Y:S05]  /*10c40*/  BSYNC.RECONVERGENT B0 ;  /* 0x0000000000007941 */ /* 0x000fea0003800200 */
.L_x_1875:
[----:B------:R-:W-:-:S04]  /*10c50*/  F2FP.F16.F32.PACK_AB R0, RZ, R0 ;  /* 0x00000000ff00723e */ /* 0x000fc800000000ff */
[----:B------:R-:W-:Y:S01]  /*10c60*/  PRMT R23, R0, 0x7610, R23 ;  /* 0x0000761000177816 */ /* 0x000fe20000000017 */
[----:B------:R-:W-:Y:S06]  /*10c70*/  BRA `(.L_x_1860) ;  /* 0x0000000400287947 */ /* 0x000fec0003800000 */
.L_x_1873:
        /* <DEDUP_REMOVED lines=21> */
.L_x_1882:
[----:B------:R-:W-:Y:S05]  /*10dd0*/  BSYNC.RECONVERGENT B1 ;  /* 0x0000000000017941 */ /* 0x000fea0003800200 */
.L_x_1881:
[----:B------:R-:W-:Y:S01]  /*10de0*/  IMAD.SHL.U32 R0, R0, 0x200000, RZ ;  /* 0x0020000000007824 */ /* 0x000fe200078e00ff */
[----:B------:R-:W-:-:S04]  /*10df0*/  LEA R2, R2, 0x37800000, 0x17 ;  /* 0x3780000002027811 */ /* 0x000fc800078eb8ff */
[----:B------:R-:W-:-:S07]  /*10e00*/  LOP3.LUT R0, R2, R0, R7, 0xfe, !PT ;  /* 0x0000000002007212 */ /* 0x000fce00078efe07 */
.L_x_1880:
[----:B------:R-:W-:Y:S05]  /*10e10*/  BSYNC.RECONVERGENT B0 ;  /* 0x0000000000007941 */ /* 0x000fea0003800200 */
.L_x_1879:
[----:B------:R-:W-:-:S04]  /*10e20*/  F2FP.F16.F32.PACK_AB R0, RZ, R0 ;  /* 0x00000000ff00723e */ /* 0x000fc800000000ff */
[----:B------:R-:W-:Y:S01]  /*10e30*/  PRMT R23, R0, 0x7610, R23 ;  /* 0x0000761000177816 */ /* 0x000fe20000000017 */
[----:B------:R-:W-:Y:S06]  /*10e40*/  BRA `(.L_x_1860) ;  /* 0x0000000000b47947 */ /* 0x000fec0003800000 */
.L_x_1872:
        /* <DEDUP_REMOVED lines=14> */
.L_x_1886:
[----:B------:R-:W-:Y:S05]  /*10f30*/  BSYNC.RECONVERGENT B0 ;  /* 0x0000000000007941 */ /* 0x000fea0003800200 */
.L_x_1885:
[----:B------:R-:W-:-:S04]  /*10f40*/  F2FP.F16.F32.PACK_AB R0, RZ, R0 ;  /* 0x00000000ff00723e */ /* 0x000fc800000000ff */
[----:B------:R-:W-:Y:S01]  /*10f50*/  PRMT R23, R0, 0x7610, R23 ;  /* 0x0000761000177816 */ /* 0x000fe20000000017 */
[----:B------:R-:W-:Y:S06]  /*10f60*/  BRA `(.L_x_1860) ;  /* 0x00000000006c7947 */ /* 0x000fec0003800000 */
.L_x_1859:
        /* <DEDUP_REMOVED lines=8> */
[----:B0-----:R-:W-:Y:S01]  /*10ff0*/  IMAD.U32 R4, RZ, RZ, UR4 ;  /* 0x00000004ff047e24 */ /* 0x001fe2000f8e00ff */
[----:B------:R-:W-:Y:S01]  /*11000*/  MOV R5, UR5 ;  /* 0x0000000500057c02 */ /* 0x000fe20008000f00 */
[----:B-1----:R-:W-:-:S02]  /*11010*/  IMAD.U32 R6, RZ, RZ, UR6 ;  /* 0x00000006ff067e24 */ /* 0x002fc4000f8e00ff */
[----:B------:R-:W-:Y:S02]  /*11020*/  IMAD.U32 R7, RZ, RZ, UR7 ;  /* 0x00000007ff077e24 */ /* 0x000fe4000f8e00ff */
[----:B---3--:R-:W-:Y:S02]  /*11030*/  IMAD.U32 R10, RZ, RZ, UR8 ;  /* 0x00000008ff0a7e24 */ /* 0x008fe4000f8e00ff */
[----:B------:R-:W-:-:S07]  /*11040*/  IMAD.U32 R11, RZ, RZ, UR9 ;  /* 0x00000009ff0b7e24 */ /* 0x000fce000f8e00ff */
[----:B------:R-:W-:-:S07]  /*11050*/  LEPC R20, `(.L_x_1887) ;  /* 0x000000001014794e */ /* 0x000fce0000000000 */
[----:B--2--5:R-:W-:Y:S05]  /*11060*/  CALL.ABS.NOINC R2 ;  /* 0x0000000002007343 */ /* 0x024fea0003c00000 */
.L_x_1887:
[----:B------:R-:W-:Y:S01]  /*11070*/  PRMT R23, RZ, 0x7610, R23 ;  /* 0x00007610ff177816 */ /* 0x000fe20000000017 */
[----:B------:R-:W-:Y:S06]  /*11080*/  BRA `(.L_x_1860) ;  /* 0x0000000000247947 */ /* 0x000fec0003800000 */
.L_x_1884:
[----:B------:R-:W2:Y:S02]  /*11090*/  LDG.E.64 R2, desc[UR36][R2.64] ;  /* 0x0000002402027981 */ /* 0x000ea4000c1e1b00 */
[----:B--2---:R-:W0:Y:S02]  /*110a0*/  I2F.U64 R0, R2 ;  /* 0x0000000200007312 */ /* 0x004e240000301000 */
[----:B0-----:R-:W-:-:S04]  /*110b0*/  F2FP.F16.F32.PACK_AB R0, RZ, R0 ;  /* 0x00000000ff00723e */ /* 0x001fc800000000ff */
[----:B------:R-:W-:Y:S01]  /*110c0*/  PRMT R23, R0, 0x7610, R23 ;  /* 0x0000761000177816 */ /* 0x000fe20000000017 */
[----:B------:R-:W-:Y:S06]  /*110d0*/  BRA `(.L_x_1860) ;  /* 0x0000000000107947 */ /* 0x000fec0003800000 */
.L_x_1883:
[----:B------:R-:W2:Y:S02]  /*110e0*/  LDG.E R2, desc[UR36][R2.64] ;  /* 0x0000002402027981 */ /* 0x000ea4000c1e1900 */
[----:B--2---:R-:W-:-:S04]  /*110f0*/  I2FP.F32.U32 R0, R2 ;  /* 0x0000000200007245 */ /* 0x004fc80000201000 */
[----:B------:R-:W-:-:S04]  /*11100*/  F2FP.F16.F32.PACK_AB R0, RZ, R0 ;  /* 0x00000000ff00723e */ /* 0x000fc800000000ff */
[----:B------:R-:W-:-:S07]  /*11110*/  PRMT R23, R0, 0x7610, R23 ;  /* 0x0000761000177816 */ /* 0x000fce0000000017 */
.L_x_1860:
        /* <DEDUP_REMOVED lines=19> */
.L_x_1891:
[----:B------:R-:W2:Y:S02]  /*11250*/  LDG.E.U8 R2, desc[UR36][R2.64] ;  /* 0x0000002402027981 */ /* 0x000ea4000c1e1100 */
[----:B--2---:R-:W-:-:S04]  /*11260*/  I2FP.F32.U32 R0, R2 ;  /* 0x0000000200007245 */ /* 0x004fc80000201000 */
[----:B------:R-:W-:-:S04]  /*11270*/  F2FP.F16.F32.PACK_AB R0, RZ, R0 ;  /* 0x00000000ff00723e */ /* 0x000fc800000000ff */
[----:B------:R-:W-:Y:S01]  /*11280*/  PRMT R22, R0, 0x7610, R22 ;  /* 0x0000761000167816 */ /* 0x000fe20000000016 */
[----:B------:R-:W-:Y:S06]  /*11290*/  BRA `(.L_x_1893) ;  /* 0x0000000c00b47947 */ /* 0x000fec0003800000 */
.L_x_1890:
        /* <DEDUP_REMOVED lines=11> */
.L_x_1895:
[----:B------:R-:W2:Y:S02]  /*11350*/  LDG.E R2, desc[UR36][R2.64] ;  /* 0x0000002402027981 */ /* 0x000ea4000c1e1900 */
[----:B--2---:R-:W-:-:S04]  /*11360*/  I2FP.F32.S32 R0, R2 ;  /* 0x0000000200007245 */ /* 0x004fc80000201400 */
[----:B------:R-:W-:-:S04]  /*11370*/  F2FP.F16.F32.PACK_AB R0, RZ, R0 ;  /* 0x00000000ff00723e */ /* 0x000fc800000000ff */
[----:B------:R-:W-:Y:S01]  /*11380*/  PRMT R22, R0, 0x7610, R22 ;  /* 0x0000761000167816 */ /* 0x000fe20000000016 */
[----:B------:R-:W-:Y:S06]  /*11390*/  BRA `(.L_x_1893) ;  /* 0x0000000c00747947 */ /* 0x000fec0003800000 */
.L_x_1894:
[----:B------:R-:W2:Y:S02]  /*113a0*/  LDG.E.U16 R2, desc[UR36][R2.64] ;  /* 0x0000002402027981 */ /* 0x000ea4000c1e1500 */
[----:B--2---:R-:W0:Y:S02]  /*113b0*/  I2F.S16 R0, R2 ;  /* 0x0000000200007306 */ /* 0x004e240000101400 */
[----:B0-----:R-:W-:-:S04]  /*113c0*/  F2FP.F16.F32.PACK_AB R0, RZ, R0 ;  /* 0x00000000ff00723e */ /* 0x001fc800000000ff */
[----:B------:R-:W-:Y:S01]  /*113d0*/  PRMT R22, R0, 0x7610, R22 ;  /* 0x0000761000167816 */ /* 0x000fe20000000016 */
[----:B------:R-:W-:Y:S06]  /*113e0*/  BRA `(.L_x_1893) ;  /* 0x0000000c00607947 */ /* 0x000fec0003800000 */
.L_x_1889:
        /* <DEDUP_REMOVED lines=9> */
.L_x_1897:
[----:B------:R0:W5:Y:S01]  /*11480*/  LDG.E.U16 R22, desc[UR36][R2.64] ;  /* 0x0000002402167981 */ /* 0x000162000c1e1500 */
[----:B------:R-:W-:Y:S05]  /*11490*/  BRA `(.L_x_1893) ;  /* 0x0000000c00347947 */ /* 0x000fea0003800000 */
.L_x_1896:
        /* <DEDUP_REMOVED lines=9> */
.L_x_1899:
[----:B------:R1:W5:Y:S01]  /*11530*/  LDG.E.U16 R22, desc[UR36][R2.64] ;  /* 0x0000002402167981 */ /* 0x000362000c1e1500 */
[----:B------:R-:W-:Y:S05]  /*11540*/  BRA `(.L_x_1893) ;  /* 0x0000000c00087947 */ /* 0x000fea0003800000 */
.L_x_1898:
        /* <DEDUP_REMOVED lines=9> */
.L_x_1888:
        /* <DEDUP_REMOVED lines=14> */
.L_x_1902:
        /* <DEDUP_REMOVED lines=9> */
.L_x_1901:
        /* <DEDUP_REMOVED lines=27> */
.L_x_1904:
        /* <DEDUP_REMOVED lines=14> */
.L_x_1903:
[----:B------:R-:W2:Y:S02]  /*119e0*/  LDG.E.U16 R0, desc[UR36][R2.64] ;  /* 0x0000002402007981 */ /* 0x000ea4000c1e1500 */
[----:B--2---:R-:W-:-:S05]  /*119f0*/  IMAD.U32 R0, R0, 0x10000, RZ ;  /* 0x0001000000007824 */ /* 0x004fca00078e00ff */
[----:B------:R-:W-:-:S04]  /*11a00*/  F2FP.F16.F32.PACK_AB R0, RZ, R0 ;  /* 0x00000000ff00723e */ /* 0x000fc800000000ff */
[----:B------:R-:W-:Y:S01]  /*11a10*/  PRMT R22, R0, 0x7610, R22 ;  /* 0x0000761000167816 */ /* 0x000fe20000000016 */
[----:B------:R-:W-:Y:S06]  /*11a20*/  BRA `(.L_x_1893) ;  /* 0x0000000400d07947 */ /* 0x000fec0003800000 */
.L_x_1900:
        /* <DEDUP_REMOVED lines=13> */
.L_x_1907:
        /* <DEDUP_REMOVED lines=21> */
.L_x_1911:
[----:B------:R-:W-:Y:S05]  /*11c50*/  BSYNC.RECONVERGENT B1 ;  /* 0x0000000000017941 */ /* 0x000fea0003800200 */
.L_x_1910:
[----:B------:R-:W-:Y:S01]  /*11c60*/  IMAD.SHL.U32 R0, R0, 0x100000, RZ ;  /* 0x0010000000007824 */ /* 0x000fe200078e00ff */
[----:B------:R-:W-:-:S04]  /*11c70*/  LEA R2, R2, 0x3b800000, 0x17 ;  /* 0x3b80000002027811 */ /* 0x000fc800078eb8ff */
[----:B------:R-:W-:-:S07]  /*11c80*/  LOP3.LUT R0, R2, R0, R7, 0xfe, !PT ;  /* 0x0000000002007212 */ /* 0x000fce00078efe07 */
.L_x_1909:
[----:B------:R-:W-:Y:S05]  /*11c90*/  BSYNC.RECONVERGENT B0 ;  /* 0x0000000000007941 */ /* 0x000fea0003800200 */
.L_x_1908:
[----:B------:R-:W-:-:S04]  /*11ca0*/  F2FP.F16.F32.PACK_AB R0, RZ, R0 ;  /* 0x00000000ff00723e */ /* 0x000fc800000000ff */
[----:B------:R-:W-:Y:S01]  /*11cb0*/  PRMT R22, R0, 0x7610, R22 ;  /* 0x0000761000167816 */ /* 0x000fe20000000016 */
[----:B------:R-:W-:Y:S06]  /*11cc0*/  BRA `(.L_x_1893) ;  /* 0x0000000400287947 */ /* 0x000fec0003800000 */
.L_x_1906:
        /* <DEDUP_REMOVED lines=21> */
.L_x_1915:
[----:B------:R-:W-:Y:S05]  /*11e20*/  BSYNC.RECONVERGENT B1 ;  /* 0x0000000000017941 */ /* 0x000fea0003800200 */
.L_x_1914:
[----:B------:R-:W-:Y:S01]  /*11e30*/  IMAD.SHL.U32 R0, R0, 0x200000, RZ ;  /* 0x0020000000007824 */ /* 0x000fe200078e00ff */
[----:B------:R-:W-:-:S04]  /*11e40*/  LEA R2, R2, 0x37800000, 0x17 ;  /* 0x3780000002027811 */ /* 0x000fc800078eb8ff */
[----:B------:R-:W-:-:S07]  /*11e50*/  LOP3.LUT R0, R2, R0, R7, 0xfe, !PT ;  /* 0x0000000002007212 */ /* 0x000fce00078efe07 */
.L_x_1913:
[----:B------:R-:W-:Y:S05]  /*11e60*/  BSYNC.RECONVERGENT B0 ;  /* 0x0000000000007941 */ /* 0x000fea0003800200 */
.L_x_1912:
[----:B------:R-:W-:-:S04]  /*11e70*/  F2FP.F16.F32.PACK_AB R0, RZ, R0 ;  /* 0x00000000ff00723e */ /* 0x000fc800000000ff */
[----:B------:R-:W-:Y:S01]  /*11e80*/  PRMT R22, R0, 0x7610, R22 ;  /* 0x0000761000167816 */ /* 0x000fe20000000016 */
[----:B------:R-:W-:Y:S06]  /*11e90*/  BRA `(.L_x_1893) ;  /* 0x0000000000b47947 */ /* 0x000fec0003800000 */
.L_x_1905:
        /* <DEDUP_REMOVED lines=14> */
.L_x_1919:
[----:B------:R-:W-:Y:S05]  /*11f80*/  BSYNC.RECONVERGENT B0 ;  /* 0x0000000000007941 */ /* 0x000fea0003800200 */
.L_x_1918:
[----:B------:R-:W-:-:S04]  /*11f90*/  F2FP.F16.F32.PACK_AB R0, RZ, R0 ;  /* 0x00000000ff00723e */ /* 0x000fc800000000ff */
[----:B------:R-:W-:Y:S01]  /*11fa0*/  PRMT R22, R0, 0x7610, R22 ;  /* 0x0000761000167816 */ /* 0x000fe20000000016 */
[----:B------:R-:W-:Y:S06]  /*11fb0*/  BRA `(.L_x_1893) ;  /* 0x00000000006c7947 */ /* 0x000fec0003800000 */
.L_x_1892:
        /* <DEDUP_REMOVED lines=16> */
.L_x_1920:
[----:B------:R-:W-:Y:S01]  /*120c0*/  PRMT R22, RZ, 0x7610, R22 ;  /* 0x00007610ff167816 */ /* 0x000fe20000000016 */
[----:B------:R-:W-:Y:S06]  /*120d0*/  BRA `(.L_x_1893) ;  /* 0x0000000000247947 */ /* 0x000fec0003800000 */
.L_x_1917:
[----:B------:R-:W2:Y:S02]  /*120e0*/  LDG.E.64 R2, desc[UR36][R2.64] ;  /* 0x0000002402027981 */ /* 0x000ea4000c1e1b00 */
[----:B--2---:R-:W0:Y:S02]  /*120f0*/  I2F.U64 R0, R2 ;  /* 0x0000000200007312 */ /* 0x004e240000301000 */
[----:B0-----:R-:W-:-:S04]  /*12100*/  F2FP.F16.F32.PACK_AB R0, RZ, R0 ;  /* 0x00000000ff00723e */ /* 0x001fc800000000ff */
[----:B------:R-:W-:Y:S01]  /*12110*/  PRMT R22, R0, 0x7610, R22 ;  /* 0x0000761000167816 */ /* 0x000fe20000000016 */
[----:B------:R-:W-:Y:S06]  /*12120*/  BRA `(.L_x_1893) ;  /* 0x0000000000107947 */ /* 0x000fec0003800000 */
.L_x_1916:
[----:B------:R-:W2:Y:S02]  /*12130*/  LDG.E R2, desc[UR36][R2.64] ;  /* 0x0000002402027981 */ /* 0x000ea4000c1e1900 */
[----:B--2---:R-:W-:-:S04]  /*12140*/  I2FP.F32.U32 R0, R2 ;  /* 0x0000000200007245 */ /* 0x004fc80000201000 */
[----:B------:R-:W-:-:S04]  /*12150*/  F2FP.F16.F32.PACK_AB R0, RZ, R0 ;  /* 0x00000000ff00723e */ /* 0x000fc800000000ff */
[----:B------:R-:W-:-:S07]  /*12160*/  PRMT R22, R0, 0x7610, R22 ;  /* 0x0000761000167816 */ /* 0x000fce0000000016 */
.L_x_1893:
        /* <DEDUP_REMOVED lines=18> */
.L_x_1924:
[----:B------:R-:W2:Y:S02]  /*12290*/  LDG.E.U8 R2, desc[UR36][R2.64] ;  /* 0x0000002402027981 */ /* 0x000ea4000c1e1100 */
[----:B--2---:R-:W-:-:S04]  /*122a0*/  I2FP.F32.U32 R0, R2 ;  /* 0x0000000200007245 */ /* 0x004fc80000201000 */
[----:B------:R-:W-:Y:S01]  /*122b0*/  F2FP.F16.F32.PACK_AB R0, RZ, R0 ;  /* 0x00000000ff00723e */ /* 0x000fe200000000ff */
[----:B------:R-:W-:Y:S06]  /*122c0*/  BRA `(.L_x_1926) ;  /* 0x0000000c007c7947 */ /* 0x000fec0003800000 */
.L_x_1923:
        /* <DEDUP_REMOVED lines=10> */
.L_x_1928:
[----:B------:R-:W2:Y:S02]  /*12370*/  LDG.E R2, desc[UR36][R2.64] ;  /* 0x0000002402027981 */ /* 0x000ea4000c1e1900 */
[----:B--2---:R-:W-:-:S04]  /*12380*/  I2FP.F32.S32 R0, R2 ;  /* 0x0000000200007245 */ /* 0x004fc80000201400 */
[----:B------:R-:W-:Y:S01]  /*12390*/  F2FP.F16.F32.PACK_AB R0, RZ, R0 ;  /* 0x00000000ff00723e */ /* 0x000fe200000000ff */
[----:B------:R-:W-:Y:S06]  /*123a0*/  BRA `(.L_x_1926) ;  /* 0x0000000c00447947 */ /* 0x000fec0003800000 */
.L_x_1927:
[----:B------:R-:W2:Y:S02]  /*123b0*/  LDG.E.U16 R2, desc[UR36][R2.64] ;  /* 0x0000002402027981 */ /* 0x000ea4000c1e1500 */
[----:B--2---:R-:W0:Y:S02]  /*123c0*/  I2F.S16 R0, R2 ;  /* 0x0000000200007306 */ /* 0x004e240000101400 */
[----:B0-----:R-:W-:Y:S01]  /*123d0*/  F2FP.F16.F32.PACK_AB R0, RZ, R0 ;  /* 0x00000000ff00723e */ /* 0x001fe200000000ff */
[----:B------:R-:W-:Y:S06]  /*123e0*/  BRA `(.L_x_1926) ;  /* 0x0000000c00347947 */ /* 0x000fec0003800000 */
.L_x_1922:
        /* <DEDUP_REMOVED lines=9> */
.L_x_1930:
[----:B------:R0:W5:Y:S01]  /*12480*/  LDG.E.U16 R0, desc[UR36][R2.64] ;  /* 0x0000002402007981 */ /* 0x000162000c1e1500 */
[----:B------:R-:W-:Y:S05]  /*12490*/  BRA `(.L_x_1926) ;  /* 0x0000000c00087947 */ /* 0x000fea0003800000 */
.L_x_1929:
        /* <DEDUP_REMOVED lines=9> */
.L_x_1932:
[----:B------:R1:W5:Y:S01]  /*12530*/  LDG.E.U16 R0, desc[UR36][R2.64] ;  /* 0x0000002402007981 */ /* 0x000362000c1e1500 */
[----:B------:R-:W-:Y:S05]  /*12540*/  BRA `(.L_x_1926) ;  /* 0x0000000800dc7947 */ /* 0x000fea0003800000 */
.L_x_1931:
        /* <DEDUP_REMOVED lines=8> */
.L_x_1921:
        /* <DEDUP_REMOVED lines=13> */
.L_x_1935:
        /* <DEDUP_REMOVED lines=8> */
.L_x_1934:
[----:B------:R-:W-:-:S09]  /*12720*/  UISETP.NE.AND UP0, UPT, UR4, 0xf, UPT ;  /* 0x0000000f0400788c */ /* 0x000fd2000bf05270 */
[----:B------:R-:W-:Y:S05]  /*12730*/  BRA.U !UP0, `(.L_x_1936) ;  /* 0x0000000108987547 */ /* 0x000fea000b800000 */
[----:B------:R-:W-:-:S09]  /*12740*/  UISETP.NE.AND UP0, UPT, UR4, 0x17, UPT ;  /* 0x000000170400788c */ /* 0x000fd2000bf05270 */
[----:B------:R-:W-:Y:S05]  /*12750*/  BRA.U !UP0, `(.L_x_1937) ;  /* 0x00000001085c7547 */ /* 0x000fea000b800000 */
[----:B------:R-:W-:-:S09]  /*12760*/  UISETP.NE.AND UP0, UPT, UR4, 0x18, UPT ;  /* 0x000000180400788c */ /* 0x000fd2000bf05270 */
[----:B------:R-:W-:Y:S05]  /*12770*/  BRA.U UP0, `(.L_x_1925) ;  /* 0x0000000500ec7547 */ /* 0x000fea000b800000 */
[----:B------:R-:W2:Y:S01]  /*12780*/  LDG.E.U8 R0, desc[UR36][R2.64] ;  /* 0x0000002402007981 */ /* 0x000ea2000c1e1100 */
[----:B------:R-:W-:Y:S01]  /*12790*/  MOV R6, 0x1f ;  /* 0x0000001f00067802 */ /* 0x000fe20000000f00 */
        /* <DEDUP_REMOVED lines=19> */
.L_x_1937:
        /* <DEDUP_REMOVED lines=13> */
.L_x_1936:
[----:B------:R-:W2:Y:S02]  /*129a0*/  LDG.E.U16 R0, desc[UR36][R2.64] ;  /* 0x0000002402007981 */ /* 0x000ea4000c1e1500 */
[----:B--2---:R-:W-:-:S05]  /*129b0*/  IMAD.U32 R0, R0, 0x10000, RZ ;  /* 0x0001000000007824 */ /* 0x004fca00078e00ff */
[----:B------:R-:W-:Y:S01]  /*129c0*/  F2FP.F16.F32.PACK_AB R0, RZ, R0 ;  /* 0x00000000ff00723e */ /* 0x000fe200000000ff */
[----:B------:R-:W-:Y:S06]  /*129d0*/  BRA `(.L_x_1926) ;  /* 0x0000000400b87947 */ /* 0x000fec0003800000 */
.L_x_1933:
        /* <DEDUP_REMOVED lines=12> */
.L_x_1940:
        /* <DEDUP_REMOVED lines=21> */
.L_x_1944:
[----:B------:R-:W-:Y:S05]  /*12bf0*/  BSYNC.RECONVERGENT B1 ;  /* 0x0000000000017941 */ /* 0x000fea0003800200 */
.L_x_1943:
[----:B------:R-:W-:Y:S01]  /*12c00*/  IMAD.SHL.U32 R0, R0, 0x100000, RZ ;  /* 0x0010000000007824 */ /* 0x000fe200078e00ff */
[----:B------:R-:W-:-:S04]  /*12c10*/  LEA R2, R2, 0x3b800000, 0x17 ;  /* 0x3b80000002027811 */ /* 0x000fc800078eb8ff */
[----:B------:R-:W-:-:S07]  /*12c20*/  LOP3.LUT R0, R2, R0, R7, 0xfe, !PT ;  /* 0x0000000002007212 */ /* 0x000fce00078efe07 */
.L_x_1942:
[----:B------:R-:W-:Y:S05]  /*12c30*/  BSYNC.RECONVERGENT B0 ;  /* 0x0000000000007941 */ /* 0x000fea0003800200 */
.L_x_1941:
[----:B------:R-:W-:Y:S01]  /*12c40*/  F2FP.F16.F32.PACK_AB R0, RZ, R0 ;  /* 0x00000000ff00723e */ /* 0x000fe200000000ff */
[----:B------:R-:W-:Y:S06]  /*12c50*/  BRA `(.L_x_1926) ;  /* 0x0000000400187947 */ /* 0x000fec0003800000 */
.L_x_1939:
        /* <DEDUP_REMOVED lines=21> */
.L_x_1948:
[----:B------:R-:W-:Y:S05]  /*12db0*/  BSYNC.RECONVERGENT B1 ;  /* 0x0000000000017941 */ /* 0x000fea0003800200 */
.L_x_1947:
[----:B------:R-:W-:Y:S01]  /*12dc0*/  IMAD.SHL.U32 R0, R0, 0x200000, RZ ;  /* 0x0020000000007824 */ /* 0x000fe200078e00ff */
[----:B------:R-:W-:-:S04]  /*12dd0*/  LEA R2, R2, 0x37800000, 0x17 ;  /* 0x3780000002027811 */ /* 0x000fc800078eb8ff */
[----:B------:R-:W-:-:S07]  /*12de0*/  LOP3.LUT R0, R2, R0, R7, 0xfe, !PT ;  /* 0x0000000002007212 */ /* 0x000fce00078efe07 */
.L_x_1946:
[----:B------:R-:W-:Y:S05]  /*12df0*/  BSYNC.RECONVERGENT B0 ;  /* 0x0000000000007941 */ /* 0x000fea0003800200 */
.L_x_1945:
[----:B------:R-:W-:Y:S01]  /*12e00*/  F2FP.F16.F32.PACK_AB R0, RZ, R0 ;  /* 0x00000000ff00723e */ /* 0x000fe200000000ff */
[----:B------:R-:W-:Y:S06]  /*12e10*/  BRA `(.L_x_1926) ;  /* 0x0000000000a87947 */ /* 0x000fec0003800000 */
.L_x_1938:
        /* <DEDUP_REMOVED lines=14> */
.L_x_1952:
[----:B------:R-:W-:Y:S05]  /*12f00*/  BSYNC.RECONVERGENT B0 ;  /* 0x0000000000007941 */ /* 0x000fea0003800200 */
.L_x_1951:
[----:B------:R-:W-:Y:S01]  /*12f10*/  F2FP.F16.F32.PACK_AB R0, RZ, R0 ;  /* 0x00000000ff00723e */ /* 0x000fe200000000ff */
[----:B------:R-:W-:Y:S06]  /*12f20*/  BRA `(.L_x_1926) ;  /* 0x0000000000647947 */ /* 0x000fec0003800000 */
.L_x_1925:
        /* <DEDUP_REMOVED lines=16> */
.L_x_1953:
[----:B------:R-:W-:Y:S01]  /*13030*/  PRMT R0, RZ, 0x7610, R0 ;  /* 0x00007610ff007816 */ /* 0x000fe20000000000 */
[----:B------:R-:W-:Y:S06]  /*13040*/  BRA `(.L_x_1926) ;  /* 0x00000000001c7947 */ /* 0x000fec0003800000 */
.L_x_1950:
[----:B------:R-:W2:Y:S02]  /*13050*/  LDG.E.64 R2, desc[UR36][R2.64] ;  /* 0x0000002402027981 */ /* 0x000ea4000c1e1b00 */
[----:B--2---:R-:W0:Y:S02]  /*13060*/  I2F.U64 R0, R2 ;  /* 0x0000000200007312 */ /* 0x004e240000301000 */
[----:B0-----:R-:W-:Y:S01]  /*13070*/  F2FP.F16.F32.PACK_AB R0, RZ, R0 ;  /* 0x00000000ff00723e */ /* 0x001fe200000000ff */
[----:B------:R-:W-:Y:S06]  /*13080*/  BRA `(.L_x_1926) ;  /* 0x00000000000c7947 */ /* 0x000fec0003800000 */
.L_x_1949:
[----:B------:R-:W2:Y:S02]  /*13090*/  LDG.E R2, desc[UR36][R2.64] ;  /* 0x0000002402027981 */ /* 0x000ea4000c1e1900 */
[----:B--2---:R-:W-:-:S04]  /*130a0*/  I2FP.F32.U32 R0, R2 ;  /* 0x0000000200007245 */ /* 0x004fc80000201000 */
[----:B------:R-:W-:-:S07]  /*130b0*/  F2FP.F16.F32.PACK_AB R0, RZ, R0 ;  /* 0x00000000ff00723e */ /* 0x000fce00000000ff */
.L_x_1926:
        /* <DEDUP_REMOVED lines=30> */
.L_x_1957:
[----:B------:R-:W-:-:S06]  /*132a0*/  HADD2.F32 R5, -RZ, R19.H0_H0 ;  /* 0x20000013ff057230 */ /* 0x000fcc0000004100 */
[----:B------:R-:W0:Y:S02]  /*132b0*/  F2I.S64.TRUNC R4, R5 ;  /* 0x0000000500047311 */ /* 0x000e24000020d900 */
[----:B0-----:R0:W-:Y:S01]  /*132c0*/  STG.E.U8 desc[UR36][R2.64], R4 ;  /* 0x0000000402007986 */ /* 0x0011e2000c101124 */
[----:B------:R-:W-:Y:S05]  /*132d0*/  BRA `(.L_x_1959) ;  /* 0x0000000c006c7947 */ /* 0x000fea0003800000 */
.L_x_1956:
        /* <DEDUP_REMOVED lines=10> */
.L_x_1961:
[----:B------:R-:W-:-:S06]  /*13380*/  HADD2.F32 R19, -RZ, R19.H0_H0 ;  /* 0x20000013ff137230 */ /* 0x000fcc0000004100 */
[----:B------:R-:W0:Y:S02]  /*13390*/  F2I.FTZ.TRUNC.NTZ R19, R19 ;  /* 0x0000001300137305 */ /* 0x000e24000021f100 */
[----:B0-----:R0:W-:Y:S01]  /*133a0*/  STG.E desc[UR36][R2.64], R19 ;  /* 0x0000001302007986 */ /* 0x0011e2000c101924 */
[----:B------:R-:W-:Y:S05]  /*133b0*/  BRA `(.L_x_1959) ;  /* 0x0000000c00347947 */ /* 0x000fea0003800000 */
.L_x_1960:
[----:B------:R-:W-:-:S06]  /*133c0*/  HADD2.F32 R19, -RZ, R19.H0_H0 ;  /* 0x20000013ff137230 */ /* 0x000fcc0000004100 */
[----:B------:R-:W0:Y:S02]  /*133d0*/  F2I.FTZ.TRUNC.NTZ R19, R19 ;  /* 0x0000001300137305 */ /* 0x000e24000021f100 */
[----:B0-----:R0:W-:Y:S01]  /*133e0*/  STG.E.U16 desc[UR36][R2.64], R19 ;  /* 0x0000001302007986 */ /* 0x0011e2000c101524 */
[----:B------:R-:W-:Y:S05]  /*133f0*/  BRA `(.L_x_1959) ;  /* 0x0000000c00247947 */ /* 0x000fea0003800000 */
.L_x_1955:
        /* <DEDUP_REMOVED lines=9> */
.L_x_1963:
[----:B------:R0:W-:Y:S01]  /*13490*/  STG.E.U16 desc[UR36][R2.64], R19 ;  /* 0x0000001302007986 */ /* 0x0001e2000c101524 */
[----:B------:R-:W-:Y:S05]  /*134a0*/  BRA `(.L_x_1959) ;  /* 0x0000000800f87947 */ /* 0x000fea0003800000 */
.L_x_1962:
        /* <DEDUP_REMOVED lines=10> */
.L_x_1965:
[----:B------:R-:W-:-:S05]  /*13550*/  HADD2.F32 R0, -RZ, R19.H0_H0 ;  /* 0x20000013ff007230 */ /* 0x000fca0000004100 */
[----:B------:R-:W-:-:S04]  /*13560*/  F2FP.F16.F32.PACK_AB R0, RZ, R0 ;  /* 0x00000000ff00723e */ /* 0x000fc800000000ff */
[----:B------:R-:W-:-:S05]  /*13570*/  PRMT R0, R0, 0x5410, RZ ;  /* 0x0000541000007816 */ /* 0x000fca00000000ff */
[----:B------:R0:W-:Y:S01]  /*13580*/  STG.E desc[UR36][R2.64], R0 ;  /* 0x0000000002007986 */ /* 0x0001e2000c101924 */
[----:B------:R-:W-:Y:S05]  /*13590*/  BRA `(.L_x_1959) ;  /* 0x0000000800bc7947 */ /* 0x000fea0003800000 */
.L_x_1964:
[----:B------:R-:W-:-:S05]  /*135a0*/  HADD2.F32 R4, -RZ, R19.H0_H0 ;  /* 0x20000013ff047230 */ /* 0x000fca0000004100 */
[----:B------:R-:W-:-:S06]  /*135b0*/  FMUL.FTZ R4, R4, 1 ;  /* 0x3f80000004047820 */ /* 0x000fcc0000410000 */
[----:B------:R-:W0:Y:S02]  /*135c0*/  F2F.F64.F32 R4, R4 ;  /* 0x0000000400047310 */ /* 0x000e240000201800 */
[----:B0-----:R0:W-:Y:S01]  /*135d0*/  STG.E.64 desc[UR36][R2.64], R4 ;  /* 0x0000000402007986 */ /* 0x0011e2000c101b24 */
[----:B------:R-:W-:Y:S05]  /*135e0*/  BRA `(.L_x_1959) ;  /* 0x0000000800a87947 */ /* 0x000fea0003800000 */
.L_x_1954:
        /* <DEDUP_REMOVED lines=14> */
.L_x_1969:
        /* <DEDUP_REMOVED lines=18> */
.L_x_1972:
[----:B------:R-:W-:-:S04]  /*137f0*/  SHF.R.U32.HI R5, RZ, 0x18, R5 ;  /* 0x00000018ff057819 */ /* 0x000fc80000011605 */
[----:B------:R-:W-:-:S07]  /*13800*/  LOP3.LUT R0, R0, 0x80, R5, 0xf8, !PT ;  /* 0x0000008000007812 */ /* 0x000fce00078ef805 */
.L_x_1971:
[----:B------:R-:W-:Y:S05]  /*13810*/  BSYNC.RECONVERGENT B0 ;  /* 0x0000000000007941 */ /* 0x000fea0003800200 */
.L_x_1970:
[----:B------:R4:W-:Y:S01]  /*13820*/  STG.E.U8 desc[UR36][R2.64], R0 ;  /* 0x0000000002007986 */ /* 0x0009e2000c101124 */
[----:B------:R-:W-:Y:S05]  /*13830*/  BRA `(.L_x_1959) ;  /* 0x0000000800147947 */ /* 0x000fea0003800000 */
.L_x_1968:
        /* <DEDUP_REMOVED lines=18> */
.L_x_1975:
[----:B------:R-:W-:-:S04]  /*13960*/  SHF.R.U32.HI R5, RZ, 0x18, R5 ;  /* 0x00000018ff057819 */ /* 0x000fc80000011605 */
[----:B------:R-:W-:-:S07]  /*13970*/  LOP3.LUT R0, R0, 0x80, R5, 0xf8, !PT ;  /* 0x0000008000007812 */ /* 0x000fce00078ef805 */
.L_x_1974:
[----:B------:R-:W-:Y:S05]  /*13980*/  BSYNC.RECONVERGENT B0 ;  /* 0x0000000000007941 */ /* 0x000fea0003800200 */
.L_x_1973:
[----:B------:R3:W-:Y:S01]  /*13990*/  STG.E.U8 desc[UR36][R2.64], R0 ;  /* 0x0000000002007986 */ /* 0x0007e2000c101124 */
[----:B------:R-:W-:Y:S05]  /*139a0*/  BRA `(.L_x_1959) ;  /* 0x0000000400b87947 */ /* 0x000fea0003800000 */
.L_x_1967:
        /* <DEDUP_REMOVED lines=22> */
.L_x_1977:
[----:B------:R-:W-:-:S06]  /*13b10*/  HADD2.F32 R4, -RZ, R19.H0_H0 ;  /* 0x20000013ff047230 */ /* 0x000fcc0000004100 */
[----:B------:R-:W0:Y:S02]  /*13b20*/  F2I.U64.TRUNC R4, R4 ;  /* 0x0000000400047311 */ /* 0x000e24000020d800 */
[----:B0-----:R1:W-:Y:S01]  /*13b30*/  STG.E.64 desc[UR36][R2.64], R4 ;  /* 0x0000000402007986 */ /* 0x0013e2000c101b24 */
[----:B------:R-:W-:Y:S05]  /*13b40*/  BRA `(.L_x_1959) ;  /* 0x0000000400507947 */ /* 0x000fea0003800000 */
.L_x_1976:
[----:B------:R-:W-:-:S06]  /*13b50*/  HADD2.F32 R19, -RZ, R19.H0_H0 ;  /* 0x20000013ff137230 */ /* 0x000fcc0000004100 */
[----:B------:R-:W0:Y:S02]  /*13b60*/  F2I.FTZ.U32.TRUNC.NTZ R19, R19 ;  /* 0x0000001300137305 */ /* 0x000e24000021f000 */
[----:B0-----:R0:W-:Y:S01]  /*13b70*/  STG.E desc[UR36][R2.64], R19 ;  /* 0x0000001302007986 */ /* 0x0011e2000c101924 */
[----:B------:R-:W-:Y:S05]  /*13b80*/  BRA `(.L_x_1959) ;  /* 0x0000000400407947 */ /* 0x000fea0003800000 */
.L_x_1966:
        /* <DEDUP_REMOVED lines=11> */
.L_x_1979:
[----:B------:R-:W-:Y:S01]  /*13c40*/  HADD2.F32 R19, -RZ, R19.H0_H0 ;  /* 0x20000013ff137230 */ /* 0x000fe20000004100 */
[----:B------:R-:W-:-:S04]  /*13c50*/  CS2R R6, SRZ ;  /* 0x0000000000067805 */ /* 0x000fc8000001ff00 */
[----:B------:R-:W-:-:S06]  /*13c60*/  FMUL.FTZ R4, R19, 1 ;  /* 0x3f80000013047820 */ /* 0x000fcc0000410000 */
[----:B------:R-:W0:Y:S02]  /*13c70*/  F2F.F64.F32 R4, R4 ;  /* 0x0000000400047310 */ /* 0x000e240000201800 */
[----:B0-----:R0:W-:Y:S01]  /*13c80*/  STG.E.128 desc[UR36][R2.64], R4 ;  /* 0x0000000402007986 */ /* 0x0011e2000c101d24 */
[----:B------:R-:W-:Y:S05]  /*13c90*/  BRA `(.L_x_1959) ;  /* 0x0000000000fc7947 */ /* 0x000fea0003800000 */
.L_x_1978:
[----:B------:R-:W-:-:S09]  /*13ca0*/  UISETP.NE.AND UP0, UPT, UR4, 0xf, UPT ;  /* 0x0000000f0400788c */ /* 0x000fd2000bf05270 */
[----:B------:R-:W-:Y:S05]  /*13cb0*/  BRA.U !UP0, `(.L_x_1980) ;  /* 0x0000000108e87547 */ /* 0x000fea000b800000 */
[----:B------:R-:W-:-:S09]  /*13cc0*/  UISETP.NE.AND UP0, UPT, UR4, 0x17, UPT ;  /* 0x000000170400788c */ /* 0x000fd2000bf05270 */
[----:B------:R-:W-:Y:S05]  /*13cd0*/  BRA.U !UP0, `(.L_x_1981) ;  /* 0x0000000108907547 */ /* 0x000fea000b800000 */
[----:B------:R-:W-:-:S09]  /*13ce0*/  UISETP.NE.AND UP0, UPT, UR4, 0x18, UPT ;  /* 0x000000180400788c */ /* 0x000fd2000bf05270 */
[----:B------:R-:W-:Y:S05]  /*13cf0*/  BRA.U !UP0, `(.L_x_1982) ;  /* 0x0000000108447547 */ /* 0x000fea000b800000 */
.L_x_1958:
        /* <DEDUP_REMOVED lines=9> */
[----:B------:R-:W-:Y:S01]  /*13d90*/  IMAD.U32 R5, RZ, RZ, UR5 ;  /* 0x00000005ff057e24 */ /* 0x000fe2000f8e00ff */
[----:B---3--:R-:W-:Y:S01]  /*13da0*/  MOV R6, UR6 ;  /* 0x0000000600067c02 */ /* 0x008fe20008000f00 */
[----:B------:R-:W-:Y:S02]  /*13db0*/  IMAD.U32 R7, RZ, RZ, UR7 ;  /* 0x00000007ff077e24 */ /* 0x000fe4000f8e00ff */
[----:B----4-:R-:W-:Y:S02]  /*13dc0*/  IMAD.U32 R10, RZ, RZ, UR8 ;  /* 0x00000008ff0a7e24 */ /* 0x010fe4000f8e00ff */
[----:B-1----:R-:W-:-:S07]  /*13dd0*/  IMAD.U32 R11, RZ, RZ, UR9 ;  /* 0x00000009ff0b7e24 */ /* 0x002fce000f8e00ff */
[----:B------:R-:W-:-:S07]  /*13de0*/  LEPC R20, `(.L_x_1983) ;  /* 0x000000001014794e */ /* 0x000fce0000000000 */
[----:B--2---:R-:W-:Y:S05]  /*13df0*/  CALL.ABS.NOINC R2 ;  /* 0x0000000002007343 */ /* 0x004fea0003c00000 */
.L_x_1983:
[----:B------:R-:W-:Y:S05]  /*13e00*/  BRA `(.L_x_1959) ;  /* 0x0000000000a07947 */ /* 0x000fea0003800000 */
.L_x_1982:
        /* <DEDUP_REMOVED lines=13> */
.L_x_1985:
[----:B------:R-:W-:Y:S05]  /*13ee0*/  BSYNC.RECONVERGENT B0 ;  /* 0x0000000000007941 */ /* 0x000fea0003800200 */
.L_x_1984:
[----:B------:R-:W-:-:S05]  /*13ef0*/  LOP3.LUT R5, R0, 0x80, R5, 0xf8, !PT ;  /* 0x0000008000057812 */ /* 0x000fca00078ef805 */
[----:B------:R0:W-:Y:S01]  /*13f00*/  STG.E.U8 desc[UR36][R2.64], R5 ;  /* 0x0000000502007986 */ /* 0x0001e2000c101124 */
[----:B------:R-:W-:Y:S05]  /*13f10*/  BRA `(.L_x_1959) ;  /* 0x00000000005c7947 */ /* 0x000fea0003800000 */
.L_x_1981:
        /* <DEDUP_REMOVED lines=12> */
.L_x_1987:
[----:B------:R-:W-:Y:S01]  /*13fe0*/  IMAD.MOV.U32 R0, RZ, RZ, 0x7f ;  /* 0x0000007fff007424 */ /* 0x000fe200078e00ff */
[----:B------:R-:W-:-:S04]  /*13ff0*/  ISETP.GT.U32.AND P0, PT, R4, 0x7f800000, PT ;  /* 0x7f8000000400780c */ /* 0x000fc80003f04070 */
[----:B------:R-:W-:-:S09]  /*14000*/  SEL R0, R0, 0x7c, P0 ;  /* 0x0000007c00007807 */ /* 0x000fd20000000000 */
.L_x_1988:
[----:B------:R-:W-:Y:S05]  /*14010*/  BSYNC.RECONVERGENT B0 ;  /* 0x0000000000007941 */ /* 0x000fea0003800200 */
.L_x_1986:
[----:B------:R-:W-:-:S04]  /*14020*/  SHF.R.U32.HI R5, RZ, 0x18, R5 ;  /* 0x00000018ff057819 */ /* 0x000fc80000011605 */
[----:B------:R-:W-:-:S05]  /*14030*/  LOP3.LUT R5, R0, 0x80, R5, 0xf8, !PT ;  /* 0x0000008000057812 */ /* 0x000fca00078ef805 */
[----:B------:R0:W-:Y:S01]  /*14040*/  STG.E.U8 desc[UR36][R2.64], R5 ;  /* 0x0000000502007986 */ /* 0x0001e2000c101124 */
[----:B------:R-:W-:Y:S05]  /*14050*/  BRA `(.L_x_1959) ;  /* 0x00000000000c7947 */ /* 0x000fea0003800000 */
.L_x_1980:
[----:B------:R-:W-:-:S05]  /*14060*/  HADD2.F32 R0, -RZ, R19.H0_H0 ;  /* 0x20000013ff007230 */ /* 0x000fca0000004100 */
[----:B------:R-:W-:-:S05]  /*14070*/  F2FP.BF16.F32.PACK_AB R0, RZ, R0 ;  /* 0x00000000ff00723e */ /* 0x000fca00000010ff */
[----:B------:R0:W-:Y:S02]  /*14080*/  STG.E.U16 desc[UR36][R2.64], R0 ;  /* 0x0000000002007986 */ /* 0x0001e4000c101524 */
.L_x_1959:
[----:B------:R-:W-:-:S07]  /*14090*/  VIADD R17, R17, 0x80 ;  /* 0x0000008011117836 */ /* 0x000fce0000000000 */
.L_x_1820:
[----:B------:R-:W-:Y:S05]  /*140a0*/  BSYNC.RECONVERGENT B6 ;  /* 0x0000000000067941 */ /* 0x000fea0003800200 */
.L_x_1819:
[----:B------:R-:W5:Y:S02]  /*140b0*/  LDCU UR4, c[0x0][0x380] ;  /* 0x00007000ff0477ac */ /* 0x000f640008000800 */
[----:B-----5:R-:W-:-:S13]  /*140c0*/  ISETP.GE.AND P0, PT, R17, UR4, PT ;  /* 0x0000000411007c0c */ /* 0x020fda000bf06270 */
[----:B------:R-:W-:Y:S05]  /*140d0*/  @P0 EXIT ;  /* 0x000000000000094d */ /* 0x000fea0003800000 */
[----:B------:R-:W5:Y:S01]  /*140e0*/  LDCU UR4, c[0x0][0x388] ;  /* 0x00007100ff0477ac */ /* 0x000f620008000800 */
[----:B012---:R-:W-:Y:S01]  /*140f0*/  CS2R R18, SRZ ;  /* 0x0000000000127805 */ /* 0x007fe2000001ff00 */
[----:B------:R-:W-:Y:S02]  /*14100*/  IMAD.MOV.U32 R23, RZ, RZ, RZ ;  /* 0x000000ffff177224 */ /* 0x000fe400078e00ff */
[----:B---34-:R-:W-:Y:S02]  /*14110*/  IMAD.MOV.U32 R0, RZ, RZ, RZ ;  /* 0x000000ffff007224 */ /* 0x018fe400078e00ff */
        /* <DEDUP_REMOVED lines=414> */
.L_x_1989:
        /* <DEDUP_REMOVED lines=21> */
.L_x_1993:
[----:B------:R-:W2:Y:S02]  /*15c50*/  LDG.E.U8 R2, desc[UR36][R2.64] ;  /* 0x0000002402027981 */ /* 0x000ea4000c1e1100 */
[----:B--2---:R-:W-:-:S04]  /*15c60*/  I2FP.F32.U32 R0, R2 ;  /* 0x0000000200007245 */ /* 0x004fc80000201000 */
[----:B------:R-:W-:-:S04]  /*15c70*/  F2FP.F16.F32.PACK_AB R0, RZ, R0 ;  /* 0x00000000ff00723e */ /* 0x000fc800000000ff */
[----:B------:R-:W-:Y:S01]  /*15c80*/  PRMT R22, R0, 0x7610, R22 ;  /* 0x0000761000167816 */ /* 0x000fe20000000016 */
[----:B------:R-:W-:Y:S06]  /*15c90*/  BRA `(.L_x_1995) ;  /* 0x0000000c00b47947 */ /* 0x000fec0003800000 */
.L_x_1992:
        /* <DEDUP_REMOVED lines=11> */
.L_x_1997:
[----:B------:R-:W2:Y:S02]  /*15d50*/  LDG.E R2, desc[UR36][R2.64] ;  /* 0x0000002402027981 */ /* 0x000ea4000c1e1900 */
[----:B--2---:R-:W-:-:S04]  /*15d60*/  I2FP.F32.S32 R0, R2 ;  /* 0x0000000200007245 */ /* 0x004fc80000201400 */
[----:B------:R-:W-:-:S04]  /*15d70*/  F2FP.F16.F32.PACK_AB R0, RZ, R0 ;  /* 0x00000000ff00723e */ /* 0x000fc800000000ff */
[----:B------:R-:W-:Y:S01]  /*15d80*/  PRMT R22, R0, 0x7610, R22 ;  /* 0x0000761000167816 */ /* 0x000fe20000000016 */
[----:B------:R-:W-:Y:S06]  /*15d90*/  BRA `(.L_x_1995) ;  /* 0x0000000c00747947 */ /* 0x000fec0003800000 */
.L_x_1996:
[----:B------:R-:W2:Y:S02]  /*15da0*/  LDG.E.U16 R2, desc[UR36][R2.64] ;  /* 0x0000002402027981 */ /* 0x000ea4000c1e1500 */
[----:B--2---:R-:W0:Y:S02]  /*15db0*/  I2F.S16 R0, R2 ;  /* 0x0000000200007306 */ /* 0x004e240000101400 */
[----:B0-----:R-:W-:-:S04]  /*15dc0*/  F2FP.F16.F32.PACK_AB R0, RZ, R0 ;  /* 0x00000000ff00723e */ /* 0x001fc800000000ff */
[----:B------:R-:W-:Y:S01]  /*15dd0*/  PRMT R22, R0, 0x7610, R22 ;  /* 0x0000761000167816 */ /* 0x000fe20000000016 */
[----:B------:R-:W-:Y:S06]  /*15de0*/  BRA `(.L_x_1995) ;  /* 0x0000000c00607947 */ /* 0x000fec0003800000 */
.L_x_1991:
        /* <DEDUP_REMOVED lines=9> */
.L_x_1999:
[----:B------:R1:W5:Y:S01]  /*15e80*/  LDG.E.U16 R22, desc[UR36][R2.64] ;  /* 0x0000002402167981 */ /* 0x000362000c1e1500 */
[----:B------:R-:W-:Y:S05]  /*15e90*/  BRA `(.L_x_1995) ;  /* 0x0000000c00347947 */ /* 0x000fea0003800000 */
.L_x_1998:
        /* <DEDUP_REMOVED lines=9> */
.L_x_2001:
[----:B------:R0:W5:Y:S01]  /*15f30*/  LDG.E.U16 R22, desc[UR36][R2.64] ;  /* 0x0000002402167981 */ /* 0x000162000c1e1500 */
[----:B------:R-:W-:Y:S05]  /*15f40*/  BRA `(.L_x_1995) ;  /* 0x0000000c00087947 */ /* 0x000fea0003800000 */
.L_x_2000:
        /* <DEDUP_REMOVED lines=9> */
.L_x_1990:
        /* <DEDUP_REMOVED lines=14> */
.L_x_2004:
        /* <DEDUP_REMOVED lines=9> */
.L_x_2003:
        /* <DEDUP_REMOVED lines=27> */
.L_x_2006:
        /* <DEDUP_REMOVED lines=14> */
.L_x_2005:
[----:B------:R-:W2:Y:S02]  /*163e0*/  LDG.E.U16 R0, desc[UR36][R2.64] ;  /* 0x0000002402007981 */ /* 0x000ea4000c1e1500 */
[----:B--2---:R-:W-:-:S05]  /*163f0*/  IMAD.U32 R0, R0, 0x10000, RZ ;  /* 0x0001000000007824 */ /* 0x004fca00078e00ff */
[----:B------:R-:W-:-:S04]  /*16400*/  F2FP.F16.F32.PACK_AB R0, RZ, R0 ;  /* 0x00000000ff00723e */ /* 0x000fc800000000ff */
[----:B------:R-:W-:Y:S01]  /*16410*/  PRMT R22, R0, 0x7610, R22 ;  /* 0x0000761000167816 */ /* 0x000fe20000000016 */
[----:B------:R-:W-:Y:S06]  /*16420*/  BRA `(.L_x_1995) ;  /* 0x0000000400d07947 */ /* 0x000fec0003800000 */
.L_x_2002:
        /* <DEDUP_REMOVED lines=13> */
.L_x_2009:
        /* <DEDUP_REMOVED lines=21> */
.L_x_2013:
[----:B------:R-:W-:Y:S05]  /*16650*/  BSYNC.RECONVERGENT B1 ;  /* 0x0000000000017941 */ /* 0x000fea0003800200 */
.L_x_2012:
[----:B------:R-:W-:Y:S01]  /*16660*/  IMAD.SHL.U32 R0, R0, 0x100000, RZ ;  /* 0x0010000000007824 */ /* 0x000fe200078e00ff */
[----:B------:R-:W-:-:S04]  /*16670*/  LEA R2, R2, 0x3b800000, 0x17 ;  /* 0x3b80000002027811 */ /* 0x000fc800078eb8ff */
[----:B------:R-:W-:-:S07]  /*16680*/  LOP3.LUT R0, R2, R0, R7, 0xfe, !PT ;  /* 0x0000000002007212 */ /* 0x000fce00078efe07 */
.L_x_2011:
[----:B------:R-:W-:Y:S05]  /*16690*/  BSYNC.RECONVERGENT B0 ;  /* 0x0000000000007941 */ /* 0x000fea0003800200 */
.L_x_2010:
[----:B------:R-:W-:-:S04]  /*166a0*/  F2FP.F16.F32.PACK_AB R0, RZ, R0 ;  /* 0x00000000ff00723e */ /* 0x000fc800000000ff */
[----:B------:R-:W-:Y:S01]  /*166b0*/  PRMT R22, R0, 0x7610, R22 ;  /* 0x0000761000167816 */ /* 0x000fe20000000016 */
[----:B------:R-:W-:Y:S06]  /*166c0*/  BRA `(.L_x_1995) ;  /* 0x0000000400287947 */ /* 0x000fec0003800000 */
.L_x_2008:
        /* <DEDUP_REMOVED lines=21> */
.L_x_2017:
[----:B------:R-:W-:Y:S05]  /*16820*/  BSYNC.RECONVERGENT B1 ;  /* 0x0000000000017941 */ /* 0x000fea0003800200 */
.L_x_2016:
[----:B------:R-:W-:Y:S01]  /*16830*/  IMAD.SHL.U32 R0, R0, 0x200000, RZ ;  /* 0x0020000000007824 */ /* 0x000fe200078e00ff */
[----:B------:R-:W-:-:S04]  /*16840*/  LEA R2, R2, 0x37800000, 0x17 ;  /* 0x3780000002027811 */ /* 0x000fc800078eb8ff */
[----:B------:R-:W-:-:S07]  /*16850*/  LOP3.LUT R0, R2, R0, R7, 0xfe, !PT ;  /* 0x0000000002007212 */ /* 0x000fce00078efe07 */
.L_x_2015:
[----:B------:R-:W-:Y:S05]  /*16860*/  BSYNC.RECONVERGENT B0 ;  /* 0x0000000000007941 */ /* 0x000fea0003800200 */
.L_x_2014:
[----:B------:R-:W-:-:S04]  /*16870*/  F2FP.F16.F32.PACK_AB R0, RZ, R0 ;  /* 0x00000000ff00723e */ /* 0x000fc800000000ff */
[----:B------:R-:W-:Y:S01]  /*16880*/  PRMT R22, R0, 0x7610, R22 ;  /* 0x0000761000167816 */ /* 0x000fe20000000016 */
[----:B------:R-:W-:Y:S06]  /*16890*/  BRA `(.L_x_1995) ;  /* 0x0000000000b47947 */ /* 0x000fec0003800000 */
.L_x_2007:
        /* <DEDUP_REMOVED lines=12> */
[----:B------:R-:W-:Y:S01]  /*16960*/  @!P0 MOV R0, 0x7f800001 ;  /* 0x7f80000100008802 */ /* 0x000fe20000000f00 */
[----:B------:R-:W-:-:S07]  /*16970*/  @P0 IMAD.SHL.U32 R0, R2, 0x800000, RZ ;  /* 0x0080000002000824 */ /* 0x000fce00078e00ff */
.L_x_2021:
[----:B------:R-:W-:Y:S05]  /*16980*/  BSYNC.RECONVERGENT B0 ;  /* 0x0000000000007941 */ /* 0x000fea0003800200 */
.L_x_2020:
[----:B------:R-:W-:-:S04]  /*16990*/  F2FP.F16.F32.PACK_AB R0, RZ, R0 ;  /* 0x00000000ff00723e */ /* 0x000fc800000000ff */
[----:B------:R-:W-:Y:S01]  /*169a0*/  PRMT R22, R0, 0x7610, R22 ;  /* 0x0000761000167816 */ /* 0x000fe20000000016 */
[----:B------:R-:W-:Y:S06]  /*169b0*/  BRA `(.L_x_1995) ;  /* 0x00000000006c7947 */ /* 0x000fec0003800000 */
.L_x_1994:
        /* <DEDUP_REMOVED lines=16> */
.L_x_2022:
[----:B------:R-:W-:Y:S01]  /*16ac0*/  PRMT R22, RZ, 0x7610, R22 ;  /* 0x00007610ff167816 */ /* 0x000fe20000000016 */
[----:B------:R-:W-:Y:S06]  /*16ad0*/  BRA `(.L_x_1995) ;  /* 0x0000000000247947 */ /* 0x000fec0003800000 */
.L_x_2019:
[----:B------:R-:W2:Y:S02]  /*16ae0*/  LDG.E.64 R2, desc[UR36][R2.64] ;  /* 0x0000002402027981 */ /* 0x000ea4000c1e1b00 */
[----:B--2---:R-:W0:Y:S02]  /*16af0*/  I2F.U64 R0, R2 ;  /* 0x0000000200007312 */ /* 0x004e240000301000 */
[----:B0-----:R-:W-:-:S04]  /*16b00*/  F2FP.F16.F32.PACK_AB R0, RZ, R0 ;  /* 0x00000000ff00723e */ /* 0x001fc800000000ff */
[----:B------:R-:W-:Y:S01]  /*16b10*/  PRMT R22, R0, 0x7610, R22 ;  /* 0x0000761000167816 */ /* 0x000fe20000000016 */
[----:B------:R-:W-:Y:S06]  /*16b20*/  BRA `(.L_x_1995) ;  /* 0x0000000000107947 */ /* 0x000fec0003800000 */
.L_x_2018:
[----:B------:R-:W2:Y:S02]  /*16b30*/  LDG.E R2, desc[UR36][R2.64] ;  /* 0x0000002402027981 */ /* 0x000ea4000c1e1900 */
[----:B--2---:R-:W-:-:S04]  /*16b40*/  I2FP.F32.U32 R0, R2 ;  /* 0x0000000200007245 */ /* 0x004fc80000201000 */
[----:B------:R-:W-:-:S04]  /*16b50*/  F2FP.F16.F32.PACK_AB R0, RZ, R0 ;  /* 0x00000000ff00723e */ /* 0x000fc800000000ff */
[----:B------:R-:W-:-:S07]  /*16b60*/  PRMT R22, R0, 0x7610, R22 ;  /* 0x0000761000167816 */ /* 0x000fce0000000016 */
.L_x_1995:
        /* <DEDUP_REMOVED lines=19> */
.L_x_2026:
[----:B------:R-:W2:Y:S02]  /*16ca0*/  LDG.E.U8 R2, desc[UR36][R2.64] ;  /* 0x0000002402027981 */ /* 0x000ea4000c1e1100 */
[----:B--2---:R-:W-:-:S04]  /*16cb0*/  I2FP.F32.U32 R0, R2 ;  /* 0x0000000200007245 */ /* 0x004fc80000201000 */
[----:B------:R-:W-:-:S04]  /*16cc0*/  F2FP.F16.F32.PACK_AB R0, RZ, R0 ;  /* 0x00000000ff00723e */ /* 0x000fc800000000ff */
[----:B------:R-:W-:Y:S01]  /*16cd0*/  PRMT R23, R0, 0x7610, R23 ;  /* 0x0000761000177816 */ /* 0x000fe20000000017 */
[----:B------:R-:W-:Y:S06]  /*16ce0*/  BRA `(.L_x_2028) ;  /* 0x0000000c00b47947 */ /* 0x000fec0003800000 */
.L_x_2025:
        /* <DEDUP_REMOVED lines=11> */
.L_x_2030:
[----:B------:R-:W2:Y:S02]  /*16da0*/  LDG.E R2, desc[UR36][R2.64] ;  /* 0x0000002402027981 */ /* 0x000ea4000c1e1900 */
[----:B--2---:R-:W-:-:S04]  /*16db0*/  I2FP.F32.S32 R0, R2 ;  /* 0x0000000200007245 */ /* 0x004fc80000201400 */
[----:B------:R-:W-:-:S04]  /*16dc0*/  F2FP.F16.F32.PACK_AB R0, RZ, R0 ;  /* 0x00000000ff00723e */ /* 0x000fc800000000ff */
[----:B------:R-:W-:Y:S01]  /*16dd0*/  PRMT R23, R0, 0x7610, R23 ;  /* 0x0000761000177816 */ /* 0x000fe20000000017 */
[----:B------:R-:W-:Y:S06]  /*16de0*/  BRA `(.L_x_2028) ;  /* 0x0000000c00747947 */ /* 0x000fec0003800000 */
.L_x_2029:
[----:B------:R-:W2:Y:S02]  /*16df0*/  LDG.E.U16 R2, desc[UR36][R2.64] ;  /* 0x0000002402027981 */ /* 0x000ea4000c1e1500 */
[----:B--2---:R-:W0:Y:S02]  /*16e00*/  I2F.S16 R0, R2 ;  /* 0x0000000200007306 */ /* 0x004e240000101400 */
[----:B0-----:R-:W-:-:S04]  /*16e10*/  F2FP.F16.F32.PACK_AB R0, RZ, R0 ;  /* 0x00000000ff00723e */ /* 0x001fc800000000ff */
[----:B------:R-:W-:Y:S01]  /*16e20*/  PRMT R23, R0, 0x7610, R23 ;  /* 0x0000761000177816 */ /* 0x000fe20000000017 */
[----:B------:R-:W-:Y:S06]  /*16e30*/  BRA `(.L_x_2028) ;  /* 0x0000000c00607947 */ /* 0x000fec0003800000 */
.L_x_2024:
        /* <DEDUP_REMOVED lines=9> */
.L_x_2032:
[----:B------:R0:W5:Y:S01]  /*16ed0*/  LDG.E.U16 R23, desc[UR36][R2.64] ;  /* 0x0000002402177981 */ /* 0x000162000c1e1500 */
[----:B------:R-:W-:Y:S05]  /*16ee0*/  BRA `(.L_x_2028) ;  /* 0x0000000c00347947 */ /* 0x000fea0003800000 */
.L_x_2031:
        /* <DEDUP_REMOVED lines=9> */
.L_x_2034:
[----:B------:R1:W5:Y:S01]  /*16f80*/  LDG.E.U16 R23, desc[UR36][R2.64] ;  /* 0x0000002402177981 */ /* 0x000362000c1e1500 */
[----:B------:R-:W-:Y:S05]  /*16f90*/  BRA `(.L_x_2028) ;  /* 0x0000000c00087947 */ /* 0x000fea0003800000 */
.L_x_2033:
        /* <DEDUP_REMOVED lines=9> */
.L_x_2023:
        /* <DEDUP_REMOVED lines=14> */
.L_x_2037:
        /* <DEDUP_REMOVED lines=9> */
.L_x_2036:
        /* <DEDUP_REMOVED lines=27> */
.L_x_2039:
        /* <DEDUP_REMOVED lines=14> */
.L_x_2038:
[----:B------:R-:W2:Y:S02]  /*17430*/  LDG.E.U16 R0, desc[UR36][R2.64] ;  /* 0x0000002402007981 */ /* 0x000ea4000c1e1500 */
[----:B--2---:R-:W-:-:S05]  /*17440*/  IMAD.U32 R0, R0, 0x10000, RZ ;  /* 0x0001000000007824 */ /* 0x004fca00078e00ff */
[----:B------:R-:W-:-:S04]  /*17450*/  F2FP.F16.F32.PACK_AB R0, RZ, R0 ;  /* 0x00000000ff00723e */ /* 0x000fc800000000ff */
[----:B------:R-:W-:Y:S01]  /*17460*/  PRMT R23, R0, 0x7610, R23 ;  /* 0x0000761000177816 */ /* 0x000fe20000000017 */
[----:B------:R-:W-:Y:S06]  /*17470*/  BRA `(.L_x_2028) ;  /* 0x0000000400d07947 */ /* 0x000fec0003800000 */
.L_x_2035:
        /* <DEDUP_REMOVED lines=13> */
.L_x_2042:
        /* <DEDUP_REMOVED lines=21> */
.L_x_2046:
[----:B------:R-:W-:Y:S05]  /*176a0*/  BSYNC.RECONVERGENT B1 ;  /* 0x0000000000017941 */ /* 0x000fea0003800200 */
.L_x_2045:
[----:B------:R-:W-:Y:S01]  /*176b0*/  IMAD.SHL.U32 R0, R0, 0x100000, RZ ;  /* 0x0010000000007824 */ /* 0x000fe200078e00ff */
[----:B------:R-:W-:-:S04]  /*176c0*/  LEA R2, R2, 0x3b800000, 0x17 ;  /* 0x3b80000002027811 */ /* 0x000fc800078eb8ff */
[----:B------:R-:W-:-:S07]  /*176d0*/  LOP3.LUT R0, R2, R0, R7, 0xfe, !PT ;  /* 0x0000000002007212 */ /* 0x000fce00078efe07 */
.L_x_2044:
[----:B------:R-:W-:Y:S05]  /*176e0*/  BSYNC.RECONVERGENT B0 ;  /* 0x0000000000007941 */ /* 0x000fea0003800200 */
.L_x_2043:
[----:B------:R-:W-:-:S04]  /*176f0*/  F2FP.F16.F32.PACK_AB R0, RZ, R0 ;  /* 0x00000000ff00723e */ /* 0x000fc800000000ff */
[----:B------:R-:W-:Y:S01]  /*17700*/  PRMT R23, R0, 0x7610, R23 ;  /* 0x0000761000177816 */ /* 0x000fe20000000017 */
[----:B------:R-:W-:Y:S06]  /*17710*/  BRA `(.L_x_2028) ;  /* 0x0000000400287947 */ /* 0x000fec0003800000 */
.L_x_2041:
        /* <DEDUP_REMOVED lines=21> */
.L_x_2050:
[----:B------:R-:W-:Y:S05]  /*17870*/  BSYNC.RECONVERGENT B1 ;  /* 0x0000000000017941 */ /* 0x000fea0003800200 */
.L_x_2049:
[----:B------:R-:W-:Y:S01]  /*17880*/  IMAD.SHL.U32 R0, R0, 0x200000, RZ ;  /* 0x0020000000007824 */ /* 0x000fe200078e00ff */
[----:B------:R-:W-:-:S04]  /*17890*/  LEA R2, R2, 0x37800000, 0x17 ;  /* 0x3780000002027811 */ /* 0x000fc800078eb8ff */
[----:B------:R-:W-:-:S07]  /*178a0*/  LOP3.LUT R0, R2, R0, R7, 0xfe, !PT ;  /* 0x0000000002007212 */ /* 0x000fce00078efe07 */
.L_x_2048:
[----:B------:R-:W-:Y:S05]  /*178b0*/  BSYNC.RECONVERGENT B0 ;  /* 0x0000000000007941 */ /* 0x000fea0003800200 */
.L_x_2047:
[----:B------:R-:W-:-:S04]  /*178c0*/  F2FP.F16.F32.PACK_AB R0, RZ, R0 ;  /* 0x00000000ff00723e */ /* 0x000fc800000000ff */
[----:B------:R-:W-:Y:S01]  /*178d0*/  PRMT R23, R0, 0x7610, R23 ;  /* 0x0000761000177816 */ /* 0x000fe20000000017 */
[----:B------:R-:W-:Y:S06]  /*178e0*/  BRA `(.L_x_2028) ;  /* 0x0000000000b47947 */ /* 0x000fec0003800000 */
.L_x_2040:
        /* <DEDUP_REMOVED lines=14> */
.L_x_2054:
[----:B------:R-:W-:Y:S05]  /*179d0*/  BSYNC.RECONVERGENT B0 ;  /* 0x0000000000007941 */ /* 0x000fea0003800200 */
.L_x_2053:
[----:B------:R-:W-:-:S04]  /*179e0*/  F2FP.F16.F32.PACK_AB R0, RZ, R0 ;  /* 0x00000000ff00723e */ /* 0x000fc800000000ff */
[----:B------:R-:W-:Y:S01]  /*179f0*/  PRMT R23, R0, 0x7610, R23 ;  /* 0x0000761000177816 */ /* 0x000fe20000000017 */
[----:B------:R-:W-:Y:S06]  /*17a00*/  BRA `(.L_x_2028) ;  /* 0x00000000006c7947 */ /* 0x000fec0003800000 */
.L_x_2027:
[----:B------:R-:W-:Y:S01]  /*17a10*/  MOV R2, 0x0 ;  /* 0x0000000000027802 */ /* 0x000fe20000000f00 */
[----:B------:R-:W0:Y:S01]  /*17a20*/  LDCU.64 UR4, c[0x4][0x128] ;  /* 0x01002500ff0477ac */ /* 0x000e220008000a00 */
[----:B------:R-:W-:Y:S02]  /*17a30*/  HFMA2 R13, -RZ, RZ, 0, 0 ;  /* 0x00000000ff0d7431 */ /* 0x000fe400000001ff */
[----:B------:R-:W-:Y:S01]  /*17a40*/  IMAD.MOV.U32 R8, RZ, RZ, 0x4e ;  /* 0x0000004eff087424 */ /* 0x000fe200078e00ff */
[----:B------:R-:W1:Y:S01]  /*17a50*/  LDCU.64 UR6, c[0x4][0x130] ;  /* 0x01002600ff0677ac */ /* 0x000e620008000a00 */
[----:B------:R-:W2:Y:S01]  /*17a60*/  LDC.64 R2, c[0x4][R2] ;  /* 0x0100000002027b82 */ /* 0x000ea20000000a00 */
[----:B------:R-:W-:Y:S01]  /*17a70*/  IMAD.MOV.U32 R12, RZ, RZ, 0x1 ;  /* 0x00000001ff0c7424 */ /* 0x000fe200078e00ff */
        /* <DEDUP_REMOVED lines=9> */
.L_x_2055:
[----:B------:R-:W-:Y:S01]  /*17b10*/  PRMT R23, RZ, 0x7610, R23 ;  /* 0x00007610ff177816 */ /* 0x000fe20000000017 */
[----:B------:R-:W-:Y:S06]  /*17b20*/  BRA `(.L_x_2028) ;  /* 0x0000000000247947 */ /* 0x000fec0003800000 */
.L_x_2052:
[----:B------:R-:W2:Y:S02]  /*17b30*/  LDG.E.64 R2, desc[UR36][R2.64] ;  /* 0x0000002402027981 */ /* 0x000ea4000c1e1b00 */
[----:B--2---:R-:W0:Y:S02]  /*17b40*/  I2F.U64 R0, R2 ;  /* 0x0000000200007312 */ /* 0x004e240000301000 */
[----:B0-----:R-:W-:-:S04]  /*17b50*/  F2FP.F16.F32.PACK_AB R0, RZ, R0 ;  /* 0x00000000ff00723e */ /* 0x001fc800000000ff */
[----:B------:R-:W-:Y:S01]  /*17b60*/  PRMT R23, R0, 0x7610, R23 ;  /* 0x0000761000177816 */ /* 0x000fe20000000017 */
[----:B------:R-:W-:Y:S06]  /*17b70*/  BRA `(.L_x_2028) ;  /* 0x0000000000107947 */ /* 0x000fec0003800000 */
.L_x_2051:
[----:B------:R-:W2:Y:S02]  /*17b80*/  LDG.E R2, desc[UR36][R2.64] ;  /* 0x0000002402027981 */ /* 0x000ea4000c1e1900 */
[----:B--2---:R-:W-:-:S04]  /*17b90*/  I2FP.F32.U32 R0, R2 ;  /* 0x0000000200007245 */ /* 0x004fc80000201000 */
[----:B------:R-:W-:-:S04]  /*17ba0*/  F2FP.F16.F32.PACK_AB R0, RZ, R0 ;  /* 0x00000000ff00723e */ /* 0x000fc800000000ff */
[----:B------:R-:W-:-:S07]  /*17bb0*/  PRMT R23, R0, 0x7610, R23 ;  /* 0x0000761000177816 */ /* 0x000fce0000000017 */
.L_x_2028:
        /* <DEDUP_REMOVED lines=19> */
.L_x_2059:
[----:B------:R-:W2:Y:S02]  /*17cf0*/  LDG.E.U8 R2, desc[UR36][R2.64] ;  /* 0x0000002402027981 */ /* 0x000ea4000c1e1100 */
[----:B--2---:R-:W-:-:S04]  /*17d00*/  I2FP.F32.U32 R0, R2 ;  /* 0x0000000200007245 */ /* 0x004fc80000201000 */
[----:B------:R-:W-:-:S04]  /*17d10*/  F2FP.F16.F32.PACK_AB R0, RZ, R0 ;  /* 0x00000000ff00723e */ /* 0x000fc800000000ff */
[----:B------:R-:W-:Y:S01]  /*17d20*/  PRMT R19, R0, 0x7610, R19 ;  /* 0x0000761000137816 */ /* 0x000fe20000000013 */
[----:B------:R-:W-:Y:S06]  /*17d30*/  BRA `(.L_x_2061) ;  /* 0x0000000c00b47947 */ /* 0x000fec0003800000 */
.L_x_2058:
        /* <DEDUP_REMOVED lines=11> */
.L_x_2063:
[----:B------:R-:W2:Y:S02]  /*17df0*/  LDG.E R2, desc[UR36][R2.64] ;  /* 0x0000002402027981 */ /* 0x000ea4000c1e1900 */
[----:B--2---:R-:W-:-:S04]  /*17e00*/  I2FP.F32.S32 R0, R2 ;  /* 0x0000000200007245 */ /* 0x004fc80000201400 */
[----:B------:R-:W-:-:S04]  /*17e10*/  F2FP.F16.F32.PACK_AB R0, RZ, R0 ;  /* 0x00000000ff00723e */ /* 0x000fc800000000ff */
[----:B------:R-:W-:Y:S01]  /*17e20*/  PRMT R19, R0, 0x7610, R19 ;  /* 0x0000761000137816 */ /* 0x000fe20000000013 */
[----:B------:R-:W-:Y:S06]  /*17e30*/  BRA `(.L_x_2061) ;  /* 0x0000000c00747947 */ /* 0x000fec0003800000 */
.L_x_2062:
[----:B------:R-:W2:Y:S02]  /*17e40*/  LDG.E.U16 R2, desc[UR36][R2.64] ;  /* 0x0000002402027981 */ /* 0x000ea4000c1e1500 */
[----:B--2---:R-:W0:Y:S02]  /*17e50*/  I2F.S16 R0, R2 ;  /* 0x0000000200007306 */ /* 0x004e240000101400 */
[----:B0-----:R-:W-:-:S04]  /*17e60*/  F2FP.F16.F32.PACK_AB R0, RZ, R0 ;  /* 0x00000000ff00723e */ /* 0x001fc800000000ff */
[----:B------:R-:W-:Y:S01]  /*17e70*/  PRMT R19, R0, 0x7610, R19 ;  /* 0x0000761000137816 */ /* 0x000fe20000000013 */
[----:B------:R-:W-:Y:S06]  /*17e80*/  BRA `(.L_x_2061) ;  /* 0x0000000c00607947 */ /* 0x000fec0003800000 */
.L_x_2057:
        /* <DEDUP_REMOVED lines=9> */
.L_x_2065:
[----:B------:R0:W5:Y:S01]  /*17f20*/  LDG.E.U16 R19, desc[UR36][R2.64] ;  /* 0x0000002402137981 */ /* 0x000162000c1e1500 */
[----:B------:R-:W-:Y:S05]  /*17f30*/  BRA `(.L_x_2061) ;  /* 0x0000000c00347947 */ /* 0x000fea0003800000 */
.L_x_2064:
        /* <DEDUP_REMOVED lines=9> */
.L_x_2067:
[----:B------:R1:W5:Y:S01]  /*17fd0*/  LDG.E.U16 R19, desc[UR36][R2.64] ;  /* 0x0000002402137981 */ /* 0x000362000c1e1500 */
[----:B------:R-:W-:Y:S05]  /*17fe0*/  BRA `(.L_x_2061) ;  /* 0x0000000c00087947 */ /* 0x000fea0003800000 */
.L_x_2066:
        /* <DEDUP_REMOVED lines=9> */
.L_x_2056:
        /* <DEDUP_REMOVED lines=14> */
.L_x_2070:
        /* <DEDUP_REMOVED lines=9> */
.L_x_2069:
        /* <DEDUP_REMOVED lines=27> */
.L_x_2072:
        /* <DEDUP_REMOVED lines=14> */
.L_x_2071:
[----:B------:R-:W2:Y:S02]  /*18480*/  LDG.E.U16 R0, desc[UR36][R2.64] ;  /* 0x0000002402007981 */ /* 0x000ea4000c1e1500 */
[----:B--2---:R-:W-:-:S05]  /*18490*/  IMAD.U32 R0, R0, 0x10000, RZ ;  /* 0x0001000000007824 */ /* 0x004fca00078e00ff */
[----:B------:R-:W-:-:S04]  /*184a0*/  F2FP.F16.F32.PACK_AB R0, RZ, R0 ;  /* 0x00000000ff00723e */ /* 0x000fc800000000ff */
[----:B------:R-:W-:Y:S01]  /*184b0*/  PRMT R19, R0, 0x7610, R19 ;  /* 0x0000761000137816 */ /* 0x000fe20000000013 */
[----:B------:R-:W-:Y:S06]  /*184c0*/  BRA `(.L_x_2061) ;  /* 0x0000000400d07947 */ /* 0x000fec0003800000 */
.L_x_2068:
        /* <DEDUP_REMOVED lines=13> */
.L_x_2075:
        /* <DEDUP_REMOVED lines=21> */
.L_x_2079:
[----:B------:R-:W-:Y:S05]  /*186f0*/  BSYNC.RECONVERGENT B1 ;  /* 0x0000000000017941 */ /* 0x000fea0003800200 */
.L_x_2078:
[----:B------:R-:W-:Y:S01]  /*18700*/  IMAD.SHL.U32 R0, R0, 0x100000, RZ ;  /* 0x0010000000007824 */ /* 0x000fe200078e00ff */
[----:B------:R-:W-:-:S04]  /*18710*/  LEA R2, R2, 0x3b800000, 0x17 ;  /* 0x3b80000002027811 */ /* 0x000fc800078eb8ff */
[----:B------:R-:W-:-:S07]  /*18720*/  LOP3.LUT R0, R2, R0, R7, 0xfe, !PT ;  /* 0x0000000002007212 */ /* 0x000fce00078efe07 */
.L_x_2077:
[----:B------:R-:W-:Y:S05]  /*18730*/  BSYNC.RECONVERGENT B0 ;  /* 0x0000000000007941 */ /* 0x000fea0003800200 */
.L_x_2076:
[----:B------:R-:W-:-:S04]  /*18740*/  F2FP.F16.F32.PACK_AB R0, RZ, R0 ;  /* 0x00000000ff00723e */ /* 0x000fc800000000ff */
[----:B------:R-:W-:Y:S01]  /*18750*/  PRMT R19, R0, 0x7610, R19 ;  /* 0x0000761000137816 */ /* 0x000fe20000000013 */
[----:B------:R-:W-:Y:S06]  /*18760*/  BRA `(.L_x_2061) ;  /* 0x0000000400287947 */ /* 0x000fec0003800000 */
.L_x_2074:
        /* <DEDUP_REMOVED lines=21> */
.L_x_2083:
[----:B------:R-:W-:Y:S05]  /*188c0*/  BSYNC.RECONVERGENT B1 ;  /* 0x0000000000017941 */ /* 0x000fea0003800200 */
.L_x_2082:
[----:B------:R-:W-:Y:S01]  /*188d0*/  IMAD.SHL.U32 R0, R0, 0x200000, RZ ;  /* 0x0020000000007824 */ /* 0x000fe200078e00ff */
[----:B------:R-:W-:-:S04]  /*188e0*/  LEA R2, R2, 0x37800000, 0x17 ;  /* 0x3780000002027811 */ /* 0x000fc800078eb8ff */
[----:B------:R-:W-:-:S07]  /*188f0*/  LOP3.LUT R0, R2, R0, R7, 0xfe, !PT ;  /* 0x0000000002007212 */ /* 0x000fce00078efe07 */
.L_x_2081:
[----:B------:R-:W-:Y:S05]  /*18900*/  BSYNC.RECONVERGENT B0 ;  /* 0x0000000000007941 */ /* 0x000fea0003800200 */
.L_x_2080:
[----:B------:R-:W-:-:S04]  /*18910*/  F2FP.F16.F32.PACK_AB R0, RZ, R0 ;  /* 0x00000000ff00723e */ /* 0x000fc800000000ff */
[----:B------:R-:W-:Y:S01]  /*18920*/  PRMT R19, R0, 0x7610, R19 ;  /* 0x0000761000137816 */ /* 0x000fe20000000013 */
[----:B------:R-:W-:Y:S06]  /*18930*/  BRA `(.L_x_2061) ;  /* 0x0000000000b47947 */ /* 0x000fec0003800000 */
.L_x_2073:
        /* <DEDUP_REMOVED lines=14> */
.L_x_2087:
[----:B------:R-:W-:Y:S05]  /*18a20*/  BSYNC.RECONVERGENT B0 ;  /* 0x0000000000007941 */ /* 0x000fea0003800200 */
.L_x_2086:
[----:B------:R-:W-:-:S04]  /*18a30*/  F2FP.F16.F32.PACK_AB R0, RZ, R0 ;  /* 0x00000000ff00723e */ /* 0x000fc800000000ff */
[----:B------:R-:W-:Y:S01]  /*18a40*/  PRMT R19, R0, 0x7610, R19 ;  /* 0x0000761000137816 */ /* 0x000fe20000000013 */
[----:B------:R-:W-:Y:S06]  /*18a50*/  BRA `(.L_x_2061) ;  /* 0x00000000006c7947 */ /* 0x000fec0003800000 */
.L_x_2060:
        /* <DEDUP_REMOVED lines=16> */
.L_x_2088:
[----:B------:R-:W-:Y:S01]  /*18b60*/  PRMT R19, RZ, 0x7610, R19 ;  /* 0x00007610ff137816 */ /* 0x000fe20000000013 */
[----:B------:R-:W-:Y:S06]  /*18b70*/  BRA `(.L_x_2061) ;  /* 0x0000000000247947 */ /* 0x000fec0003800000 */
.L_x_2085:
[----:B------:R-:W2:Y:S02]  /*18b80*/  LDG.E.64 R2, desc[UR36][R2.64] ;  /* 0x0000002402027981 */ /* 0x000ea4000c1e1b00 */
[----:B--2---:R-:W0:Y:S02]  /*18b90*/  I2F.U64 R0, R2 ;  /* 0x0000000200007312 */ /* 0x004e240000301000 */
[----:B0-----:R-:W-:-:S04]  /*18ba0*/  F2FP.F16.F32.PACK_AB R0, RZ, R0 ;  /* 0x00000000ff00723e */ /* 0x001fc800000000ff */
[----:B------:R-:W-:Y:S01]  /*18bb0*/  PRMT R19, R0, 0x7610, R19 ;  /* 0x0000761000137816 */ /* 0x000fe20000000013 */
[----:B------:R-:W-:Y:S06]  /*18bc0*/  BRA `(.L_x_2061) ;  /* 0x0000000000107947 */ /* 0x000fec0003800000 */
.L_x_2084:
[----:B------:R-:W2:Y:S02]  /*18bd0*/  LDG.E R2, desc[UR36][R2.64] ;  /* 0x0000002402027981 */ /* 0x000ea4000c1e1900 */
[----:B--2---:R-:W-:-:S04]  /*18be0*/  I2FP.F32.U32 R0, R2 ;  /* 0x0000000200007245 */ /* 0x004fc80000201000 */
[----:B------:R-:W-:-:S04]  /*18bf0*/  F2FP.F16.F32.PACK_AB R0, RZ, R0 ;  /* 0x00000000ff00723e */ /* 0x000fc800000000ff */
[----:B------:R-:W-:-:S07]  /*18c00*/  PRMT R19, R0, 0x7610, R19 ;  /* 0x0000761000137816 */ /* 0x000fce0000000013 */
.L_x_2061:
        /* <DEDUP_REMOVED lines=18> */
.L_x_2092:
[----:B------:R-:W2:Y:S02]  /*18d30*/  LDG.E.U8 R2, desc[UR36][R2.64] ;  /* 0x0000002402027981 */ /* 0x000ea4000c1e1100 */
[----:B--2---:R-:W-:-:S04]  /*18d40*/  I2FP.F32.U32 R0, R2 ;  /* 0x0000000200007245 */ /* 0x004fc80000201000 */
[----:B------:R-:W-:Y:S01]  /*18d50*/  F2FP.F16.F32.PACK_AB R0, RZ, R0 ;  /* 0x00000000ff00723e */ /* 0x000fe200000000ff */
[----:B------:R-:W-:Y:S06]  /*18d60*/  BRA `(.L_x_2094) ;  /* 0x0000000c007c7947 */ /* 0x000fec0003800000 */
.L_x_2091:
        /* <DEDUP_REMOVED lines=10> */
.L_x_2096:
[----:B------:R-:W2:Y:S02]  /*18e10*/  LDG.E R2, desc[UR36][R2.64] ;  /* 0x0000002402027981 */ /* 0x000ea4000c1e1900 */
[----:B--2---:R-:W-:-:S04]  /*18e20*/  I2FP.F32.S32 R0, R2 ;  /* 0x0000000200007245 */ /* 0x004fc80000201400 */
[----:B------:R-:W-:Y:S01]  /*18e30*/  F2FP.F16.F32.PACK_AB R0, RZ, R0 ;  /* 0x00000000ff00723e */ /* 0x000fe200000000ff */
[----:B------:R-:W-:Y:S06]  /*18e40*/  BRA `(.L_x_2094) ;  /* 0x0000000c00447947 */ /* 0x000fec0003800000 */
.L_x_2095:
[----:B------:R-:W2:Y:S02]  /*18e50*/  LDG.E.U16 R2, desc[UR36][R2.64] ;  /* 0x0000002402027981 */ /* 0x000ea4000c1e1500 */
[----:B--2---:R-:W0:Y:S02]  /*18e60*/  I2F.S16 R0, R2 ;  /* 0x0000000200007306 */ /* 0x004e240000101400 */
[----:B0-----:R-:W-:Y:S01]  /*18e70*/  F2FP.F16.F32.PACK_AB R0, RZ, R0 ;  /* 0x00000000ff00723e */ /* 0x001fe200000000ff */
[----:B------:R-:W-:Y:S06]  /*18e80*/  BRA `(.L_x_2094) ;  /* 0x0000000c00347947 */ /* 0x000fec0003800000 */
.L_x_2090:
        /* <DEDUP_REMOVED lines=9> */
.L_x_2098:
[----:B------:R0:W5:Y:S01]  /*18f20*/  LDG.E.U16 R0, desc[UR36][R2.64] ;  /* 0x0000002402007981 */ /* 0x000162000c1e1500 */
[----:B------:R-:W-:Y:S05]  /*18f30*/  BRA `(.L_x_2094) ;  /* 0x0000000c00087947 */ /* 0x000fea0003800000 */
.L_x_2097:
        /* <DEDUP_REMOVED lines=9> */
.L_x_2100:
[----:B------:R1:W5:Y:S01]  /*18fd0*/  LDG.E.U16 R0, desc[UR36][R2.64] ;  /* 0x0000002402007981 */ /* 0x000362000c1e1500 */
[----:B------:R-:W-:Y:S05]  /*18fe0*/  BRA `(.L_x_2094) ;  /* 0x0000000800dc7947 */ /* 0x000fea0003800000 */
.L_x_2099:
        /* <DEDUP_REMOVED lines=8> */
.L_x_2089:
        /* <DEDUP_REMOVED lines=13> */
.L_x_2103:
        /* <DEDUP_REMOVED lines=8> */
.L_x_2102:
        /* <DEDUP_REMOVED lines=27> */
.L_x_2105:
[----:B------:R-:W2:Y:S02]  /*19370*/  LDG.E.U8 R2, desc[UR36][R2.64] ;  /* 0x0000002402027981 */ /* 0x000ea4000c1e1100 */
[C---:B--2---:R-:W-:Y:S01]  /*19380*/  IMAD.SHL.U32 R0, R2.reuse, 0x2000000, RZ ;  /* 0x0200000002007824 */ /* 0x044fe200078e00ff */
[----:B------:R-:W-:-:S04]  /*19390*/  SHF.L.U32 R5, R2, 0x8, RZ ;  /* 0x0000000802057819 */ /* 0x000fc800000006ff */
        /* <DEDUP_REMOVED lines=10> */
.L_x_2104:
[----:B------:R-:W2:Y:S02]  /*19440*/  LDG.E.U16 R0, desc[UR36][R2.64] ;  /* 0x0000002402007981 */ /* 0x000ea4000c1e1500 */
[----:B--2---:R-:W-:-:S05]  /*19450*/  IMAD.U32 R0, R0, 0x10000, RZ ;  /* 0x0001000000007824 */ /* 0x004fca00078e00ff */
[----:B------:R-:W-:Y:S01]  /*19460*/  F2FP.F16.F32.PACK_AB R0, RZ, R0 ;  /* 0x00000000ff00723e */ /* 0x000fe200000000ff */
[----:B------:R-:W-:Y:S06]  /*19470*/  BRA `(.L_x_2094) ;  /* 0x0000000400b87947 */ /* 0x000fec0003800000 */
.L_x_2101:
        /* <DEDUP_REMOVED lines=12> */
.L_x_2108:
        /* <DEDUP_REMOVED lines=21> */
.L_x_2112:
[----:B------:R-:W-:Y:S05]  /*19690*/  BSYNC.RECONVERGENT B1 ;  /* 0x0000000000017941 */ /* 0x000fea0003800200 */
.L_x_2111:
[----:B------:R-:W-:Y:S01]  /*196a0*/  IMAD.SHL.U32 R0, R0, 0x100000, RZ ;  /* 0x0010000000007824 */ /* 0x000fe200078e00ff */
[----:B------:R-:W-:-:S04]  /*196b0*/  LEA R2, R2, 0x3b800000, 0x17 ;  /* 0x3b80000002027811 */ /* 0x000fc800078eb8ff */
[----:B------:R-:W-:-:S07]  /*196c0*/  LOP3.LUT R0, R2, R0, R7, 0xfe, !PT ;  /* 0x0000000002007212 */ /* 0x000fce00078efe07 */
.L_x_2110:
[----:B------:R-:W-:Y:S05]  /*196d0*/  BSYNC.RECONVERGENT B0 ;  /* 0x0000000000007941 */ /* 0x000fea0003800200 */
.L_x_2109:
[----:B------:R-:W-:Y:S01]  /*196e0*/  F2FP.F16.F32.PACK_AB R0, RZ, R0 ;  /* 0x00000000ff00723e */ /* 0x000fe200000000ff */
[----:B------:R-:W-:Y:S06]  /*196f0*/  BRA `(.L_x_2094) ;  /* 0x0000000400187947 */ /* 0x000fec0003800000 */
.L_x_2107:
        /* <DEDUP_REMOVED lines=21> */
.L_x_2116:
[----:B------:R-:W-:Y:S05]  /*19850*/  BSYNC.RECONVERGENT B1 ;  /* 0x0000000000017941 */ /* 0x000fea0003800200 */
.L_x_2115:
[----:B------:R-:W-:Y:S01]  /*19860*/  IMAD.SHL.U32 R0, R0, 0x200000, RZ ;  /* 0x0020000000007824 */ /* 0x000fe200078e00ff */
[----:B------:R-:W-:-:S04]  /*19870*/  LEA R2, R2, 0x37800000, 0x17 ;  /* 0x3780000002027811 */ /* 0x000fc800078eb8ff */
[----:B------:R-:W-:-:S07]  /*19880*/  LOP3.LUT R0, R2, R0, R7, 0xfe, !PT ;  /* 0x0000000002007212 */ /* 0x000fce00078efe07 */
.L_x_2114:
[----:B------:R-:W-:Y:S05]  /*19890*/  BSYNC.RECONVERGENT B0 ;  /* 0x0000000000007941 */ /* 0x000fea0003800200 */
.L_x_2113:
[----:B------:R-:W-:Y:S01]  /*198a0*/  F2FP.F16.F32.PACK_AB R0, RZ, R0 ;  /* 0x00000000ff00723e */ /* 0x000fe200000000ff */
[----:B------:R-:W-:Y:S06]  /*198b0*/  BRA `(.L_x_2094) ;  /* 0x0000000000a87947 */ /* 0x000fec0003800000 */
.L_x_2106:
        /* <DEDUP_REMOVED lines=14> */
.L_x_2120:
[----:B------:R-:W-:Y:S05]  /*199a0*/  BSYNC.RECONVERGENT B0 ;  /* 0x0000000000007941 */ /* 0x000fea0003800200 */
.L_x_2119:
[----:B------:R-:W-:Y:S01]  /*199b0*/  F2FP.F16.F32.PACK_AB R0, RZ, R0 ;  /* 0x00000000ff00723e */ /* 0x000fe200000000ff */
[----:B------:R-:W-:Y:S06]  /*199c0*/  BRA `(.L_x_2094) ;  /* 0x0000000000647947 */ /* 0x000fec0003800000 */
.L_x_2093:
        /* <DEDUP_REMOVED lines=16> */
.L_x_2121:
[----:B------:R-:W-:Y:S01]  /*19ad0*/  PRMT R0, RZ, 0x7610, R0 ;  /* 0x00007610ff007816 */ /* 0x000fe20000000000 */
[----:B------:R-:W-:Y:S06]  /*19ae0*/  BRA `(.L_x_2094) ;  /* 0x00000000001c7947 */ /* 0x000fec0003800000 */
.L_x_2118:
[----:B------:R-:W2:Y:S02]  /*19af0*/  LDG.E.64 R2, desc[UR36][R2.64] ;  /* 0x0000002402027981 */ /* 0x000ea4000c1e1b00 */
[----:B--2---:R-:W0:Y:S02]  /*19b00*/  I2F.U64 R0, R2 ;  /* 0x0000000200007312 */ /* 0x004e240000301000 */
[----:B0-----:R-:W-:Y:S01]  /*19b10*/  F2FP.F16.F32.PACK_AB R0, RZ, R0 ;  /* 0x00000000ff00723e */ /* 0x001fe200000000ff */
[----:B------:R-:W-:Y:S06]  /*19b20*/  BRA `(.L_x_2094) ;  /* 0x00000000000c7947 */ /* 0x000fec0003800000 */
.L_x_2117:
[----:B------:R-:W2:Y:S02]  /*19b30*/  LDG.E R2, desc[UR36][R2.64] ;  /* 0x0000002402027981 */ /* 0x000ea4000c1e1900 */
[----:B--2---:R-:W-:-:S04]  /*19b40*/  I2FP.F32.U32 R0, R2 ;  /* 0x0000000200007245 */ /* 0x004fc80000201000 */
[----:B------:R-:W-:-:S07]  /*19b50*/  F2FP.F16.F32.PACK_AB R0, RZ, R0 ;  /* 0x00000000ff00723e */ /* 0x000fce00000000ff */
.L_x_2094:
[----:B-----5:R-:W-:Y:S01]  /*19b60*/  HADD2.F32 R23, -RZ, R23.H0_H0 ;  /* 0x20000017ff177230 */ /* 0x020fe20000004100 */
[----:B------:R-:W-:Y:S01]  /*19b70*/  UPRMT UR4, UR43, 0x9910, URZ ;  /* 0x000099102b047896 */ /* 0x000fe200080000ff */
[----:B------:R-:W-:Y:S02]  /*19b80*/  HADD2.F32 R0, -RZ, R0.H0_H0 ;  /* 0x20000000ff007230 */ /* 0x000fe40000004100 */
[----:B------:R-:W-:Y:S02]  /*19b90*/  HADD2.F32 R22, -RZ, R22.H0_H0 ;  /* 0x20000016ff167230 */ /* 0x000fe40000004100 */
[----:B------:R-:W-:Y:S01]  /*19ba0*/  FMUL.FTZ R23, R23, -1.4426950216293334961 ;  /* 0xbfb8aa3b17177820 */ /* 0x000fe20000410000 */
[----:B------:R-:W-:Y:S01]  /*19bb0*/  UISETP.GT.AND UP0, UPT, UR4, 0x9, UPT ;  /* 0x000000090400788c */ /* 0x000fe2000bf04270 */
[----:B------:R-:W-:-:S04]  /*19bc0*/  HADD2.F32 R19, -RZ, R19.H0_H0 ;  /* 0x20000013ff137230 */ /* 0x000fc80000004100 */
[----:B------:R-:W0:Y:S02]  /*19bd0*/  MUFU.EX2 R23, R23 ;  /* 0x0000001700177308 */ /* 0x000e240000000800 */
[----:B01----:R-:W-:-:S06]  /*19be0*/  FADD.FTZ R2, R23, 1 ;  /* 0x3f80000017027421 */ /* 0x003fcc0000010000 */
[----:B------:R-:W0:Y:S02]  /*19bf0*/  MUFU.RCP R2, R2 ;  /* 0x0000000200027308 */ /* 0x000e240000001000 */
[----:B0-----:R-:W-:-:S04]  /*19c00*/  FFMA.FTZ R3, -R0, R2, R0 ;  /* 0x0000000200037223 */ /* 0x001fc80000010100 */
[----:B------:R-:W-:-:S04]  /*19c10*/  FMUL.FTZ R22, R22, R3 ;  /* 0x0000000316167220 */ /* 0x000fc80000410000 */
[----:B------:R-:W-:-:S05]  /*19c20*/  FFMA.FTZ R19, R19, R2, R22 ;  /* 0x0000000213137223 */ /* 0x000fca0000010016 */
        /* <DEDUP_REMOVED lines=12> */
[----:B0-----:R-:W-:Y:S01]  /*19cf0*/  STG.E.U8 desc[UR36][R16.64], R3 ;  /* 0x0000000310007986 */ /* 0x001fe2000c101124 */
[----:B------:R-:W-:Y:S05]  /*19d00*/  EXIT ;  /* 0x000000000000794d */ /* 0x000fea0003800000 */
.L_x_2125:
[----:B------:R-:W-:-:S06]  /*19d10*/  HADD2.F32 R3, -RZ, R19.H0_H0 ;  /* 0x20000013ff037230 */ /* 0x000fcc0000004100 */
[----:B------:R-:W0:Y:S02]  /*19d20*/  F2I.S64.TRUNC R2, R3 ;  /* 0x0000000300027311 */ /* 0x000e24000020d900 */
[----:B0-----:R-:W-:Y:S01]  /*19d30*/  STG.E.U8 desc[UR36][R16.64], R2 ;  /* 0x0000000210007986 */ /* 0x001fe2000c101124 */
[----:B------:R-:W-:Y:S05]  /*19d40*/  EXIT ;  /* 0x000000000000794d */ /* 0x000fea0003800000 */
.L_x_2124:
        /* <DEDUP_REMOVED lines=8> */
[----:B0-----:R-:W-:Y:S01]  /*19dd0*/  STG.E.64 desc[UR36][R16.64], R2 ;  /* 0x0000000210007986 */ /* 0x001fe2000c101b24 */
[----:B------:R-:W-:Y:S05]  /*19de0*/  EXIT ;  /* 0x000000000000794d */ /* 0x000fea0003800000 */
.L_x_2128:
[----:B------:R-:W-:-:S06]  /*19df0*/  HADD2.F32 R19, -RZ, R19.H0_H0 ;  /* 0x20000013ff137230 */ /* 0x000fcc0000004100 */
[----:B------:R-:W0:Y:S02]  /*19e00*/  F2I.FTZ.TRUNC.NTZ R19, R19 ;  /* 0x0000001300137305 */ /* 0x000e24000021f100 */
[----:B0-----:R-:W-:Y:S01]  /*19e10*/  STG.E desc[UR36][R16.64], R19 ;  /* 0x0000001310007986 */ /* 0x001fe2000c101924 */
[----:B------:R-:W-:Y:S05]  /*19e20*/  EXIT ;  /* 0x000000000000794d */ /* 0x000fea0003800000 */
.L_x_2127:
[----:B------:R-:W-:-:S06]  /*19e30*/  HADD2.F32 R19, -RZ, R19.H0_H0 ;  /* 0x20000013ff137230 */ /* 0x000fcc0000004100 */
[----:B------:R-:W0:Y:S02]  /*19e40*/  F2I.FTZ.TRUNC.NTZ R19, R19 ;  /* 0x0000001300137305 */ /* 0x000e24000021f100 */
[----:B0-----:R-:W-:Y:S01]  /*19e50*/  STG.E.U16 desc[UR36][R16.64], R19 ;  /* 0x0000001310007986 */ /* 0x001fe2000c101524 */
[----:B------:R-:W-:Y:S05]  /*19e60*/  EXIT ;  /* 0x000000000000794d */ /* 0x000fea0003800000 */
.L_x_2123:
[----:B------:R-:W-:-:S09]  /*19e70*/  UISETP.GT.AND UP0, UPT, UR4, 0x6, UPT ;  /* 0x000000060400788c */ /* 0x000fd2000bf04270 */
[----:B------:R-:W-:Y:S05]  /*19e80*/  BRA.U UP0, `(.L_x_2129) ;  /* 0x0000000100247547 */ /* 0x000fea000b800000 */
[----:B------:R-:W-:-:S09]  /*19e90*/  UISETP.NE.AND UP0, UPT, UR4, 0x5, UPT ;  /* 0x000000050400788c */ /* 0x000fd2000bf05270 */
[----:B------:R-:W-:Y:S05]  /*19ea0*/  BRA.U !UP0, `(.L_x_2130) ;  /* 0x0000000108147547 */ /* 0x000fea000b800000 */
[----:B------:R-:W-:-:S09]  /*19eb0*/  UISETP.NE.AND UP0, UPT, UR4, 0x6, UPT ;  /* 0x000000060400788c */ /* 0x000fd2000bf05270 */
[----:B------:R-:W-:Y:S05]  /*19ec0*/  BRA.U UP0, `(.L_x_2126) ;  /* 0x0000000900287547 */ /* 0x000fea000b800000 */
[----:B------:R-:W-:-:S05]  /*19ed0*/  HADD2.F32 R19, -RZ, R19.H0_H0 ;  /* 0x20000013ff137230 */ /* 0x000fca0000004100 */
[----:B------:R-:W-:Y:S01]  /*19ee0*/  STG.E desc[UR36][R16.64], R19 ;  /* 0x0000001310007986 */ /* 0x000fe2000c101924 */
[----:B------:R-:W-:Y:S05]  /*19ef0*/  EXIT ;  /* 0x000000000000794d */ /* 0x000fea0003800000 */
.L_x_2130:
[----:B------:R-:W-:Y:S01]  /*19f00*/  STG.E.U16 desc[UR36][R16.64], R19 ;  /* 0x0000001310007986 */ /* 0x000fe2000c101524 */
[----:B------:R-:W-:Y:S05]  /*19f10*/  EXIT ;  /* 0x000000000000794d */ /* 0x000fea0003800000 */
.L_x_2129:
        /* <DEDUP_REMOVED lines=8> */
[----:B------:R-:W-:Y:S01]  /*19fa0*/  STG.E.64 desc[UR36][R16.64], R2 ;  /* 0x0000000210007986 */ /* 0x000fe2000c101b24 */
[----:B------:R-:W-:Y:S05]  /*19fb0*/  EXIT ;  /* 0x000000000000794d */ /* 0x000fea0003800000 */
.L_x_2132:
[----:B------:R-:W-:-:S05]  /*19fc0*/  HADD2.F32 R0, -RZ, R19.H0_H0 ;  /* 0x20000013ff007230 */ /* 0x000fca0000004100 */
[----:B------:R-:W-:-:S04]  /*19fd0*/  F2FP.F16.F32.PACK_AB R0, RZ, R0 ;  /* 0x00000000ff00723e */ /* 0x000fc800000000ff */
[----:B------:R-:W-:-:S05]  /*19fe0*/  PRMT R0, R0, 0x5410, RZ ;  /* 0x0000541000007816 */ /* 0x000fca00000000ff */
[----:B------:R-:W-:Y:S01]  /*19ff0*/  STG.E desc[UR36][R16.64], R0 ;  /* 0x0000000010007986 */ /* 0x000fe2000c101924 */
[----:B------:R-:W-:Y:S05]  /*1a000*/  EXIT ;  /* 0x000000000000794d */ /* 0x000fea0003800000 */
.L_x_2131:
[----:B------:R-:W-:-:S05]  /*1a010*/  HADD2.F32 R2, -RZ, R19.H0_H0 ;  /* 0x20000013ff027230 */ /* 0x000fca0000004100 */
[----:B------:R-:W-:-:S06]  /*1a020*/  FMUL.FTZ R2, R2, 1 ;  /* 0x3f80000002027820 */ /* 0x000fcc0000410000 */
[----:B------:R-:W0:Y:S02]  /*1a030*/  F2F.F64.F32 R2, R2 ;  /* 0x0000000200027310 */ /* 0x000e240000201800 */
[----:B0-----:R-:W-:Y:S01]  /*1a040*/  STG.E.64 desc[UR36][R16.64], R2 ;  /* 0x0000000210007986 */ /* 0x001fe2000c101b24 */
[----:B------:R-:W-:Y:S05]  /*1a050*/  EXIT ;  /* 0x000000000000794d */ /* 0x000fea0003800000 */
.L_x_2122:
        /* <DEDUP_REMOVED lines=12> */
[----:B0-----:R-:W-:Y:S01]  /*1a120*/  STG.E.U16 desc[UR36][R16.64], R3 ;  /* 0x0000000310007986 */ /* 0x001fe2000c101524 */
[----:B------:R-:W-:Y:S05]  /*1a130*/  EXIT ;  /* 0x000000000000794d */ /* 0x000fea0003800000 */
.L_x_2136:
        /* <DEDUP_REMOVED lines=17> */
.L_x_2139:
[----:B------:R-:W-:-:S04]  /*1a250*/  SHF.R.U32.HI R3, RZ, 0x18, R3 ;  /* 0x00000018ff037819 */ /* 0x000fc80000011603 */
[----:B------:R-:W-:-:S04]  /*1a260*/  LOP3.LUT R0, R0, 0x80, R3, 0xf8, !PT ;  /* 0x0000008000007812 */ /* 0x000fc800078ef803 */
[----:B------:R-:W-:-:S07]  /*1a270*/  PRMT R8, R0, 0x7610, R8 ;  /* 0x0000761000087816 */ /* 0x000fce0000000008 */
.L_x_2138:
[----:B------:R-:W-:Y:S05]  /*1a280*/  BSYNC.RECONVERGENT B0 ;  /* 0x0000000000007941 */ /* 0x000fea0003800200 */
.L_x_2137:
[----:B------:R-:W-:Y:S01]  /*1a290*/  STG.E.U8 desc[UR36][R16.64], R8 ;  /* 0x0000000810007986 */ /* 0x000fe2000c101124 */
[----:B------:R-:W-:Y:S05]  /*1a2a0*/  EXIT ;  /* 0x000000000000794d */ /* 0x000fea0003800000 */
.L_x_2135:
        /* <DEDUP_REMOVED lines=17> */
.L_x_2142:
[----:B------:R-:W-:-:S04]  /*1a3c0*/  SHF.R.U32.HI R3, RZ, 0x18, R3 ;  /* 0x00000018ff037819 */ /* 0x000fc80000011603 */
[----:B------:R-:W-:-:S04]  /*1a3d0*/  LOP3.LUT R0, R0, 0x80, R3, 0xf8, !PT ;  /* 0x0000008000007812 */ /* 0x000fc800078ef803 */
[----:B------:R-:W-:-:S07]  /*1a3e0*/  PRMT R8, R0, 0x7610, R8 ;  /* 0x0000761000087816 */ /* 0x000fce0000000008 */
.L_x_2141:
[----:B------:R-:W-:Y:S05]  /*1a3f0*/  BSYNC.RECONVERGENT B0 ;  /* 0x0000000000007941 */ /* 0x000fea0003800200 */
.L_x_2140:
[----:B------:R-:W-:Y:S01]  /*1a400*/  STG.E.U8 desc[UR36][R16.64], R8 ;  /* 0x0000000810007986 */ /* 0x000fe2000c101124 */
[----:B------:R-:W-:Y:S05]  /*1a410*/  EXIT ;  /* 0x000000000000794d */ /* 0x000fea0003800000 */
.L_x_2134:
        /* <DEDUP_REMOVED lines=22> */
.L_x_2144:
[----:B------:R-:W-:-:S06]  /*1a580*/  HADD2.F32 R2, -RZ, R19.H0_H0 ;  /* 0x20000013ff027230 */ /* 0x000fcc0000004100 */
[----:B------:R-:W0:Y:S02]  /*1a590*/  F2I.U64.TRUNC R2, R2 ;  /* 0x0000000200027311 */ /* 0x000e24000020d800 */
[----:B0-----:R-:W-:Y:S01]  /*1a5a0*/  STG.E.64 desc[UR36][R16.64], R2 ;  /* 0x0000000210007986 */ /* 0x001fe2000c101b24 */
[----:B------:R-:W-:Y:S05]  /*1a5b0*/  EXIT ;  /* 0x000000000000794d */ /* 0x000fea0003800000 */
.L_x_2143:
[----:B------:R-:W-:-:S06]  /*1a5c0*/  HADD2.F32 R19, -RZ, R19.H0_H0 ;  /* 0x20000013ff137230 */ /* 0x000fcc0000004100 */
[----:B------:R-:W0:Y:S02]  /*1a5d0*/  F2I.FTZ.U32.TRUNC.NTZ R19, R19 ;  /* 0x0000001300137305 */ /* 0x000e24000021f000 */
[----:B0-----:R-:W-:Y:S01]  /*1a5e0*/  STG.E desc[UR36][R16.64], R19 ;  /* 0x0000001310007986 */ /* 0x001fe2000c101924 */
[----:B------:R-:W-:Y:S05]  /*1a5f0*/  EXIT ;  /* 0x000000000000794d */ /* 0x000fea0003800000 */
.L_x_2133:
        /* <DEDUP_REMOVED lines=9> */
[----:B------:R-:W-:Y:S01]  /*1a690*/  STG.E.U8 desc[UR36][R16.64], R3 ;  /* 0x0000000310007986 */ /* 0x000fe2000c101124 */
[----:B------:R-:W-:Y:S05]  /*1a6a0*/  EXIT ;  /* 0x000000000000794d */ /* 0x000fea0003800000 */
.L_x_2146:
[----:B------:R-:W-:Y:S01]  /*1a6b0*/  HADD2.F32 R19, -RZ, R19.H0_H0 ;  /* 0x20000013ff137230 */ /* 0x000fe20000004100 */
[----:B------:R-:W-:-:S04]  /*1a6c0*/  CS2R R6, SRZ ;  /* 0x0000000000067805 */ /* 0x000fc8000001ff00 */
[----:B------:R-:W-:-:S06]  /*1a6d0*/  FMUL.FTZ R4, R19, 1 ;  /* 0x3f80000013047820 */ /* 0x000fcc0000410000 */
[----:B------:R-:W0:Y:S02]  /*1a6e0*/  F2F.F64.F32 R4, R4 ;  /* 0x0000000400047310 */ /* 0x000e240000201800 */
[----:B0-----:R-:W-:Y:S01]  /*1a6f0*/  STG.E.128 desc[UR36][R16.64], R4 ;  /* 0x0000000410007986 */ /* 0x001fe2000c101d24 */
[----:B------:R-:W-:Y:S05]  /*1a700*/  EXIT ;  /* 0x000000000000794d */ /* 0x000fea0003800000 */
.L_x_2145:
[----:B------:R-:W-:-:S09]  /*1a710*/  UISETP.NE.AND UP0, UPT, UR4, 0xf, UPT ;  /* 0x0000000f0400788c */ /* 0x000fd2000bf05270 */
[----:B------:R-:W-:Y:S05]  /*1a720*/  BRA.U !UP0, `(.L_x_2147) ;  /* 0x0000000108e87547 */ /* 0x000fea000b800000 */
[----:B------:R-:W-:-:S09]  /*1a730*/  UISETP.NE.AND UP0, UPT, UR4, 0x17, UPT ;  /* 0x000000170400788c */ /* 0x000fd2000bf05270 */
[----:B------:R-:W-:Y:S05]  /*1a740*/  BRA.U !UP0, `(.L_x_2148) ;  /* 0x0000000108907547 */ /* 0x000fea000b800000 */
[----:B------:R-:W-:-:S09]  /*1a750*/  UISETP.NE.AND UP0, UPT, UR4, 0x18, UPT ;  /* 0x000000180400788c */ /* 0x000fd2000bf05270 */
[----:B------:R-:W-:Y:S05]  /*1a760*/  BRA.U !UP0, `(.L_x_2149) ;  /* 0x0000000108447547 */ /* 0x000fea000b800000 */
.L_x_2126:
        /* <DEDUP_REMOVED lines=16> */
.L_x_2150:
[----:B------:R-:W-:Y:S05]  /*1a870*/  EXIT ;  /* 0x000000000000794d */ /* 0x000fea0003800000 */
.L_x_2149:
        /* <DEDUP_REMOVED lines=13> */
.L_x_2152:
[----:B------:R-:W-:Y:S05]  /*1a950*/  BSYNC.RECONVERGENT B0 ;  /* 0x0000000000007941 */ /* 0x000fea0003800200 */
.L_x_2151:
[----:B------:R-:W-:-:S05]  /*1a960*/  LOP3.LUT R3, R0, 0x80, R3, 0xf8, !PT ;  /* 0x0000008000037812 */ /* 0x000fca00078ef803 */
[----:B------:R-:W-:Y:S01]  /*1a970*/  STG.E.U8 desc[UR36][R16.64], R3 ;  /* 0x0000000310007986 */ /* 0x000fe2000c101124 */
[----:B------:R-:W-:Y:S05]  /*1a980*/  EXIT ;  /* 0x000000000000794d */ /* 0x000fea0003800000 */
.L_x_2148:
        /* <DEDUP_REMOVED lines=12> */
.L_x_2154:
[----:B------:R-:W-:Y:S01]  /*1aa50*/  IMAD.MOV.U32 R0, RZ, RZ, 0x7f ;  /* 0x0000007fff007424 */ /* 0x000fe200078e00ff */
[----:B------:R-:W-:-:S04]  /*1aa60*/  ISETP.GT.U32.AND P0, PT, R2, 0x7f800000, PT ;  /* 0x7f8000000200780c */ /* 0x000fc80003f04070 */
[----:B------:R-:W-:-:S09]  /*1aa70*/  SEL R0, R0, 0x7c, P0 ;  /* 0x0000007c00007807 */ /* 0x000fd20000000000 */
.L_x_2155:
[----:B------:R-:W-:Y:S05]  /*1aa80*/  BSYNC.RECONVERGENT B0 ;  /* 0x0000000000007941 */ /* 0x000fea0003800200 */
.L_x_2153:
[----:B------:R-:W-:-:S04]  /*1aa90*/  SHF.R.U32.HI R3, RZ, 0x18, R3 ;  /* 0x00000018ff037819 */ /* 0x000fc80000011603 */
[----:B------:R-:W-:-:S05]  /*1aaa0*/  LOP3.LUT R3, R0, 0x80, R3, 0xf8, !PT ;  /* 0x0000008000037812 */ /* 0x000fca00078ef803 */
[----:B------:R-:W-:Y:S01]  /*1aab0*/  STG.E.U8 desc[UR36][R16.64], R3 ;  /* 0x0000000310007986 */ /* 0x000fe2000c101124 */
[----:B------:R-:W-:Y:S05]  /*1aac0*/  EXIT ;  /* 0x000000000000794d */ /* 0x000fea0003800000 */
.L_x_2147:
[----:B------:R-:W-:-:S05]  /*1aad0*/  HADD2.F32 R0, -RZ, R19.H0_H0 ;  /* 0x20000013ff007230 */ /* 0x000fca0000004100 */
[----:B------:R-:W-:-:S05]  /*1aae0*/  F2FP.BF16.F32.PACK_AB R0, RZ, R0 ;  /* 0x00000000ff00723e */ /* 0x000fca00000010ff */
[----:B------:R-:W-:Y:S01]  /*1aaf0*/  STG.E.U16 desc[UR36][R16.64], R0 ;  /* 0x0000000010007986 */ /* 0x000fe2000c101524 */
[----:B------:R-:W-:Y:S05]  /*1ab00*/  EXIT ;  /* 0x000000000000794d */ /* 0x000fea0003800000 */
.L_x_2156:
        /* <DEDUP_REMOVED lines=15> */
.L_x_9514:


//--------------------- .text._ZN2at6native27unrolled_elementwise_kernelIZZZNS0_14glu_jvp_kernelERNS_18TensorIteratorBaseEENKUlvE_clEvENKUlvE1_clEvEUlN3c104HalfES7_S7_S7_E_St5arrayIPcLm5EELi4E23TrivialOffsetCalculatorILi4EjESC_ILi1EjENS0_6memory12LoadWithCastILi4EEENSF_13StoreWithCastILi1EEEEEviT_T0_T2_T3_T4_T5_ --------------------------
	.section	.text._ZN2at6native27unrolled_elementwise_kernelIZZZNS0_14glu_jvp_kernelERNS_18TensorIteratorBaseEENKUlvE_clEvENKUlvE1_clEvEUlN3c104HalfES7_S7_S7_E_St5arrayIPcLm5EELi4E23TrivialOffsetCalculatorILi4EjESC_ILi1EjENS0_6memory12LoadWithCastILi4EEENSF_13StoreWithCastILi1EEEEEviT_T0_T2_T3_T4_T5_,"ax",@progbits
	.align	128
        .global         _ZN2at6native27unrolled_elementwise_kernelIZZZNS0_14glu_jvp_kernelERNS_18TensorIteratorBaseEENKUlvE_clEvENKUlvE1_clEvEUlN3c104HalfES7_S7_S7_E_St5arrayIPcLm5EELi4E23TrivialOffsetCalculatorILi4EjESC_ILi1EjENS0_6memory12LoadWithCastILi4EEENSF_13StoreWithCastILi1EEEEEviT_T0_T2_T3_T4_T5_
        .type           _ZN2at6native27unrolled_elementwise_kernelIZZZNS0_14glu_jvp_kernelERNS_18TensorIteratorBaseEENKUlvE_clEvENKUlvE1_clEvEUlN3c104HalfES7_S7_S7_E_St5arrayIPcLm5EELi4E23TrivialOffsetCalculatorILi4EjESC_ILi1EjENS0_6memory12LoadWithCastILi4EEENSF_13StoreWithCastILi1EEEEEviT_T0_T2_T3_T4_T5_,@function
        .size           _ZN2at6native27unrolled_elementwise_kernelIZZZNS0_14glu_jvp_kernelERNS_18TensorIteratorBaseEENKUlvE_clEvENKUlvE1_clEvEUlN3c104HalfES7_S7_S7_E_St5arrayIPcLm5EELi4E23TrivialOffsetCalculatorILi4EjESC_ILi1EjENS0_6memory12LoadWithCastILi4EEENSF_13StoreWithCastILi1EEEEEviT_T0_T2_T3_T4_T5_,(.L_x_9515 - _ZN2at6native27unrolled_elementwise_kernelIZZZNS0_14glu_jvp_kernelERNS_18TensorIteratorBaseEENKUlvE_clEvENKUlvE1_clEvEUlN3c104HalfES7_S7_S7_E_St5arrayIPcLm5EELi4E23TrivialOffsetCalculatorILi4EjESC_ILi1EjENS0_6memory12LoadWithCastILi4EEENSF_13StoreWithCastILi1EEEEEviT_T0_T2_T3_T4_T5_)
        .other          _ZN2at6native27unrolled_elementwise_kernelIZZZNS0_14glu_jvp_kernelERNS_18TensorIteratorBaseEENKUlvE_clEvENKUlvE1_clEvEUlN3c104HalfES7_S7_S7_E_St5arrayIPcLm5EELi4E23TrivialOffsetCalculatorILi4EjESC_ILi1EjENS0_6memory12LoadWithCastILi4EEENSF_13StoreWithCastILi1EEEEEviT_T0_T2_T3_T4_T5_,@"STO_CUDA_ENTRY STV_DEFAULT"
_ZN2at6native27unrolled_elementwise_kernelIZZZNS0_14glu_jvp_kernelERNS_18TensorIteratorBaseEENKUlvE_clEvENKUlvE1_clEvEUlN3c104HalfES7_S7_S7_E_St5arrayIPcLm5EELi4E23TrivialOffsetCalculatorILi4EjESC_ILi1EjENS0_6memory12LoadWithCastILi4EEENSF_13StoreWithCastILi1EEEEEviT_T0_T2_T3_T4_T5_:
.text._ZN2at6native27unrolled_elementwise_kernelIZZZNS0_14glu_jvp_kernelERNS_18TensorIteratorBaseEENKUlvE_clEvENKUlvE1_clEvEUlN3c104HalfES7_S7_S7_E_St5arrayIPcLm5EELi4E23TrivialOffsetCalculatorILi4EjESC_ILi1EjENS0_6memory12LoadWithCastILi4EEENSF_13StoreWithCastILi1EEEEEviT_T0_T2_T3_T4_T5_:
        /* <DEDUP_REMOVED lines=41> */
.L_x_2162:
[----:B------:R-:W2:Y:S02]  /*0290*/  LDG.E.U8 R4, desc[UR36][R4.64] ;  /* 0x0000002404047981 */ /* 0x000ea4000c1e1100 */
[----:B--2---:R-:W-:-:S04]  /*02a0*/  I2FP.F32.U32 R0, R4 ;  /* 0x0000000400007245 */ /* 0x004fc80000201000 */
[----:B------:R-:W-:-:S04]  /*02b0*/  F2FP.F16.F32.PACK_AB R0, RZ, R0 ;  /* 0x00000000ff00723e */ /* 0x000fc800000000ff */
[----:B------:R-:W-:Y:S01]  /*02c0*/  PRMT R16, R0, 0x7610, R16 ;  /* 0x0000761000107816 */ /* 0x000fe20000000010 */
[----:B------:R-:W-:Y:S06]  /*02d0*/  BRA `(.L_x_2164) ;  /* 0x0000000c00b87947 */ /* 0x000fec0003800000 */
.L_x_2161:
        /* <DEDUP_REMOVED lines=11> */
.L_x_2166:
[----:B------:R-:W2:Y:S02]  /*0390*/  LDG.E R4, desc[UR36][R4.64] ;  /* 0x0000002404047981 */ /* 0x000ea4000c1e1900 */
[----:B--2---:R-:W-:-:S04]  /*03a0*/  I2FP.F32.S32 R0, R4 ;  /* 0x0000000400007245 */ /* 0x004fc80000201400 */
[----:B------:R-:W-:-:S04]  /*03b0*/  F2FP.F16.F32.PACK_AB R0, RZ, R0 ;  /* 0x00000000ff00723e */ /* 0x000fc800000000ff */
[----:B------:R-:W-:Y:S01]  /*03c0*/  PRMT R16, R0, 0x7610, R16 ;  /* 0x0000761000107816 */ /* 0x000fe20000000010 */
[----:B------:R-:W-:Y:S06]  /*03d0*/  BRA `(.L_x_2164) ;  /* 0x0000000c00787947 */ /* 0x000fec0003800000 */
.L_x_2165:
[----:B------:R-:W2:Y:S02]  /*03e0*/  LDG.E.U16 R4, desc[UR36][R4.64] ;  /* 0x0000002404047981 */ /* 0x000ea4000c1e1500 */
[----:B--2---:R-:W0:Y:S02]  /*03f0*/  I2F.S16 R0, R4 ;  /* 0x0000000400007306 */ /* 0x004e240000101400 */
[----:B0-----:R-:W-:-:S04]  /*0400*/  F2FP.F16.F32.PACK_AB R0, RZ, R0 ;  /* 0x00000000ff00723e */ /* 0x001fc800000000ff */
[----:B------:R-:W-:Y:S01]  /*0410*/  PRMT R16, R0, 0x7610, R16 ;  /* 0x0000761000107816 */ /* 0x000fe20000000010 */
[----:B------:R-:W-:Y:S06]  /*0420*/  BRA `(.L_x_2164) ;  /* 0x0000000c00647947 */ /* 0x000fec0003800000 */
.L_x_2160:
        /* <DEDUP_REMOVED lines=9> */
.L_x_2168:
[----:B------:R1:W5:Y:S01]  /*04c0*/  LDG.E.U16 R16, desc[UR36][R4.64] ;  /* 0x0000002404107981 */ /* 0x000362000c1e1500 */
[----:B------:R-:W-:Y:S05]  /*04d0*/  BRA `(.L_x_2164) ;  /* 0x0000000c00387947 */ /* 0x000fea0003800000 */
.L_x_2167:
        /* <DEDUP_REMOVED lines=9> */
.L_x_2170:
[----:B------:R0:W5:Y:S01]  /*0570*/  LDG.E.U16 R16, desc[UR36][R4.64] ;  /* 0x0000002404107981 */ /* 0x000162000c1e1500 */
[----:B------:R-:W-:Y:S05]  /*0580*/  BRA `(.L_x_2164) ;  /* 0x0000000c000c7947 */ /* 0x000fea0003800000 */
.L_x_2169:
        /* <DEDUP_REMOVED lines=9> */
.L_x_2159:
        /* <DEDUP_REMOVED lines=14> */
.L_x_2173:
        /* <DEDUP_REMOVED lines=9> */
.L_x_2172:
        /* <DEDUP_REMOVED lines=27> */
.L_x_2175:
        /* <DEDUP_REMOVED lines=12> */
[----:B------:R-:W-:-:S04]  /*0a00*/  F2FP.F16.F32.PACK_AB R0, RZ, R0 ;  /* 0x00000000ff00723e */ /* 0x000fc800000000ff */
[----:B------:R-:W-:Y:S01]  /*0a10*/  PRMT R16, R0, 0x7610, R16 ;  /* 0x0000761000107816 */ /* 0x000fe20000000010 */
[----:B------:R-:W-:Y:S06]  /*0a20*/  BRA `(.L_x_2164) ;  /* 0x0000000400e47947 */ /* 0x000fec0003800000 */
.L_x_2174:
[----:B------:R-:W2:Y:S02]  /*0a30*/  LDG.E.U16 R0, desc[UR36][R4.64] ;  /* 0x0000002404007981 */ /* 0x000ea4000c1e1500 */
[----:B--2---:R-:W-:-:S05]  /*0a40*/  IMAD.U32 R0, R0, 0x10000, RZ ;  /* 0x0001000000007824 */ /* 0x004fca00078e00ff */
[----:B------:R-:W-:-:S04]  /*0a50*/  F2FP.F16.F32.PACK_AB R0, RZ, R0 ;  /* 0x00000000ff00723e */ /* 0x000fc800000000ff */
[----:B------:R-:W-:Y:S01]  /*0a60*/  PRMT R16, R0, 0x7610, R16 ;  /* 0x0000761000107816 */ /* 0x000fe20000000010 */
[----:B------:R-:W-:Y:S06]  /*0a70*/  BRA `(.L_x_2164) ;  /* 0x0000000400d07947 */ /* 0x000fec0003800000 */
.L_x_2171:
        /* <DEDUP_REMOVED lines=13> */
.L_x_2178:
        /* <DEDUP_REMOVED lines=21> */
.L_x_2182:
[----:B------:R-:W-:Y:S05]  /*0ca0*/  BSYNC.RECONVERGENT B1 ;  /* 0x0000000000017941 */ /* 0x000fea0003800200 */
.L_x_2181:
[----:B------:R-:W-:Y:S01]  /*0cb0*/  IMAD.SHL.U32 R0, R0, 0x100000, RZ ;  /* 0x0010000000007824 */ /* 0x000fe200078e00ff */
[----:B------:R-:W-:-:S04]  /*0cc0*/  LEA R3, R3, 0x3b800000, 0x17 ;  /* 0x3b80000003037811 */ /* 0x000fc800078eb8ff */
[----:B------:R-:W-:-:S07]  /*0cd0*/  LOP3.LUT R0, R3, R0, R7, 0xfe, !PT ;  /* 0x0000000003007212 */ /* 0x000fce00078efe07 */
.L_x_2180:
[----:B------:R-:W-:Y:S05]  /*0ce0*/  BSYNC.RECONVERGENT B0 ;  /* 0x0000000000007941 */ /* 0x000fea0003800200 */
.L_x_2179:
[----:B------:R-:W-:-:S04]  /*0cf0*/  F2FP.F16.F32.PACK_AB R0, RZ, R0 ;  /* 0x00000000ff00723e */ /* 0x000fc800000000ff */
[----:B------:R-:W-:Y:S01]  /*0d00*/  PRMT R16, R0, 0x7610, R16 ;  /* 0x0000761000107816 */ /* 0x000fe20000000010 */
[----:B------:R-:W-:Y:S06]  /*0d10*/  BRA `(.L_x_2164) ;  /* 0x0000000400287947 */ /* 0x000fec0003800000 */
.L_x_2177:
        /* <DEDUP_REMOVED lines=21> */
.L_x_2186:
[----:B------:R-:W-:Y:S05]  /*0e70*/  BSYNC.RECONVERGENT B1 ;  /* 0x0000000000017941 */ /* 0x000fea0003800200 */
.L_x_2185:
[----:B------:R-:W-:Y:S01]  /*0e80*/  IMAD.SHL.U32 R0, R0, 0x200000, RZ ;  /* 0x0020000000007824 */ /* 0x000fe200078e00ff */
[----:B------:R-:W-:-:S04]  /*0e90*/  LEA R3, R3, 0x37800000, 0x17 ;  /* 0x3780000003037811 */ /* 0x000fc800078eb8ff */
[----:B------:R-:W-:-:S07]  /*0ea0*/  LOP3.LUT R0, R3, R0, R7, 0xfe, !PT ;  /* 0x0000000003007212 */ /* 0x000fce00078efe07 */
.L_x_2184:
[----:B------:R-:W-:Y:S05]  /*0eb0*/  BSYNC.RECONVERGENT B0 ;  /* 0x0000000000007941 */ /* 0x000fea0003800200 */
.L_x_2183:
[----:B------:R-:W-:-:S04]  /*0ec0*/  F2FP.F16.F32.PACK_AB R0, RZ, R0 ;  /* 0x00000000ff00723e */ /* 0x000fc800000000ff */
[----:B------:R-:W-:Y:S01]  /*0ed0*/  PRMT R16, R0, 0x7610, R16 ;  /* 0x0000761000107816 */ /* 0x000fe20000000010 */
[----:B------:R-:W-:Y:S06]  /*0ee0*/  BRA `(.L_x_2164) ;  /* 0x0000000000b47947 */ /* 0x000fec0003800000 */
.L_x_2176:
[----:B------:R-:W-:-:S09]  /*0ef0*/  UISETP.NE.AND UP0, UPT, UR4, 0x1c, UPT ;  /* 0x0000001c0400788c */ /* 0x000fd2000bf05270 */
[----:B------:R-:W-:Y:S05]  /*0f00*/  BRA.U !UP0, `(.L_x_2187) ;  /* 0x00000001089c7547 */ /* 0x000fea000b800000 */
[----:B------:R-:W-:-:S09]  /*0f10*/  UISETP.NE.AND UP0, UPT, UR4, 0x1d, UPT ;  /* 0x0000001d0400788c */ /* 0x000fd2000bf05270 */
[----:B------:R-:W-:Y:S05]  /*0f20*/  BRA.U !UP0, `(.L_x_2188) ;  /* 0x0000000108807547 */ /* 0x000fea000b800000 */
[----:B------:R-:W-:-:S09]  /*0f30*/  UISETP.NE.AND UP0, UPT, UR4, 0x2c, UPT ;  /* 0x0000002c0400788c */ /* 0x000fd2000bf05270 */
[----:B------:R-:W-:Y:S05]  /*0f40*/  BRA.U !UP0, `(.L_x_2189) ;  /* 0x0000000108487547 */ /* 0x000fea000b800000 */
.L_x_2163:
        /* <DEDUP_REMOVED lines=16> */
.L_x_2190:
[----:B------:R-:W-:Y:S01]  /*1050*/  PRMT R16, RZ, 0x7610, R16 ;  /* 0x00007610ff107816 */ /* 0x000fe20000000010 */
[----:B------:R-:W-:Y:S06]  /*1060*/  BRA `(.L_x_2164) ;  /* 0x0000000000547947 */ /* 0x000fec0003800000 */
.L_x_2189:
        /* <DEDUP_REMOVED lines=8> */
.L_x_2192:
[----:B------:R-:W-:Y:S05]  /*10f0*/  BSYNC.RECONVERGENT B0 ;  /* 0x0000000000007941 */ /* 0x000fea0003800200 */
.L_x_2191:
[----:B------:R-:W-:-:S04]  /*1100*/  F2FP.F16.F32.PACK_AB R0, RZ, R0 ;  /* 0x00000000ff00723e */ /* 0x000fc800000000ff */
[----:B------:R-:W-:Y:S01]  /*1110*/  PRMT R16, R0, 0x7610, R16 ;  /* 0x0000761000107816 */ /* 0x000fe20000000010 */
[----:B------:R-:W-:Y:S06]  /*1120*/  BRA `(.L_x_2164) ;  /* 0x0000000000247947 */ /* 0x000fec0003800000 */
.L_x_2188:
[----:B------:R-:W2:Y:S02]  /*1130*/  LDG.E.64 R4, desc[UR36][R4.64] ;  /* 0x0000002404047981 */ /* 0x000ea4000c1e1b00 */
[----:B--2---:R-:W0:Y:S02]  /*1140*/  I2F.U64 R0, R4 ;  /* 0x0000000400007312 */ /* 0x004e240000301000 */
[----:B0-----:R-:W-:-:S04]  /*1150*/  F2FP.F16.F32.PACK_AB R0, RZ, R0 ;  /* 0x00000000ff00723e */ /* 0x001fc800000000ff */
[----:B------:R-:W-:Y:S01]  /*1160*/  PRMT R16, R0, 0x7610, R16 ;  /* 0x0000761000107816 */ /* 0x000fe20000000010 */
[----:B------:R-:W-:Y:S06]  /*1170*/  BRA `(.L_x_2164) ;  /* 0x0000000000107947 */ /* 0x000fec0003800000 */
.L_x_2187:
[----:B------:R-:W2:Y:S02]  /*1180*/  LDG.E R4, desc[UR36][R4.64] ;  /* 0x0000002404047981 */ /* 0x000ea4000c1e1900 */
[----:B--2---:R-:W-:-:S04]  /*1190*/  I2FP.F32.U32 R0, R4 ;  /* 0x0000000400007245 */ /* 0x004fc80000201000 */
[----:B------:R-:W-:-:S04]  /*11a0*/  F2FP.F16.F32.PACK_AB R0, RZ, R0 ;  /* 0x00000000ff00723e */ /* 0x000fc800000000ff */
[----:B------:R-:W-:-:S07]  /*11b0*/  PRMT R16, R0, 0x7610, R16 ;  /* 0x0000761000107816 */ /* 0x000fce0000000010 */
.L_x_2164:
[----:B01----:R-:W0:Y:S01]  /*11c0*/  LDC.64 R4, c[0x0][0x398] ;  /* 0x0000e600ff047b82 */ /* 0x003e220000000a00 */
        /* <DEDUP_REMOVED lines=20> */
.L_x_2196:
[----:B------:R-:W2:Y:S02]  /*1310*/  LDG.E.U8 R4, desc[UR36][R4.64] ;  /* 0x0000002404047981 */ /* 0x000ea4000c1e1100 */
[----:B--2---:R-:W-:-:S04]  /*1320*/  I2FP.F32.U32 R0, R4 ;  /* 0x0000000400007245 */ /* 0x004fc80000201000 */
[----:B------:R-:W-:-:S04]  /*1330*/  F2FP.F16.F32.PACK_AB R0, RZ, R0 ;  /* 0x00000000ff00723e */ /* 0x000fc800000000ff */
[----:B------:R-:W-:Y:S01]  /*1340*/  PRMT R17, R0, 0x7610, R17 ;  /* 0x0000761000117816 */ /* 0x000fe20000000011 */
[----:B------:R-:W-:Y:S06]  /*1350*/  BRA `(.L_x_2198) ;  /* 0x0000000c00b87947 */ /* 0x000fec0003800000 */
.L_x_2195:
        /* <DEDUP_REMOVED lines=11> */
.L_x_2200:
[----:B------:R-:W2:Y:S02]  /*1410*/  LDG.E R4, desc[UR36][R4.64] ;  /* 0x0000002404047981 */ /* 0x000ea4000c1e1900 */
[----:B--2---:R-:W-:-:S04]  /*1420*/  I2FP.F32.S32 R0, R4 ;  /* 0x0000000400007245 */ /* 0x004fc80000201400 */
[----:B------:R-:W-:-:S04]  /*1430*/  F2FP.F16.F32.PACK_AB R0, RZ, R0 ;  /* 0x00000000ff00723e */ /* 0x000fc800000000ff */
[----:B------:R-:W-:Y:S01]  /*1440*/  PRMT R17, R0, 0x7610, R17 ;  /* 0x0000761000117816 */ /* 0x000fe20000000011 */
[----:B------:R-:W-:Y:S06]  /*1450*/  BRA `(.L_x_2198) ;  /* 0x0000000c00787947 */ /* 0x000fec0003800000 */
.L_x_2199:
[----:B------:R-:W2:Y:S02]  /*1460*/  LDG.E.U16 R4, desc[UR36][R4.64] ;  /* 0x0000002404047981 */ /* 0x000ea4000c1e1500 */
[----:B--2---:R-:W0:Y:S02]  /*1470*/  I2F.S16 R0, R4 ;  /* 0x0000000400007306 */ /* 0x004e240000101400 */
[----:B0-----:R-:W-:-:S04]  /*1480*/  F2FP.F16.F32.PACK_AB R0, RZ, R0 ;  /* 0x00000000ff00723e */ /* 0x001fc800000000ff */
[----:B------:R-:W-:Y:S01]  /*1490*/  PRMT R17, R0, 0x7610, R17 ;  /* 0x0000761000117816 */ /* 0x000fe20000000011 */
[----:B------:R-:W-:Y:S06]  /*14a0*/  BRA `(.L_x_2198) ;  /* 0x0000000c00647947 */ /* 0x000fec0003800000 */
.L_x_2194:
        /* <DEDUP_REMOVED lines=9> */
.L_x_2202:
[----:B------:R1:W5:Y:S01]  /*1540*/  LDG.E.U16 R17, desc[UR36][R4.64] ;  /* 0x0000002404117981 */ /* 0x000362000c1e1500 */
[----:B------:R-:W-:Y:S05]  /*1550*/  BRA `(.L_x_2198) ;  /* 0x0000000c00387947 */ /* 0x000fea0003800000 */
.L_x_2201:
        /* <DEDUP_REMOVED lines=9> */
.L_x_2204:
[----:B------:R0:W5:Y:S01]  /*15f0*/  LDG.E.U16 R17, desc[UR36][R4.64] ;  /* 0x0000002404117981 */ /* 0x000162000c1e1500 */
[----:B------:R-:W-:Y:S05]  /*1600*/  BRA `(.L_x_2198) ;  /* 0x0000000c000c7947 */ /* 0x000fea0003800000 */
.L_x_2203:
        /* <DEDUP_REMOVED lines=9> */
.L_x_2193:
        /* <DEDUP_REMOVED lines=14> */
.L_x_2207:
        /* <DEDUP_REMOVED lines=9> */
.L_x_2206:
        /* <DEDUP_REMOVED lines=27> */
.L_x_2209:
        /* <DEDUP_REMOVED lines=15> */
.L_x_2208:
[----:B------:R-:W2:Y:S02]  /*1ab0*/  LDG.E.U16 R0, desc[UR36][R4.64] ;  /* 0x0000002404007981 */ /* 0x000ea4000c1e1500 */
[----:B--2---:R-:W-:-:S05]  /*1ac0*/  IMAD.U32 R0, R0, 0x10000, RZ ;  /* 0x0001000000007824 */ /* 0x004fca00078e00ff */
[----:B------:R-:W-:-:S04]  /*1ad0*/  F2FP.F16.F32.PACK_AB R0, RZ, R0 ;  /* 0x00000000ff00723e */ /* 0x000fc800000000ff */
[----:B------:R-:W-:Y:S01]  /*1ae0*/  PRMT R17, R0, 0x7610, R17 ;  /* 0x0000761000117816 */ /* 0x000fe20000000011 */
[----:B------:R-:W-:Y:S06]  /*1af0*/  BRA `(.L_x_2198) ;  /* 0x0000000400d07947 */ /* 0x000fec0003800000 */
.L_x_2205:
        /* <DEDUP_REMOVED lines=13> */
.L_x_2212:
        /* <DEDUP_REMOVED lines=21> */
.L_x_2216:
[----:B------:R-:W-:Y:S05]  /*1d20*/  BSYNC.RECONVERGENT B1 ;  /* 0x0000000000017941 */ /* 0x000fea0003800200 */
.L_x_2215:
[----:B------:R-:W-:Y:S01]  /*1d30*/  IMAD.SHL.U32 R0, R0, 0x100000, RZ ;  /* 0x0010000000007824 */ /* 0x000fe200078e00ff */
[----:B------:R-:W-:-:S04]  /*1d40*/  LEA R3, R3, 0x3b800000, 0x17 ;  /* 0x3b80000003037811 */ /* 0x000fc800078eb8ff */
[----:B------:R-:W-:-:S07]  /*1d50*/  LOP3.LUT R0, R3, R0, R7, 0xfe, !PT ;  /* 0x0000000003007212 */ /* 0x000fce00078efe07 */
.L_x_2214:
[----:B------:R-:W-:Y:S05]  /*1d60*/  BSYNC.RECONVERGENT B0 ;  /* 0x0000000000007941 */ /* 0x000fea0003800200 */
.L_x_2213:
[----:B------:R-:W-:-:S04]  /*1d70*/  F2FP.F16.F32.PACK_AB R0, RZ, R0 ;  /* 0x00000000ff00723e */ /* 0x000fc800000000ff */
[----:B------:R-:W-:Y:S01]  /*1d80*/  PRMT R17, R0, 0x7610, R17 ;  /* 0x0000761000117816 */ /* 0x000fe20000000011 */
[----:B------:R-:W-:Y:S06]  /*1d90*/  BRA `(.L_x_2198) ;  /* 0x0000000400287947 */ /* 0x000fec0003800000 */
.L_x_2211:
        /* <DEDUP_REMOVED lines=21> */
.L_x_2220:
[----:B------:R-:W-:Y:S05]  /*1ef0*/  BSYNC.RECONVERGENT B1 ;  /* 0x0000000000017941 */ /* 0x000fea0003800200 */
.L_x_2219:
[----:B------:R-:W-:Y:S01]  /*1f00*/  IMAD.SHL.U32 R0, R0, 0x200000, RZ ;  /* 0x0020000000007824 */ /* 0x000fe200078e00ff */
[----:B------:R-:W-:-:S04]  /*1f10*/  LEA R3, R3, 0x37800000, 0x17 ;  /* 0x3780000003037811 */ /* 0x000fc800078eb8ff */
[----:B------:R-:W-:-:S07]  /*1f20*/  LOP3.LUT R0, R3, R0, R7, 0xfe, !PT ;  /* 0x0000000003007212 */ /* 0x000fce00078efe07 */
.L_x_2218:
[----:B------:R-:W-:Y:S05]  /*1f30*/  BSYNC.RECONVERGENT B0 ;  /* 0x0000000000007941 */ /* 0x000fea0003800200 */
.L_x_2217:
[----:B------:R-:W-:-:S04]  /*1f40*/  F2FP.F16.F32.PACK_AB R0, RZ, R0 ;  /* 0x00000000ff00723e */ /* 0x000fc800000000ff */
[----:B------:R-:W-:Y:S01]  /*1f50*/  PRMT R17, R0, 0x7610, R17 ;  /* 0x0000761000117816 */ /* 0x000fe20000000011 */
[----:B------:R-:W-:Y:S06]  /*1f60*/  BRA `(.L_x_2198) ;  /* 0x0000000000b47947 */ /* 0x000fec0003800000 */
.L_x_2210:
[----:B------:R-:W-:-:S09]  /*1f70*/  UISETP.NE.AND UP0, UPT, UR4, 0x1c, UPT ;  /* 0x0000001c0400788c */ /* 0x000fd2000bf05270 */
[----:B------:R-:W-:Y:S05]  /*1f80*/  BRA.U !UP0, `(.L_x_2221) ;  /* 0x00000001089c7547 */ /* 0x000fea000b800000 */
[----:B------:R-:W-:-:S09]  /*1f90*/  UISETP.NE.AND UP0, UPT, UR4, 0x1d, UPT ;  /* 0x0000001d0400788c */ /* 0x000fd2000bf05270 */
[----:B------:R-:W-:Y:S05]  /*1fa0*/  BRA.U !UP0, `(.L_x_2222) ;  /* 0x0000000108807547 */ /* 0x000fea000b800000 */
[----:B------:R-:W-:-:S09]  /*1fb0*/  UISETP.NE.AND UP0, UPT, UR4, 0x2c, UPT ;  /* 0x0000002c0400788c */ /* 0x000fd2000bf05270 */
[----:B------:R-:W-:Y:S05]  /*1fc0*/  BRA.U !UP0, `(.L_x_2223) ;  /* 0x0000000108487547 */ /* 0x000fea000b800000 */
.L_x_2197:
        /* <DEDUP_REMOVED lines=16> */
.L_x_2224:
[----:B------:R-:W-:Y:S01]  /*20d0*/  PRMT R17, RZ, 0x7610, R17 ;  /* 0x00007610ff117816 */ /* 0x000fe20000000011 */
[----:B------:R-:W-:Y:S06]  /*20e0*/  BRA `(.L_x_2198) ;  /* 0x0000000000547947 */ /* 0x000fec0003800000 */
.L_x_2223:
        /* <DEDUP_REMOVED lines=8> */
.L_x_2226:
[----:B------:R-:W-:Y:S05]  /*2170*/  BSYNC.RECONVERGENT B0 ;  /* 0x0000000000007941 */ /* 0x000fea0003800200 */
.L_x_2225:
[----:B------:R-:W-:-:S04]  /*2180*/  F2FP.F16.F32.PACK_AB R0, RZ, R0 ;  /* 0x00000000ff00723e */ /* 0x000fc800000000ff */
[----:B------:R-:W-:Y:S01]  /*2190*/  PRMT R17, R0, 0x7610, R17 ;  /* 0x0000761000117816 */ /* 0x000fe20000000011 */
[----:B------:R-:W-:Y:S06]  /*21a0*/  BRA `(.L_x_2198) ;  /* 0x0000000000247947 */ /* 0x000fec0003800000 */
.L_x_2222:
[----:B------:R-:W2:Y:S02]  /*21b0*/  LDG.E.64 R4, desc[UR36][R4.64] ;  /* 0x0000002404047981 */ /* 0x000ea4000c1e1b00 */
[----:B--2---:R-:W0:Y:S02]  /*21c0*/  I2F.U64 R0, R4 ;  /* 0x0000000400007312 */ /* 0x004e240000301000 */
[----:B0-----:R-:W-:-:S04]  /*21d0*/  F2FP.F16.F32.PACK_AB R0, RZ, R0 ;  /* 0x00000000ff00723e */ /* 0x001fc800000000ff */
[----:B------:R-:W-:Y:S01]  /*21e0*/  PRMT R17, R0, 0x7610, R17 ;  /* 0x0000761000117816 */ /* 0x000fe20000000011 */
[----:B------:R-:W-:Y:S06]  /*21f0*/  BRA `(.L_x_2198) ;  /* 0x0000000000107947 */ /* 0x000fec0003800000 */
.L_x_2221:
[----:B------:R-:W2:Y:S02]  /*2200*/  LDG.E R4, desc[UR36][R4.64] ;  /* 0x0000002404047981 */ /* 0x000ea4000c1e1900 */
[----:B--2---:R-:W-:-:S04]  /*2210*/  I2FP.F32.U32 R0, R4 ;  /* 0x0000000400007245 */ /* 0x004fc80000201000 */
[----:B------:R-:W-:-:S04]  /*2220*/  F2FP.F16.F32.PACK_AB R0, RZ, R0 ;  /* 0x00000000ff00723e */ /* 0x000fc800000000ff */
[----:B------:R-:W-:-:S07]  /*2230*/  PRMT R17, R0, 0x7610, R17 ;  /* 0x0000761000117816 */ /* 0x000fce0000000011 */
.L_x_2198:
        /* <DEDUP_REMOVED lines=21> */
.L_x_2230:
[----:B------:R-:W2:Y:S02]  /*2390*/  LDG.E.U8 R4, desc[UR36][R4.64] ;  /* 0x0000002404047981 */ /* 0x000ea4000c1e1100 */
[----:B--2---:R-:W-:-:S04]  /*23a0*/  I2FP.F32.U32 R0, R4 ;  /* 0x0000000400007245 */ /* 0x004fc80000201000 */
[----:B------:R-:W-:-:S04]  /*23b0*/  F2FP.F16.F32.PACK_AB R0, RZ, R0 ;  /* 0x00000000ff00723e */ /* 0x000fc800000000ff */
[----:B------:R-:W-:Y:S01]  /*23c0*/  PRMT R18, R0, 0x7610, R18 ;  /* 0x0000761000127816 */ /* 0x000fe20000000012 */
[----:B------:R-:W-:Y:S06]  /*23d0*/  BRA `(.L_x_2232) ;  /* 0x0000000c00b87947 */ /* 0x000fec0003800000 */
.L_x_2229:
        /* <DEDUP_REMOVED lines=11> */
.L_x_2234:
[----:B------:R-:W2:Y:S02]  /*2490*/  LDG.E R4, desc[UR36][R4.64] ;  /* 0x0000002404047981 */ /* 0x000ea4000c1e1900 */
[----:B--2---:R-:W-:-:S04]  /*24a0*/  I2FP.F32.S32 R0, R4 ;  /* 0x0000000400007245 */ /* 0x004fc80000201400 */
[----:B------:R-:W-:-:S04]  /*24b0*/  F2FP.F16.F32.PACK_AB R0, RZ, R0 ;  /* 0x00000000ff00723e */ /* 0x000fc800000000ff */
[----:B------:R-:W-:Y:S01]  /*24c0*/  PRMT R18, R0, 0x7610, R18 ;  /* 0x0000761000127816 */ /* 0x000fe20000000012 */
[----:B------:R-:W-:Y:S06]  /*24d0*/  BRA `(.L_x_2232) ;  /* 0x0000000c00787947 */ /* 0x000fec0003800000 */
.L_x_2233:
[----:B------:R-:W2:Y:S02]  /*24e0*/  LDG.E.U16 R4, desc[UR36][R4.64] ;  /* 0x0000002404047981 */ /* 0x000ea4000c1e1500 */
[----:B--2---:R-:W0:Y:S02]  /*24f0*/  I2F.S16 R0, R4 ;  /* 0x0000000400007306 */ /* 0x004e240000101400 */
[----:B0-----:R-:W-:-:S04]  /*2500*/  F2FP.F16.F32.PACK_AB R0, RZ, R0 ;  /* 0x00000000ff00723e */ /* 0x001fc800000000ff */
[----:B------:R-:W-:Y:S01]  /*2510*/  PRMT R18, R0, 0x7610, R18 ;  /* 0x0000761000127816 */ /* 0x000fe20000000012 */
[----:B------:R-:W-:Y:S06]  /*2520*/  BRA `(.L_x_2232) ;  /* 0x0000000c00647947 */ /* 0x000fec0003800000 */
.L_x_2228:
        /* <DEDUP_REMOVED lines=9> */
.L_x_2236:
[----:B------:R0:W5:Y:S01]  /*25c0*/  LDG.E.U16 R18, desc[UR36][R4.64] ;  /* 0x0000002404127981 */ /* 0x000162000c1e1500 */
[----:B------:R-:W-:Y:S05]  /*25d0*/  BRA `(.L_x_2232) ;  /* 0x0000000c00387947 */ /* 0x000fea0003800000 */
.L_x_2235:
        /* <DEDUP_REMOVED lines=9> */
.L_x_2238:
[----:B------:R1:W5:Y:S01]  /*2670*/  LDG.E.U16 R18, desc[UR36][R4.64] ;  /* 0x0000002404127981 */ /* 0x000362000c1e1500 */
[----:B------:R-:W-:Y:S05]  /*2680*/  BRA `(.L_x_2232) ;  /* 0x0000000c000c7947 */ /* 0x000fea0003800000 */
.L_x_2237:
        /* <DEDUP_REMOVED lines=9> */
.L_x_2227:
        /* <DEDUP_REMOVED lines=14> */
.L_x_2241:
        /* <DEDUP_REMOVED lines=9> */
.L_x_2240:
        /* <DEDUP_REMOVED lines=27> */
.L_x_2243:
        /* <DEDUP_REMOVED lines=15> */
.L_x_2242:
[----:B------:R-:W2:Y:S02]  /*2b30*/  LDG.E.U16 R0, desc[UR36][R4.64] ;  /* 0x0000002404007981 */ /* 0x000ea4000c1e1500 */
[----:B--2---:R-:W-:-:S05]  /*2b40*/  IMAD.U32 R0, R0, 0x10000, RZ ;  /* 0x0001000000007824 */ /* 0x004fca00078e00ff */
[----:B------:R-:W-:-:S04]  /*2b50*/  F2FP.F16.F32.PACK_AB R0, RZ, R0 ;  /* 0x00000000ff00723e */ /* 0x000fc800000000ff */
[----:B------:R-:W-:Y:S01]  /*2b60*/  PRMT R18, R0, 0x7610, R18 ;  /* 0x0000761000127816 */ /* 0x000fe20000000012 */
[----:B------:R-:W-:Y:S06]  /*2b70*/  BRA `(.L_x_2232) ;  /* 0x0000000400d07947 */ /* 0x000fec0003800000 */
.L_x_2239:
        /* <DEDUP_REMOVED lines=13> */
.L_x_2246:
        /* <DEDUP_REMOVED lines=21> */
.L_x_2250:
[----:B------:R-:W-:Y:S05]  /*2da0*/  BSYNC.RECONVERGENT B1 ;  /* 0x0000000000017941 */ /* 0x000fea0003800200 */
.L_x_2249:
[----:B------:R-:W-:Y:S01]  /*2db0*/  IMAD.SHL.U32 R0, R0, 0x100000, RZ ;  /* 0x0010000000007824 */ /* 0x000fe200078e00ff */
[----:B------:R-:W-:-:S04]  /*2dc0*/  LEA R3, R3, 0x3b800000, 0x17 ;  /* 0x3b80000003037811 */ /* 0x000fc800078eb8ff */
[----:B------:R-:W-:-:S07]  /*2dd0*/  LOP3.LUT R0, R3, R0, R7, 0xfe, !PT ;  /* 0x0000000003007212 */ /* 0x000fce00078efe07 */
.L_x_2248:
[----:B------:R-:W-:Y:S05]  /*2de0*/  BSYNC.RECONVERGENT B0 ;  /* 0x0000000000007941 */ /* 0x000fea0003800200 */
.L_x_2247:
[----:B------:R-:W-:-:S04]  /*2df0*/  F2FP.F16.F32.PACK_AB R0, RZ, R0 ;  /* 0x00000000ff00723e */ /* 0x000fc800000000ff */
[----:B------:R-:W-:Y:S01]  /*2e00*/  PRMT R18, R0, 0x7610, R18 ;  /* 0x0000761000127816 */ /* 0x000fe20000000012 */
[----:B------:R-:W-:Y:S06]  /*2e10*/  BRA `(.L_x_2232) ;  /* 0x0000000400287947 */ /* 0x000fec0003800000 */
.L_x_2245:
        /* <DEDUP_REMOVED lines=21> */
.L_x_2254:
[----:B------:R-:W-:Y:S05]  /*2f70*/  BSYNC.RECONVERGENT B1 ;  /* 0x0000000000017941 */ /* 0x000fea0003800200 */
.L_x_2253:
[----:B------:R-:W-:Y:S01]  /*2f80*/  IMAD.SHL.U32 R0, R0, 0x200000, RZ ;  /* 0x0020000000007824 */ /* 0x000fe200078e00ff */
[----:B------:R-:W-:-:S04]  /*2f90*/  LEA R3, R3, 0x37800000, 0x17 ;  /* 0x3780000003037811 */ /* 0x000fc800078eb8ff */
[----:B------:R-:W-:-:S07]  /*2fa0*/  LOP3.LUT R0, R3, R0, R7, 0xfe, !PT ;  /* 0x0000000003007212 */ /* 0x000fce00078efe07 */
.L_x_2252:
[----:B------:R-:W-:Y:S05]  /*2fb0*/  BSYNC.RECONVERGENT B0 ;  /* 0x0000000000007941 */ /* 0x000fea0003800200 */
.L_x_2251:
[----:B------:R-:W-:-:S04]  /*2fc0*/  F2FP.F16.F32.PACK_AB R0, RZ, R0 ;  /* 0x00000000ff00723e */ /* 0x000fc800000000ff */
[----:B------:R-:W-:Y:S01]  /*2fd0*/  PRMT R18, R0, 0x7610, R18 ;  /* 0x0000761000127816 */ /* 0x000fe20000000012 */
[----:B------:R-:W-:Y:S06]  /*2fe0*/  BRA `(.L_x_2232) ;  /* 0x0000000000b47947 */ /* 0x000fec0003800000 */
.L_x_2244:
[----:B------:R-:W-:-:S09]  /*2ff0*/  UISETP.NE.AND UP0, UPT, UR4, 0x1c, UPT ;  /* 0x0000001c0400788c */ /* 0x000fd2000bf05270 */
[----:B------:R-:W-:Y:S05]  /*3000*/  BRA.U !UP0, `(.L_x_2255) ;  /* 0x00000001089c7547 */ /* 0x000fea000b800000 */
[----:B------:R-:W-:-:S09]  /*3010*/  UISETP.NE.AND UP0, UPT, UR4, 0x1d, UPT ;  /* 0x0000001d0400788c */ /* 0x000fd2000bf05270 */
[----:B------:R-:W-:Y:S05]  /*3020*/  BRA.U !UP0, `(.L_x_2256) ;  /* 0x0000000108807547 */ /* 0x000fea000b800000 */
[----:B------:R-:W-:-:S09]  /*3030*/  UISETP.NE.AND UP0, UPT, UR4, 0x2c, UPT ;  /* 0x0000002c0400788c */ /* 0x000fd2000bf05270 */
[----:B------:R-:W-:Y:S05]  /*3040*/  BRA.U !UP0, `(.L_x_2257) ;  /* 0x0000000108487547 */ /* 0x000fea000b800000 */
.L_x_2231:
        /* <DEDUP_REMOVED lines=16> */
.L_x_2258:
[----:B------:R-:W-:Y:S01]  /*3150*/  PRMT R18, RZ, 0x7610, R18 ;  /* 0x00007610ff127816 */ /* 0x000fe20000000012 */
[----:B------:R-:W-:Y:S06]  /*3160*/  BRA `(.L_x_2232) ;  /* 0x0000000000547947 */ /* 0x000fec0003800000 */
.L_x_2257:
        /* <DEDUP_REMOVED lines=8> */
.L_x_2260:
[----:B------:R-:W-:Y:S05]  /*31f0*/  BSYNC.RECONVERGENT B0 ;  /* 0x0000000000007941 */ /* 0x000fea0003800200 */
.L_x_2259:
[----:B------:R-:W-:-:S04]  /*3200*/  F2FP.F16.F32.PACK_AB R0, RZ, R0 ;  /* 0x00000000ff00723e */ /* 0x000fc800000000ff */
[----:B------:R-:W-:Y:S01]  /*3210*/  PRMT R18, R0, 0x7610, R18 ;  /* 0x0000761000127816 */ /* 0x000fe20000000012 */
[----:B------:R-:W-:Y:S06]  /*3220*/  BRA `(.L_x_2232) ;  /* 0x0000000000247947 */ /* 0x000fec0003800000 */
.L_x_2256:
[----:B------:R-:W2:Y:S02]  /*3230*/  LDG.E.64 R4, desc[UR36][R4.64] ;  /* 0x0000002404047981 */ /* 0x000ea4000c1e1b00 */
[----:B--2---:R-:W0:Y:S02]  /*3240*/  I2F.U64 R0, R4 ;  /* 0x0000000400007312 */ /* 0x004e240000301000 */
[----:B0-----:R-:W-:-:S04]  /*3250*/  F2FP.F16.F32.PACK_AB R0, RZ, R0 ;  /* 0x00000000ff00723e */ /* 0x001fc800000000ff */
[----:B------:R-:W-:Y:S01]  /*3260*/  PRMT R18, R0, 0x7610, R18 ;  /* 0x0000761000127816 */ /* 0x000fe20000000012 */
[----:B------:R-:W-:Y:S06]  /*3270*/  BRA `(.L_x_2232) ;  /* 0x0000000000107947 */ /* 0x000fec0003800000 */
.L_x_2255:
[----:B------:R-:W2:Y:S02]  /*3280*/  LDG.E R4, desc[UR36][R4.64] ;  /* 0x0000002404047981 */ /* 0x000ea4000c1e1900 */
[----:B--2---:R-:W-:-:S04]  /*3290*/  I2FP.F32.U32 R0, R4 ;  /* 0x0000000400007245 */ /* 0x004fc80000201000 */
[----:B------:R-:W-:-:S04]  /*32a0*/  F2FP.F16.F32.PACK_AB R0, RZ, R0 ;  /* 0x00000000ff00723e */ /* 0x000fc800000000ff */
[----:B------:R-:W-:-:S07]  /*32b0*/  PRMT R18, R0, 0x7610, R18 ;  /* 0x0000761000127816 */ /* 0x000fce0000000012 */
.L_x_2232:
        /* <DEDUP_REMOVED lines=21> */
.L_x_2264:
[----:B------:R-:W2:Y:S02]  /*3410*/  LDG.E.U8 R4, desc[UR36][R4.64] ;  /* 0x0000002404047981 */ /* 0x000ea4000c1e1100 */
[----:B--2---:R-:W-:-:S04]  /*3420*/  I2FP.F32.U32 R0, R4 ;  /* 0x0000000400007245 */ /* 0x004fc80000201000 */
[----:B------:R-:W-:-:S04]  /*3430*/  F2FP.F16.F32.PACK_AB R0, RZ, R0 ;  /* 0x00000000ff00723e */ /* 0x000fc800000000ff */
[----:B------:R-:W-:Y:S01]  /*3440*/  PRMT R19, R0, 0x7610, R19 ;  /* 0x0000761000137816 */ /* 0x000fe20000000013 */
[----:B------:R-:W-:Y:S06]  /*3450*/  BRA `(.L_x_2266) ;  /* 0x0000000c00b87947 */ /* 0x000fec0003800000 */
.L_x_2263:
        /* <DEDUP_REMOVED lines=11> */
.L_x_2268:
[----:B------:R-:W2:Y:S02]  /*3510*/  LDG.E R4, desc[UR36][R4.64] ;  /* 0x0000002404047981 */ /* 0x000ea4000c1e1900 */
[----:B--2---:R-:W-:-:S04]  /*3520*/  I2FP.F32.S32 R0, R4 ;  /* 0x0000000400007245 */ /* 0x004fc80000201400 */
[----:B------:R-:W-:-:S04]  /*3530*/  F2FP.F16.F32.PACK_AB R0, RZ, R0 ;  /* 0x00000000ff00723e */ /* 0x000fc800000000ff */
[----:B------:R-:W-:Y:S01]  /*3540*/  PRMT R19, R0, 0x7610, R19 ;  /* 0x0000761000137816 */ /* 0x000fe20000000013 */
[----:B------:R-:W-:Y:S06]  /*3550*/  BRA `(.L_x_2266) ;  /* 0x0000000c00787947 */ /* 0x000fec0003800000 */
.L_x_2267:
[----:B------:R-:W2:Y:S02]  /*3560*/  LDG.E.U16 R4, desc[UR36][R4.64] ;  /* 0x0000002404047981 */ /* 0x000ea4000c1e1500 */
[----:B--2---:R-:W0:Y:S02]  /*3570*/  I2F.S16 R0, R4 ;  /* 0x0000000400007306 */ /* 0x004e240000101400 */
[----:B0-----:R-:W-:-:S04]  /*3580*/  F2FP.F16.F32.PACK_AB R0, RZ, R0 ;  /* 0x00000000ff00723e */ /* 0x001fc800000000ff */
[----:B------:R-:W-:Y:S01]  /*3590*/  PRMT R19, R0, 0x7610, R19 ;  /* 0x0000761000137816 */ /* 0x000fe20000000013 */
[----:B------:R-:W-:Y:S06]  /*35a0*/  BRA `(.L_x_2266) ;  /* 0x0000000c00647947 */ /* 0x000fec0003800000 */
.L_x_2262:
        /* <DEDUP_REMOVED lines=9> */
.L_x_2270:
[----:B------:R0:W5:Y:S01]  /*3640*/  LDG.E.U16 R19, desc[UR36][R4.64] ;  /* 0x0000002404137981 */ /* 0x000162000c1e1500 */
[----:B------:R-:W-:Y:S05]  /*3650*/  BRA `(.L_x_2266) ;  /* 0x0000000c00387947 */ /* 0x000fea0003800000 */
.L_x_2269:
        /* <DEDUP_REMOVED lines=9> */
.L_x_2272:
[----:B------:R1:W5:Y:S01]  /*36f0*/  LDG.E.U16 R19, desc[UR36][R4.64] ;  /* 0x0000002404137981 */ /* 0x000362000c1e1500 */
[----:B------:R-:W-:Y:S05]  /*3700*/  BRA `(.L_x_2266) ;  /* 0x0000000c000c7947 */ /* 0x000fea0003800000 */
.L_x_2271:
        /* <DEDUP_REMOVED lines=9> */
.L_x_2261:
        /* <DEDUP_REMOVED lines=14> */
.L_x_2275:
        /* <DEDUP_REMOVED lines=9> */
.L_x_2274:
        /* <DEDUP_REMOVED lines=27> */
.L_x_2277:
        /* <DEDUP_REMOVED lines=15> */
.L_x_2276:
[----:B------:R-:W2:Y:S02]  /*3bb0*/  LDG.E.U16 R0, desc[UR36][R4.64] ;  /* 0x0000002404007981 */ /* 0x000ea4000c1e1500 */
[----:B--2---:R-:W-:-:S05]  /*3bc0*/  IMAD.U32 R0, R0, 0x10000, RZ ;  /* 0x0001000000007824 */ /* 0x004fca00078e00ff */
[----:B------:R-:W-:-:S04]  /*3bd0*/  F2FP.F16.F32.PACK_AB R0, RZ, R0 ;  /* 0x00000000ff00723e */ /* 0x000fc800000000ff */
[----:B------:R-:W-:Y:S01]  /*3be0*/  PRMT R19, R0, 0x7610, R19 ;  /* 0x0000761000137816 */ /* 0x000fe20000000013 */
[----:B------:R-:W-:Y:S06]  /*3bf0*/  BRA `(.L_x_2266) ;  /* 0x0000000400d07947 */ /* 0x000fec0003800000 */
.L_x_2273:
        /* <DEDUP_REMOVED lines=13> */
.L_x_2280:
        /* <DEDUP_REMOVED lines=21> */
.L_x_2284:
[----:B------:R-:W-:Y:S05]  /*3e20*/  BSYNC.RECONVERGENT B1 ;  /* 0x0000000000017941 */ /* 0x000fea0003800200 */
.L_x_2283:
[----:B------:R-:W-:Y:S01]  /*3e30*/  IMAD.SHL.U32 R0, R0, 0x100000, RZ ;  /* 0x0010000000007824 */ /* 0x000fe200078e00ff */
[----:B------:R-:W-:-:S04]  /*3e40*/  LEA R3, R3, 0x3b800000, 0x17 ;  /* 0x3b80000003037811 */ /* 0x000fc800078eb8ff */
[----:B------:R-:W-:-:S07]  /*3e50*/  LOP3.LUT R0, R3, R0, R7, 0xfe, !PT ;  /* 0x0000000003007212 */ /* 0x000fce00078efe07 */
.L_x_2282:
[----:B------:R-:W-:Y:S05]  /*3e60*/  BSYNC.RECONVERGENT B0 ;  /* 0x0000000000007941 */ /* 0x000fea0003800200 */
.L_x_2281:
[----:B------:R-:W-:-:S04]  /*3e70*/  F2FP.F16.F32.PACK_AB R0, RZ, R0 ;  /* 0x00000000ff00723e */ /* 0x000fc800000000ff */
[----:B------:R-:W-:Y:S01]  /*3e80*/  PRMT R19, R0, 0x7610, R19 ;  /* 0x0000761000137816 */ /* 0x000fe20000000013 */
[----:B------:R-:W-:Y:S06]  /*3e90*/  BRA `(.L_x_2266) ;  /* 0x0000000400287947 */ /* 0x000fec0003800000 */
.L_x_2279:
        /* <DEDUP_REMOVED lines=21> */
.L_x_2288:
[----:B------:R-:W-:Y:S05]  /*3ff0*/  BSYNC.RECONVERGENT B1 ;  /* 0x0000000000017941 */ /* 0x000fea0003800200 */
.L_x_2287:
[----:B------:R-:W-:Y:S01]  /*4000*/  IMAD.SHL.U32 R0, R0, 0x200000, RZ ;  /* 0x0020000000007824 */ /* 0x000fe200078e00ff */
[----:B------:R-:W-:-:S04]  /*4010*/  LEA R3, R3, 0x37800000, 0x17 ;  /* 0x3780000003037811 */ /* 0x000fc800078eb8ff */
[----:B------:R-:W-:-:S07]  /*4020*/  LOP3.LUT R0, R3, R0, R7, 0xfe, !PT ;  /* 0x0000000003007212 */ /* 0x000fce00078efe07 */
.L_x_2286:
[----:B------:R-:W-:Y:S05]  /*4030*/  BSYNC.RECONVERGENT B0 ;  /* 0x0000000000007941 */ /* 0x000fea0003800200 */
.L_x_2285:
[----:B------:R-:W-:-:S04]  /*4040*/  F2FP.F16.F32.PACK_AB R0, RZ, R0 ;  /* 0x00000000ff00723e */ /* 0x000fc800000000ff */
[----:B------:R-:W-:Y:S01]  /*4050*/  PRMT R19, R0, 0x7610, R19 ;  /* 0x0000761000137816 */ /* 0x000fe20000000013 */
[----:B------:R-:W-:Y:S06]  /*4060*/  BRA `(.L_x_2266) ;  /* 0x0000000000b47947 */ /* 0x000fec0003800000 */
.L_x_2278:
[----:B------:R-:W-:-:S09]  /*4070*/  UISETP.NE.AND UP0, UPT, UR4, 0x1c, UPT ;  /* 0x0000001c0400788c */ /* 0x000fd2000bf05270 */
[----:B------:R-:W-:Y:S05]  /*4080*/  BRA.U !UP0, `(.L_x_2289) ;  /* 0x00000001089c7547 */ /* 0x000fea000b800000 */
[----:B------:R-:W-:-:S09]  /*4090*/  UISETP.NE.AND UP0, UPT, UR4, 0x1d, UPT ;  /* 0x0000001d0400788c */ /* 0x000fd2000bf05270 */
[----:B------:R-:W-:Y:S05]  /*40a0*/  BRA.U !UP0, `(.L_x_2290) ;  /* 0x0000000108807547 */ /* 0x000fea000b800000 */
[----:B------:R-:W-:-:S09]  /*40b0*/  UISETP.NE.AND UP0, UPT, UR4, 0x2c, UPT ;  /* 0x0000002c0400788c */ /* 0x000fd2000bf05270 */
[----:B------:R-:W-:Y:S05]  /*40c0*/  BRA.U !UP0, `(.L_x_2291) ;  /* 0x0000000108487547 */ /* 0x000fea000b800000 */
.L_x_2265:
        /* <DEDUP_REMOVED lines=16> */
.L_x_2292:
[----:B------:R-:W-:Y:S01]  /*41d0*/  PRMT R19, RZ, 0x7610, R19 ;  /* 0x00007610ff137816 */ /* 0x000fe20000000013 */
[----:B------:R-:W-:Y:S06]  /*41e0*/  BRA `(.L_x_2266) ;  /* 0x0000000000547947 */ /* 0x000fec0003800000 */
.L_x_2291:
        /* <DEDUP_REMOVED lines=8> */
.L_x_2294:
[----:B------:R-:W-:Y:S05]  /*4270*/  BSYNC.RECONVERGENT B0 ;  /* 0x0000000000007941 */ /* 0x000fea0003800200 */
.L_x_2293:
[----:B------:R-:W-:-:S04]  /*4280*/  F2FP.F16.F32.PACK_AB R0, RZ, R0 ;  /* 0x00000000ff00723e */ /* 0x000fc800000000ff */
[----:B------:R-:W-:Y:S01]  /*4290*/  PRMT R19, R0, 0x7610, R19 ;  /* 0x0000761000137816 */ /* 0x000fe20000000013 */
[----:B------:R-:W-:Y:S06]  /*42a0*/  BRA `(.L_x_2266) ;  /* 0x0000000000247947 */ /* 0x000fec0003800000 */
.L_x_2290:
[----:B------:R-:W2:Y:S02]  /*42b0*/  LDG.E.64 R4, desc[UR36][R4.64] ;  /* 0x0000002404047981 */ /* 0x000ea4000c1e1b00 */
[----:B--2---:R-:W0:Y:S02]  /*42c0*/  I2F.U64 R0, R4 ;  /* 0x0000000400007312 */ /* 0x004e240000301000 */
[----:B0-----:R-:W-:-:S04]  /*42d0*/  F2FP.F16.F32.PACK_AB R0, RZ, R0 ;  /* 0x00000000ff00723e */ /* 0x001fc800000000ff */
[----:B------:R-:W-:Y:S01]  /*42e0*/  PRMT R19, R0, 0x7610, R19 ;  /* 0x0000761000137816 */ /* 0x000fe20000000013 */
[----:B------:R-:W-:Y:S06]  /*42f0*/  BRA `(.L_x_2266) ;  /* 0x0000000000107947 */ /* 0x000fec0003800000 */
.L_x_2289:
[----:B------:R-:W2:Y:S02]  /*4300*/  LDG.E R4, desc[UR36][R4.64] ;  /* 0x0000002404047981 */ /* 0x000ea4000c1e1900 */
[----:B--2---:R-:W-:-:S04]  /*4310*/  I2FP.F32.U32 R0, R4 ;  /* 0x0000000400007245 */ /* 0x004fc80000201000 */
[----:B------:R-:W-:-:S04]  /*4320*/  F2FP.F16.F32.PACK_AB R0, RZ, R0 ;  /* 0x00000000ff00723e */ /* 0x000fc800000000ff */
[----:B------:R-:W-:-:S07]  /*4330*/  PRMT R19, R0, 0x7610, R19 ;  /* 0x0000761000137816 */ /* 0x000fce0000000013 */
.L_x_2266:
[----:B------:R-:W-:-:S07]  /*4340*/  VIADD R33, R23, 0x80 ;  /* 0x0000008017217836 */ /* 0x000fce0000000000 */
.L_x_2158:
[----:B------:R-:W-:Y:S05]  /*4350*/  BSYNC.RECONVERGENT B6 ;  /* 0x0000000000067941 */ /* 0x000fea0003800200 */
.L_x_2157:
[----:B------:R-:W-:Y:S01]  /*4360*/  ISETP.GE.AND P0, PT, R33, R34, PT ;  /* 0x000000222100720c */ /* 0x000fe20003f06270 */
[----:B------:R-:W-:Y:S01]  /*4370*/  BSSY.RECONVERGENT B6, `(.L_x_2295) ;  /* 0x0000428000067945 */ /* 0x000fe20003800200 */
[----:B------:R-:W-:Y:S02]  /*4380*/  PRMT R22, RZ, 0x7610, R22 ;  /* 0x00007610ff167816 */ /* 0x000fe40000000016 */
[----:B------:R-:W-:Y:S02]  /*4390*/  PRMT R24, RZ, 0x7610, R24 ;  /* 0x00007610ff187816 */ /* 0x000fe40000000018 */
[----:B------:R-:W-:Y:S02]  /*43a0*/  PRMT R25, RZ, 0x7610, R25 ;  /* 0x00007610ff197816 */ /* 0x000fe40000000019 */
[----:B------:R-:W-:-:S05]  /*43b0*/  PRMT R26, RZ, 0x7610, R26 ;  /* 0x00007610ff1a7816 */ /* 0x000fca000000001a */
[----:B------:R-:W-:Y:S05]  /*43c0*/  @P0 BRA `(.L_x_2296) ;  /* 0x0000004000880947 */ /* 0x000fea0003800000 */
[----:B------:R-:W2:Y:S01]  /*43d0*/  LDCU UR4, c[0x0][0x3b8] ;  /* 0x00007700ff0477ac */ /* 0x000ea20008000800 */
[----:B01----:R-:W0:Y:S01]  /*43e0*/  LDC.64 R4, c[0x0][0x390] ;  /* 0x0000e400ff047b82 */ /* 0x003e220000000a00 */
[----:B------:R-:W-:-:S04]  /*43f0*/  IMAD R26, R2, 0x200, R33 ;  /* 0x00000200021a7824 */ /* 0x000fc800078e0221 */
[----:B--2---:R-:W-:Y:S01]  /*4400*/  IMAD R3, R26, UR4, RZ ;  /* 0x000000041a037c24 */ /* 0x004fe2000f8e02ff */
        /* <DEDUP_REMOVED lines=18> */
.L_x_2300:
[----:B------:R-:W2:Y:S02]  /*4530*/  LDG.E.U8 R4, desc[UR36][R4.64] ;  /* 0x0000002404047981 */ /* 0x000ea4000c1e1100 */
[----:B--2---:R-:W-:-:S04]  /*4540*/  I2FP.F32.U32 R0, R4 ;  /* 0x0000000400007245 */ /* 0x004fc80000201000 */
[----:B------:R-:W-:-:S04]  /*4550*/  F2FP.F16.F32.PACK_AB R0, RZ, R0 ;  /* 0x00000000ff00723e */ /* 0x000fc800000000ff */
[----:B------:R-:W-:Y:S01]  /*4560*/  PRMT R22, R0, 0x7610, R22 ;  /* 0x0000761000167816 */ /* 0x000fe20000000016 */
[----:B------:R-:W-:Y:S06]  /*4570*/  BRA `(.L_x_2302) ;  /* 0x0000000c00b87947 */ /* 0x000fec0003800000 */
.L_x_2299:
        /* <DEDUP_REMOVED lines=11> */
.L_x_2304:
[----:B------:R-:W2:Y:S02]  /*4630*/  LDG.E R4, desc[UR36][R4.64] ;  /* 0x0000002404047981 */ /* 0x000ea4000c1e1900 */
[----:B--2---:R-:W-:-:S04]  /*4640*/  I2FP.F32.S32 R0, R4 ;  /* 0x0000000400007245 */ /* 0x004fc80000201400 */
[----:B------:R-:W-:-:S04]  /*4650*/  F2FP.F16.F32.PACK_AB R0, RZ, R0 ;  /* 0x00000000ff00723e */ /* 0x000fc800000000ff */
[----:B------:R-:W-:Y:S01]  /*4660*/  PRMT R22, R0, 0x7610, R22 ;  /* 0x0000761000167816 */ /* 0x000fe20000000016 */
[----:B------:R-:W-:Y:S06]  /*4670*/  BRA `(.L_x_2302) ;  /* 0x0000000c00787947 */ /* 0x000fec0003800000 */
.L_x_2303:
[----:B------:R-:W2:Y:S02]  /*4680*/  LDG.E.U16 R4, desc[UR36][R4.64] ;  /* 0x0000002404047981 */ /* 0x000ea4000c1e1500 */
[----:B--2---:R-:W0:Y:S02]  /*4690*/  I2F.S16 R0, R4 ;  /* 0x0000000400007306 */ /* 0x004e240000101400 */
[----:B0-----:R-:W-:-:S04]  /*46a0*/  F2FP.F16.F32.PACK_AB R0, RZ, R0 ;  /* 0x00000000ff00723e */ /* 0x001fc800000000ff */
[----:B------:R-:W-:Y:S01]  /*46b0*/  PRMT R22, R0, 0x7610, R22 ;  /* 0x0000761000167816 */ /* 0x000fe20000000016 */
[----:B------:R-:W-:Y:S06]  /*46c0*/  BRA `(.L_x_2302) ;  /* 0x0000000c00647947 */ /* 0x000fec0003800000 */
.L_x_2298:
        /* <DEDUP_REMOVED lines=9> */
.L_x_2306:
[----:B------:R0:W5:Y:S01]  /*4760*/  LDG.E.U16 R22, desc[UR36][R4.64] ;  /* 0x0000002404167981 */ /* 0x000162000c1e1500 */
[----:B------:R-:W-:Y:S05]  /*4770*/  BRA `(.L_x_2302) ;  /* 0x0000000c00387947 */ /* 0x000fea0003800000 */
.L_x_2305:
        /* <DEDUP_REMOVED lines=9> */
.L_x_2308:
[----:B------:R1:W5:Y:S01]  /*4810*/  LDG.E.U16 R22, desc[UR36][R4.64] ;  /* 0x0000002404167981 */ /* 0x000362000c1e1500 */
[----:B------:R-:W-:Y:S05]  /*4820*/  BRA `(.L_x_2302) ;  /* 0x0000000c000c7947 */ /* 0x000fea0003800000 */
.L_x_2307:
        /* <DEDUP_REMOVED lines=9> */
.L_x_2297:
        /* <DEDUP_REMOVED lines=14> */
.L_x_2311:
        /* <DEDUP_REMOVED lines=9> */
.L_x_2310:
        /* <DEDUP_REMOVED lines=27> */
.L_x_2313:
        /* <DEDUP_REMOVED lines=12> */
[----:B------:R-:W-:-:S04]  /*4ca0*/  F2FP.F16.F32.PACK_AB R0, RZ, R0 ;  /* 0x00000000ff00723e */ /* 0x000fc800000000ff */
[----:B------:R-:W-:Y:S01]  /*4cb0*/  PRMT R22, R0, 0x7610, R22 ;  /* 0x0000761000167816 */ /* 0x000fe20000000016 */
[----:B------:R-:W-:Y:S06]  /*4cc0*/  BRA `(.L_x_2302) ;  /* 0x0000000400e47947 */ /* 0x000fec0003800000 */
.L_x_2312:
[----:B------:R-:W2:Y:S02]  /*4cd0*/  LDG.E.U16 R0, desc[UR36][R4.64] ;  /* 0x0000002404007981 */ /* 0x000ea4000c1e1500 */
[----:B--2---:R-:W-:-:S05]  /*4ce0*/  IMAD.U32 R0, R0, 0x10000, RZ ;  /* 0x0001000000007824 */ /* 0x004fca00078e00ff */
[----:B------:R-:W-:-:S04]  /*4cf0*/  F2FP.F16.F32.PACK_AB R0, RZ, R0 ;  /* 0x00000000ff00723e */ /* 0x000fc800000000ff */
[----:B------:R-:W-:Y:S01]  /*4d00*/  PRMT R22, R0, 0x7610, R22 ;  /* 0x0000761000167816 */ /* 0x000fe20000000016 */
[----:B------:R-:W-:Y:S06]  /*4d10*/  BRA `(.L_x_2302) ;  /* 0x0000000400d07947 */ /* 0x000fec0003800000 */
.L_x_2309:
        /* <DEDUP_REMOVED lines=13> */
.L_x_2316:
        /* <DEDUP_REMOVED lines=21> */
.L_x_2320:
[----:B------:R-:W-:Y:S05]  /*4f40*/  BSYNC.RECONVERGENT B1 ;  /* 0x0000000000017941 */ /* 0x000fea0003800200 */
.L_x_2319:
[----:B------:R-:W-:Y:S01]  /*4f50*/  IMAD.SHL.U32 R0, R0, 0x100000, RZ ;  /* 0x0010000000007824 */ /* 0x000fe200078e00ff */
[----:B------:R-:W-:-:S04]  /*4f60*/  LEA R3, R3, 0x3b800000, 0x17 ;  /* 0x3b80000003037811 */ /* 0x000fc800078eb8ff */
[----:B------:R-:W-:-:S07]  /*4f70*/  LOP3.LUT R0, R3, R0, R7, 0xfe, !PT ;  /* 0x0000000003007212 */ /* 0x000fce00078efe07 */
.L_x_2318:
[----:B------:R-:W-:Y:S05]  /*4f80*/  BSYNC.RECONVERGENT B0 ;  /* 0x0000000000007941 */ /* 0x000fea0003800200 */
.L_x_2317:
[----:B------:R-:W-:-:S04]  /*4f90*/  F2FP.F16.F32.PACK_AB R0, RZ, R0 ;  /* 0x00000000ff00723e */ /* 0x000fc800000000ff */
[----:B------:R-:W-:Y:S01]  /*4fa0*/  PRMT R22, R0, 0x7610, R22 ;  /* 0x0000761000167816 */ /* 0x000fe20000000016 */
[----:B------:R-:W-:Y:S06]  /*4fb0*/  BRA `(.L_x_2302) ;  /* 0x0000000400287947 */ /* 0x000fec0003800000 */
.L_x_2315:
        /* <DEDUP_REMOVED lines=21> */
.L_x_2324:
[----:B------:R-:W-:Y:S05]  /*5110*/  BSYNC.RECONVERGENT B1 ;  /* 0x0000000000017941 */ /* 0x000fea0003800200 */
.L_x_2323:
[----:B------:R-:W-:Y:S01]  /*5120*/  IMAD.SHL.U32 R0, R0, 0x200000, RZ ;  /* 0x0020000000007824 */ /* 0x000fe200078e00ff */
[----:B------:R-:W-:-:S04]  /*5130*/  LEA R3, R3, 0x37800000, 0x17 ;  /* 0x3780000003037811 */ /* 0x000fc800078eb8ff */
[----:B------:R-:W-:-:S07]  /*5140*/  LOP3.LUT R0, R3, R0, R7, 0xfe, !PT ;  /* 0x0000000003007212 */ /* 0x000fce00078efe07 */
.L_x_2322:
[----:B------:R-:W-:Y:S05]  /*5150*/  BSYNC.RECONVERGENT B0 ;  /* 0x0000000000007941 */ /* 0x000fea0003800200 */
.L_x_2321:
[----:B------:R-:W-:-:S04]  /*5160*/  F2FP.F16.F32.PACK_AB R0, RZ, R0 ;  /* 0x00000000ff00723e */ /* 0x000fc800000000ff */
[----:B------:R-:W-:Y:S01]  /*5170*/  PRMT R22, R0, 0x7610, R22 ;  /* 0x0000761000167816 */ /* 0x000fe20000000016 */
[----:B------:R-:W-:Y:S06]  /*5180*/  BRA `(.L_x_2302) ;  /* 0x0000000000b47947 */ /* 0x000fec0003800000 */
.L_x_2314:
        /* <DEDUP_REMOVED lines=14> */
.L_x_2328:
[----:B------:R-:W-:Y:S05]  /*5270*/  BSYNC.RECONVERGENT B0 ;  /* 0x0000000000007941 */ /* 0x000fea0003800200 */
.L_x_2327:
[----:B------:R-:W-:-:S04]  /*5280*/  F2FP.F16.F32.PACK_AB R0, RZ, R0 ;  /* 0x00000000ff00723e */ /* 0x000fc800000000ff */
[----:B------:R-:W-:Y:S01]  /*5290*/  PRMT R22, R0, 0x7610, R22 ;  /* 0x0000761000167816 */ /* 0x000fe20000000016 */
[----:B------:R-:W-:Y:S06]  /*52a0*/  BRA `(.L_x_2302) ;  /* 0x00000000006c7947 */ /* 0x000fec0003800000 */
.L_x_2301:
        /* <DEDUP_REMOVED lines=16> */
.L_x_2329:
[----:B------:R-:W-:Y:S01]  /*53b0*/  PRMT R22, RZ, 0x7610, R22 ;  /* 0x00007610ff167816 */ /* 0x000fe20000000016 */
[----:B------:R-:W-:Y:S06]  /*53c0*/  BRA `(.L_x_2302) ;  /* 0x0000000000247947 */ /* 0x000fec0003800000 */
.L_x_2326:
[----:B------:R-:W2:Y:S02]  /*53d0*/  LDG.E.64 R4, desc[UR36][R4.64] ;  /* 0x0000002404047981 */ /* 0x000ea4000c1e1b00 */
[----:B--2---:R-:W0:Y:S02]  /*53e0*/  I2F.U64 R0, R4 ;  /* 0x0000000400007312 */ /* 0x004e240000301000 */
[----:B0-----:R-:W-:-:S04]  /*53f0*/  F2FP.F16.F32.PACK_AB R0, RZ, R0 ;  /* 0x00000000ff00723e */ /* 0x001fc800000000ff */
[----:B------:R-:W-:Y:S01]  /*5400*/  PRMT R22, R0, 0x7610, R22 ;  /* 0x0000761000167816 */ /* 0x000fe20000000016 */
[----:B------:R-:W-:Y:S06]  /*5410*/  BRA `(.L_x_2302) ;  /* 0x0000000000107947 */ /* 0x000fec0003800000 */
.L_x_2325:
[----:B------:R-:W2:Y:S02]  /*5420*/  LDG.E R4, desc[UR36][R4.64] ;  /* 0x0000002404047981 */ /* 0x000ea4000c1e1900 */
[----:B--2---:R-:W-:-:S04]  /*5430*/  I2FP.F32.U32 R0, R4 ;  /* 0x0000000400007245 */ /* 0x004fc80000201000 */
[----:B------:R-:W-:-:S04]  /*5440*/  F2FP.F16.F32.PACK_AB R0, RZ, R0 ;  /* 0x00000000ff00723e */ /* 0x000fc800000000ff */
[----:B------:R-:W-:-:S07]  /*5450*/  PRMT R22, R0, 0x7610, R22 ;  /* 0x0000761000167816 */ /* 0x000fce0000000016 */
.L_x_2302:
        /* <DEDUP_REMOVED lines=21> */
.L_x_2333:
[----:B------:R-:W2:Y:S02]  /*55b0*/  LDG.E.U8 R4, desc[UR36][R4.64] ;  /* 0x0000002404047981 */ /* 0x000ea4000c1e1100 */
[----:B--2---:R-:W-:-:S04]  /*55c0*/  I2FP.F32.U32 R0, R4 ;  /* 0x0000000400007245 */ /* 0x004fc80000201000 */
[----:B------:R-:W-:-:S04]  /*55d0*/  F2FP.F16.F32.PACK_AB R0, RZ, R0 ;  /* 0x00000000ff00723e */ /* 0x000fc800000000ff */
[----:B------:R-:W-:Y:S01]  /*55e0*/  PRMT R24, R0, 0x7610, R24 ;  /* 0x0000761000187816 */ /* 0x000fe20000000018 */
[----:B------:R-:W-:Y:S06]  /*55f0*/  BRA `(.L_x_2335) ;  /* 0x0000000c00b87947 */ /* 0x000fec0003800000 */
.L_x_2332:
        /* <DEDUP_REMOVED lines=11> */
.L_x_2337:
[----:B------:R-:W2:Y:S02]  /*56b0*/  LDG.E R4, desc[UR36][R4.64] ;  /* 0x0000002404047981 */ /* 0x000ea4000c1e1900 */
[----:B--2---:R-:W-:-:S04]  /*56c0*/  I2FP.F32.S32 R0, R4 ;  /* 0x0000000400007245 */ /* 0x004fc80000201400 */
[----:B------:R-:W-:-:S04]  /*56d0*/  F2FP.F16.F32.PACK_AB R0, RZ, R0 ;  /* 0x00000000ff00723e */ /* 0x000fc800000000ff */
[----:B------:R-:W-:Y:S01]  /*56e0*/  PRMT R24, R0, 0x7610, R24 ;  /* 0x0000761000187816 */ /* 0x000fe20000000018 */
[----:B------:R-:W-:Y:S06]  /*56f0*/  BRA `(.L_x_2335) ;  /* 0x0000000c00787947 */ /* 0x000fec0003800000 */
.L_x_2336:
[----:B------:R-:W2:Y:S02]  /*5700*/  LDG.E.U16 R4, desc[UR36][R4.64] ;  /* 0x0000002404047981 */ /* 0x000ea4000c1e1500 */
[----:B--2---:R-:W0:Y:S02]  /*5710*/  I2F.S16 R0, R4 ;  /* 0x0000000400007306 */ /* 0x004e240000101400 */
[----:B0-----:R-:W-:-:S04]  /*5720*/  F2FP.F16.F32.PACK_AB R0, RZ, R0 ;  /* 0x00000000ff00723e */ /* 0x001fc800000000ff */
[----:B------:R-:W-:Y:S01]  /*5730*/  PRMT R24, R0, 0x7610, R24 ;  /* 0x0000761000187816 */ /* 0x000fe20000000018 */
[----:B------:R-:W-:Y:S06]  /*5740*/  BRA `(.L_x_2335) ;  /* 0x0000000c00647947 */ /* 0x000fec0003800000 */
.L_x_2331:
        /* <DEDUP_REMOVED lines=9> */
.L_x_2339:
[----:B------:R1:W5:Y:S01]  /*57e0*/  LDG.E.U16 R24, desc[UR36][R4.64] ;  /* 0x0000002404187981 */ /* 0x000362000c1e1500 */
[----:B------:R-:W-:Y:S05]  /*57f0*/  BRA `(.L_x_2335) ;  /* 0x0000000c00387947 */ /* 0x000fea0003800000 */
.L_x_2338:
        /* <DEDUP_REMOVED lines=9> */
.L_x_2341:
[----:B------:R0:W5:Y:S01]  /*5890*/  LDG.E.U16 R24, desc[UR36][R4.64] ;  /* 0x0000002404187981 */ /* 0x000162000c1e1500 */
[----:B------:R-:W-:Y:S05]  /*58a0*/  BRA `(.L_x_2335) ;  /* 0x0000000c000c7947 */ /* 0x000fea0003800000 */
.L_x_2340:
        /* <DEDUP_REMOVED lines=9> */
.L_x_2330:
        /* <DEDUP_REMOVED lines=14> */
.L_x_2344:
        /* <DEDUP_REMOVED lines=9> */
.L_x_2343:
        /* <DEDUP_REMOVED lines=27> */
.L_x_2346:
        /* <DEDUP_REMOVED lines=15> */
.L_x_2345:
[----:B------:R-:W2:Y:S02]  /*5d50*/  LDG.E.U16 R0, desc[UR36][R4.64] ;  /* 0x0000002404007981 */ /* 0x000ea4000c1e1500 */
[----:B--2---:R-:W-:-:S05]  /*5d60*/  IMAD.U32 R0, R0, 0x10000, RZ ;  /* 0x0001000000007824 */ /* 0x004fca00078e00ff */
[----:B------:R-:W-:-:S04]  /*5d70*/  F2FP.F16.F32.PACK_AB R0, RZ, R0 ;  /* 0x00000000ff00723e */ /* 0x000fc800000000ff */
[----:B------:R-:W-:Y:S01]  /*5d80*/  PRMT R24, R0, 0x7610, R24 ;  /* 0x0000761000187816 */ /* 0x000fe20000000018 */
[----:B------:R-:W-:Y:S06]  /*5d90*/  BRA `(.L_x_2335) ;  /* 0x0000000400d07947 */ /* 0x000fec0003800000 */
.L_x_2342:
        /* <DEDUP_REMOVED lines=13> */
.L_x_2349:
        /* <DEDUP_REMOVED lines=21> */
.L_x_2353:
[----:B------:R-:W-:Y:S05]  /*5fc0*/  BSYNC.RECONVERGENT B1 ;  /* 0x0000000000017941 */ /* 0x000fea0003800200 */
.L_x_2352:
[----:B------:R-:W-:Y:S01]  /*5fd0*/  IMAD.SHL.U32 R0, R0, 0x100000, RZ ;  /* 0x0010000000007824 */ /* 0x000fe200078e00ff */
[----:B------:R-:W-:-:S04]  /*5fe0*/  LEA R3, R3, 0x3b800000, 0x17 ;  /* 0x3b80000003037811 */ /* 0x000fc800078eb8ff */
[----:B------:R-:W-:-:S07]  /*5ff0*/  LOP3.LUT R0, R3, R0, R7, 0xfe, !PT ;  /* 0x0000000003007212 */ /* 0x000fce00078efe07 */
.L_x_2351:
[----:B------:R-:W-:Y:S05]  /*6000*/  BSYNC.RECONVERGENT B0 ;  /* 0x0000000000007941 */ /* 0x000fea0003800200 */
.L_x_2350:
[----:B------:R-:W-:-:S04]  /*6010*/  F2FP.F16.F32.PACK_AB R0, RZ, R0 ;  /* 0x00000000ff00723e */ /* 0x000fc800000000ff */
[----:B------:R-:W-:Y:S01]  /*6020*/  PRMT R24, R0, 0x7610, R24 ;  /* 0x0000761000187816 */ /* 0x000fe20000000018 */
[----:B------:R-:W-:Y:S06]  /*6030*/  BRA `(.L_x_2335) ;  /* 0x0000000400287947 */ /* 0x000fec0003800000 */
.L_x_2348:
        /* <DEDUP_REMOVED lines=21> */
.L_x_2357:
[----:B------:R-:W-:Y:S05]  /*6190*/  BSYNC.RECONVERGENT B1 ;  /* 0x0000000000017941 */ /* 0x000fea0003800200 */
.L_x_2356:
[----:B------:R-:W-:Y:S01]  /*61a0*/  IMAD.SHL.U32 R0, R0, 0x200000, RZ ;  /* 0x0020000000007824 */ /* 0x000fe200078e00ff */
[----:B------:R-:W-:-:S04]  /*61b0*/  LEA R3, R3, 0x37800000, 0x17 ;  /* 0x3780000003037811 */ /* 0x000fc800078eb8ff */
[----:B------:R-:W-:-:S07]  /*61c0*/  LOP3.LUT R0, R3, R0, R7, 0xfe, !PT ;  /* 0x0000000003007212 */ /* 0x000fce00078efe07 */
.L_x_2355:
[----:B------:R-:W-:Y:S05]  /*61d0*/  BSYNC.RECONVERGENT B0 ;  /* 0x0000000000007941 */ /* 0x000fea0003800200 */
.L_x_2354:
[----:B------:R-:W-:-:S04]  /*61e0*/  F2FP.F16.F32.PACK_AB R0, RZ, R0 ;  /* 0x00000000ff00723e */ /* 0x000fc800000000ff */
[----:B------:R-:W-:Y:S01]  /*61f0*/  PRMT R24, R0, 0x7610, R24 ;  /* 0x0000761000187816 */ /* 0x000fe20000000018 */
[----:B------:R-:W-:Y:S06]  /*6200*/  BRA `(.L_x_2335) ;  /* 0x0000000000b47947 */ /* 0x000fec0003800000 */
.L_x_2347:
        /* <DEDUP_REMOVED lines=14> */
.L_x_2361:
[----:B------:R-:W-:Y:S05]  /*62f0*/  BSYNC.RECONVERGENT B0 ;  /* 0x0000000000007941 */ /* 0x000fea0003800200 */
.L_x_2360:
[----:B------:R-:W-:-:S04]  /*6300*/  F2FP.F16.F32.PACK_AB R0, RZ, R0 ;  /* 0x00000000ff00723e */ /* 0x000fc800000000ff */
[----:B------:R-:W-:Y:S01]  /*6310*/  PRMT R24, R0, 0x7610, R24 ;  /* 0x0000761000187816 */ /* 0x000fe20000000018 */
[----:B------:R-:W-:Y:S06]  /*6320*/  BRA `(.L_x_2335) ;  /* 0x00000000006c7947 */ /* 0x000fec0003800000 */
.L_x_2334:
        /* <DEDUP_REMOVED lines=16> */
.L_x_2362:
[----:B------:R-:W-:Y:S01]  /*6430*/  PRMT R24, RZ, 0x7610, R24 ;  /* 0x00007610ff187816 */ /* 0x000fe20000000018 */
[----:B------:R-:W-:Y:S06]  /*6440*/  BRA `(.L_x_2335) ;  /* 0x0000000000247947 */ /* 0x000fec0003800000 */
.L_x_2359:
[----:B------:R-:W2:Y:S02]  /*6450*/  LDG.E.64 R4, desc[UR36][R4.64] ;  /* 0x0000002404047981 */ /* 0x000ea4000c1e1b00 */
[----:B--2---:R-:W0:Y:S02]  /*6460*/  I2F.U64 R0, R4 ;  /* 0x0000000400007312 */ /* 0x004e240000301000 */
[----:B0-----:R-:W-:-:S04]  /*6470*/  F2FP.F16.F32.PACK_AB R0, RZ, R0 ;  /* 0x00000000ff00723e */ /* 0x001fc800000000ff */
[----:B------:R-:W-:Y:S01]  /*6480*/  PRMT R24, R0, 0x7610, R24 ;  /* 0x0000761000187816 */ /* 0x000fe20000000018 */
[----:B------:R-:W-:Y:S06]  /*6490*/  BRA `(.L_x_2335) ;  /* 0x0000000000107947 */ /* 0x000fec0003800000 */
.L_x_2358:
[----:B------:R-:W2:Y:S02]  /*64a0*/  LDG.E R4, desc[UR36][R4.64] ;  /* 0x0000002404047981 */ /* 0x000ea4000c1e1900 */
[----:B--2---:R-:W-:-:S04]  /*64b0*/  I2FP.F32.U32 R0, R4 ;  /* 0x0000000400007245 */ /* 0x004fc80000201000 */
[----:B------:R-:W-:-:S04]  /*64c0*/  F2FP.F16.F32.PACK_AB R0, RZ, R0 ;  /* 0x00000000ff00723e */ /* 0x000fc800000000ff */
[----:B------:R-:W-:-:S07]  /*64d0*/  PRMT R24, R0, 0x7610, R24 ;  /* 0x0000761000187816 */ /* 0x000fce0000000018 */
.L_x_2335:
        /* <DEDUP_REMOVED lines=21> */
.L_x_2366:
[----:B------:R-:W2:Y:S02]  /*6630*/  LDG.E.U8 R4, desc[UR36][R4.64] ;  /* 0x0000002404047981 */ /* 0x000ea4000c1e1100 */
[----:B--2---:R-:W-:-:S04]  /*6640*/  I2FP.F32.U32 R0, R4 ;  /* 0x0000000400007245 */ /* 0x004fc80000201000 */
[----:B------:R-:W-:-:S04]  /*6650*/  F2FP.F16.F32.PACK_AB R0, RZ, R0 ;  /* 0x00000000ff00723e */ /* 0x000fc800000000ff */
[----:B------:R-:W-:Y:S01]  /*6660*/  PRMT R25, R0, 0x7610, R25 ;  /* 0x0000761000197816 */ /* 0x000fe20000000019 */
[----:B------:R-:W-:Y:S06]  /*6670*/  BRA `(.L_x_2368) ;  /* 0x0000000c00b87947 */ /* 0x000fec0003800000 */
.L_x_2365:
        /* <DEDUP_REMOVED lines=11> */
.L_x_2370:
[----:B------:R-:W2:Y:S02]  /*6730*/  LDG.E R4, desc[UR36][R4.64] ;  /* 0x0000002404047981 */ /* 0x000ea4000c1e1900 */
[----:B--2---:R-:W-:-:S04]  /*6740*/  I2FP.F32.S32 R0, R4 ;  /* 0x0000000400007245 */ /* 0x004fc80000201400 */
[----:B------:R-:W-:-:S04]  /*6750*/  F2FP.F16.F32.PACK_AB R0, RZ, R0 ;  /* 0x00000000ff00723e */ /* 0x000fc800000000ff */
[----:B------:R-:W-:Y:S01]  /*6760*/  PRMT R25, R0, 0x7610, R25 ;  /* 0x0000761000197816 */ /* 0x000fe20000000019 */
[----:B------:R-:W-:Y:S06]  /*6770*/  BRA `(.L_x_2368) ;  /* 0x0000000c00787947 */ /* 0x000fec0003800000 */
.L_x_2369:
[----:B------:R-:W2:Y:S02]  /*6780*/  LDG.E.U16 R4, desc[UR36][R4.64] ;  /* 0x0000002404047981 */ /* 0x000ea4000c1e1500 */
[----:B--2---:R-:W0:Y:S02]  /*6790*/  I2F.S16 R0, R4 ;  /* 0x0000000400007306 */ /* 0x004e240000101400 */
[----:B0-----:R-:W-:-:S04]  /*67a0*/  F2FP.F16.F32.PACK_AB R0, RZ, R0 ;  /* 0x00000000ff00723e */ /* 0x001fc800000000ff */
[----:B------:R-:W-:Y:S01]  /*67b0*/  PRMT R25, R0, 0x7610, R25 ;  /* 0x0000761000197816 */ /* 0x000fe20000000019 */
[----:B------:R-:W-:Y:S06]  /*67c0*/  BRA `(.L_x_2368) ;  /* 0x0000000c00647947 */ /* 0x000fec0003800000 */
.L_x_2364:
        /* <DEDUP_REMOVED lines=9> */
.L_x_2372:
[----:B------:R1:W5:Y:S01]  /*6860*/  LDG.E.U16 R25, desc[UR36][R4.64] ;  /* 0x0000002404197981 */ /* 0x000362000c1e1500 */
[----:B------:R-:W-:Y:S05]  /*6870*/  BRA `(.L_x_2368) ;  /* 0x0000000c00387947 */ /* 0x000fea0003800000 */
.L_x_2371:
        /* <DEDUP_REMOVED lines=9> */
.L_x_2374:
[----:B------:R0:W5:Y:S01]  /*6910*/  LDG.E.U16 R25, desc[UR36][R4.64] ;  /* 0x0000002404197981 */ /* 0x000162000c1e1500 */
[----:B------:R-:W-:Y:S05]  /*6920*/  BRA `(.L_x_2368) ;  /* 0x0000000c000c7947 */ /* 0x000fea0003800000 */
.L_x_2373:
        /* <DEDUP_REMOVED lines=9> */
.L_x_2363:
        /* <DEDUP_REMOVED lines=14> */
.L_x_2377:
        /* <DEDUP_REMOVED lines=9> */
.L_x_2376:
        /* <DEDUP_REMOVED lines=27> */
.L_x_2379:
        /* <DEDUP_REMOVED lines=15> */
.L_x_2378:
[----:B------:R-:W2:Y:S02]  /*6dd0*/  LDG.E.U16 R0, desc[UR36][R4.64] ;  /* 0x0000002404007981 */ /* 0x000ea4000c1e1500 */
[----:B--2---:R-:W-:-:S05]  /*6de0*/  IMAD.U32 R0, R0, 0x10000, RZ ;  /* 0x0001000000007824 */ /* 0x004fca00078e00ff */
[----:B------:R-:W-:-:S04]  /*6df0*/  F2FP.F16.F32.PACK_AB R0, RZ, R0 ;  /* 0x00000000ff00723e */ /* 0x000fc800000000ff */
[----:B------:R-:W-:Y:S01]  /*6e00*/  PRMT R25, R0, 0x7610, R25 ;  /* 0x0000761000197816 */ /* 0x000fe20000000019 */
[----:B------:R-:W-:Y:S06]  /*6e10*/  BRA `(.L_x_2368) ;  /* 0x0000000400d07947 */ /* 0x000fec0003800000 */
.L_x_2375:
        /* <DEDUP_REMOVED lines=13> */
.L_x_2382:
        /* <DEDUP_REMOVED lines=21> */
.L_x_2386:
[----:B------:R-:W-:Y:S05]  /*7040*/  BSYNC.RECONVERGENT B1 ;  /* 0x0000000000017941 */ /* 0x000fea0003800200 */
.L_x_2385:
[----:B------:R-:W-:Y:S01]  /*7050*/  IMAD.SHL.U32 R0, R0, 0x100000, RZ ;  /* 0x0010000000007824 */ /* 0x000fe200078e00ff */
[----:B------:R-:W-:-:S04]  /*7060*/  LEA R3, R3, 0x3b800000, 0x17 ;  /* 0x3b80000003037811 */ /* 0x000fc800078eb8ff */
[----:B------:R-:W-:-:S07]  /*7070*/  LOP3.LUT R0, R3, R0, R7, 0xfe, !PT ;  /* 0x0000000003007212 */ /* 0x000fce00078efe07 */
.L_x_2384:
[----:B------:R-:W-:Y:S05]  /*7080*/  BSYNC.RECONVERGENT B0 ;  /* 0x0000000000007941 */ /* 0x000fea0003800200 */
.L_x_2383:
[----:B------:R-:W-:-:S04]  /*7090*/  F2FP.F16.F32.PACK_AB R0, RZ, R0 ;  /* 0x00000000ff00723e */ /* 0x000fc800000000ff */
[----:B------:R-:W-:Y:S01]  /*70a0*/  PRMT R25, R0, 0x7610, R25 ;  /* 0x0000761000197816 */ /* 0x000fe20000000019 */
[----:B------:R-:W-:Y:S06]  /*70b0*/  BRA `(.L_x_2368) ;  /* 0x0000000400287947 */ /* 0x000fec0003800000 */
.L_x_2381:
        /* <DEDUP_REMOVED lines=21> */
.L_x_2390:
[----:B------:R-:W-:Y:S05]  /*7210*/  BSYNC.RECONVERGENT B1 ;  /* 0x0000000000017941 */ /* 0x000fea0003800200 */
.L_x_2389:
[----:B------:R-:W-:Y:S01]  /*7220*/  IMAD.SHL.U32 R0, R0, 0x200000, RZ ;  /* 0x0020000000007824 */ /* 0x000fe200078e00ff */
[----:B------:R-:W-:-:S04]  /*7230*/  LEA R3, R3, 0x37800000, 0x17 ;  /* 0x3780000003037811 */ /* 0x000fc800078eb8ff */
[----:B------:R-:W-:-:S07]  /*7240*/  LOP3.LUT R0, R3, R0, R7, 0xfe, !PT ;  /* 0x0000000003007212 */ /* 0x000fce00078efe07 */
.L_x_2388:
[----:B------:R-:W-:Y:S05]  /*7250*/  BSYNC.RECONVERGENT B0 ;  /* 0x0000000000007941 */ /* 0x000fea0003800200 */
.L_x_2387:
[----:B------:R-:W-:-:S04]  /*7260*/  F2FP.F16.F32.PACK_AB R0, RZ, R0 ;  /* 0x00000000ff00723e */ /* 0x000fc800000000ff */
[----:B------:R-:W-:Y:S01]  /*7270*/  PRMT R25, R0, 0x7610, R25 ;  /* 0x0000761000197816 */ /* 0x000fe20000000019 */
[----:B------:R-:W-:Y:S06]  /*7280*/  BRA `(.L_x_2368) ;  /* 0x0000000000b47947 */ /* 0x000fec0003800000 */
.L_x_2380:
        /* <DEDUP_REMOVED lines=14> */
.L_x_2394:
[----:B------:R-:W-:Y:S05]  /*7370*/  BSYNC.RECONVERGENT B0 ;  /* 0x0000000000007941 */ /* 0x000fea0003800200 */
.L_x_2393:
[----:B------:R-:W-:-:S04]  /*7380*/  F2FP.F16.F32.PACK_AB R0, RZ, R0 ;  /* 0x00000000ff00723e */ /* 0x000fc800000000ff */
[----:B------:R-:W-:Y:S01]  /*7390*/  PRMT R25, R0, 0x7610, R25 ;  /* 0x0000761000197816 */ /* 0x000fe20000000019 */
[----:B------:R-:W-:Y:S06]  /*73a0*/  BRA `(.L_x_2368) ;  /* 0x00000000006c7947 */ /* 0x000fec0003800000 */
.L_x_2367:
        /* <DEDUP_REMOVED lines=16> */
.L_x_2395:
[----:B------:R-:W-:Y:S01]  /*74b0*/  PRMT R25, RZ, 0x7610, R25 ;  /* 0x00007610ff197816 */ /* 0x000fe20000000019 */
[----:B------:R-:W-:Y:S06]  /*74c0*/  BRA `(.L_x_2368) ;  /* 0x0000000000247947 */ /* 0x000fec0003800000 */
.L_x_2392:
[----:B------:R-:W2:Y:S02]  /*74d0*/  LDG.E.64 R4, desc[UR36][R4.64] ;  /* 0x0000002404047981 */ /* 0x000ea4000c1e1b00 */
[----:B--2---:R-:W0:Y:S02]  /*74e0*/  I2F.U64 R0, R4 ;  /* 0x0000000400007312 */ /* 0x004e240000301000 */
[----:B0-----:R-:W-:-:S04]  /*74f0*/  F2FP.F16.F32.PACK_AB R0, RZ, R0 ;  /* 0x00000000ff00723e */ /* 0x001fc800000000ff */
[----:B------:R-:W-:Y:S01]  /*7500*/  PRMT R25, R0, 0x7610, R25 ;  /* 0x0000761000197816 */ /* 0x000fe20000000019 */
[----:B------:R-:W-:Y:S06]  /*7510*/  BRA `(.L_x_2368) ;  /* 0x0000000000107947 */ /* 0x000fec0003800000 */
.L_x_2391:
[----:B------:R-:W2:Y:S02]  /*7520*/  LDG.E R4, desc[UR36][R4.64] ;  /* 0x0000002404047981 */ /* 0x000ea4000c1e1900 */
[----:B--2---:R-:W-:-:S04]  /*7530*/  I2FP.F32.U32 R0, R4 ;  /* 0x0000000400007245 */ /* 0x004fc80000201000 */
[----:B------:R-:W-:-:S04]  /*7540*/  F2FP.F16.F32.PACK_AB R0, RZ, R0 ;  /* 0x00000000ff00723e */ /* 0x000fc800000000ff */
[----:B------:R-:W-:-:S07]  /*7550*/  PRMT R25, R0, 0x7610, R25 ;  /* 0x0000761000197816 */ /* 0x000fce0000000019 */
.L_x_2368:
        /* <DEDUP_REMOVED lines=21> */
.L_x_2399:
[----:B------:R-:W2:Y:S02]  /*76b0*/  LDG.E.U8 R4, desc[UR36][R4.64] ;  /* 0x0000002404047981 */ /* 0x000ea4000c1e1100 */
[----:B--2---:R-:W-:-:S04]  /*76c0*/  I2FP.F32.U32 R0, R4 ;  /* 0x0000000400007245 */ /* 0x004fc80000201000 */
[----:B------:R-:W-:-:S04]  /*76d0*/  F2FP.F16.F32.PACK_AB R0, RZ, R0 ;  /* 0x00000000ff00723e */ /* 0x000fc800000000ff */
[----:B------:R-:W-:Y:S01]  /*76e0*/  PRMT R26, R0, 0x7610, R26 ;  /* 0x00007610001a7816 */ /* 0x000fe2000000001a */
[----:B------:R-:W-:Y:S06]  /*76f0*/  BRA `(.L_x_2401) ;  /* 0x0000000c00b87947 */ /* 0x000fec0003800000 */
.L_x_2398:
        /* <DEDUP_REMOVED lines=11> */
.L_x_2403:
[----:B------:R-:W2:Y:S02]  /*77b0*/  LDG.E R4, desc[UR36][R4.64] ;  /* 0x0000002404047981 */ /* 0x000ea4000c1e1900 */
[----:B--2---:R-:W-:-:S04]  /*77c0*/  I2FP.F32.S32 R0, R4 ;  /* 0x0000000400007245 */ /* 0x004fc80000201400 */
[----:B------:R-:W-:-:S04]  /*77d0*/  F2FP.F16.F32.PACK_AB R0, RZ, R0 ;  /* 0x00000000ff00723e */ /* 0x000fc800000000ff */
[----:B------:R-:W-:Y:S01]  /*77e0*/  PRMT R26, R0, 0x7610, R26 ;  /* 0x00007610001a7816 */ /* 0x000fe2000000001a */
[----:B------:R-:W-:Y:S06]  /*77f0*/  BRA `(.L_x_2401) ;  /* 0x0000000c00787947 */ /* 0x000fec0003800000 */
.L_x_2402:
[----:B------:R-:W2:Y:S02]  /*7800*/  LDG.E.U16 R4, desc[UR36][R4.64] ;  /* 0x0000002404047981 */ /* 0x000ea4000c1e1500 */
[----:B--2---:R-:W0:Y:S02]  /*7810*/  I2F.S16 R0, R4 ;  /* 0x0000000400007306 */ /* 0x004e240000101400 */
[----:B0-----:R-:W-:-:S04]  /*7820*/  F2FP.F16.F32.PACK_AB R0, RZ, R0 ;  /* 0x00000000ff00723e */ /* 0x001fc800000000ff */
[----:B------:R-:W-:Y:S01]  /*7830*/  PRMT R26, R0, 0x7610, R26 ;  /* 0x00007610001a7816 */ /* 0x000fe2000000001a */
[----:B------:R-:W-:Y:S06]  /*7840*/  BRA `(.L_x_2401) ;  /* 0x0000000c00647947 */ /* 0x000fec0003800000 */
.L_x_2397:
        /* <DEDUP_REMOVED lines=9> */
.L_x_2405:
[----:B------:R1:W5:Y:S01]  /*78e0*/  LDG.E.U16 R26, desc[UR36][R4.64] ;  /* 0x00000024041a7981 */ /* 0x000362000c1e1500 */
[----:B------:R-:W-:Y:S05]  /*78f0*/  BRA `(.L_x_2401) ;  /* 0x0000000c00387947 */ /* 0x000fea0003800000 */
.L_x_2404:
        /* <DEDUP_REMOVED lines=9> */
.L_x_2407:
[----:B------:R0:W5:Y:S01]  /*7990*/  LDG.E.U16 R26, desc[UR36][R4.64] ;  /* 0x00000024041a7981 */ /* 0x000162000c1e1500 */
[----:B------:R-:W-:Y:S05]  /*79a0*/  BRA `(.L_x_2401) ;  /* 0x0000000c000c7947 */ /* 0x000fea0003800000 */
.L_x_2406:
        /* <DEDUP_REMOVED lines=9> */
.L_x_2396:
        /* <DEDUP_REMOVED lines=14> */
.L_x_2410:
        /* <DEDUP_REMOVED lines=9> */
.L_x_2409:
        /* <DEDUP_REMOVED lines=27> */
.L_x_2412:
        /* <DEDUP_REMOVED lines=15> */
.L_x_2411:
[----:B------:R-:W2:Y:S02]  /*7e50*/  LDG.E.U16 R0, desc[UR36][R4.64] ;  /* 0x0000002404007981 */ /* 0x000ea4000c1e1500 */
[----:B--2---:R-:W-:-:S05]  /*7e60*/  IMAD.U32 R0, R0, 0x10000, RZ ;  /* 0x0001000000007824 */ /* 0x004fca00078e00ff */
[----:B------:R-:W-:-:S04]  /*7e70*/  F2FP.F16.F32.PACK_AB R0, RZ, R0 ;  /* 0x00000000ff00723e */ /* 0x000fc800000000ff */
[----:B------:R-:W-:Y:S01]  /*7e80*/  PRMT R26, R0, 0x7610, R26 ;  /* 0x00007610001a7816 */ /* 0x000fe2000000001a */
[----:B------:R-:W-:Y:S06]  /*7e90*/  BRA `(.L_x_2401) ;  /* 0x0000000400d07947 */ /* 0x000fec0003800000 */
.L_x_2408:
        /* <DEDUP_REMOVED lines=13> */
.L_x_2415:
        /* <DEDUP_REMOVED lines=21> */
.L_x_2419:
[----:B------:R-:W-:Y:S05]  /*80c0*/  BSYNC.RECONVERGENT B1 ;  /* 0x0000000000017941 */ /* 0x000fea0003800200 */
.L_x_2418:
[----:B------:R-:W-:Y:S01]  /*80d0*/  IMAD.SHL.U32 R0, R0, 0x100000, RZ ;  /* 0x0010000000007824 */ /* 0x000fe200078e00ff */
[----:B------:R-:W-:-:S04]  /*80e0*/  LEA R3, R3, 0x3b800000, 0x17 ;  /* 0x3b80000003037811 */ /* 0x000fc800078eb8ff */
[----:B------:R-:W-:-:S07]  /*80f0*/  LOP3.LUT R0, R3, R0, R7, 0xfe, !PT ;  /* 0x0000000003007212 */ /* 0x000fce00078efe07 */
.L_x_2417:
[----:B------:R-:W-:Y:S05]  /*8100*/  BSYNC.RECONVERGENT B0 ;  /* 0x0000000000007941 */ /* 0x000fea0003800200 */
.L_x_2416:
[----:B------:R-:W-:-:S04]  /*8110*/  F2FP.F16.F32.PACK_AB R0, RZ, R0 ;  /* 0x00000000ff00723e */ /* 0x000fc800000000ff */
[----:B------:R-:W-:Y:S01]  /*8120*/  PRMT R26, R0, 0x7610, R26 ;  /* 0x00007610001a7816 */ /* 0x000fe2000000001a */
[----:B------:R-:W-:Y:S06]  /*8130*/  BRA `(.L_x_2401) ;  /* 0x0000000400287947 */ /* 0x000fec0003800000 */
.L_x_2414:
        /* <DEDUP_REMOVED lines=21> */
.L_x_2423:
[----:B------:R-:W-:Y:S05]  /*8290*/  BSYNC.RECONVERGENT B1 ;  /* 0x0000000000017941 */ /* 0x000fea0003800200 */
.L_x_2422:
[----:B------:R-:W-:Y:S01]  /*82a0*/  IMAD.SHL.U32 R0, R0, 0x200000, RZ ;  /* 0x0020000000007824 */ /* 0x000fe200078e00ff */
[----:B------:R-:W-:-:S04]  /*82b0*/  LEA R3, R3, 0x37800000, 0x17 ;  /* 0x3780000003037811 */ /* 0x000fc800078eb8ff */
[----:B------:R-:W-:-:S07]  /*82c0*/  LOP3.LUT R0, R3, R0, R7, 0xfe, !PT ;  /* 0x0000000003007212 */ /* 0x000fce00078efe07 */
.L_x_2421:
[----:B------:R-:W-:Y:S05]  /*82d0*/  BSYNC.RECONVERGENT B0 ;  /* 0x0000000000007941 */ /* 0x000fea0003800200 */
.L_x_2420:
[----:B------:R-:W-:-:S04]  /*82e0*/  F2FP.F16.F32.PACK_AB R0, RZ, R0 ;  /* 0x00000000ff00723e */ /* 0x000fc800000000ff */
[----:B------:R-:W-:Y:S01]  /*82f0*/  PRMT R26, R0, 0x7610, R26 ;  /* 0x00007610001a7816 */ /* 0x000fe2000000001a */
[----:B------:R-:W-:Y:S06]  /*8300*/  BRA `(.L_x_2401) ;  /* 0x0000000000b47947 */ /* 0x000fec0003800000 */
.L_x_2413:
        /* <DEDUP_REMOVED lines=14> */
.L_x_2427:
[----:B------:R-:W-:Y:S05]  /*83f0*/  BSYNC.RECONVERGENT B0 ;  /* 0x0000000000007941 */ /* 0x000fea0003800200 */
.L_x_2426:
[----:B------:R-:W-:-:S04]  /*8400*/  F2FP.F16.F32.PACK_AB R0, RZ, R0 ;  /* 0x00000000ff00723e */ /* 0x000fc800000000ff */
[----:B------:R-:W-:Y:S01]  /*8410*/  PRMT R26, R0, 0x7610, R26 ;  /* 0x00007610001a7816 */ /* 0x000fe2000000001a */
[----:B------:R-:W-:Y:S06]  /*8420*/  BRA `(.L_x_2401) ;  /* 0x00000000006c7947 */ /* 0x000fec0003800000 */
.L_x_2400:
        /* <DEDUP_REMOVED lines=16> */
.L_x_2428:
[----:B------:R-:W-:Y:S01]  /*8530*/  PRMT R26, RZ, 0x7610, R26 ;  /* 0x00007610ff1a7816 */ /* 0x000fe2000000001a */
[----:B------:R-:W-:Y:S06]  /*8540*/  BRA `(.L_x_2401) ;  /* 0x0000000000247947 */ /* 0x000fec0003800000 */
.L_x_2425:
[----:B------:R-:W2:Y:S02]  /*8550*/  LDG.E.64 R4, desc[UR36][R4.64] ;  /* 0x0000002404047981 */ /* 0x000ea4000c1e1b00 */
[----:B--2---:R-:W0:Y:S02]  /*8560*/  I2F.U64 R0, R4 ;  /* 0x0000000400007312 */ /* 0x004e240000301000 */
[----:B0-----:R-:W-:-:S04]  /*8570*/  F2FP.F16.F32.PACK_AB R0, RZ, R0 ;  /* 0x00000000ff00723e */ /* 0x001fc800000000ff */
[----:B------:R-:W-:Y:S01]  /*8580*/  PRMT R26, R0, 0x7610, R26 ;  /* 0x00007610001a7816 */ /* 0x000fe2000000001a */
[----:B------:R-:W-:Y:S06]  /*8590*/  BRA `(.L_x_2401) ;  /* 0x0000000000107947 */ /* 0x000fec0003800000 */
.L_x_2424:
[----:B------:R-:W2:Y:S02]  /*85a0*/  LDG.E R4, desc[UR36][R4.64] ;  /* 0x0000002404047981 */ /* 0x000ea4000c1e1900 */
[----:B--2---:R-:W-:-:S04]  /*85b0*/  I2FP.F32.U32 R0, R4 ;  /* 0x0000000400007245 */ /* 0x004fc80000201000 */
[----:B------:R-:W-:-:S04]  /*85c0*/  F2FP.F16.F32.PACK_AB R0, RZ, R0 ;  /* 0x00000000ff00723e */ /* 0x000fc800000000ff */
[----:B------:R-:W-:-:S07]  /*85d0*/  PRMT R26, R0, 0x7610, R26 ;  /* 0x00007610001a7816 */ /* 0x000fce000000001a */
.L_x_2401:
[----:B------:R-:W-:-:S07]  /*85e0*/  VIADD R33, R33, 0x80 ;  /* 0x0000008021217836 */ /* 0x000fce0000000000 */
.L_x_2296:
[----:B------:R-:W-:Y:S05]  /*85f0*/  BSYNC.RECONVERGENT B6 ;  /* 0x0000000000067941 */ /* 0x000fea0003800200 */
.L_x_2295:
        /* <DEDUP_REMOVED lines=29> */
.L_x_2434:
[----:B------:R-:W2:Y:S02]  /*87d0*/  LDG.E.U8 R4, desc[UR36][R4.64] ;  /* 0x0000002404047981 */ /* 0x000ea4000c1e1100 */
[----:B--2---:R-:W-:-:S04]  /*87e0*/  I2FP.F32.U32 R0, R4 ;  /* 0x0000000400007245 */ /* 0x004fc80000201000 */
[----:B------:R-:W-:-:S04]  /*87f0*/  F2FP.F16.F32.PACK_AB R0, RZ, R0 ;  /* 0x00000000ff00723e */ /* 0x000fc800000000ff */
[----:B------:R-:W-:Y:S01]  /*8800*/  PRMT R27, R0, 0x7610, R27 ;  /* 0x00007610001b7816 */ /* 0x000fe2000000001b */
[----:B------:R-:W-:Y:S06]  /*8810*/  BRA `(.L_x_2436) ;  /* 0x0000000c00b87947 */ /* 0x000fec0003800000 */
.L_x_2433:
        /* <DEDUP_REMOVED lines=11> */
.L_x_2438:
[----:B------:R-:W2:Y:S02]  /*88d0*/  LDG.E R4, desc[UR36][R4.64] ;  /* 0x0000002404047981 */ /* 0x000ea4000c1e1900 */
[----:B--2---:R-:W-:-:S04]  /*88e0*/  I2FP.F32.S32 R0, R4 ;  /* 0x0000000400007245 */ /* 0x004fc80000201400 */
[----:B------:R-:W-:-:S04]  /*88f0*/  F2FP.F16.F32.PACK_AB R0, RZ, R0 ;  /* 0x00000000ff00723e */ /* 0x000fc800000000ff */
[----:B------:R-:W-:Y:S01]  /*8900*/  PRMT R27, R0, 0x7610, R27 ;  /* 0x00007610001b7816 */ /* 0x000fe2000000001b */
[----:B------:R-:W-:Y:S06]  /*8910*/  BRA `(.L_x_2436) ;  /* 0x0000000c00787947 */ /* 0x000fec0003800000 */
.L_x_2437:
[----:B------:R-:W2:Y:S02]  /*8920*/  LDG.E.U16 R4, desc[UR36][R4.64] ;  /* 0x0000002404047981 */ /* 0x000ea4000c1e1500 */
[----:B--2---:R-:W0:Y:S02]  /*8930*/  I2F.S16 R0, R4 ;  /* 0x0000000400007306 */ /* 0x004e240000101400 */
[----:B0-----:R-:W-:-:S04]  /*8940*/  F2FP.F16.F32.PACK_AB R0, RZ, R0 ;  /* 0x00000000ff00723e */ /* 0x001fc800000000ff */
[----:B------:R-:W-:Y:S01]  /*8950*/  PRMT R27, R0, 0x7610, R27 ;  /* 0x00007610001b7816 */ /* 0x000fe2000000001b */
[----:B------:R-:W-:Y:S06]  /*8960*/  BRA `(.L_x_2436) ;  /* 0x0000000c00647947 */ /* 0x000fec0003800000 */
.L_x_2432:
        /* <DEDUP_REMOVED lines=9> */
.L_x_2440:
[----:B------:R0:W5:Y:S01]  /*8a00*/  LDG.E.U16 R27, desc[UR36][R4.64] ;  /* 0x00000024041b7981 */ /* 0x000162000c1e1500 */
[----:B------:R-:W-:Y:S05]  /*8a10*/  BRA `(.L_x_2436) ;  /* 0x0000000c00387947 */ /* 0x000fea0003800000 */
.L_x_2439:
        /* <DEDUP_REMOVED lines=9> */
.L_x_2442:
[----:B------:R1:W5:Y:S01]  /*8ab0*/  LDG.E.U16 R27, desc[UR36][R4.64] ;  /* 0x00000024041b7981 */ /* 0x000362000c1e1500 */
[----:B------:R-:W-:Y:S05]  /*8ac0*/  BRA `(.L_x_2436) ;  /* 0x0000000c000c7947 */ /* 0x000fea0003800000 */
.L_x_2441:
        /* <DEDUP_REMOVED lines=9> */
.L_x_2431:
        /* <DEDUP_REMOVED lines=14> */
.L_x_2445:
        /* <DEDUP_REMOVED lines=9> */
.L_x_2444:
        /* <DEDUP_REMOVED lines=27> */
.L_x_2447:
        /* <DEDUP_REMOVED lines=15> */
.L_x_2446:
[----:B------:R-:W2:Y:S02]  /*8f70*/  LDG.E.U16 R0, desc[UR36][R4.64] ;  /* 0x0000002404007981 */ /* 0x000ea4000c1e1500 */
[----:B--2---:R-:W-:-:S05]  /*8f80*/  IMAD.U32 R0, R0, 0x10000, RZ ;  /* 0x0001000000007824 */ /* 0x004fca00078e00ff */
[----:B------:R-:W-:-:S04]  /*8f90*/  F2FP.F16.F32.PACK_AB R0, RZ, R0 ;  /* 0x00000000ff00723e */ /* 0x000fc800000000ff */
[----:B------:R-:W-:Y:S01]  /*8fa0*/  PRMT R27, R0, 0x7610, R27 ;  /* 0x00007610001b7816 */ /* 0x000fe2000000001b */
[----:B------:R-:W-:Y:S06]  /*8fb0*/  BRA `(.L_x_2436) ;  /* 0x0000000400d07947 */ /* 0x000fec0003800000 */
.L_x_2443:
        /* <DEDUP_REMOVED lines=13> */
.L_x_2450:
        /* <DEDUP_REMOVED lines=21> */
.L_x_2454:
[----:B------:R-:W-:Y:S05]  /*91e0*/  BSYNC.RECONVERGENT B1 ;  /* 0x0000000000017941 */ /* 0x000fea0003800200 */
.L_x_2453:
[----:B------:R-:W-:Y:S01]  /*91f0*/  IMAD.SHL.U32 R0, R0, 0x100000, RZ ;  /* 0x0010000000007824 */ /* 0x000fe200078e00ff */
[----:B------:R-:W-:-:S04]  /*9200*/  LEA R3, R3, 0x3b800000, 0x17 ;  /* 0x3b80000003037811 */ /* 0x000fc800078eb8ff */
[----:B------:R-:W-:-:S07]  /*9210*/  LOP3.LUT R0, R3, R0, R7, 0xfe, !PT ;  /* 0x0000000003007212 */ /* 0x000fce00078efe07 */
.L_x_2452:
[----:B------:R-:W-:Y:S05]  /*9220*/  BSYNC.RECONVERGENT B0 ;  /* 0x0000000000007941 */ /* 0x000fea0003800200 */
.L_x_2451:
[----:B------:R-:W-:-:S04]  /*9230*/  F2FP.F16.F32.PACK_AB R0, RZ, R0 ;  /* 0x00000000ff00723e */ /* 0x000fc800000000ff */
[----:B------:R-:W-:Y:S01]  /*9240*/  PRMT R27, R0, 0x7610, R27 ;  /* 0x00007610001b7816 */ /* 0x000fe2000000001b */
[----:B------:R-:W-:Y:S06]  /*9250*/  BRA `(.L_x_2436) ;  /* 0x0000000400287947 */ /* 0x000fec0003800000 */
.L_x_2449:
        /* <DEDUP_REMOVED lines=21> */
.L_x_2458:
[----:B------:R-:W-:Y:S05]  /*93b0*/  BSYNC.RECONVERGENT B1 ;  /* 0x0000000000017941 */ /* 0x000fea0003800200 */
.L_x_2457:
[----:B------:R-:W-:Y:S01]  /*93c0*/  IMAD.SHL.U32 R0, R0, 0x200000, RZ ;  /* 0x0020000000007824 */ /* 0x000fe200078e00ff */
[----:B------:R-:W-:-:S04]  /*93d0*/  LEA R3, R3, 0x37800000, 0x17 ;  /* 0x3780000003037811 */ /* 0x000fc800078eb8ff */
[----:B------:R-:W-:-:S07]  /*93e0*/  LOP3.LUT R0, R3, R0, R7, 0xfe, !PT ;  /* 0x0000000003007212 */ /* 0x000fce00078efe07 */
.L_x_2456:
[----:B------:R-:W-:Y:S05]  /*93f0*/  BSYNC.RECONVERGENT B0 ;  /* 0x0000000000007941 */ /* 0x000fea0003800200 */
.L_x_2455:
[----:B------:R-:W-:-:S04]  /*9400*/  F2FP.F16.F32.PACK_AB R0, RZ, R0 ;  /* 0x00000000ff00723e */ /* 0x000fc800000000ff */
[----:B------:R-:W-:Y:S01]  /*9410*/  PRMT R27, R0, 0x7610, R27 ;  /* 0x00007610001b7816 */ /* 0x000fe2000000001b */
[----:B------:R-:W-:Y:S06]  /*9420*/  BRA `(.L_x_2436) ;  /* 0x0000000000b47947 */ /* 0x000fec0003800000 */
.L_x_2448:
        /* <DEDUP_REMOVED lines=14> */
.L_x_2462:
[----:B------:R-:W-:Y:S05]  /*9510*/  BSYNC.RECONVERGENT B0 ;  /* 0x0000000000007941 */ /* 0x000fea0003800200 */
.L_x_2461:
[----:B------:R-:W-:-:S04]  /*9520*/  F2FP.F16.F32.PACK_AB R0, RZ, R0 ;  /* 0x00000000ff00723e */ /* 0x000fc800000000ff */
[----:B------:R-:W-:Y:S01]  /*9530*/  PRMT R27, R0, 0x7610, R27 ;  /* 0x00007610001b7816 */ /* 0x000fe2000000001b */
[----:B------:R-:W-:Y:S06]  /*9540*/  BRA `(.L_x_2436) ;  /* 0x00000000006c7947 */ /* 0x000fec0003800000 */
.L_x_2435:
        /* <DEDUP_REMOVED lines=16> */
.L_x_2463:
[----:B------:R-:W-:Y:S01]  /*9650*/  PRMT R27, RZ, 0x7610, R27 ;  /* 0x00007610ff1b7816 */ /* 0x000fe2000000001b */
[----:B------:R-:W-:Y:S06]  /*9660*/  BRA `(.L_x_2436) ;  /* 0x0000000000247947 */ /* 0x000fec0003800000 */
.L_x_2460:
[----:B------:R-:W2:Y:S02]  /*9670*/  LDG.E.64 R4, desc[UR36][R4.64] ;  /* 0x0000002404047981 */ /* 0x000ea4000c1e1b00 */
[----:B--2---:R-:W0:Y:S02]  /*9680*/  I2F.U64 R0, R4 ;  /* 0x0000000400007312 */ /* 0x004e240000301000 */
[----:B0-----:R-:W-:-:S04]  /*9690*/  F2FP.F16.F32.PACK_AB R0, RZ, R0 ;  /* 0x00000000ff00723e */ /* 0x001fc800000000ff */
[----:B------:R-:W-:Y:S01]  /*96a0*/  PRMT R27, R0, 0x7610, R27 ;  /* 0x00007610001b7816 */ /* 0x000fe2000000001b */
[----:B------:R-:W-:Y:S06]  /*96b0*/  BRA `(.L_x_2436) ;  /* 0x0000000000107947 */ /* 0x000fec0003800000 */
.L_x_2459:
[----:B------:R-:W2:Y:S02]  /*96c0*/  LDG.E R4, desc[UR36][R4.64] ;  /* 0x0000002404047981 */ /* 0x000ea4000c1e1900 */
[----:B--2---:R-:W-:-:S04]  /*96d0*/  I2FP.F32.U32 R0, R4 ;  /* 0x0000000400007245 */ /* 0x004fc80000201000 */
[----:B------:R-:W-:-:S04]  /*96e0*/  F2FP.F16.F32.PACK_AB R0, RZ, R0 ;  /* 0x00000000ff00723e */ /* 0x000fc800000000ff */
[----:B------:R-:W-:-:S07]  /*96f0*/  PRMT R27, R0, 0x7610, R27 ;  /* 0x00007610001b7816 */ /* 0x000fce000000001b */
.L_x_2436:
        /* <DEDUP_REMOVED lines=21> */
.L_x_2467:
[----:B------:R-:W2:Y:S02]  /*9850*/  LDG.E.U8 R4, desc[UR36][R4.64] ;  /* 0x0000002404047981 */ /* 0x000ea4000c1e1100 */
[----:B--2---:R-:W-:-:S04]  /*9860*/  I2FP.F32.U32 R0, R4 ;  /* 0x0000000400007245 */ /* 0x004fc80000201000 */
[----:B------:R-:W-:-:S04]  /*9870*/  F2FP.F16.F32.PACK_AB R0, RZ, R0 ;  /* 0x00000000ff00723e */ /* 0x000fc800000000ff */
[----:B------:R-:W-:Y:S01]  /*9880*/  PRMT R28, R0, 0x7610, R28 ;  /* 0x00007610001c7816 */ /* 0x000fe2000000001c */
[----:B------:R-:W-:Y:S06]  /*9890*/  BRA `(.L_x_2469) ;  /* 0x0000000c00b87947 */ /* 0x000fec0003800000 */
.L_x_2466:
        /* <DEDUP_REMOVED lines=11> */
.L_x_2471:
[----:B------:R-:W2:Y:S02]  /*9950*/  LDG.E R4, desc[UR36][R4.64] ;  /* 0x0000002404047981 */ /* 0x000ea4000c1e1900 */
[----:B--2---:R-:W-:-:S04]  /*9960*/  I2FP.F32.S32 R0, R4 ;  /* 0x0000000400007245 */ /* 0x004fc80000201400 */
[----:B------:R-:W-:-:S04]  /*9970*/  F2FP.F16.F32.PACK_AB R0, RZ, R0 ;  /* 0x00000000ff00723e */ /* 0x000fc800000000ff */
[----:B------:R-:W-:Y:S01]  /*9980*/  PRMT R28, R0, 0x7610, R28 ;  /* 0x00007610001c7816 */ /* 0x000fe2000000001c */
[----:B------:R-:W-:Y:S06]  /*9990*/  BRA `(.L_x_2469) ;  /* 0x0000000c00787947 */ /* 0x000fec0003800000 */
.L_x_2470:
[----:B------:R-:W2:Y:S02]  /*99a0*/  LDG.E.U16 R4, desc[UR36][R4.64] ;  /* 0x0000002404047981 */ /* 0x000ea4000c1e1500 */
[----:B--2---:R-:W0:Y:S02]  /*99b0*/  I2F.S16 R0, R4 ;  /* 0x0000000400007306 */ /* 0x004e240000101400 */
[----:B0-----:R-:W-:-:S04]  /*99c0*/  F2FP.F16.F32.PACK_AB R0, RZ, R0 ;  /* 0x00000000ff00723e */ /* 0x001fc800000000ff */
[----:B------:R-:W-:Y:S01]  /*99d0*/  PRMT R28, R0, 0x7610, R28 ;  /* 0x00007610001c7816 */ /* 0x000fe2000000001c */
[----:B------:R-:W-:Y:S06]  /*99e0*/  BRA `(.L_x_2469) ;  /* 0x0000000c00647947 */ /* 0x000fec0003800000 */
.L_x_2465:
        /* <DEDUP_REMOVED lines=9> */
.L_x_2473:
[----:B------:R1:W5:Y:S01]  /*9a80*/  LDG.E.U16 R28, desc[UR36][R4.64] ;  /* 0x00000024041c7981 */ /* 0x000362000c1e1500 */
[----:B------:R-:W-:Y:S05]  /*9a90*/  BRA `(.L_x_2469) ;  /* 0x0000000c00387947 */ /* 0x000fea0003800000 */
.L_x_2472:
        /* <DEDUP_REMOVED lines=9> */
.L_x_2475:
[----:B------:R0:W5:Y:S01]  /*9b30*/  LDG.E.U16 R28, desc[UR36][R4.64] ;  /* 0x00000024041c7981 */ /* 0x000162000c1e1500 */
[----:B------:R-:W-:Y:S05]  /*9b40*/  BRA `(.L_x_2469) ;  /* 0x0000000c000c7947 */ /* 0x000fea0003800000 */
.L_x_2474:
        /* <DEDUP_REMOVED lines=9> */
.L_x_2464:
        /* <DEDUP_REMOVED lines=14> */
.L_x_2478:
        /* <DEDUP_REMOVED lines=9> */
.L_x_2477:
        /* <DEDUP_REMOVED lines=27> */
.L_x_2480:
        /* <DEDUP_REMOVED lines=15> */
.L_x_2479:
[----:B------:R-:W2:Y:S02]  /*9ff0*/  LDG.E.U16 R0, desc[UR36][R4.64] ;  /* 0x0000002404007981 */ /* 0x000ea4000c1e1500 */
[----:B--2---:R-:W-:-:S05]  /*a000*/  IMAD.U32 R0, R0, 0x10000, RZ ;  /* 0x0001000000007824 */ /* 0x004fca00078e00ff */
[----:B------:R-:W-:-:S04]  /*a010*/  F2FP.F16.F32.PACK_AB R0, RZ, R0 ;  /* 0x00000000ff00723e */ /* 0x000fc800000000ff */
[----:B------:R-:W-:Y:S01]  /*a020*/  PRMT R28, R0, 0x7610, R28 ;  /* 0x00007610001c7816 */ /* 0x000fe2000000001c */
[----:B------:R-:W-:Y:S06]  /*a030*/  BRA `(.L_x_2469) ;  /* 0x0000000400d07947 */ /* 0x000fec0003800000 */
.L_x_2476:
        /* <DEDUP_REMOVED lines=13> */
.L_x_2483:
        /* <DEDUP_REMOVED lines=21> */
.L_x_2487:
[----:B------:R-:W-:Y:S05]  /*a260*/  BSYNC.RECONVERGENT B1 ;  /* 0x0000000000017941 */ /* 0x000fea0003800200 */
.L_x_2486:
[----:B------:R-:W-:Y:S01]  /*a270*/  IMAD.SHL.U32 R0, R0, 0x100000, RZ ;  /* 0x0010000000007824 */ /* 0x000fe200078e00ff */
[----:B------:R-:W-:-:S04]  /*a280*/  LEA R3, R3, 0x3b800000, 0x17 ;  /* 0x3b80000003037811 */ /* 0x000fc800078eb8ff */
[----:B------:R-:W-:-:S07]  /*a290*/  LOP3.LUT R0, R3, R0, R7, 0xfe, !PT ;  /* 0x0000000003007212 */ /* 0x000fce00078efe07 */
.L_x_2485:
[----:B------:R-:W-:Y:S05]  /*a2a0*/  BSYNC.RECONVERGENT B0 ;  /* 0x0000000000007941 */ /* 0x000fea0003800200 */
.L_x_2484:
[----:B------:R-:W-:-:S04]  /*a2b0*/  F2FP.F16.F32.PACK_AB R0, RZ, R0 ;  /* 0x00000000ff00723e */ /* 0x000fc800000000ff */
[----:B------:R-:W-:Y:S01]  /*a2c0*/  PRMT R28, R0, 0x7610, R28 ;  /* 0x00007610001c7816 */ /* 0x000fe2000000001c */
[----:B------:R-:W-:Y:S06]  /*a2d0*/  BRA `(.L_x_2469) ;  /* 0x0000000400287947 */ /* 0x000fec0003800000 */
.L_x_2482:
        /* <DEDUP_REMOVED lines=21> */
.L_x_2491:
[----:B------:R-:W-:Y:S05]  /*a430*/  BSYNC.RECONVERGENT B1 ;  /* 0x0000000000017941 */ /* 0x000fea0003800200 */
.L_x_2490:
[----:B------:R-:W-:Y:S01]  /*a440*/  IMAD.SHL.U32 R0, R0, 0x200000, RZ ;  /* 0x0020000000007824 */ /* 0x000fe200078e00ff */
[----:B------:R-:W-:-:S04]  /*a450*/  LEA R3, R3, 0x37800000, 0x17 ;  /* 0x3780000003037811 */ /* 0x000fc800078eb8ff */
[----:B------:R-:W-:-:S07]  /*a460*/  LOP3.LUT R0, R3, R0, R7, 0xfe, !PT ;  /* 0x0000000003007212 */ /* 0x000fce00078efe07 */
.L_x_2489:
[----:B------:R-:W-:Y:S05]  /*a470*/  BSYNC.RECONVERGENT B0 ;  /* 0x0000000000007941 */ /* 0x000fea0003800200 */
.L_x_2488:
[----:B------:R-:W-:-:S04]  /*a480*/  F2FP.F16.F32.PACK_AB R0, RZ, R0 ;  /* 0x00000000ff00723e */ /* 0x000fc800000000ff */
[----:B------:R-:W-:Y:S01]  /*a490*/  PRMT R28, R0, 0x7610, R28 ;  /* 0x00007610001c7816 */ /* 0x000fe2000000001c */
[----:B------:R-:W-:Y:S06]  /*a4a0*/  BRA `(.L_x_2469) ;  /* 0x0000000000b47947 */ /* 0x000fec0003800000 */
.L_x_2481:
        /* <DEDUP_REMOVED lines=14> */
.L_x_2495:
[----:B------:R-:W-:Y:S05]  /*a590*/  BSYNC.RECONVERGENT B0 ;  /* 0x0000000000007941 */ /* 0x000fea0003800200 */
.L_x_2494:
[----:B------:R-:W-:-:S04]  /*a5a0*/  F2FP.F16.F32.PACK_AB R0, RZ, R0 ;  /* 0x00000000ff00723e */ /* 0x000fc800000000ff */
[----:B------:R-:W-:Y:S01]  /*a5b0*/  PRMT R28, R0, 0x7610, R28 ;  /* 0x00007610001c7816 */ /* 0x000fe2000000001c */
[----:B------:R-:W-:Y:S06]  /*a5c0*/  BRA `(.L_x_2469) ;  /* 0x00000000006c7947 */ /* 0x000fec0003800000 */
.L_x_2468:
        /* <DEDUP_REMOVED lines=16> */
.L_x_2496:
[----:B------:R-:W-:Y:S01]  /*a6d0*/  PRMT R28, RZ, 0x7610, R28 ;  /* 0x00007610ff1c7816 */ /* 0x000fe2000000001c */
[----:B------:R-:W-:Y:S06]  /*a6e0*/  BRA `(.L_x_2469) ;  /* 0x0000000000247947 */ /* 0x000fec0003800000 */
.L_x_2493:
[----:B------:R-:W2:Y:S02]  /*a6f0*/  LDG.E.64 R4, desc[UR36][R4.64] ;  /* 0x0000002404047981 */ /* 0x000ea4000c1e1b00 */
[----:B--2---:R-:W0:Y:S02]  /*a700*/  I2F.U64 R0, R4 ;  /* 0x0000000400007312 */ /* 0x004e240000301000 */
[----:B0-----:R-:W-:-:S04]  /*a710*/  F2FP.F16.F32.PACK_AB R0, RZ, R0 ;  /* 0x00000000ff00723e */ /* 0x001fc800000000ff */
[----:B------:R-:W-:Y:S01]  /*a720*/  PRMT R28, R0, 0x7610, R28 ;  /* 0x00007610001c7816 */ /* 0x000fe2000000001c */
[----:B------:R-:W-:Y:S06]  /*a730*/  BRA `(.L_x_2469) ;  /* 0x0000000000107947 */ /* 0x000fec0003800000 */
.L_x_2492:
[----:B------:R-:W2:Y:S02]  /*a740*/  LDG.E R4, desc[UR36][R4.64] ;  /* 0x0000002404047981 */ /* 0x000ea4000c1e1900 */
[----:B--2---:R-:W-:-:S04]  /*a750*/  I2FP.F32.U32 R0, R4 ;  /* 0x0000000400007245 */ /* 0x004fc80000201000 */
[----:B------:R-:W-:-:S04]  /*a760*/  F2FP.F16.F32.PACK_AB R0, RZ, R0 ;  /* 0x00000000ff00723e */ /* 0x000fc800000000ff */
[----:B------:R-:W-:-:S07]  /*a770*/  PRMT R28, R0, 0x7610, R28 ;  /* 0x00007610001c7816 */ /* 0x000fce000000001c */
.L_x_2469:
        /* <DEDUP_REMOVED lines=21> */
.L_x_2500:
[----:B------:R-:W2:Y:S02]  /*a8d0*/  LDG.E.U8 R4, desc[UR36][R4.64] ;  /* 0x0000002404047981 */ /* 0x000ea4000c1e1100 */
[----:B--2---:R-:W-:-:S04]  /*a8e0*/  I2FP.F32.U32 R0, R4 ;  /* 0x0000000400007245 */ /* 0x004fc80000201000 */
[----:B------:R-:W-:-:S04]  /*a8f0*/  F2FP.F16.F32.PACK_AB R0, RZ, R0 ;  /* 0x00000000ff00723e */ /* 0x000fc800000000ff */
[----:B------:R-:W-:Y:S01]  /*a900*/  PRMT R29, R0, 0x7610, R29 ;  /* 0x00007610001d7816 */ /* 0x000fe2000000001d */
[----:B------:R-:W-:Y:S06]  /*a910*/  BRA `(.L_x_2502) ;  /* 0x0000000c00b87947 */ /* 0x000fec0003800000 */
.L_x_2499:
        /* <DEDUP_REMOVED lines=11> */
.L_x_2504:
[----:B------:R-:W2:Y:S02]  /*a9d0*/  LDG.E R4, desc[UR36][R4.64] ;  /* 0x0000002404047981 */ /* 0x000ea4000c1e1900 */
[----:B--2---:R-:W-:-:S04]  /*a9e0*/  I2FP.F32.S32 R0, R4 ;  /* 0x0000000400007245 */ /* 0x004fc80000201400 */
[----:B------:R-:W-:-:S04]  /*a9f0*/  F2FP.F16.F32.PACK_AB R0, RZ, R0 ;  /* 0x00000000ff00723e */ /* 0x000fc800000000ff */
[----:B------:R-:W-:Y:S01]  /*aa00*/  PRMT R29, R0, 0x7610, R29 ;  /* 0x00007610001d7816 */ /* 0x000fe2000000001d */
[----:B------:R-:W-:Y:S06]  /*aa10*/  BRA `(.L_x_2502) ;  /* 0x0000000c00787947 */ /* 0x000fec0003800000 */
.L_x_2503:
[----:B------:R-:W2:Y:S02]  /*aa20*/  LDG.E.U16 R4, desc[UR36][R4.64] ;  /* 0x0000002404047981 */ /* 0x000ea4000c1e1500 */
[----:B--2---:R-:W0:Y:S02]  /*aa30*/  I2F.S16 R0, R4 ;  /* 0x0000000400007306 */ /* 0x004e240000101400 */
[----:B0-----:R-:W-:-:S04]  /*aa40*/  F2FP.F16.F32.PACK_AB R0, RZ, R0 ;  /* 0x00000000ff00723e */ /* 0x001fc800000000ff */
[----:B------:R-:W-:Y:S01]  /*aa50*/  PRMT R29, R0, 0x7610, R29 ;  /* 0x00007610001d7816 */ /* 0x000fe2000000001d */
[----:B------:R-:W-:Y:S06]  /*aa60*/  BRA `(.L_x_2502) ;  /* 0x0000000c00647947 */ /* 0x000fec0003800000 */
.L_x_2498:
        /* <DEDUP_REMOVED lines=9> */
.L_x_2506:
[----:B------:R1:W5:Y:S01]  /*ab00*/  LDG.E.U16 R29, desc[UR36][R4.64] ;  /* 0x00000024041d7981 */ /* 0x000362000c1e1500 */
[----:B------:R-:W-:Y:S05]  /*ab10*/  BRA `(.L_x_2502) ;  /* 0x0000000c00387947 */ /* 0x000fea0003800000 */
.L_x_2505:
        /* <DEDUP_REMOVED lines=9> */
.L_x_2508:
[----:B------:R0:W5:Y:S01]  /*abb0*/  LDG.E.U16 R29, desc[UR36][R4.64] ;  /* 0x00000024041d7981 */ /* 0x000162000c1e1500 */
[----:B------:R-:W-:Y:S05]  /*abc0*/  BRA `(.L_x_2502) ;  /* 0x0000000c000c7947 */ /* 0x000fea0003800000 */
.L_x_2507:
        /* <DEDUP_REMOVED lines=9> */
.L_x_2497:
        /* <DEDUP_REMOVED lines=14> */
.L_x_2511:
        /* <DEDUP_REMOVED lines=9> */
.L_x_2510:
        /* <DEDUP_REMOVED lines=27> */
.L_x_2513:
        /* <DEDUP_REMOVED lines=15> */
.L_x_2512:
[----:B------:R-:W2:Y:S02]  /*b070*/  LDG.E.U16 R0, desc[UR36][R4.64] ;  /* 0x0000002404007981 */ /* 0x000ea4000c1e1500 */
[----:B--2---:R-:W-:-:S05]  /*b080*/  IMAD.U32 R0, R0, 0x10000, RZ ;  /* 0x0001000000007824 */ /* 0x004fca00078e00ff */
[----:B------:R-:W-:-:S04]  /*b090*/  F2FP.F16.F32.PACK_AB R0, RZ, R0 ;  /* 0x00000000ff00723e */ /* 0x000fc800000000ff */
[----:B------:R-:W-:Y:S01]  /*b0a0*/  PRMT R29, R0, 0x7610, R29 ;  /* 0x00007610001d7816 */ /* 0x000fe2000000001d */
[----:B------:R-:W-:Y:S06]  /*b0b0*/  BRA `(.L_x_2502) ;  /* 0x0000000400d07947 */ /* 0x000fec0003800000 */
.L_x_2509:
        /* <DEDUP_REMOVED lines=13> */
.L_x_2516:
        /* <DEDUP_REMOVED lines=21> */
.L_x_2520:
[----:B------:R-:W-:Y:S05]  /*b2e0*/  BSYNC.RECONVERGENT B1 ;  /* 0x0000000000017941 */ /* 0x000fea0003800200 */
.L_x_2519:
[----:B------:R-:W-:Y:S01]  /*b2f0*/  IMAD.SHL.U32 R0, R0, 0x100000, RZ ;  /* 0x0010000000007824 */ /* 0x000fe200078e00ff */
[----:B------:R-:W-:-:S04]  /*b300*/  LEA R3, R3, 0x3b800000, 0x17 ;  /* 0x3b80000003037811 */ /* 0x000fc800078eb8ff */
[----:B------:R-:W-:-:S07]  /*b310*/  LOP3.LUT R0, R3, R0, R7, 0xfe, !PT ;  /* 0x0000000003007212 */ /* 0x000fce00078efe07 */
.L_x_2518:
[----:B------:R-:W-:Y:S05]  /*b320*/  BSYNC.RECONVERGENT B0 ;  /* 0x0000000000007941 */ /* 0x000fea0003800200 */
.L_x_2517:
[----:B------:R-:W-:-:S04]  /*b330*/  F2FP.F16.F32.PACK_AB R0, RZ, R0 ;  /* 0x00000000ff00723e */ /* 0x000fc800000000ff */
[----:B------:R-:W-:Y:S01]  /*b340*/  PRMT R29, R0, 0x7610, R29 ;  /* 0x00007610001d7816 */ /* 0x000fe2000000001d */
[----:B------:R-:W-:Y:S06]  /*b350*/  BRA `(.L_x_2502) ;  /* 0x0000000400287947 */ /* 0x000fec0003800000 */
.L_x_2515:
        /* <DEDUP_REMOVED lines=21> */
.L_x_2524:
[----:B------:R-:W-:Y:S05]  /*b4b0*/  BSYNC.RECONVERGENT B1 ;  /* 0x0000000000017941 */ /* 0x000fea0003800200 */
.L_x_2523:
[----:B------:R-:W-:Y:S01]  /*b4c0*/  IMAD.SHL.U32 R0, R0, 0x200000, RZ ;  /* 0x0020000000007824 */ /* 0x000fe200078e00ff */
[----:B------:R-:W-:-:S04]  /*b4d0*/  LEA R3, R3, 0x37800000, 0x17 ;  /* 0x3780000003037811 */ /* 0x000fc800078eb8ff */
[----:B------:R-:W-:-:S07]  /*b4e0*/  LOP3.LUT R0, R3, R0, R7, 0xfe, !PT ;  /* 0x0000000003007212 */ /* 0x000fce00078efe07 */
.L_x_2522:
[----:B------:R-:W-:Y:S05]  /*b4f0*/  BSYNC.RECONVERGENT B0 ;  /* 0x0000000000007941 */ /* 0x000fea0003800200 */
.L_x_2521:
[----:B------:R-:W-:-:S04]  /*b500*/  F2FP.F16.F32.PACK_AB R0, RZ, R0 ;  /* 0x00000000ff00723e */ /* 0x000fc800000000ff */
[----:B------:R-:W-:Y:S01]  /*b510*/  PRMT R29, R0, 0x7610, R29 ;  /* 0x00007610001d7816 */ /* 0x000fe2000000001d */
[----:B------:R-:W-:Y:S06]  /*b520*/  BRA `(.L_x_2502) ;  /* 0x0000000000b47947 */ /* 0x000fec0003800000 */
.L_x_2514:
        /* <DEDUP_REMOVED lines=14> */
.L_x_2528:
[----:B------:R-:W-:Y:S05]  /*b610*/  BSYNC.RECONVERGENT B0 ;  /* 0x0000000000007941 */ /* 0x000fea0003800200 */
.L_x_2527:
[----:B------:R-:W-:-:S04]  /*b620*/  F2FP.F16.F32.PACK_AB R0, RZ, R0 ;  /* 0x00000000ff00723e */ /* 0x000fc800000000ff */
[----:B------:R-:W-:Y:S01]  /*b630*/  PRMT R29, R0, 0x7610, R29 ;  /* 0x00007610001d7816 */ /* 0x000fe2000000001d */
[----:B------:R-:W-:Y:S06]  /*b640*/  BRA `(.L_x_2502) ;  /* 0x00000000006c7947 */ /* 0x000fec0003800000 */
.L_x_2501:
        /* <DEDUP_REMOVED lines=16> */
.L_x_2529:
[----:B------:R-:W-:Y:S01]  /*b750*/  PRMT R29, RZ, 0x7610, R29 ;  /* 0x00007610ff1d7816 */ /* 0x000fe2000000001d */
[----:B------:R-:W-:Y:S06]  /*b760*/  BRA `(.L_x_2502) ;  /* 0x0000000000247947 */ /* 0x000fec0003800000 */
.L_x_2526:
[----:B------:R-:W2:Y:S02]  /*b770*/  LDG.E.64 R4, desc[UR36][R4.64] ;  /* 0x0000002404047981 */ /* 0x000ea4000c1e1b00 */
[----:B--2---:R-:W0:Y:S02]  /*b780*/  I2F.U64 R0, R4 ;  /* 0x0000000400007312 */ /* 0x004e240000301000 */
[----:B0-----:R-:W-:-:S04]  /*b790*/  F2FP.F16.F32.PACK_AB R0, RZ, R0 ;  /* 0x00000000ff00723e */ /* 0x001fc800000000ff */
[----:B------:R-:W-:Y:S01]  /*b7a0*/  PRMT R29, R0, 0x7610, R29 ;  /* 0x00007610001d7816 */ /* 0x000fe2000000001d */
[----:B------:R-:W-:Y:S06]  /*b7b0*/  BRA `(.L_x_2502) ;  /* 0x0000000000107947 */ /* 0x000fec0003800000 */
.L_x_2525:
[----:B------:R-:W2:Y:S02]  /*b7c0*/  LDG.E R4, desc[UR36][R4.64] ;  /* 0x0000002404047981 */ /* 0x000ea4000c1e1900 */
[----:B--2---:R-:W-:-:S04]  /*b7d0*/  I2FP.F32.U32 R0, R4 ;  /* 0x0000000400007245 */ /* 0x004fc80000201000 */
[----:B------:R-:W-:-:S04]  /*b7e0*/  F2FP.F16.F32.PACK_AB R0, RZ, R0 ;  /* 0x00000000ff00723e */ /* 0x000fc800000000ff */
[----:B------:R-:W-:-:S07]  /*b7f0*/  PRMT R29, R0, 0x7610, R29 ;  /* 0x00007610001d7816 */ /* 0x000fce000000001d */
.L_x_2502:
        /* <DEDUP_REMOVED lines=21> */
.L_x_2533:
[----:B------:R-:W2:Y:S02]  /*b950*/  LDG.E.U8 R4, desc[UR36][R4.64] ;  /* 0x0000002404047981 */ /* 0x000ea4000c1e1100 */
[----:B--2---:R-:W-:-:S04]  /*b960*/  I2FP.F32.U32 R0, R4 ;  /* 0x0000000400007245 */ /* 0x004fc80000201000 */
[----:B------:R-:W-:-:S04]  /*b970*/  F2FP.F16.F32.PACK_AB R0, RZ, R0 ;  /* 0x00000000ff00723e */ /* 0x000fc800000000ff */
[----:B------:R-:W-:Y:S01]  /*b980*/  PRMT R30, R0, 0x7610, R30 ;  /* 0x00007610001e7816 */ /* 0x000fe2000000001e */
[----:B------:R-:W-:Y:S06]  /*b990*/  BRA `(.L_x_2535) ;  /* 0x0000000c00b87947 */ /* 0x000fec0003800000 */
.L_x_2532:
        /* <DEDUP_REMOVED lines=11> */
.L_x_2537:
[----:B------:R-:W2:Y:S02]  /*ba50*/  LDG.E R4, desc[UR36][R4.64] ;  /* 0x0000002404047981 */ /* 0x000ea4000c1e1900 */
[----:B--2---:R-:W-:-:S04]  /*ba60*/  I2FP.F32.S32 R0, R4 ;  /* 0x0000000400007245 */ /* 0x004fc80000201400 */
[----:B------:R-:W-:-:S04]  /*ba70*/  F2FP.F16.F32.PACK_AB R0, RZ, R0 ;  /* 0x00000000ff00723e */ /* 0x000fc800000000ff */
[----:B------:R-:W-:Y:S01]  /*ba80*/  PRMT R30, R0, 0x7610, R30 ;  /* 0x00007610001e7816 */ /* 0x000fe2000000001e */
[----:B------:R-:W-:Y:S06]  /*ba90*/  BRA `(.L_x_2535) ;  /* 0x0000000c00787947 */ /* 0x000fec0003800000 */
.L_x_2536:
[----:B------:R-:W2:Y:S02]  /*baa0*/  LDG.E.U16 R4, desc[UR36][R4.64] ;  /* 0x0000002404047981 */ /* 0x000ea4000c1e1500 */
[----:B--2---:R-:W0:Y:S02]  /*bab0*/  I2F.S16 R0, R4 ;  /* 0x0000000400007306 */ /* 0x004e240000101400 */
[----:B0-----:R-:W-:-:S04]  /*bac0*/  F2FP.F16.F32.PACK_AB R0, RZ, R0 ;  /* 0x00000000ff00723e */ /* 0x001fc800000000ff */
[----:B------:R-:W-:Y:S01]  /*bad0*/  PRMT R30, R0, 0x7610, R30 ;  /* 0x00007610001e7816 */ /* 0x000fe2000000001e */
[----:B------:R-:W-:Y:S06]  /*bae0*/  BRA `(.L_x_2535) ;  /* 0x0000000c00647947 */ /* 0x000fec0003800000 */
.L_x_2531:
        /* <DEDUP_REMOVED lines=9> */
.L_x_2539:
[----:B------:R0:W5:Y:S01]  /*bb80*/  LDG.E.U16 R30, desc[UR36][R4.64] ;  /* 0x00000024041e7981 */ /* 0x000162000c1e1500 */
[----:B------:R-:W-:Y:S05]  /*bb90*/  BRA `(.L_x_2535) ;  /* 0x0000000c00387947 */ /* 0x000fea0003800000 */
.L_x_2538:
        /* <DEDUP_REMOVED lines=9> */
.L_x_2541:
[----:B------:R1:W5:Y:S01]  /*bc30*/  LDG.E.U16 R30, desc[UR36][R4.64] ;  /* 0x00000024041e7981 */ /* 0x000362000c1e1500 */
[----:B------:R-:W-:Y:S05]  /*bc40*/  BRA `(.L_x_2535) ;  /* 0x0000000c000c7947 */ /* 0x000fea0003800000 */
.L_x_2540:
        /* <DEDUP_REMOVED lines=9> */
.L_x_2530:
        /* <DEDUP_REMOVED lines=14> */
.L_x_2544:
        /* <DEDUP_REMOVED lines=9> */
.L_x_2543:
        /* <DEDUP_REMOVED lines=27> */
.L_x_2546:
        /* <DEDUP_REMOVED lines=15> */
.L_x_2545:
[----:B------:R-:W2:Y:S02]  /*c0f0*/  LDG.E.U16 R0, desc[UR36][R4.64] ;  /* 0x0000002404007981 */ /* 0x000ea4000c1e1500 */
[----:B--2---:R-:W-:-:S05]  /*c100*/  IMAD.U32 R0, R0, 0x10000, RZ ;  /* 0x0001000000007824 */ /* 0x004fca00078e00ff */
[----:B------:R-:W-:-:S04]  /*c110*/  F2FP.F16.F32.PACK_AB R0, RZ, R0 ;  /* 0x00000000ff00723e */ /* 0x000fc800000000ff */
[----:B------:R-:W-:Y:S01]  /*c120*/  PRMT R30, R0, 0x7610, R30 ;  /* 0x00007610001e7816 */ /* 0x000fe2000000001e */
[----:B------:R-:W-:Y:S06]  /*c130*/  BRA `(.L_x_2535) ;  /* 0x0000000400d07947 */ /* 0x000fec0003800000 */
.L_x_2542:
        /* <DEDUP_REMOVED lines=13> */
.L_x_2549:
        /* <DEDUP_REMOVED lines=21> */
.L_x_2553:
[----:B------:R-:W-:Y:S05]  /*c360*/  BSYNC.RECONVERGENT B1 ;  /* 0x0000000000017941 */ /* 0x000fea0003800200 */
.L_x_2552:
[----:B------:R-:W-:Y:S01]  /*c370*/  IMAD.SHL.U32 R0, R0, 0x100000, RZ ;  /* 0x0010000000007824 */ /* 0x000fe200078e00ff */
[----:B------:R-:W-:-:S04]  /*c380*/  LEA R3, R3, 0x3b800000, 0x17 ;  /* 0x3b80000003037811 */ /* 0x000fc800078eb8ff */
[----:B------:R-:W-:-:S07]  /*c390*/  LOP3.LUT R0, R3, R0, R7, 0xfe, !PT ;  /* 0x0000000003007212 */ /* 0x000fce00078efe07 */
.L_x_2551:
[----:B------:R-:W-:Y:S05]  /*c3a0*/  BSYNC.RECONVERGENT B0 ;  /* 0x0000000000007941 */ /* 0x000fea0003800200 */
.L_x_2550:
[----:B------:R-:W-:-:S04]  /*c3b0*/  F2FP.F16.F32.PACK_AB R0, RZ, R0 ;  /* 0x00000000ff00723e */ /* 0x000fc800000000ff */
[----:B------:R-:W-:Y:S01]  /*c3c0*/  PRMT R30, R0, 0x7610, R30 ;  /* 0x00007610001e7816 */ /* 0x000fe2000000001e */
[----:B------:R-:W-:Y:S06]  /*c3d0*/  BRA `(.L_x_2535) ;  /* 0x0000000400287947 */ /* 0x000fec0003800000 */
.L_x_2548:
        /* <DEDUP_REMOVED lines=21> */
.L_x_2557:
[----:B------:R-:W-:Y:S05]  /*c530*/  BSYNC.RECONVERGENT B1 ;  /* 0x0000000000017941 */ /* 0x000fea0003800200 */
.L_x_2556:
[----:B------:R-:W-:Y:S01]  /*c540*/  IMAD.SHL.U32 R0, R0, 0x200000, RZ ;  /* 0x0020000000007824 */ /* 0x000fe200078e00ff */
[----:B------:R-:W-:-:S04]  /*c550*/  LEA R3, R3, 0x37800000, 0x17 ;  /* 0x3780000003037811 */ /* 0x000fc800078eb8ff */
[----:B------:R-:W-:-:S07]  /*c560*/  LOP3.LUT R0, R3, R0, R7, 0xfe, !PT ;  /* 0x0000000003007212 */ /* 0x000fce00078efe07 */
.L_x_2555:
[----:B------:R-:W-:Y:S05]  /*c570*/  BSYNC.RECONVERGENT B0 ;  /* 0x0000000000007941 */ /* 0x000fea0003800200 */
.L_x_2554:
[----:B------:R-:W-:-:S04]  /*c580*/  F2FP.F16.F32.PACK_AB R0, RZ, R0 ;  /* 0x00000000ff00723e */ /* 0x000fc800000000ff */
[----:B------:R-:W-:Y:S01]  /*c590*/  PRMT R30, R0, 0x7610, R30 ;  /* 0x00007610001e7816 */ /* 0x000fe2000000001e */
[----:B------:R-:W-:Y:S06]  /*c5a0*/  BRA `(.L_x_2535) ;  /* 0x0000000000b47947 */ /* 0x000fec0003800000 */
.L_x_2547:
        /* <DEDUP_REMOVED lines=14> */
.L_x_2561:
[----:B------:R-:W-:Y:S05]  /*c690*/  BSYNC.RECONVERGENT B0 ;  /* 0x0000000000007941 */ /* 0x000fea0003800200 */
.L_x_2560:
[----:B------:R-:W-:-:S04]  /*c6a0*/  F2FP.F16.F32.PACK_AB R0, RZ, R0 ;  /* 0x00000000ff00723e */ /* 0x000fc800000000ff */
[----:B------:R-:W-:Y:S01]  /*c6b0*/  PRMT R30, R0, 0x7610, R30 ;  /* 0x00007610001e7816 */ /* 0x000fe2000000001e */
[----:B------:R-:W-:Y:S06]  /*c6c0*/  BRA `(.L_x_2535) ;  /* 0x00000000006c7947 */ /* 0x000fec0003800000 */
.L_x_2534:
        /* <DEDUP_REMOVED lines=16> */
.L_x_2562:
[----:B------:R-:W-:Y:S01]  /*c7d0*/  PRMT R30, RZ, 0x7610, R30 ;  /* 0x00007610ff1e7816 */ /* 0x000fe2000000001e */
[----:B------:R-:W-:Y:S06]  /*c7e0*/  BRA `(.L_x_2535) ;  /* 0x0000000000247947 */ /* 0x000fec0003800000 */
.L_x_2559:
[----:B------:R-:W2:Y:S02]  /*c7f0*/  LDG.E.64 R4, desc[UR36][R4.64] ;  /* 0x0000002404047981 */ /* 0x000ea4000c1e1b00 */
[----:B--2---:R-:W0:Y:S02]  /*c800*/  I2F.U64 R0, R4 ;  /* 0x0000000400007312 */ /* 0x004e240000301000 */
[----:B0-----:R-:W-:-:S04]  /*c810*/  F2FP.F16.F32.PACK_AB R0, RZ, R0 ;  /* 0x00000000ff00723e */ /* 0x001fc800000000ff */
[----:B------:R-:W-:Y:S01]  /*c820*/  PRMT R30, R0, 0x7610, R30 ;  /* 0x00007610001e7816 */ /* 0x000fe2000000001e */
[----:B------:R-:W-:Y:S06]  /*c830*/  BRA `(.L_x_2535) ;  /* 0x0000000000107947 */ /* 0x000fec0003800000 */
.L_x_2558:
[----:B------:R-:W2:Y:S02]  /*c840*/  LDG.E R4, desc[UR36][R4.64] ;  /* 0x0000002404047981 */ /* 0x000ea4000c1e1900 */
[----:B--2---:R-:W-:-:S04]  /*c850*/  I2FP.F32.U32 R0, R4 ;  /* 0x0000000400007245 */ /* 0x004fc80000201000 */
[----:B------:R-:W-:-:S04]  /*c860*/  F2FP.F16.F32.PACK_AB R0, RZ, R0 ;  /* 0x00000000ff00723e */ /* 0x000fc800000000ff */
[----:B------:R-:W-:-:S07]  /*c870*/  PRMT R30, R0, 0x7610, R30 ;  /* 0x00007610001e7816 */ /* 0x000fce000000001e */
.L_x_2535:
[----:B------:R-:W-:-:S07]  /*c880*/  VIADD R33, R33, 0x80 ;  /* 0x0000008021217836 */ /* 0x000fce0000000000 */
.L_x_2430:
[----:B------:R-:W-:Y:S05]  /*c890*/  BSYNC.RECONVERGENT B6 ;  /* 0x0000000000067941 */ /* 0x000fea0003800200 */
.L_x_2429:
        /* <DEDUP_REMOVED lines=29> */
.L_x_2568:
[----:B------:R-:W2:Y:S02]  /*ca70*/  LDG.E.U8 R4, desc[UR36][R4.64] ;  /* 0x0000002404047981 */ /* 0x000ea4000c1e1100 */
[----:B--2---:R-:W-:-:S04]  /*ca80*/  I2FP.F32.U32 R0, R4 ;  /* 0x0000000400007245 */ /* 0x004fc80000201000 */
[----:B------:R-:W-:-:S04]  /*ca90*/  F2FP.F16.F32.PACK_AB R0, RZ, R0 ;  /* 0x00000000ff00723e */ /* 0x000fc800000000ff */
[----:B------:R-:W-:Y:S01]  /*caa0*/  PRMT R31, R0, 0x7610, R31 ;  /* 0x00007610001f7816 */ /* 0x000fe2000000001f */
[----:B------:R-:W-:Y:S06]  /*cab0*/  BRA `(.L_x_2570) ;  /* 0x0000000c00b87947 */ /* 0x000fec0003800000 */
.L_x_2567:
        /* <DEDUP_REMOVED lines=11> */
.L_x_2572:
[----:B------:R-:W2:Y:S02]  /*cb70*/  LDG.E R4, desc[UR36][R4.64] ;  /* 0x0000002404047981 */ /* 0x000ea4000c1e1900 */
[----:B--2---:R-:W-:-:S04]  /*cb80*/  I2FP.F32.S32 R0, R4 ;  /* 0x0000000400007245 */ /* 0x004fc80000201400 */
[----:B------:R-:W-:-:S04]  /*cb90*/  F2FP.F16.F32.PACK_AB R0, RZ, R0 ;  /* 0x00000000ff00723e */ /* 0x000fc800000000ff */
[----:B------:R-:W-:Y:S01]  /*cba0*/  PRMT R31, R0, 0x7610, R31 ;  /* 0x00007610001f7816 */ /* 0x000fe2000000001f */
[----:B------:R-:W-:Y:S06]  /*cbb0*/  BRA `(.L_x_2570) ;  /* 0x0000000c00787947 */ /* 0x000fec0003800000 */
.L_x_2571:
[----:B------:R-:W2:Y:S02]  /*cbc0*/  LDG.E.U16 R4, desc[UR36][R4.64] ;  /* 0x0000002404047981 */ /* 0x000ea4000c1e1500 */
[----:B--2---:R-:W0:Y:S02]  /*cbd0*/  I2F.S16 R0, R4 ;  /* 0x0000000400007306 */ /* 0x004e240000101400 */
[----:B0-----:R-:W-:-:S04]  /*cbe0*/  F2FP.F16.F32.PACK_AB R0, RZ, R0 ;  /* 0x00000000ff00723e */ /* 0x001fc800000000ff */
[----:B------:R-:W-:Y:S01]  /*cbf0*/  PRMT R31, R0, 0x7610, R31 ;  /* 0x00007610001f7816 */ /* 0x000fe2000000001f */
[----:B------:R-:W-:Y:S06]  /*cc00*/  BRA `(.L_x_2570) ;  /* 0x0000000c00647947 */ /* 0x000fec0003800000 */
.L_x_2566:
        /* <DEDUP_REMOVED lines=9> */
.L_x_2574:
[----:B------:R0:W5:Y:S01]  /*cca0*/  LDG.E.U16 R31, desc[UR36][R4.64] ;  /* 0x00000024041f7981 */ /* 0x000162000c1e1500 */
[----:B------:R-:W-:Y:S05]  /*ccb0*/  BRA `(.L_x_2570) ;  /* 0x0000000c00387947 */ /* 0x000fea0003800000 */
.L_x_2573:
        /* <DEDUP_REMOVED lines=9> */
.L_x_2576:
[----:B------:R1:W5:Y:S01]  /*cd50*/  LDG.E.U16 R31, desc[UR36][R4.64] ;  /* 0x00000024041f7981 */ /* 0x000362000c1e1500 */
[----:B------:R-:W-:Y:S05]  /*cd60*/  BRA `(.L_x_2570) ;  /* 0x0000000c000c7947 */ /* 0x000fea0003800000 */
.L_x_2575:
        /* <DEDUP_REMOVED lines=9> */
.L_x_2565:
        /* <DEDUP_REMOVED lines=14> */
.L_x_2579:
        /* <DEDUP_REMOVED lines=9> */
.L_x_2578:
        /* <DEDUP_REMOVED lines=27> */
.L_x_2581:
        /* <DEDUP_REMOVED lines=15> */
.L_x_2580:
[----:B------:R-:W2:Y:S02]  /*d210*/  LDG.E.U16 R0, desc[UR36][R4.64] ;  /* 0x0000002404007981 */ /* 0x000ea4000c1e1500 */
[----:B--2---:R-:W-:-:S05]  /*d220*/  IMAD.U32 R0, R0, 0x10000, RZ ;  /* 0x0001000000007824 */ /* 0x004fca00078e00ff */
[----:B------:R-:W-:-:S04]  /*d230*/  F2FP.F16.F32.PACK_AB R0, RZ, R0 ;  /* 0x00000000ff00723e */ /* 0x000fc800000000ff */
[----:B------:R-:W-:Y:S01]  /*d240*/  PRMT R31, R0, 0x7610, R31 ;  /* 0x00007610001f7816 */ /* 0x000fe2000000001f */
[----:B------:R-:W-:Y:S06]  /*d250*/  BRA `(.L_x_2570) ;  /* 0x0000000400d07947 */ /* 0x000fec0003800000 */
.L_x_2577:
        /* <DEDUP_REMOVED lines=13> */
.L_x_2584:
        /* <DEDUP_REMOVED lines=21> */
.L_x_2588:
[----:B------:R-:W-:Y:S05]  /*d480*/  BSYNC.RECONVERGENT B1 ;  /* 0x0000000000017941 */ /* 0x000fea0003800200 */
.L_x_2587:
[----:B------:R-:W-:Y:S01]  /*d490*/  IMAD.SHL.U32 R0, R0, 0x100000, RZ ;  /* 0x0010000000007824 */ /* 0x000fe200078e00ff */
[----:B------:R-:W-:-:S04]  /*d4a0*/  LEA R3, R3, 0x3b800000, 0x17 ;  /* 0x3b80000003037811 */ /* 0x000fc800078eb8ff */
[----:B------:R-:W-:-:S07]  /*d4b0*/  LOP3.LUT R0, R3, R0, R7, 0xfe, !PT ;  /* 0x0000000003007212 */ /* 0x000fce00078efe07 */
.L_x_2586:
[----:B------:R-:W-:Y:S05]  /*d4c0*/  BSYNC.RECONVERGENT B0 ;  /* 0x0000000000007941 */ /* 0x000fea0003800200 */
.L_x_2585:
[----:B------:R-:W-:-:S04]  /*d4d0*/  F2FP.F16.F32.PACK_AB R0, RZ, R0 ;  /* 0x00000000ff00723e */ /* 0x000fc800000000ff */
[----:B------:R-:W-:Y:S01]  /*d4e0*/  PRMT R31, R0, 0x7610, R31 ;  /* 0x00007610001f7816 */ /* 0x000fe2000000001f */
[----:B------:R-:W-:Y:S06]  /*d4f0*/  BRA `(.L_x_2570) ;  /* 0x0000000400287947 */ /* 0x000fec0003800000 */
.L_x_2583:
        /* <DEDUP_REMOVED lines=21> */
.L_x_2592:
[----:B------:R-:W-:Y:S05]  /*d650*/  BSYNC.RECONVERGENT B1 ;  /* 0x0000000000017941 */ /* 0x000fea0003800200 */
.L_x_2591:
[----:B------:R-:W-:Y:S01]  /*d660*/  IMAD.SHL.U32 R0, R0, 0x200000, RZ ;  /* 0x0020000000007824 */ /* 0x000fe200078e00ff */
[----:B------:R-:W-:-:S04]  /*d670*/  LEA R3, R3, 0x37800000, 0x17 ;  /* 0x3780000003037811 */ /* 0x000fc800078eb8ff */
[----:B------:R-:W-:-:S07]  /*d680*/  LOP3.LUT R0, R3, R0, R7, 0xfe, !PT ;  /* 0x0000000003007212 */ /* 0x000fce00078efe07 */
.L_x_2590:
[----:B------:R-:W-:Y:S05]  /*d690*/  BSYNC.RECONVERGENT B0 ;  /* 0x0000000000007941 */ /* 0x000fea0003800200 */
.L_x_2589:
[----:B------:R-:W-:-:S04]  /*d6a0*/  F2FP.F16.F32.PACK_AB R0, RZ, R0 ;  /* 0x00000000ff00723e */ /* 0x000fc800000000ff */
[----:B------:R-:W-:Y:S01]  /*d6b0*/  PRMT R31, R0, 0x7610, R31 ;  /* 0x00007610001f7816 */ /* 0x000fe2000000001f */
[----:B------:R-:W-:Y:S06]  /*d6c0*/  BRA `(.L_x_2570) ;  /* 0x0000000000b47947 */ /* 0x000fec0003800000 */
.L_x_2582:
        /* <DEDUP_REMOVED lines=14> */
.L_x_2596:
[----:B------:R-:W-:Y:S05]  /*d7b0*/  BSYNC.RECONVERGENT B0 ;  /* 0x0000000000007941 */ /* 0x000fea0003800200 */
.L_x_2595:
[----:B------:R-:W-:-:S04]  /*d7c0*/  F2FP.F16.F32.PACK_AB R0, RZ, R0 ;  /* 0x00000000ff00723e */ /* 0x000fc800000000ff */
[----:B------:R-:W-:Y:S01]  /*d7d0*/  PRMT R31, R0, 0x7610, R31 ;  /* 0x00007610001f7816 */ /* 0x000fe2000000001f */
[----:B------:R-:W-:Y:S06]  /*d7e0*/  BRA `(.L_x_2570) ;  /* 0x00000000006c7947 */ /* 0x000fec0003800000 */
.L_x_2569:
        /* <DEDUP_REMOVED lines=16> */
.L_x_2597:
[----:B------:R-:W-:Y:S01]  /*d8f0*/  PRMT R31, RZ, 0x7610, R31 ;  /* 0x00007610ff1f7816 */ /* 0x000fe2000000001f */
[----:B------:R-:W-:Y:S06]  /*d900*/  BRA `(.L_x_2570) ;  /* 0x0000000000247947 */ /* 0x000fec0003800000 */
.L_x_2594:
[----:B------:R-:W2:Y:S02]  /*d910*/  LDG.E.64 R4, desc[UR36][R4.64] ;  /* 0x0000002404047981 */ /* 0x000ea4000c1e1b00 */
[----:B--2---:R-:W0:Y:S02]  /*d920*/  I2F.U64 R0, R4 ;  /* 0x0000000400007312 */ /* 0x004e240000301000 */
[----:B0-----:R-:W-:-:S04]  /*d930*/  F2FP.F16.F32.PACK_AB R0, RZ, R0 ;  /* 0x00000000ff00723e */ /* 0x001fc800000000ff */
[----:B------:R-:W-:Y:S01]  /*d940*/  PRMT R31, R0, 0x7610, R31 ;  /* 0x00007610001f7816 */ /* 0x000fe2000000001f */
[----:B------:R-:W-:Y:S06]  /*d950*/  BRA `(.L_x_2570) ;  /* 0x0000000000107947 */ /* 0x000fec0003800000 */
.L_x_2593:
[----:B------:R-:W2:Y:S02]  /*d960*/  LDG.E R4, desc[UR36][R4.64] ;  /* 0x0000002404047981 */ /* 0x000ea4000c1e1900 */
[----:B--2---:R-:W-:-:S04]  /*d970*/  I2FP.F32.U32 R0, R4 ;  /* 0x0000000400007245 */ /* 0x004fc80000201000 */
[----:B------:R-:W-:-:S04]  /*d980*/  F2FP.F16.F32.PACK_AB R0, RZ, R0 ;  /* 0x00000000ff00723e */ /* 0x000fc800000000ff */
[----:B------:R-:W-:-:S07]  /*d990*/  PRMT R31, R0, 0x7610, R31 ;  /* 0x00007610001f7816 */ /* 0x000fce000000001f */
.L_x_2570:
        /* <DEDUP_REMOVED lines=21> */
.L_x_2601:
[----:B------:R-:W2:Y:S02]  /*daf0*/  LDG.E.U8 R4, desc[UR36][R4.64] ;  /* 0x0000002404047981 */ /* 0x000ea4000c1e1100 */
[----:B--2---:R-:W-:-:S04]  /*db00*/  I2FP.F32.U32 R0, R4 ;  /* 0x0000000400007245 */ /* 0x004fc80000201000 */
[----:B------:R-:W-:-:S04]  /*db10*/  F2FP.F16.F32.PACK_AB R0, RZ, R0 ;  /* 0x00000000ff00723e */ /* 0x000fc800000000ff */
[----:B------:R-:W-:Y:S01]  /*db20*/  PRMT R32, R0, 0x7610, R32 ;  /* 0x0000761000207816 */ /* 0x000fe20000000020 */
[----:B------:R-:W-:Y:S06]  /*db30*/  BRA `(.L_x_2603) ;  /* 0x0000000c00b87947 */ /* 0x000fec0003800000 */
.L_x_2600:
        /* <DEDUP_REMOVED lines=11> */
.L_x_2605:
[----:B------:R-:W2:Y:S02]  /*dbf0*/  LDG.E R4, desc[UR36][R4.64] ;  /* 0x0000002404047981 */ /* 0x000ea4000c1e1900 */
[----:B--2---:R-:W-:-:S04]  /*dc00*/  I2FP.F32.S32 R0, R4 ;  /* 0x0000000400007245 */ /* 0x004fc80000201400 */
[----:B------:R-:W-:-:S04]  /*dc10*/  F2FP.F16.F32.PACK_AB R0, RZ, R0 ;  /* 0x00000000ff00723e */ /* 0x000fc800000000ff */
[----:B------:R-:W-:Y:S01]  /*dc20*/  PRMT R32, R0, 0x7610, R32 ;  /* 0x0000761000207816 */ /* 0x000fe20000000020 */
[----:B------:R-:W-:Y:S06]  /*dc30*/  BRA `(.L_x_2603) ;  /* 0x0000000c00787947 */ /* 0x000fec0003800000 */
.L_x_2604:
[----:B------:R-:W2:Y:S02]  /*dc40*/  LDG.E.U16 R4, desc[UR36][R4.64] ;  /* 0x0000002404047981 */ /* 0x000ea4000c1e1500 */
[----:B--2---:R-:W0:Y:S02]  /*dc50*/  I2F.S16 R0, R4 ;  /* 0x0000000400007306 */ /* 0x004e240000101400 */
[----:B0-----:R-:W-:-:S04]  /*dc60*/  F2FP.F16.F32.PACK_AB R0, RZ, R0 ;  /* 0x00000000ff00723e */ /* 0x001fc800000000ff */
[----:B------:R-:W-:Y:S01]  /*dc70*/  PRMT R32, R0, 0x7610, R32 ;  /* 0x0000761000207816 */ /* 0x000fe20000000020 */
[----:B------:R-:W-:Y:S06]  /*dc80*/  BRA `(.L_x_2603) ;  /* 0x0000000c00647947 */ /* 0x000fec0003800000 */
.L_x_2599:
        /* <DEDUP_REMOVED lines=9> */
.L_x_2607:
[----:B------:R0:W5:Y:S01]  /*dd20*/  LDG.E.U16 R32, desc[UR36][R4.64] ;  /* 0x0000002404207981 */ /* 0x000162000c1e1500 */
[----:B------:R-:W-:Y:S05]  /*dd30*/  BRA `(.L_x_2603) ;  /* 0x0000000c00387947 */ /* 0x000fea0003800000 */
.L_x_2606:
        /* <DEDUP_REMOVED lines=9> */
.L_x_2609:
[----:B------:R1:W5:Y:S01]  /*ddd0*/  LDG.E.U16 R32, desc[UR36][R4.64] ;  /* 0x0000002404207981 */ /* 0x000362000c1e1500 */
[----:B------:R-:W-:Y:S05]  /*dde0*/  BRA `(.L_x_2603) ;  /* 0x0000000c000c7947 */ /* 0x000fea0003800000 */
.L_x_2608:
        /* <DEDUP_REMOVED lines=9> */
.L_x_2598:
        /* <DEDUP_REMOVED lines=14> */
.L_x_2612:
        /* <DEDUP_REMOVED lines=9> */
.L_x_2611:
        /* <DEDUP_REMOVED lines=27> */
.L_x_2614:
        /* <DEDUP_REMOVED lines=15> */
.L_x_2613:
[----:B------:R-:W2:Y:S02]  /*e290*/  LDG.E.U16 R0, desc[UR36][R4.64] ;  /* 0x0000002404007981 */ /* 0x000ea4000c1e1500 */
[----:B--2---:R-:W-:-:S05]  /*e2a0*/  IMAD.U32 R0, R0, 0x10000, RZ ;  /* 0x0001000000007824 */ /* 0x004fca00078e00ff */
[----:B------:R-:W-:-:S04]  /*e2b0*/  F2FP.F16.F32.PACK_AB R0, RZ, R0 ;  /* 0x00000000ff00723e */ /* 0x000fc800000000ff */
[----:B------:R-:W-:Y:S01]  /*e2c0*/  PRMT R32, R0, 0x7610, R32 ;  /* 0x0000761000207816 */ /* 0x000fe20000000020 */
[----:B------:R-:W-:Y:S06]  /*e2d0*/  BRA `(.L_x_2603) ;  /* 0x0000000400d07947 */ /* 0x000fec0003800000 */
.L_x_2610:
        /* <DEDUP_REMOVED lines=13> */
.L_x_2617:
        /* <DEDUP_REMOVED lines=21> */
.L_x_2621:
[----:B------:R-:W-:Y:S05]  /*e500*/  BSYNC.RECONVERGENT B1 ;  /* 0x0000000000017941 */ /* 0x000fea0003800200 */
.L_x_2620:
[----:B------:R-:W-:Y:S01]  /*e510*/  IMAD.SHL.U32 R0, R0, 0x100000, RZ ;  /* 0x0010000000007824 */ /* 0x000fe200078e00ff */
[----:B------:R-:W-:-:S04]  /*e520*/  LEA R3, R3, 0x3b800000, 0x17 ;  /* 0x3b80000003037811 */ /* 0x000fc800078eb8ff */
[----:B------:R-:W-:-:S07]  /*e530*/  LOP3.LUT R0, R3, R0, R7, 0xfe, !PT ;  /* 0x0000000003007212 */ /* 0x000fce00078efe07 */
.L_x_2619:
[----:B------:R-:W-:Y:S05]  /*e540*/  BSYNC.RECONVERGENT B0 ;  /* 0x0000000000007941 */ /* 0x000fea0003800200 */
.L_x_2618:
[----:B------:R-:W-:-:S04]  /*e550*/  F2FP.F16.F32.PACK_AB R0, RZ, R0 ;  /* 0x00000000ff00723e */ /* 0x000fc800000000ff */
[----:B------:R-:W-:Y:S01]  /*e560*/  PRMT R32, R0, 0x7610, R32 ;  /* 0x0000761000207816 */ /* 0x000fe20000000020 */
[----:B------:R-:W-:Y:S06]  /*e570*/  BRA `(.L_x_2603) ;  /* 0x0000000400287947 */ /* 0x000fec0003800000 */
.L_x_2616:
        /* <DEDUP_REMOVED lines=21> */
.L_x_2625:
[----:B------:R-:W-:Y:S05]  /*e6d0*/  BSYNC.RECONVERGENT B1 ;  /* 0x0000000000017941 */ /* 0x000fea0003800200 */
.L_x_2624:
[----:B------:R-:W-:Y:S01]  /*e6e0*/  IMAD.SHL.U32 R0, R0, 0x200000, RZ ;  /* 0x0020000000007824 */ /* 0x000fe200078e00ff */
[----:B------:R-:W-:-:S04]  /*e6f0*/  LEA R3, R3, 0x37800000, 0x17 ;  /* 0x3780000003037811 */ /* 0x000fc800078eb8ff */
[----:B------:R-:W-:-:S07]  /*e700*/  LOP3.LUT R0, R3, R0, R7, 0xfe, !PT ;  /* 0x0000000003007212 */ /* 0x000fce00078efe07 */
.L_x_2623:
[----:B------:R-:W-:Y:S05]  /*e710*/  BSYNC.RECONVERGENT B0 ;  /* 0x0000000000007941 */ /* 0x000fea0003800200 */
.L_x_2622:
[----:B------:R-:W-:-:S04]  /*e720*/  F2FP.F16.F32.PACK_AB R0, RZ, R0 ;  /* 0x00000000ff00723e */ /* 0x000fc800000000ff */
[----:B------:R-:W-:Y:S01]  /*e730*/  PRMT R32, R0, 0x7610, R32 ;  /* 0x0000761000207816 */ /* 0x000fe20000000020 */
[----:B------:R-:W-:Y:S06]  /*e740*/  BRA `(.L_x_2603) ;  /* 0x0000000000b47947 */ /* 0x000fec0003800000 */
.L_x_2615:
        /* <DEDUP_REMOVED lines=14> */
.L_x_2629:
[----:B------:R-:W-:Y:S05]  /*e830*/  BSYNC.RECONVERGENT B0 ;  /* 0x0000000000007941 */ /* 0x000fea0003800200 */
.L_x_2628:
[----:B------:R-:W-:-:S04]  /*e840*/  F2FP.F16.F32.PACK_AB R0, RZ, R0 ;  /* 0x00000000ff00723e */ /* 0x000fc800000000ff */
[----:B------:R-:W-:Y:S01]  /*e850*/  PRMT R32, R0, 0x7610, R32 ;  /* 0x0000761000207816 */ /* 0x000fe20000000020 */
[----:B------:R-:W-:Y:S06]  /*e860*/  BRA `(.L_x_2603) ;  /* 0x00000000006c7947 */ /* 0x000fec0003800000 */
.L_x_2602:
        /* <DEDUP_REMOVED lines=16> */
.L_x_2630:
[----:B------:R-:W-:Y:S01]  /*e970*/  PRMT R32, RZ, 0x7610, R32 ;  /* 0x00007610ff207816 */ /* 0x000fe20000000020 */
[----:B------:R-:W-:Y:S06]  /*e980*/  BRA `(.L_x_2603) ;  /* 0x0000000000247947 */ /* 0x000fec0003800000 */
.L_x_2627:
[----:B------:R-:W2:Y:S02]  /*e990*/  LDG.E.64 R4, desc[UR36][R4.64] ;  /* 0x0000002404047981 */ /* 0x000ea4000c1e1b00 */
[----:B--2---:R-:W0:Y:S02]  /*e9a0*/  I2F.U64 R0, R4 ;  /* 0x0000000400007312 */ /* 0x004e240000301000 */
[----:B0-----:R-:W-:-:S04]  /*e9b0*/  F2FP.F16.F32.PACK_AB R0, RZ, R0 ;  /* 0x00000000ff00723e */ /* 0x001fc800000000ff */
[----:B------:R-:W-:Y:S01]  /*e9c0*/  PRMT R32, R0, 0x7610, R32 ;  /* 0x0000761000207816 */ /* 0x000fe20000000020 */
[----:B------:R-:W-:Y:S06]  /*e9d0*/  BRA `(.L_x_2603) ;  /* 0x0000000000107947 */ /* 0x000fec0003800000 */
.L_x_2626:
[----:B------:R-:W2:Y:S02]  /*e9e0*/  LDG.E R4, desc[UR36][R4.64] ;  /* 0x0000002404047981 */ /* 0x000ea4000c1e1900 */
[----:B--2---:R-:W-:-:S04]  /*e9f0*/  I2FP.F32.U32 R0, R4 ;  /* 0x0000000400007245 */ /* 0x004fc80000201000 */
[----:B------:R-:W-:-:S04]  /*ea00*/  F2FP.F16.F32.PACK_AB R0, RZ, R0 ;  /* 0x00000000ff00723e */ /* 0x000fc800000000ff */
[----:B------:R-:W-:-:S07]  /*ea10*/  PRMT R32, R0, 0x7610, R32 ;  /* 0x0000761000207816 */ /* 0x000fce0000000020 */
.L_x_2603:
        /* <DEDUP_REMOVED lines=21> */
.L_x_2634:
[----:B------:R-:W2:Y:S02]  /*eb70*/  LDG.E.U8 R4, desc[UR36][R4.64] ;  /* 0x0000002404047981 */ /* 0x000ea4000c1e1100 */
[----:B--2---:R-:W-:-:S04]  /*eb80*/  I2FP.F32.U32 R0, R4 ;  /* 0x0000000400007245 */ /* 0x004fc80000201000 */
[----:B------:R-:W-:-:S04]  /*eb90*/  F2FP.F16.F32.PACK_AB R0, RZ, R0 ;  /* 0x00000000ff00723e */ /* 0x000fc800000000ff */
[----:B------:R-:W-:Y:S01]  /*eba0*/  PRMT R35, R0, 0x7610, R35 ;  /* 0x0000761000237816 */ /* 0x000fe20000000023 */
[----:B------:R-:W-:Y:S06]  /*ebb0*/  BRA `(.L_x_2636) ;  /* 0x0000000c00b87947 */ /* 0x000fec0003800000 */
.L_x_2633:
        /* <DEDUP_REMOVED lines=11> */
.L_x_2638:
[----:B------:R-:W2:Y:S02]  /*ec70*/  LDG.E R4, desc[UR36][R4.64] ;  /* 0x0000002404047981 */ /* 0x000ea4000c1e1900 */
[----:B--2---:R-:W-:-:S04]  /*ec80*/  I2FP.F32.S32 R0, R4 ;  /* 0x0000000400007245 */ /* 0x004fc80000201400 */
[----:B------:R-:W-:-:S04]  /*ec90*/  F2FP.F16.F32.PACK_AB R0, RZ, R0 ;  /* 0x00000000ff00723e */ /* 0x000fc800000000ff */
[----:B------:R-:W-:Y:S01]  /*eca0*/  PRMT R35, R0, 0x7610, R35 ;  /* 0x0000761000237816 */ /* 0x000fe20000000023 */
[----:B------:R-:W-:Y:S06]  /*ecb0*/  BRA `(.L_x_2636) ;  /* 0x0000000c00787947 */ /* 0x000fec0003800000 */
.L_x_2637:
[----:B------:R-:W2:Y:S02]  /*ecc0*/  LDG.E.U16 R4, desc[UR36][R4.64] ;  /* 0x0000002404047981 */ /* 0x000ea4000c1e1500 */
[----:B--2---:R-:W0:Y:S02]  /*ecd0*/  I2F.S16 R0, R4 ;  /* 0x0000000400007306 */ /* 0x004e240000101400 */
[----:B0-----:R-:W-:-:S04]  /*ece0*/  F2FP.F16.F32.PACK_AB R0, RZ, R0 ;  /* 0x00000000ff00723e */ /* 0x001fc800000000ff */
[----:B------:R-:W-:Y:S01]  /*ecf0*/  PRMT R35, R0, 0x7610, R35 ;  /* 0x0000761000237816 */ /* 0x000fe20000000023 */
[----:B------:R-:W-:Y:S06]  /*ed00*/  BRA `(.L_x_2636) ;  /* 0x0000000c00647947 */ /* 0x000fec0003800000 */
.L_x_2632:
        /* <DEDUP_REMOVED lines=9> */
.L_x_2640:
[----:B------:R1:W5:Y:S01]  /*eda0*/  LDG.E.U16 R35, desc[UR36][R4.64] ;  /* 0x0000002404237981 */ /* 0x000362000c1e1500 */
[----:B------:R-:W-:Y:S05]  /*edb0*/  BRA `(.L_x_2636) ;  /* 0x0000000c00387947 */ /* 0x000fea0003800000 */
.L_x_2639:
        /* <DEDUP_REMOVED lines=9> */
.L_x_2642:
[----:B------:R0:W5:Y:S01]  /*ee50*/  LDG.E.U16 R35, desc[UR36][R4.64] ;  /* 0x0000002404237981 */ /* 0x000162000c1e1500 */
[----:B------:R-:W-:Y:S05]  /*ee60*/  BRA `(.L_x_2636) ;  /* 0x0000000c000c7947 */ /* 0x000fea0003800000 */
.L_x_2641:
        /* <DEDUP_REMOVED lines=9> */
.L_x_2631:
        /* <DEDUP_REMOVED lines=14> */
.L_x_2645:
        /* <DEDUP_REMOVED lines=9> */
.L_x_2644:
        /* <DEDUP_REMOVED lines=27> */
.L_x_2647:
        /* <DEDUP_REMOVED lines=15> */
.L_x_2646:
[----:B------:R-:W2:Y:S02]  /*f310*/  LDG.E.U16 R0, desc[UR36][R4.64] ;  /* 0x0000002404007981 */ /* 0x000ea4000c1e1500 */
[----:B--2---:R-:W-:-:S05]  /*f320*/  IMAD.U32 R0, R0, 0x10000, RZ ;  /* 0x0001000000007824 */ /* 0x004fca00078e00ff */
[----:B------:R-:W-:-:S04]  /*f330*/  F2FP.F16.F32.PACK_AB R0, RZ, R0 ;  /* 0x00000000ff00723e */ /* 0x000fc800000000ff */
[----:B------:R-:W-:Y:S01]  /*f340*/  PRMT R35, R0, 0x7610, R35 ;  /* 0x0000761000237816 */ /* 0x000fe20000000023 */
[----:B------:R-:W-:Y:S06]  /*f350*/  BRA `(.L_x_2636) ;  /* 0x0000000400d07947 */ /* 0x000fec0003800000 */
.L_x_2643:
        /* <DEDUP_REMOVED lines=13> */
.L_x_2650:
        /* <DEDUP_REMOVED lines=21> */
.L_x_2654:
[----:B------:R-:W-:Y:S05]  /*f580*/  BSYNC.RECONVERGENT B1 ;  /* 0x0000000000017941 */ /* 0x000fea0003800200 */
.L_x_2653:
[----:B------:R-:W-:Y:S01]  /*f590*/  IMAD.SHL.U32 R0, R0, 0x100000, RZ ;  /* 0x0010000000007824 */ /* 0x000fe200078e00ff */
[----:B------:R-:W-:-:S04]  /*f5a0*/  LEA R3, R3, 0x3b800000, 0x17 ;  /* 0x3b80000003037811 */ /* 0x000fc800078eb8ff */
[----:B------:R-:W-:-:S07]  /*f5b0*/  LOP3.LUT R0, R3, R0, R7, 0xfe, !PT ;  /* 0x0000000003007212 */ /* 0x000fce00078efe07 */
.L_x_2652:
[----:B------:R-:W-:Y:S05]  /*f5c0*/  BSYNC.RECONVERGENT B0 ;  /* 0x0000000000007941 */ /* 0x000fea0003800200 */
.L_x_2651:
[----:B------:R-:W-:-:S04]  /*f5d0*/  F2FP.F16.F32.PACK_AB R0, RZ, R0 ;  /* 0x00000000ff00723e */ /* 0x000fc800000000ff */
[----:B------:R-:W-:Y:S01]  /*f5e0*/  PRMT R35, R0, 0x7610, R35 ;  /* 0x0000761000237816 */ /* 0x000fe20000000023 */
[----:B------:R-:W-:Y:S06]  /*f5f0*/  BRA `(.L_x_2636) ;  /* 0x0000000400287947 */ /* 0x000fec0003800000 */
.L_x_2649:
        /* <DEDUP_REMOVED lines=21> */
.L_x_2658:
[----:B------:R-:W-:Y:S05]  /*f750*/  BSYNC.RECONVERGENT B1 ;  /* 0x0000000000017941 */ /* 0x000fea0003800200 */
.L_x_2657:
[----:B------:R-:W-:Y:S01]  /*f760*/  IMAD.SHL.U32 R0, R0, 0x200000, RZ ;  /* 0x0020000000007824 */ /* 0x000fe200078e00ff */
[----:B------:R-:W-:-:S04]  /*f770*/  LEA R3, R3, 0x37800000, 0x17 ;  /* 0x3780000003037811 */ /* 0x000fc800078eb8ff */
[----:B------:R-:W-:-:S07]  /*f780*/  LOP3.LUT R0, R3, R0, R7, 0xfe, !PT ;  /* 0x0000000003007212 */ /* 0x000fce00078efe07 */
.L_x_2656:
[----:B------:R-:W-:Y:S05]  /*f790*/  BSYNC.RECONVERGENT B0 ;  /* 0x0000000000007941 */ /* 0x000fea0003800200 */
.L_x_2655:
[----:B------:R-:W-:-:S04]  /*f7a0*/  F2FP.F16.F32.PACK_AB R0, RZ, R0 ;  /* 0x00000000ff00723e */ /* 0x000fc800000000ff */
[----:B------:R-:W-:Y:S01]  /*f7b0*/  PRMT R35, R0, 0x7610, R35 ;  /* 0x0000761000237816 */ /* 0x000fe20000000023 */
[----:B------:R-:W-:Y:S06]  /*f7c0*/  BRA `(.L_x_2636) ;  /* 0x0000000000b47947 */ /* 0x000fec0003800000 */
.L_x_2648:
        /* <DEDUP_REMOVED lines=14> */
.L_x_2662:
[----:B------:R-:W-:Y:S05]  /*f8b0*/  BSYNC.RECONVERGENT B0 ;  /* 0x0000000000007941 */ /* 0x000fea0003800200 */
.L_x_2661:
[----:B------:R-:W-:-:S04]  /*f8c0*/  F2FP.F16.F32.PACK_AB R0, RZ, R0 ;  /* 0x00000000ff00723e */ /* 0x000fc800000000ff */
[----:B------:R-:W-:Y:S01]  /*f8d0*/  PRMT R35, R0, 0x7610, R35 ;  /* 0x0000761000237816 */ /* 0x000fe20000000023 */
[----:B------:R-:W-:Y:S06]  /*f8e0*/  BRA `(.L_x_2636) ;  /* 0x00000000006c7947 */ /* 0x000fec0003800000 */
.L_x_2635:
        /* <DEDUP_REMOVED lines=16> */
.L_x_2663:
[----:B------:R-:W-:Y:S01]  /*f9f0*/  PRMT R35, RZ, 0x7610, R35 ;  /* 0x00007610ff237816 */ /* 0x000fe20000000023 */
[----:B------:R-:W-:Y:S06]  /*fa00*/  BRA `(.L_x_2636) ;  /* 0x0000000000247947 */ /* 0x000fec0003800000 */
.L_x_2660:
[----:B------:R-:W2:Y:S02]  /*fa10*/  LDG.E.64 R4, desc[UR36][R4.64] ;  /* 0x0000002404047981 */ /* 0x000ea4000c1e1b00 */
[----:B--2---:R-:W0:Y:S02]  /*fa20*/  I2F.U64 R0, R4 ;  /* 0x0000000400007312 */ /* 0x004e240000301000 */
[----:B0-----:R-:W-:-:S04]  /*fa30*/  F2FP.F16.F32.PACK_AB R0, RZ, R0 ;  /* 0x00000000ff00723e */ /* 0x001fc800000000ff */
[----:B------:R-:W-:Y:S01]  /*fa40*/  PRMT R35, R0, 0x7610, R35 ;  /* 0x0000761000237816 */ /* 0x000fe20000000023 */
[----:B------:R-:W-:Y:S06]  /*fa50*/  BRA `(.L_x_2636) ;  /* 0x0000000000107947 */ /* 0x000fec0003800000 */
.L_x_2659:
[----:B------:R-:W2:Y:S02]  /*fa60*/  LDG.E R4, desc[UR36][R4.64] ;  /* 0x0000002404047981 */ /* 0x000ea4000c1e1900 */
[----:B--2---:R-:W-:-:S04]  /*fa70*/  I2FP.F32.U32 R0, R4 ;  /* 0x0000000400007245 */ /* 0x004fc80000201000 */
[----:B------:R-:W-:-:S04]  /*fa80*/  F2FP.F16.F32.PACK_AB R0, RZ, R0 ;  /* 0x00000000ff00723e */ /* 0x000fc800000000ff */
[----:B------:R-:W-:-:S07]  /*fa90*/  PRMT R35, R0, 0x7610, R35 ;  /* 0x0000761000237816 */ /* 0x000fce0000000023 */
.L_x_2636:
        /* <DEDUP_REMOVED lines=20> */
.L_x_2667:
[----:B------:R-:W2:Y:S02]  /*fbe0*/  LDG.E.U8 R4, desc[UR36][R4.64] ;  /* 0x0000002404047981 */ /* 0x000ea4000c1e1100 */
[----:B--2---:R-:W-:-:S04]  /*fbf0*/  I2FP.F32.U32 R0, R4 ;  /* 0x0000000400007245 */ /* 0x004fc80000201000 */
[----:B------:R-:W-:Y:S01]  /*fc00*/  F2FP.F16.F32.PACK_AB R0, RZ, R0 ;  /* 0x00000000ff00723e */ /* 0x000fe200000000ff */
[----:B------:R-:W-:Y:S06]  /*fc10*/  BRA `(.L_x_2564) ;  /* 0x0000000c00807947 */ /* 0x000fec0003800000 */
.L_x_2666:
        /* <DEDUP_REMOVED lines=10> */
.L_x_2670:
[----:B------:R-:W2:Y:S02]  /*fcc0*/  LDG.E R4, desc[UR36][R4.64] ;  /* 0x0000002404047981 */ /* 0x000ea4000c1e1900 */
[----:B--2---:R-:W-:-:S04]  /*fcd0*/  I2FP.F32.S32 R0, R4 ;  /* 0x0000000400007245 */ /* 0x004fc80000201400 */
[----:B------:R-:W-:Y:S01]  /*fce0*/  F2FP.F16.F32.PACK_AB R0, RZ, R0 ;  /* 0x00000000ff00723e */ /* 0x000fe200000000ff */
[----:B------:R-:W-:Y:S06]  /*fcf0*/  BRA `(.L_x_2564) ;  /* 0x0000000c00487947 */ /* 0x000fec0003800000 */
.L_x_2669:
[----:B------:R-:W2:Y:S02]  /*fd00*/  LDG.E.U16 R4, desc[UR36][R4.64] ;  /* 0x0000002404047981 */ /* 0x000ea4000c1e1500 */
[----:B--2---:R-:W0:Y:S02]  /*fd10*/  I2F.S16 R0, R4 ;  /* 0x0000000400007306 */ /* 0x004e240000101400 */
[----:B0-----:R-:W-:Y:S01]  /*fd20*/  F2FP.F16.F32.PACK_AB R0, RZ, R0 ;  /* 0x00000000ff00723e */ /* 0x001fe200000000ff */
[----:B------:R-:W-:Y:S06]  /*fd30*/  BRA `(.L_x_2564) ;  /* 0x0000000c00387947 */ /* 0x000fec0003800000 */
.L_x_2665:
        /* <DEDUP_REMOVED lines=9> */
.L_x_2672:
[----:B------:R3:W5:Y:S01]  /*fdd0*/  LDG.E.U16 R0, desc[UR36][R4.64] ;  /* 0x0000002404007981 */ /* 0x000762000c1e1500 */
[----:B------:R-:W-:Y:S05]  /*fde0*/  BRA `(.L_x_2564) ;  /* 0x0000000c000c7947 */ /* 0x000fea0003800000 */
.L_x_2671:
        /* <DEDUP_REMOVED lines=9> */
.L_x_2674:
[----:B------:R2:W5:Y:S01]  /*fe80*/  LDG.E.U16 R0, desc[UR36][R4.64] ;  /* 0x0000002404007981 */ /* 0x000562000c1e1500 */
[----:B------:R-:W-:Y:S05]  /*fe90*/  BRA `(.L_x_2564) ;  /* 0x0000000800e07947 */ /* 0x000fea0003800000 */
.L_x_2673:
        /* <DEDUP_REMOVED lines=8> */
.L_x_2664:
        /* <DEDUP_REMOVED lines=13> */
.L_x_2677:
        /* <DEDUP_REMOVED lines=8> */
.L_x_2676:
        /* <DEDUP_REMOVED lines=27> */
.L_x_2679:
        /* <DEDUP_REMOVED lines=12> */
[----:B------:R-:W-:Y:S01]  /*102e0*/  F2FP.F16.F32.PACK_AB R0, RZ, R0 ;  /* 0x00000000ff00723e */ /* 0x000fe200000000ff */
[----:B------:R-:W-:Y:S06]  /*102f0*/  BRA `(.L_x_2564) ;  /* 0x0000000400c87947 */ /* 0x000fec0003800000 */
.L_x_2678:
[----:B------:R-:W2:Y:S02]  /*10300*/  LDG.E.U16 R0, desc[UR36][R4.64] ;  /* 0x0000002404007981 */ /* 0x000ea4000c1e1500 */
[----:B--2---:R-:W-:-:S05]  /*10310*/  IMAD.U32 R0, R0, 0x10000, RZ ;  /* 0x0001000000007824 */ /* 0x004fca00078e00ff */
[----:B------:R-:W-:Y:S01]  /*10320*/  F2FP.F16.F32.PACK_AB R0, RZ, R0 ;  /* 0x00000000ff00723e */ /* 0x000fe200000000ff */
[----:B------:R-:W-:Y:S06]  /*10330*/  BRA `(.L_x_2564) ;  /* 0x0000000400b87947 */ /* 0x000fec0003800000 */
.L_x_2675:
        /* <DEDUP_REMOVED lines=12> */
.L_x_2682:
        /* <DEDUP_REMOVED lines=21> */
.L_x_2686:
[----:B------:R-:W-:Y:S05]  /*10550*/  BSYNC.RECONVERGENT B1 ;  /* 0x0000000000017941 */ /* 0x000fea0003800200 */
.L_x_2685:
[----:B------:R-:W-:Y:S01]  /*10560*/  IMAD.SHL.U32 R0, R0, 0x100000, RZ ;  /* 0x0010000000007824 */ /* 0x000fe200078e00ff */
[----:B------:R-:W-:-:S04]  /*10570*/  LEA R3, R3, 0x3b800000, 0x17 ;  /* 0x3b80000003037811 */ /* 0x000fc800078eb8ff */
[----:B------:R-:W-:-:S07]  /*10580*/  LOP3.LUT R0, R3, R0, R7, 0xfe, !PT ;  /* 0x0000000003007212 */ /* 0x000fce00078efe07 */
.L_x_2684:
[----:B------:R-:W-:Y:S05]  /*10590*/  BSYNC.RECONVERGENT B0 ;  /* 0x0000000000007941 */ /* 0x000fea0003800200 */
.L_x_2683:
[----:B------:R-:W-:Y:S01]  /*105a0*/  F2FP.F16.F32.PACK_AB R0, RZ, R0 ;  /* 0x00000000ff00723e */ /* 0x000fe200000000ff */
[----:B------:R-:W-:Y:S06]  /*105b0*/  BRA `(.L_x_2564) ;  /* 0x0000000400187947 */ /* 0x000fec0003800000 */
.L_x_2681:
        /* <DEDUP_REMOVED lines=21> */
.L_x_2690:
[----:B------:R-:W-:Y:S05]  /*10710*/  BSYNC.RECONVERGENT B1 ;  /* 0x0000000000017941 */ /* 0x000fea0003800200 */
.L_x_2689:
[----:B------:R-:W-:Y:S01]  /*10720*/  IMAD.SHL.U32 R0, R0, 0x200000, RZ ;  /* 0x0020000000007824 */ /* 0x000fe200078e00ff */
[----:B------:R-:W-:-:S04]  /*10730*/  LEA R3, R3, 0x37800000, 0x17 ;  /* 0x3780000003037811 */ /* 0x000fc800078eb8ff */
[----:B------:R-:W-:-:S07]  /*10740*/  LOP3.LUT R0, R3, R0, R7, 0xfe, !PT ;  /* 0x0000000003007212 */ /* 0x000fce00078efe07 */
.L_x_2688:
[----:B------:R-:W-:Y:S05]  /*10750*/  BSYNC.RECONVERGENT B0 ;  /* 0x0000000000007941 */ /* 0x000fea0003800200 */
.L_x_2687:
[----:B------:R-:W-:Y:S01]  /*10760*/  F2FP.F16.F32.PACK_AB R0, RZ, R0 ;  /* 0x00000000ff00723e */ /* 0x000fe200000000ff */
[----:B------:R-:W-:Y:S06]  /*10770*/  BRA `(.L_x_2564) ;  /* 0x0000000000a87947 */ /* 0x000fec0003800000 */
.L_x_2680:
        /* <DEDUP_REMOVED lines=14> */
.L_x_2694:
[----:B------:R-:W-:Y:S05]  /*10860*/  BSYNC.RECONVERGENT B0 ;  /* 0x0000000000007941 */ /* 0x000fea0003800200 */
.L_x_2693:
[----:B------:R-:W-:Y:S01]  /*10870*/  F2FP.F16.F32.PACK_AB R0, RZ, R0 ;  /* 0x00000000ff00723e */ /* 0x000fe200000000ff */
[----:B------:R-:W-:Y:S06]  /*10880*/  BRA `(.L_x_2564) ;  /* 0x0000000000647947 */ /* 0x000fec0003800000 */
.L_x_2668:
        /* <DEDUP_REMOVED lines=16> */
.L_x_2695:
[----:B------:R-:W-:Y:S01]  /*10990*/  PRMT R0, RZ, 0x7610, R0 ;  /* 0x00007610ff007816 */ /* 0x000fe20000000000 */
[----:B------:R-:W-:Y:S06]  /*109a0*/  BRA `(.L_x_2564) ;  /* 0x00000000001c7947 */ /* 0x000fec0003800000 */
.L_x_2692:
[----:B------:R-:W2:Y:S02]  /*109b0*/  LDG.E.64 R4, desc[UR36][R4.64] ;  /* 0x0000002404047981 */ /* 0x000ea4000c1e1b00 */
[----:B--2---:R-:W0:Y:S02]  /*109c0*/  I2F.U64 R0, R4 ;  /* 0x0000000400007312 */ /* 0x004e240000301000 */
[----:B0-----:R-:W-:Y:S01]  /*109d0*/  F2FP.F16.F32.PACK_AB R0, RZ, R0 ;  /* 0x00000000ff00723e */ /* 0x001fe200000000ff */
[----:B------:R-:W-:Y:S06]  /*109e0*/  BRA `(.L_x_2564) ;  /* 0x00000000000c7947 */ /* 0x000fec0003800000 */
.L_x_2691:
[----:B------:R-:W2:Y:S02]  /*109f0*/  LDG.E R4, desc[UR36][R4.64] ;  /* 0x0000002404047981 */ /* 0x000ea4000c1e1900 */
[----:B--2---:R-:W-:-:S04]  /*10a00*/  I2FP.F32.U32 R0, R4 ;  /* 0x0000000400007245 */ /* 0x004fc80000201000 */
[----:B------:R-:W-:-:S07]  /*10a10*/  F2FP.F16.F32.PACK_AB R0, RZ, R0 ;  /* 0x00000000ff00723e */ /* 0x000fce00000000ff */
.L_x_2564:
[----:B------:R-:W-:Y:S05]  /*10a20*/  BSYNC.RECONVERGENT B6 ;  /* 0x0000000000067941 */ /* 0x000fea0003800200 */
.L_x_2563:
[----:B------:R-:W4:Y:S01]  /*10a30*/  LDC.U8 R36, c[0x0][0x3c8] ;  /* 0x0000f200ff247b82 */ /* 0x000f220000000000 */
[CC--:B------:R-:W-:Y:S01]  /*10a40*/  ISETP.GE.AND P0, PT, R23.reuse, R34.reuse, PT ;  /* 0x000000221700720c */ /* 0x0c0fe20003f06270 */
[C---:B------:R-:W-:Y:S01]  /*10a50*/  VIADD R3, R23.reuse, 0x100 ;  /* 0x0000010017037836 */ /* 0x040fe20000000000 */
[----:B------:R-:W-:Y:S01]  /*10a60*/  BSSY.RECONVERGENT B0, `(.L_x_2696) ;  /* 0x0000013000007945 */ /* 0x000fe20003800200 */
[C---:B0123--:R-:W-:Y:S02]  /*10a70*/  VIADD R5, R23.reuse, 0x180 ;  /* 0x0000018017057836 */ /* 0x04ffe40000000000 */
[----:B------:R-:W-:Y:S01]  /*10a80*/  VIADD R33, R23, 0x80 ;  /* 0x0000008017217836 */ /* 0x000fe20000000000 */
[-C--:B------:R-:W-:Y:S02]  /*10a90*/  ISETP.GE.AND P2, PT, R3, R34.reuse, PT ;  /* 0x000000220300720c */ /* 0x080fe40003f46270 */
[-C--:B------:R-:W-:Y:S02]  /*10aa0*/  ISETP.GE.AND P3, PT, R5, R34.reuse, PT ;  /* 0x000000220500720c */ /* 0x080fe40003f66270 */
[----:B------:R-:W-:-:S03]  /*10ab0*/  ISETP.GE.AND P1, PT, R33, R34, PT ;  /* 0x000000222100720c */ /* 0x000fc60003f26270 */
[----:B------:R-:W-:Y:S10]  /*10ac0*/  @P0 BRA `(.L_x_2697) ;  /* 0x0000000000300947 */ /* 0x000ff40003800000 */
[----:B-----5:R-:W-:Y:S02]  /*10ad0*/  HADD2.F32 R17, -RZ, R17.H0_H0 ;  /* 0x20000011ff117230 */ /* 0x020fe40000004100 */
[----:B------:R-:W-:Y:S02]  /*10ae0*/  HADD2.F32 R19, -RZ, R19.H0_H0 ;  /* 0x20000013ff137230 */ /* 0x000fe40000004100 */
[----:B------:R-:W-:Y:S02]  /*10af0*/  HADD2.F32 R16, -RZ, R16.H0_H0 ;  /* 0x20000010ff107230 */ /* 0x000fe40000004100 */
[----:B------:R-:W-:Y:S01]  /*10b00*/  FMUL.FTZ R17, R17, -1.4426950216293334961 ;  /* 0xbfb8aa3b11117820 */ /* 0x000fe20000410000 */
[----:B------:R-:W-:-:S05]  /*10b10*/  HADD2.F32 R18, -RZ, R18.H0_H0 ;  /* 0x20000012ff127230 */ /* 0x000fca0000004100 */
[----:B------:R-:W0:Y:S02]  /*10b20*/  MUFU.EX2 R17, R17 ;  /* 0x0000001100117308 */ /* 0x000e240000000800 */
[----:B0-----:R-:W-:-:S06]  /*10b30*/  FADD.FTZ R4, R17, 1 ;  /* 0x3f80000011047421 */ /* 0x001fcc0000010000 */
[----:B------:R-:W0:Y:S02]  /*10b40*/  MUFU.RCP R4, R4 ;  /* 0x0000000400047308 */ /* 0x000e240000001000 */
[----:B0-----:R-:W-:-:S04]  /*10b50*/  FFMA.FTZ R19, -R19, R4, R19 ;  /* 0x0000000413137223 */ /* 0x001fc80000010113 */
[----:B------:R-:W-:-:S04]  /*10b60*/  FMUL.FTZ R19, R16, R19 ;  /* 0x0000001310137220 */ /* 0x000fc80000410000 */
[----:B------:R-:W-:-:S05]  /*10b70*/  FFMA.FTZ R3, R18, R4, R19 ;  /* 0x0000000412037223 */ /* 0x000fca0000010013 */
[----:B------:R-:W-:-:S07]  /*10b80*/  F2FP.F16.F32.PACK_AB R3, RZ, R3 ;  /* 0x00000003ff03723e */ /* 0x000fce00000000ff */
.L_x_2697:
[----:B------:R-:W-:Y:S05]  /*10b90*/  BSYNC.RECONVERGENT B0 ;  /* 0x0000000000007941 */ /* 0x000fea0003800200 */
.L_x_2696:
[----:B------:R-:W-:Y:S04]  /*10ba0*/  BSSY.RECONVERGENT B0, `(.L_x_2698) ;  /* 0x000000e000007945 */ /* 0x000fe80003800200 */
[----:B------:R-:W-:Y:S05]  /*10bb0*/  @P1 BRA `(.L_x_2699) ;  /* 0x0000000000301947 */ /* 0x000fea0003800000 */
        /* <DEDUP_REMOVED lines=12> */
.L_x_2699:
[----:B------:R-:W-:Y:S05]  /*10c80*/  BSYNC.RECONVERGENT B0 ;  /* 0x0000000000007941 */ /* 0x000fea0003800200 */
.L_x_2698:
        /* <DEDUP_REMOVED lines=14> */
.L_x_2701:
[----:B------:R-:W-:Y:S05]  /*10d70*/  BSYNC.RECONVERGENT B0 ;  /* 0x0000000000007941 */ /* 0x000fea0003800200 */
.L_x_2700:
        /* <DEDUP_REMOVED lines=14> */
.L_x_2703:
[----:B------:R-:W-:Y:S05]  /*10e60*/  BSYNC.RECONVERGENT B0 ;  /* 0x0000000000007941 */ /* 0x000fea0003800200 */
.L_x_2702:
[----:B------:R-:W-:Y:S04]  /*10e70*/  BSSY.RECONVERGENT B6, `(.L_x_2704) ;  /* 0x000010e000067945 */ /* 0x000fe80003800200 */
[----:B------:R-:W-:Y:S05]  /*10e80*/  @P0 BRA `(.L_x_2705) ;  /* 0x0000001000300947 */ /* 0x000fea0003800000 */
[----:B------:R-:W0:Y:S01]  /*10e90*/  LDCU UR4, c[0x0][0x3cc] ;  /* 0x00007980ff0477ac */ /* 0x000e220008000800 */
[----:B------:R-:W1:Y:S01]  /*10ea0*/  LDC.64 R8, c[0x0][0x388] ;  /* 0x0000e200ff087b82 */ /* 0x000e620000000a00 */
[----:B-----5:R-:W-:Y:S01]  /*10eb0*/  IMAD R0, R2, 0x200, R23 ;  /* 0x0000020002007824 */ /* 0x020fe200078e0217 */
[----:B----4-:R-:W-:-:S03]  /*10ec0*/  PRMT R4, R36, 0x9910, RZ ;  /* 0x0000991024047816 */ /* 0x010fc600000000ff */
        /* <DEDUP_REMOVED lines=14> */
[----:B------:R-:W-:Y:S02]  /*10fb0*/  HADD2.F32 R3, -RZ, R3.H0_H0 ;  /* 0x20000003ff037230 */ /* 0x000fe40000004100 */
[----:B------:R-:W-:-:S04]  /*10fc0*/  IMAD.MOV.U32 R23, RZ, RZ, R33 ;  /* 0x000000ffff177224 */ /* 0x000fc800078e0021 */
[----:B------:R-:W0:Y:S02]  /*10fd0*/  F2I.FTZ.TRUNC.NTZ R3, R3 ;  /* 0x0000000300037305 */ /* 0x000e24000021f100 */
[----:B0-----:R0:W-:Y:S01]  /*10fe0*/  STG.E.U8 desc[UR36][R8.64], R3 ;  /* 0x0000000308007986 */ /* 0x0011e2000c101124 */
[----:B------:R-:W-:Y:S05]  /*10ff0*/  BRA `(.L_x_2705) ;  /* 0x0000000c00d47947 */ /* 0x000fea0003800000 */
.L_x_2709:
[----:B------:R-:W-:Y:S02]  /*11000*/  HADD2.F32 R5, -RZ, R3.H0_H0 ;  /* 0x20000003ff057230 */ /* 0x000fe40000004100 */
[----:B------:R-:W-:-:S04]  /*11010*/  IMAD.MOV.U32 R23, RZ, RZ, R33 ;  /* 0x000000ffff177224 */ /* 0x000fc800078e0021 */
[----:B------:R-:W0:Y:S02]  /*11020*/  F2I.S64.TRUNC R4, R5 ;  /* 0x0000000500047311 */ /* 0x000e24000020d900 */
[----:B0-----:R0:W-:Y:S01]  /*11030*/  STG.E.U8 desc[UR36][R8.64], R4 ;  /* 0x0000000408007986 */ /* 0x0011e2000c101124 */
[----:B------:R-:W-:Y:S05]  /*11040*/  BRA `(.L_x_2705) ;  /* 0x0000000c00c07947 */ /* 0x000fea0003800000 */
.L_x_2708:
[----:B------:R-:W-:-:S13]  /*11050*/  ISETP.NE.AND P0, PT, R0, 0x2, PT ;  /* 0x000000020000780c */ /* 0x000fda0003f05270 */
[----:B------:R-:W-:Y:S05]  /*11060*/  @!P0 BRA `(.L_x_2711) ;  /* 0x0000000000388947 */ /* 0x000fea0003800000 */
[----:B------:R-:W-:-:S13]  /*11070*/  ISETP.NE.AND P0, PT, R0, 0x3, PT ;  /* 0x000000030000780c */ /* 0x000fda0003f05270 */
[----:B------:R-:W-:Y:S05]  /*11080*/  @!P0 BRA `(.L_x_2712) ;  /* 0x00000000001c8947 */ /* 0x000fea0003800000 */
[----:B------:R-:W-:-:S13]  /*11090*/  ISETP.NE.AND P0, PT, R0, 0x4, PT ;  /* 0x000000040000780c */ /* 0x000fda0003f05270 */
[----:B------:R-:W-:Y:S05]  /*110a0*/  @P0 BRA `(.L_x_2710) ;  /* 0x0000000800f80947 */ /* 0x000fea0003800000 */
[----:B------:R-:W-:Y:S02]  /*110b0*/  HADD2.F32 R4, -RZ, R3.H0_H0 ;  /* 0x20000003ff047230 */ /* 0x000fe40000004100 */
[----:B------:R-:W-:-:S04]  /*110c0*/  IMAD.MOV.U32 R23, RZ, RZ, R33 ;  /* 0x000000ffff177224 */ /* 0x000fc800078e0021 */
[----:B------:R-:W0:Y:S02]  /*110d0*/  F2I.S64.TRUNC R4, R4 ;  /* 0x0000000400047311 */ /* 0x000e24000020d900 */
[----:B0-----:R0:W-:Y:S01]  /*110e0*/  STG.E.64 desc[UR36][R8.64], R4 ;  /* 0x0000000408007986 */ /* 0x0011e2000c101b24 */
[----:B------:R-:W-:Y:S05]  /*110f0*/  BRA `(.L_x_2705) ;  /* 0x0000000c00947947 */ /* 0x000fea0003800000 */
.L_x_2712:
[----:B------:R-:W-:Y:S02]  /*11100*/  HADD2.F32 R3, -RZ, R3.H0_H0 ;  /* 0x20000003ff037230 */ /* 0x000fe40000004100 */
[----:B------:R-:W-:-:S04]  /*11110*/  IMAD.MOV.U32 R23, RZ, RZ, R33 ;  /* 0x000000ffff177224 */ /* 0x000fc800078e0021 */
[----:B------:R-:W0:Y:S02]  /*11120*/  F2I.FTZ.TRUNC.NTZ R3, R3 ;  /* 0x0000000300037305 */ /* 0x000e24000021f100 */
[----:B0-----:R0:W-:Y:S01]  /*11130*/  STG.E desc[UR36][R8.64], R3 ;  /* 0x0000000308007986 */ /* 0x0011e2000c101924 */
[----:B------:R-:W-:Y:S05]  /*11140*/  BRA `(.L_x_2705) ;  /* 0x0000000c00807947 */ /* 0x000fea0003800000 */
.L_x_2711:
[----:B------:R-:W-:Y:S02]  /*11150*/  HADD2.F32 R3, -RZ, R3.H0_H0 ;  /* 0x20000003ff037230 */ /* 0x000fe40000004100 */
[----:B------:R-:W-:-:S04]  /*11160*/  IMAD.MOV.U32 R23, RZ, RZ, R33 ;  /* 0x000000ffff177224 */ /* 0x000fc800078e0021 */
[----:B------:R-:W0:Y:S02]  /*11170*/  F2I.FTZ.TRUNC.NTZ R3, R3 ;  /* 0x0000000300037305 */ /* 0x000e24000021f100 */
[----:B0-----:R0:W-:Y:S01]  /*11180*/  STG.E.U16 desc[UR36][R8.64], R3 ;  /* 0x0000000308007986 */ /* 0x0011e2000c101524 */
[----:B------:R-:W-:Y:S05]  /*11190*/  BRA `(.L_x_2705) ;  /* 0x0000000c006c7947 */ /* 0x000fea0003800000 */
.L_x_2707:
[----:B------:R-:W-:-:S13]  /*111a0*/  ISETP.GT.AND P0, PT, R0, 0x6, PT ;  /* 0x000000060000780c */ /* 0x000fda0003f04270 */
[----:B------:R-:W-:Y:S05]  /*111b0*/  @P0 BRA `(.L_x_2713) ;  /* 0x00000000002c0947 */ /* 0x000fea0003800000 */
[----:B------:R-:W-:-:S13]  /*111c0*/  ISETP.NE.AND P0, PT, R0, 0x5, PT ;  /* 0x000000050000780c */ /* 0x000fda0003f05270 */
[----:B------:R-:W-:Y:S05]  /*111d0*/  @!P0 BRA `(.L_x_2714) ;  /* 0x0000000000188947 */ /* 0x000fea0003800000 */
[----:B------:R-:W-:-:S13]  /*111e0*/  ISETP.NE.AND P0, PT, R0, 0x6, PT ;  /* 0x000000060000780c */ /* 0x000fda0003f05270 */
[----:B------:R-:W-:Y:S05]  /*111f0*/  @P0 BRA `(.L_x_2710) ;  /* 0x0000000800a40947 */ /* 0x000fea0003800000 */
[----:B------:R-:W-:Y:S02]  /*11200*/  HADD2.F32 R3, -RZ, R3.H0_H0 ;  /* 0x20000003ff037230 */ /* 0x000fe40000004100 */
[----:B------:R-:W-:-:S03]  /*11210*/  IMAD.MOV.U32 R23, RZ, RZ, R33 ;  /* 0x000000ffff177224 */ /* 0x000fc600078e0021 */
[----:B------:R0:W-:Y:S01]  /*11220*/  STG.E desc[UR36][R8.64], R3 ;  /* 0x0000000308007986 */ /* 0x0001e2000c101924 */
[----:B------:R-:W-:Y:S05]  /*11230*/  BRA `(.L_x_2705) ;  /* 0x0000000c00447947 */ /* 0x000fea0003800000 */
.L_x_2714:
[----:B------:R0:W-:Y:S01]  /*11240*/  STG.E.U16 desc[UR36][R8.64], R3 ;  /* 0x0000000308007986 */ /* 0x0001e2000c101524 */
[----:B------:R-:W-:Y:S01]  /*11250*/  IMAD.MOV.U32 R23, RZ, RZ, R33 ;  /* 0x000000ffff177224 */ /* 0x000fe200078e0021 */
[----:B------:R-:W-:Y:S06]  /*11260*/  BRA `(.L_x_2705) ;  /* 0x0000000c00387947 */ /* 0x000fec0003800000 */
.L_x_2713:
[----:B------:R-:W-:-:S13]  /*11270*/  ISETP.NE.AND P0, PT, R0, 0x7, PT ;  /* 0x000000070000780c */ /* 0x000fda0003f05270 */
[----:B------:R-:W-:Y:S05]  /*11280*/  @!P0 BRA `(.L_x_2715) ;  /* 0x00000000003c8947 */ /* 0x000fea0003800000 */
[----:B------:R-:W-:-:S13]  /*11290*/  ISETP.NE.AND P0, PT, R0, 0x8, PT ;  /* 0x000000080000780c */ /* 0x000fda0003f05270 */
[----:B------:R-:W-:Y:S05]  /*112a0*/  @!P0 BRA `(.L_x_2716) ;  /* 0x00000000001c8947 */ /* 0x000fea0003800000 */
[----:B------:R-:W-:-:S13]  /*112b0*/  ISETP.NE.AND P0, PT, R0, 0x9, PT ;  /* 0x000000090000780c */ /* 0x000fda0003f05270 */
[----:B------:R-:W-:Y:S05]  /*112c0*/  @P0 BRA `(.L_x_2710) ;  /* 0x0000000800700947 */ /* 0x000fea0003800000 */
[----:B------:R-:W-:Y:S02]  /*112d0*/  HADD2.F32 R4, -RZ, R3.H0_H0 ;  /* 0x20000003ff047230 */ /* 0x000fe40000004100 */
[----:B------:R-:W-:Y:S02]  /*112e0*/  IMAD.MOV.U32 R5, RZ, RZ, RZ ;  /* 0x000000ffff057224 */ /* 0x000fe400078e00ff */
[----:B------:R-:W-:-:S03]  /*112f0*/  IMAD.MOV.U32 R23, RZ, RZ, R33 ;  /* 0x000000ffff177224 */ /* 0x000fc600078e0021 */
[----:B------:R0:W-:Y:S01]  /*11300*/  STG.E.64 desc[UR36][R8.64], R4 ;  /* 0x0000000408007986 */ /* 0x0001e2000c101b24 */
[----:B------:R-:W-:Y:S05]  /*11310*/  BRA `(.L_x_2705) ;  /* 0x0000000c000c7947 */ /* 0x000fea0003800000 */
.L_x_2716:
[----:B------:R-:W-:Y:S02]  /*11320*/  HADD2.F32 R0, -RZ, R3.H0_H0 ;  /* 0x20000003ff007230 */ /* 0x000fe40000004100 */
[----:B------:R-:W-:-:S03]  /*11330*/  IMAD.MOV.U32 R23, RZ, RZ, R33 ;  /* 0x000000ffff177224 */ /* 0x000fc600078e0021 */
[----:B------:R-:W-:-:S04]  /*11340*/  F2FP.F16.F32.PACK_AB R0, RZ, R0 ;  /* 0x00000000ff00723e */ /* 0x000fc800000000ff */
[----:B------:R-:W-:-:S05]  /*11350*/  PRMT R0, R0, 0x5410, RZ ;  /* 0x0000541000007816 */ /* 0x000fca00000000ff */
[----:B------:R0:W-:Y:S01]  /*11360*/  STG.E desc[UR36][R8.64], R0 ;  /* 0x0000000008007986 */ /* 0x0001e2000c101924 */
[----:B------:R-:W-:Y:S05]  /*11370*/  BRA `(.L_x_2705) ;  /* 0x0000000800f47947 */ /* 0x000fea0003800000 */
.L_x_2715:
[----:B------:R-:W-:Y:S02]  /*11380*/  HADD2.F32 R4, -RZ, R3.H0_H0 ;  /* 0x20000003ff047230 */ /* 0x000fe40000004100 */
[----:B------:R-:W-:-:S03]  /*11390*/  IMAD.MOV.U32 R23, RZ, RZ, R33 ;  /* 0x000000ffff177224 */ /* 0x000fc600078e0021 */
[----:B------:R-:W-:-:S06]  /*113a0*/  FMUL.FTZ R4, R4, 1 ;  /* 0x3f80000004047820 */ /* 0x000fcc0000410000 */
[----:B------:R-:W0:Y:S02]  /*113b0*/  F2F.F64.F32 R4, R4 ;  /* 0x0000000400047310 */ /* 0x000e240000201800 */
[----:B0-----:R0:W-:Y:S01]  /*113c0*/  STG.E.64 desc[UR36][R8.64], R4 ;  /* 0x0000000408007986 */ /* 0x0011e2000c101b24 */
[----:B------:R-:W-:Y:S05]  /*113d0*/  BRA `(.L_x_2705) ;  /* 0x0000000800dc7947 */ /* 0x000fea0003800000 */
.L_x_2706:
        /* <DEDUP_REMOVED lines=10> */
[----:B------:R-:W-:-:S04]  /*11480*/  FSETP.NEU.FTZ.AND P0, PT, R3, RZ, PT ;  /* 0x000000ff0300720b */ /* 0x000fc80003f1d000 */
[----:B------:R-:W-:-:S05]  /*11490*/  SEL R3, RZ, 0x1, !P0 ;  /* 0x00000001ff037807 */ /* 0x000fca0004000000 */
[----:B------:R0:W-:Y:S01]  /*114a0*/  STG.E.U8 desc[UR36][R8.64], R3 ;  /* 0x0000000308007986 */ /* 0x0001e2000c101124 */
[----:B------:R-:W-:Y:S05]  /*114b0*/  BRA `(.L_x_2705) ;  /* 0x0000000800a47947 */ /* 0x000fea0003800000 */
.L_x_2719:
[----:B------:R-:W-:Y:S01]  /*114c0*/  HADD2.F32 R3, -RZ, R3.H0_H0 ;  /* 0x20000003ff037230 */ /* 0x000fe20000004100 */
[----:B------:R-:W-:Y:S01]  /*114d0*/  CS2R R6, SRZ ;  /* 0x0000000000067805 */ /* 0x000fe2000001ff00 */
[----:B------:R-:W-:-:S03]  /*114e0*/  IMAD.MOV.U32 R23, RZ, RZ, R33 ;  /* 0x000000ffff177224 */ /* 0x000fc600078e0021 */
[----:B------:R-:W-:-:S04]  /*114f0*/  FMUL.FTZ R3, R3, 1 ;  /* 0x3f80000003037820 */ /* 0x000fc80000410000 */
[----:B------:R-:W0:Y:S02]  /*11500*/  F2F.F64.F32 R4, R3 ;  /* 0x0000000300047310 */ /* 0x000e240000201800 */
[----:B0-----:R0:W-:Y:S01]  /*11510*/  STG.E.128 desc[UR36][R8.64], R4 ;  /* 0x0000000408007986 */ /* 0x0011e2000c101d24 */
[----:B------:R-:W-:Y:S05]  /*11520*/  BRA `(.L_x_2705) ;  /* 0x0000000800887947 */ /* 0x000fea0003800000 */
.L_x_2718:
[----:B------:R-:W-:-:S13]  /*11530*/  ISETP.NE.AND P0, PT, R0, 0xf, PT ;  /* 0x0000000f0000780c */ /* 0x000fda0003f05270 */
[----:B------:R-:W-:Y:S05]  /*11540*/  @!P0 BRA `(.L_x_2720) ;  /* 0x0000000000a88947 */ /* 0x000fea0003800000 */
[----:B------:R-:W-:-:S13]  /*11550*/  ISETP.NE.AND P0, PT, R0, 0x17, PT ;  /* 0x000000170000780c */ /* 0x000fda0003f05270 */
[----:B------:R-:W-:Y:S05]  /*11560*/  @!P0 BRA `(.L_x_2721) ;  /* 0x0000000000508947 */ /* 0x000fea0003800000 */
[----:B------:R-:W-:-:S13]  /*11570*/  ISETP.NE.AND P0, PT, R0, 0x18, PT ;  /* 0x000000180000780c */ /* 0x000fda0003f05270 */
[----:B------:R-:W-:Y:S05]  /*11580*/  @P0 BRA `(.L_x_2710) ;  /* 0x0000000400c00947 */ /* 0x000fea0003800000 */
        /* <DEDUP_REMOVED lines=13> */
.L_x_2723:
[----:B------:R-:W-:Y:S05]  /*11660*/  BSYNC.RECONVERGENT B0 ;  /* 0x0000000000007941 */ /* 0x000fea0003800200 */
.L_x_2722:
[----:B------:R-:W-:Y:S01]  /*11670*/  LOP3.LUT R5, R0, 0x80, R5, 0xf8, !PT ;  /* 0x0000008000057812 */ /* 0x000fe200078ef805 */
[----:B------:R-:W-:-:S04]  /*11680*/  IMAD.MOV.U32 R23, RZ, RZ, R33 ;  /* 0x000000ffff177224 */ /* 0x000fc800078e0021 */
[----:B------:R0:W-:Y:S01]  /*11690*/  STG.E.U8 desc[UR36][R8.64], R5 ;  /* 0x0000000508007986 */ /* 0x0001e2000c101124 */
[----:B------:R-:W-:Y:S05]  /*116a0*/  BRA `(.L_x_2705) ;  /* 0x0000000800287947 */ /* 0x000fea0003800000 */
.L_x_2721:
        /* <DEDUP_REMOVED lines=15> */
.L_x_2725:
[----:B------:R-:W-:Y:S05]  /*117a0*/  BSYNC.RECONVERGENT B0 ;  /* 0x0000000000007941 */ /* 0x000fea0003800200 */
.L_x_2724:
[----:B------:R-:W-:Y:S01]  /*117b0*/  LOP3.LUT R5, R0, 0x80, R5, 0xf8, !PT ;  /* 0x0000008000057812 */ /* 0x000fe200078ef805 */
[----:B------:R-:W-:-:S04]  /*117c0*/  IMAD.MOV.U32 R23, RZ, RZ, R33 ;  /* 0x000000ffff177224 */ /* 0x000fc800078e0021 */
[----:B------:R0:W-:Y:S01]  /*117d0*/  STG.E.U8 desc[UR36][R8.64], R5 ;  /* 0x0000000508007986 */ /* 0x0001e2000c101124 */
[----:B------:R-:W-:Y:S05]  /*117e0*/  BRA `(.L_x_2705) ;  /* 0x0000000400d87947 */ /* 0x000fea0003800000 */
.L_x_2720:
[----:B------:R-:W-:Y:S02]  /*117f0*/  HADD2.F32 R0, -RZ, R3.H0_H0 ;  /* 0x20000003ff007230 */ /* 0x000fe40000004100 */
[----:B------:R-:W-:-:S03]  /*11800*/  IMAD.MOV.U32 R23, RZ, RZ, R33 ;  /* 0x000000ffff177224 */ /* 0x000fc600078e0021 */
[----:B------:R-:W-:-:S05]  /*11810*/  F2FP.BF16.F32.PACK_AB R0, RZ, R0 ;  /* 0x00000000ff00723e */ /* 0x000fca00000010ff */
[----:B------:R0:W-:Y:S01]  /*11820*/  STG.E.U16 desc[UR36][R8.64], R0 ;  /* 0x0000000008007986 */ /* 0x0001e2000c101524 */
[----:B------:R-:W-:Y:S05]  /*11830*/  BRA `(.L_x_2705) ;  /* 0x0000000400c47947 */ /* 0x000fea0003800000 */
.L_x_2717:
        /* <DEDUP_REMOVED lines=10> */
[----:B------:R-:W0:Y:S02]  /*118e0*/  F2I.FTZ.U32.TRUNC.NTZ R3, R3 ;  /* 0x0000000300037305 */ /* 0x000e24000021f000 */
[----:B0-----:R0:W-:Y:S01]  /*118f0*/  STG.E.U16 desc[UR36][R8.64], R3 ;  /* 0x0000000308007986 */ /* 0x0011e2000c101524 */
[----:B------:R-:W-:Y:S05]  /*11900*/  BRA `(.L_x_2705) ;  /* 0x0000000400907947 */ /* 0x000fea0003800000 */
.L_x_2728:
        /* <DEDUP_REMOVED lines=13> */
.L_x_2731:
[----:B------:R-:W-:-:S04]  /*119e0*/  SHF.R.U32.HI R0, RZ, 0x14, R3 ;  /* 0x00000014ff007819 */ /* 0x000fc80000011603 */
[----:B------:R-:W-:-:S04]  /*119f0*/  LOP3.LUT R0, R0, 0x1, RZ, 0xc0, !PT ;  /* 0x0000000100007812 */ /* 0x000fc800078ec0ff */
[----:B------:R-:W-:-:S04]  /*11a00*/  IADD3 R0, PT, PT, R3, 0x487ffff, R0 ;  /* 0x0487ffff03007810 */ /* 0x000fc80007ffe000 */
[----:B------:R-:W-:-:S04]  /*11a10*/  SHF.R.U32.HI R0, RZ, 0x14, R0 ;  /* 0x00000014ff007819 */ /* 0x000fc80000011600 */
[----:B------:R-:W-:-:S07]  /*11a20*/  LOP3.LUT R0, R0, 0xff, RZ, 0xc0, !PT ;  /* 0x000000ff00007812 */ /* 0x000fce00078ec0ff */
.L_x_2732:
[----:B------:R-:W-:-:S04]  /*11a30*/  SHF.R.U32.HI R3, RZ, 0x18, R3 ;  /* 0x00000018ff037819 */ /* 0x000fc80000011603 */
[----:B------:R-:W-:-:S04]  /*11a40*/  LOP3.LUT R0, R0, 0x80, R3, 0xf8, !PT ;  /* 0x0000008000007812 */ /* 0x000fc800078ef803 */
[----:B------:R-:W-:-:S07]  /*11a50*/  PRMT R4, R0, 0x7610, R4 ;  /* 0x0000761000047816 */ /* 0x000fce0000000004 */
.L_x_2730:
[----:B------:R-:W-:Y:S05]  /*11a60*/  BSYNC.RECONVERGENT B0 ;  /* 0x0000000000007941 */ /* 0x000fea0003800200 */
.L_x_2729:
[----:B------:R0:W-:Y:S01]  /*11a70*/  STG.E.U8 desc[UR36][R8.64], R4 ;  /* 0x0000000408007986 */ /* 0x0001e2000c101124 */
[----:B------:R-:W-:Y:S01]  /*11a80*/  IMAD.MOV.U32 R23, RZ, RZ, R33 ;  /* 0x000000ffff177224 */ /* 0x000fe200078e0021 */
[----:B------:R-:W-:Y:S06]  /*11a90*/  BRA `(.L_x_2705) ;  /* 0x00000004002c7947 */ /* 0x000fec0003800000 */
.L_x_2727:
        /* <DEDUP_REMOVED lines=13> */
.L_x_2735:
[----:B------:R-:W-:-:S04]  /*11b70*/  SHF.R.U32.HI R0, RZ, 0x15, R3 ;  /* 0x00000015ff007819 */ /* 0x000fc80000011603 */
[----:B------:R-:W-:-:S04]  /*11b80*/  LOP3.LUT R0, R0, 0x1, RZ, 0xc0, !PT ;  /* 0x0000000100007812 */ /* 0x000fc800078ec0ff */
[----:B------:R-:W-:-:S04]  /*11b90*/  IADD3 R0, PT, PT, R3, 0x88fffff, R0 ;  /* 0x088fffff03007810 */ /* 0x000fc80007ffe000 */
[----:B------:R-:W-:-:S04]  /*11ba0*/  SHF.R.U32.HI R0, RZ, 0x15, R0 ;  /* 0x00000015ff007819 */ /* 0x000fc80000011600 */
[----:B------:R-:W-:-:S07]  /*11bb0*/  LOP3.LUT R0, R0, 0xff, RZ, 0xc0, !PT ;  /* 0x000000ff00007812 */ /* 0x000fce00078ec0ff */
.L_x_2736:
[----:B------:R-:W-:-:S04]  /*11bc0*/  SHF.R.U32.HI R3, RZ, 0x18, R3 ;  /* 0x00000018ff037819 */ /* 0x000fc80000011603 */
[----:B------:R-:W-:-:S04]  /*11bd0*/  LOP3.LUT R0, R0, 0x80, R3, 0xf8, !PT ;  /* 0x0000008000007812 */ /* 0x000fc800078ef803 */
[----:B------:R-:W-:-:S07]  /*11be0*/  PRMT R4, R0, 0x7610, R4 ;  /* 0x0000761000047816 */ /* 0x000fce0000000004 */
.L_x_2734:
[----:B------:R-:W-:Y:S05]  /*11bf0*/  BSYNC.RECONVERGENT B0 ;  /* 0x0000000000007941 */ /* 0x000fea0003800200 */
.L_x_2733:
[----:B------:R3:W-:Y:S01]  /*11c00*/  STG.E.U8 desc[UR36][R8.64], R4 ;  /* 0x0000000408007986 */ /* 0x0007e2000c101124 */
[----:B------:R-:W-:Y:S01]  /*11c10*/  IMAD.MOV.U32 R23, RZ, RZ, R33 ;  /* 0x000000ffff177224 */ /* 0x000fe200078e0021 */
[----:B------:R-:W-:Y:S06]  /*11c20*/  BRA `(.L_x_2705) ;  /* 0x0000000000c87947 */ /* 0x000fec0003800000 */
.L_x_2726:
[----:B------:R-:W-:-:S13]  /*11c30*/  ISETP.NE.AND P0, PT, R0, 0x1c, PT ;  /* 0x0000001c0000780c */ /* 0x000fda0003f05270 */
[----:B------:R-:W-:Y:S05]  /*11c40*/  @!P0 BRA `(.L_x_2737) ;  /* 0x0000000000b08947 */ /* 0x000fea0003800000 */
[----:B------:R-:W-:-:S13]  /*11c50*/  ISETP.NE.AND P0, PT, R0, 0x1d, PT ;  /* 0x0000001d0000780c */ /* 0x000fda0003f05270 */
[----:B------:R-:W-:Y:S05]  /*11c60*/  @!P0 BRA `(.L_x_2738) ;  /* 0x0000000000948947 */ /* 0x000fea0003800000 */
[----:B------:R-:W-:-:S13]  /*11c70*/  ISETP.NE.AND P0, PT, R0, 0x2c, PT ;  /* 0x0000002c0000780c */ /* 0x000fda0003f05270 */
[----:B------:R-:W-:Y:S05]  /*11c80*/  @!P0 BRA `(.L_x_2739) ;  /* 0x0000000000488947 */ /* 0x000fea0003800000 */
.L_x_2710:
        /* <DEDUP_REMOVED lines=16> */
.L_x_2740:
[----:B------:R-:W-:Y:S01]  /*11d90*/  IMAD.MOV.U32 R23, RZ, RZ, R33 ;  /* 0x000000ffff177224 */ /* 0x000fe200078e0021 */
[----:B------:R-:W-:Y:S06]  /*11da0*/  BRA `(.L_x_2705) ;  /* 0x0000000000687947 */ /* 0x000fec0003800000 */
.L_x_2739:
[----:B------:R-:W-:Y:S02]  /*11db0*/  HADD2.F32 R4, -RZ, R3.H0_H0 ;  /* 0x20000003ff047230 */ /* 0x000fe40000004100 */
        /* <DEDUP_REMOVED lines=16> */
.L_x_2738:
[----:B------:R-:W-:Y:S02]  /*11ec0*/  HADD2.F32 R4, -RZ, R3.H0_H0 ;  /* 0x20000003ff047230 */ /* 0x000fe40000004100 */
[----:B------:R-:W-:-:S04]  /*11ed0*/  IMAD.MOV.U32 R23, RZ, RZ, R33 ;  /* 0x000000ffff177224 */ /* 0x000fc800078e0021 */
[----:B------:R-:W0:Y:S02]  /*11ee0*/  F2I.U64.TRUNC R4, R4 ;  /* 0x0000000400047311 */ /* 0x000e24000020d800 */
[----:B0-----:R1:W-:Y:S01]  /*11ef0*/  STG.E.64 desc[UR36][R8.64], R4 ;  /* 0x0000000408007986 */ /* 0x0013e2000c101b24 */
[----:B------:R-:W-:Y:S05]  /*11f00*/  BRA `(.L_x_2705) ;  /* 0x0000000000107947 */ /* 0x000fea0003800000 */
.L_x_2737:
[----:B------:R-:W-:Y:S02]  /*11f10*/  HADD2.F32 R3, -RZ, R3.H0_H0 ;  /* 0x20000003ff037230 */ /* 0x000fe40000004100 */
[----:B------:R-:W-:-:S04]  /*11f20*/  IMAD.MOV.U32 R23, RZ, RZ, R33 ;  /* 0x000000ffff177224 */ /* 0x000fc800078e0021 */
[----:B------:R-:W0:Y:S02]  /*11f30*/  F2I.FTZ.U32.TRUNC.NTZ R3, R3 ;  /* 0x0000000300037305 */ /* 0x000e24000021f000 */
[----:B0-----:R0:W-:Y:S02]  /*11f40*/  STG.E desc[UR36][R8.64], R3 ;  /* 0x0000000308007986 */ /* 0x0011e4000c101924 */
.L_x_2705:
[----:B------:R-:W-:Y:S05]  /*11f50*/  BSYNC.RECONVERGENT B6 ;  /* 0x0000000000067941 */ /* 0x000fea0003800200 */
.L_x_2704:
[----:B------:R-:W-:Y:S01]  /*11f60*/  ISETP.GE.AND P0, PT, R23, R34, PT ;  /* 0x000000221700720c */ /* 0x000fe20003f06270 */
[----:B------:R-:W-:-:S12]  /*11f70*/  BSSY.RECONVERGENT B6, `(.L_x_2741) ;  /* 0x00001f0000067945 */ /* 0x000fd80003800200 */
[----:B------:R-:W-:Y:S05]  /*11f80*/  @P0 BRA `(.L_x_2742) ;  /* 0x0000001c00b80947 */ /* 0x000fea0003800000 */
[----:B------:R-:W2:Y:S01]  /*11f90*/  LDCU UR4, c[0x0][0x3cc] ;  /* 0x00007980ff0477ac */ /* 0x000ea20008000800 */
[----:B01-3--:R-:W0:Y:S01]  /*11fa0*/  LDC.64 R4, c[0x0][0x388] ;  /* 0x0000e200ff047b82 */ /* 0x00be220000000a00 */
[----:B-----5:R-:W-:Y:S01]  /*11fb0*/  IMAD R0, R2, 0x200, R23 ;  /* 0x0000020002007824 */ /* 0x020fe200078e0217 */
[----:B----4-:R-:W-:-:S03]  /*11fc0*/  PRMT R6, R36, 0x9910, RZ ;  /* 0x0000991024067816 */ /* 0x010fc600000000ff */
[----:B--2---:R-:W-:Y:S02]  /*11fd0*/  IMAD R3, R0, UR4, RZ ;  /* 0x0000000400037c24 */ /* 0x004fe4000f8e02ff */
        /* <DEDUP_REMOVED lines=13> */
[----:B------:R-:W-:-:S04]  /*120b0*/  HADD2.F32 R16, -RZ, R16.H0_H0 ;  /* 0x20000010ff107230 */ /* 0x000fc80000004100 */
[----:B------:R-:W0:Y:S02]  /*120c0*/  F2I.FTZ.TRUNC.NTZ R3, R16 ;  /* 0x0000001000037305 */ /* 0x000e24000021f100 */
[----:B0-----:R0:W-:Y:S01]  /*120d0*/  STG.E.U8 desc[UR36][R4.64], R3 ;  /* 0x0000000304007986 */ /* 0x0011e2000c101124 */
[----:B------:R-:W-:Y:S05]  /*120e0*/  BRA `(.L_x_2748) ;  /* 0x0000000c007c7947 */ /* 0x000fea0003800000 */
.L_x_2746:
[----:B------:R-:W-:-:S06]  /*120f0*/  HADD2.F32 R7, -RZ, R16.H0_H0 ;  /* 0x20000010ff077230 */ /* 0x000fcc0000004100 */
[----:B------:R-:W0:Y:S02]  /*12100*/  F2I.S64.TRUNC R6, R7 ;  /* 0x0000000700067311 */ /* 0x000e24000020d900 */
[----:B0-----:R1:W-:Y:S01]  /*12110*/  STG.E.U8 desc[UR36][R4.64], R6 ;  /* 0x0000000604007986 */ /* 0x0013e2000c101124 */
[----:B------:R-:W-:Y:S05]  /*12120*/  BRA `(.L_x_2748) ;  /* 0x0000000c006c7947 */ /* 0x000fea0003800000 */
.L_x_2745:
[----:B------:R-:W-:-:S13]  /*12130*/  ISETP.NE.AND P0, PT, R0, 0x2, PT ;  /* 0x000000020000780c */ /* 0x000fda0003f05270 */
[----:B------:R-:W-:Y:S05]  /*12140*/  @!P0 BRA `(.L_x_2749) ;  /* 0x0000000000308947 */ /* 0x000fea0003800000 */
[----:B------:R-:W-:-:S13]  /*12150*/  ISETP.NE.AND P0, PT, R0, 0x3, PT ;  /* 0x000000030000780c */ /* 0x000fda0003f05270 */
[----:B------:R-:W-:Y:S05]  /*12160*/  @!P0 BRA `(.L_x_2750) ;  /* 0x0000000000188947 */ /* 0x000fea0003800000 */
[----:B------:R-:W-:-:S13]  /*12170*/  ISETP.NE.AND P0, PT, R0, 0x4, PT ;  /* 0x000000040000780c */ /* 0x000fda0003f05270 */
[----:B------:R-:W-:Y:S05]  /*12180*/  @P0 BRA `(.L_x_2747) ;  /* 0x0000000800700947 */ /* 0x000fea0003800000 */
[----:B------:R-:W-:-:S06]  /*12190*/  HADD2.F32 R6, -RZ, R16.H0_H0 ;  /* 0x20000010ff067230 */ /* 0x000fcc0000004100 */
[----:B------:R-:W0:Y:S02]  /*121a0*/  F2I.S64.TRUNC R6, R6 ;  /* 0x0000000600067311 */ /* 0x000e24000020d900 */
[----:B0-----:R4:W-:Y:S01]  /*121b0*/  STG.E.64 desc[UR36][R4.64], R6 ;  /* 0x0000000604007986 */ /* 0x0019e2000c101b24 */
[----:B------:R-:W-:Y:S05]  /*121c0*/  BRA `(.L_x_2748) ;  /* 0x0000000c00447947 */ /* 0x000fea0003800000 */
.L_x_2750:
[----:B------:R-:W-:-:S04]  /*121d0*/  HADD2.F32 R16, -RZ, R16.H0_H0 ;  /* 0x20000010ff107230 */ /* 0x000fc80000004100 */
[----:B------:R-:W0:Y:S02]  /*121e0*/  F2I.FTZ.TRUNC.NTZ R3, R16 ;  /* 0x0000001000037305 */ /* 0x000e24000021f100 */
[----:B0-----:R3:W-:Y:S01]  /*121f0*/  STG.E desc[UR36][R4.64], R3 ;  /* 0x0000000304007986 */ /* 0x0017e2000c101924 */
[----:B------:R-:W-:Y:S05]  /*12200*/  BRA `(.L_x_2748) ;  /* 0x0000000c00347947 */ /* 0x000fea0003800000 */
.L_x_2749:
[----:B------:R-:W-:-:S04]  /*12210*/  HADD2.F32 R16, -RZ, R16.H0_H0 ;  /* 0x20000010ff107230 */ /* 0x000fc80000004100 */
[----:B------:R-:W0:Y:S02]  /*12220*/  F2I.FTZ.TRUNC.NTZ R3, R16 ;  /* 0x0000001000037305 */ /* 0x000e24000021f100 */
[----:B0-----:R2:W-:Y:S01]  /*12230*/  STG.E.U16 desc[UR36][R4.64], R3 ;  /* 0x0000000304007986 */ /* 0x0015e2000c101524 */
[----:B------:R-:W-:Y:S05]  /*12240*/  BRA `(.L_x_2748) ;  /* 0x0000000c00247947 */ /* 0x000fea0003800000 */
.L_x_2744:
[----:B------:R-:W-:-:S13]  /*12250*/  ISETP.GT.AND P0, PT, R0, 0x6, PT ;  /* 0x000000060000780c */ /* 0x000fda0003f04270 */
[----:B------:R-:W-:Y:S05]  /*12260*/  @P0 BRA `(.L_x_2751) ;  /* 0x0000000000240947 */ /* 0x000fea0003800000 */
[----:B------:R-:W-:-:S13]  /*12270*/  ISETP.NE.AND P0, PT, R0, 0x5, PT ;  /* 0x000000050000780c */ /* 0x000fda0003f05270 */
[----:B------:R-:W-:Y:S05]  /*12280*/  @!P0 BRA `(.L_x_2752) ;  /* 0x0000000000148947 */ /* 0x000fea0003800000 */
[----:B------:R-:W-:-:S13]  /*12290*/  ISETP.NE.AND P0, PT, R0, 0x6, PT ;  /* 0x000000060000780c */ /* 0x000fda0003f05270 */
[----:B------:R-:W-:Y:S05]  /*122a0*/  @P0 BRA `(.L_x_2747) ;  /* 0x0000000800280947 */ /* 0x000fea0003800000 */
[----:B------:R-:W-:-:S05]  /*122b0*/  HADD2.F32 R3, -RZ, R16.H0_H0 ;  /* 0x20000010ff037230 */ /* 0x000fca0000004100 */
[----:B------:R0:W-:Y:S01]  /*122c0*/  STG.E desc[UR36][R4.64], R3 ;  /* 0x0000000304007986 */ /* 0x0001e2000c101924 */
[----:B------:R-:W-:Y:S05]  /*122d0*/  BRA `(.L_x_2748) ;  /* 0x0000000c00007947 */ /* 0x000fea0003800000 */
.L_x_2752:
[----:B------:R0:W-:Y:S01]  /*122e0*/  STG.E.U16 desc[UR36][R4.64], R16 ;  /* 0x0000001004007986 */ /* 0x0001e2000c101524 */
[----:B------:R-:W-:Y:S05]  /*122f0*/  BRA `(.L_x_2748) ;  /* 0x0000000800f87947 */ /* 0x000fea0003800000 */
.L_x_2751:
[----:B------:R-:W-:-:S13]  /*12300*/  ISETP.NE.AND P0, PT, R0, 0x7, PT ;  /* 0x000000070000780c */ /* 0x000fda0003f05270 */
[----:B------:R-:W-:Y:S05]  /*12310*/  @!P0 BRA `(.L_x_2753) ;  /* 0x0000000000348947 */ /* 0x000fea0003800000 */
[----:B------:R-:W-:-:S13]  /*12320*/  ISETP.NE.AND P0, PT, R0, 0x8, PT ;  /* 0x000000080000780c */ /* 0x000fda0003f05270 */
[----:B------:R-:W-:Y:S05]  /*12330*/  @!P0 BRA `(.L_x_2754) ;  /* 0x0000000000188947 */ /* 0x000fea0003800000 */
[----:B------:R-:W-:-:S13]  /*12340*/  ISETP.NE.AND P0, PT, R0, 0x9, PT ;  /* 0x000000090000780c */ /* 0x000fda0003f05270 */
[----:B------:R-:W-:Y:S05]  /*12350*/  @P0 BRA `(.L_x_2747) ;  /* 0x0000000400fc0947 */ /* 0x000fea0003800000 */
[----:B------:R-:W-:Y:S02]  /*12360*/  HADD2.F32 R6, -RZ, R16.H0_H0 ;  /* 0x20000010ff067230 */ /* 0x000fe40000004100 */
[----:B------:R-:W-:-:S05]  /*12370*/  IMAD.MOV.U32 R7, RZ, RZ, RZ ;  /* 0x000000ffff077224 */ /* 0x000fca00078e00ff */
[----:B------:R0:W-:Y:S01]  /*12380*/  STG.E.64 desc[UR36][R4.64], R6 ;  /* 0x0000000604007986 */ /* 0x0001e2000c101b24 */
[----:B------:R-:W-:Y:S05]  /*12390*/  BRA `(.L_x_2748) ;  /* 0x0000000800d07947 */ /* 0x000fea0003800000 */
.L_x_2754:
[----:B------:R-:W-:-:S05]  /*123a0*/  HADD2.F32 R0, -RZ, R16.H0_H0 ;  /* 0x20000010ff007230 */ /* 0x000fca0000004100 */
[----:B------:R-:W-:-:S04]  /*123b0*/  F2FP.F16.F32.PACK_AB R0, RZ, R0 ;  /* 0x00000000ff00723e */ /* 0x000fc800000000ff */
[----:B------:R-:W-:-:S05]  /*123c0*/  PRMT R0, R0, 0x5410, RZ ;  /* 0x0000541000007816 */ /* 0x000fca00000000ff */
[----:B------:R0:W-:Y:S01]  /*123d0*/  STG.E desc[UR36][R4.64], R0 ;  /* 0x0000000004007986 */ /* 0x0001e2000c101924 */
[----:B------:R-:W-:Y:S05]  /*123e0*/  BRA `(.L_x_2748) ;  /* 0x0000000800bc7947 */ /* 0x000fea0003800000 */
.L_x_2753:
[----:B------:R-:W-:-:S05]  /*123f0*/  HADD2.F32 R6, -RZ, R16.H0_H0 ;  /* 0x20000010ff067230 */ /* 0x000fca0000004100 */
[----:B------:R-:W-:-:S06]  /*12400*/  FMUL.FTZ R6, R6, 1 ;  /* 0x3f80000006067820 */ /* 0x000fcc0000410000 */
[----:B------:R-:W0:Y:S02]  /*12410*/  F2F.F64.F32 R6, R6 ;  /* 0x0000000600067310 */ /* 0x000e240000201800 */
[----:B0-----:R0:W-:Y:S01]  /*12420*/  STG.E.64 desc[UR36][R4.64], R6 ;  /* 0x0000000604007986 */ /* 0x0011e2000c101b24 */
[----:B------:R-:W-:Y:S05]  /*12430*/  BRA `(.L_x_2748) ;  /* 0x0000000800a87947 */ /* 0x000fea0003800000 */
.L_x_2743:
        /* <DEDUP_REMOVED lines=10> */
[----:B------:R-:W-:-:S06]  /*124e0*/  HADD2.F32 R3, -RZ, R16.H0_H0 ;  /* 0x20000010ff037230 */ /* 0x000fcc0000004100 */
[----:B------:R-:W0:Y:S02]  /*124f0*/  F2I.FTZ.U32.TRUNC.NTZ R3, R3 ;  /* 0x0000000300037305 */ /* 0x000e24000021f000 */
[----:B0-----:R0:W-:Y:S01]  /*12500*/  STG.E.U16 desc[UR36][R4.64], R3 ;  /* 0x0000000304007986 */ /* 0x0011e2000c101524 */
[----:B------:R-:W-:Y:S05]  /*12510*/  BRA `(.L_x_2748) ;  /* 0x0000000800707947 */ /* 0x000fea0003800000 */
.L_x_2758:
        /* <DEDUP_REMOVED lines=18> */
.L_x_2761:
[----:B------:R-:W-:-:S04]  /*12640*/  SHF.R.U32.HI R3, RZ, 0x18, R7 ;  /* 0x00000018ff037819 */ /* 0x000fc80000011607 */
[----:B------:R-:W-:-:S07]  /*12650*/  LOP3.LUT R0, R0, 0x80, R3, 0xf8, !PT ;  /* 0x0000008000007812 */ /* 0x000fce00078ef803 */
.L_x_2760:
[----:B------:R-:W-:Y:S05]  /*12660*/  BSYNC.RECONVERGENT B0 ;  /* 0x0000000000007941 */ /* 0x000fea0003800200 */
.L_x_2759:
[----:B------:R0:W-:Y:S01]  /*12670*/  STG.E.U8 desc[UR36][R4.64], R0 ;  /* 0x0000000004007986 */ /* 0x0001e2000c101124 */
[----:B------:R-:W-:Y:S05]  /*12680*/  BRA `(.L_x_2748) ;  /* 0x0000000800147947 */ /* 0x000fea0003800000 */
.L_x_2757:
        /* <DEDUP_REMOVED lines=18> */
.L_x_2764:
[----:B------:R-:W-:-:S04]  /*127b0*/  SHF.R.U32.HI R3, RZ, 0x18, R7 ;  /* 0x00000018ff037819 */ /* 0x000fc80000011607 */
[----:B------:R-:W-:-:S07]  /*127c0*/  LOP3.LUT R0, R0, 0x80, R3, 0xf8, !PT ;  /* 0x0000008000007812 */ /* 0x000fce00078ef803 */
.L_x_2763:
[----:B------:R-:W-:Y:S05]  /*127d0*/  BSYNC.RECONVERGENT B0 ;  /* 0x0000000000007941 */ /* 0x000fea0003800200 */
.L_x_2762:
[----:B------:R0:W-:Y:S01]  /*127e0*/  STG.E.U8 desc[UR36][R4.64], R0 ;  /* 0x0000000004007986 */ /* 0x0001e2000c101124 */
[----:B------:R-:W-:Y:S05]  /*127f0*/  BRA `(.L_x_2748) ;  /* 0x0000000400b87947 */ /* 0x000fea0003800000 */
.L_x_2756:
[----:B------:R-:W-:-:S13]  /*12800*/  ISETP.NE.AND P0, PT, R0, 0x1c, PT ;  /* 0x0000001c0000780c */ /* 0x000fda0003f05270 */
[----:B------:R-:W-:Y:S05]  /*12810*/  @!P0 BRA `(.L_x_2765) ;  /* 0x0000000000608947 */ /* 0x000fea0003800000 */
[----:B------:R-:W-:-:S13]  /*12820*/  ISETP.NE.AND P0, PT, R0, 0x1d, PT ;  /* 0x0000001d0000780c */ /* 0x000fda0003f05270 */
[----:B------:R-:W-:Y:S05]  /*12830*/  @!P0 BRA `(.L_x_2766) ;  /* 0x0000000000488947 */ /* 0x000fea0003800000 */
[----:B------:R-:W-:-:S13]  /*12840*/  ISETP.NE.AND P0, PT, R0, 0x2c, PT ;  /* 0x0000002c0000780c */ /* 0x000fda0003f05270 */
[----:B------:R-:W-:Y:S05]  /*12850*/  @P0 BRA `(.L_x_2747) ;  /* 0x0000000000bc0947 */ /* 0x000fea0003800000 */
[----:B------:R-:W-:-:S05]  /*12860*/  HADD2.F32 R16, -RZ, R16.H0_H0 ;  /* 0x20000010ff107230 */ /* 0x000fca0000004100 */
        /* <DEDUP_REMOVED lines=15> */
.L_x_2766:
[----:B------:R-:W-:-:S06]  /*12960*/  HADD2.F32 R6, -RZ, R16.H0_H0 ;  /* 0x20000010ff067230 */ /* 0x000fcc0000004100 */
[----:B------:R-:W0:Y:S02]  /*12970*/  F2I.U64.TRUNC R6, R6 ;  /* 0x0000000600067311 */ /* 0x000e24000020d800 */
[----:B0-----:R0:W-:Y:S01]  /*12980*/  STG.E.64 desc[UR36][R4.64], R6 ;  /* 0x0000000604007986 */ /* 0x0011e2000c101b24 */
[----:B------:R-:W-:Y:S05]  /*12990*/  BRA `(.L_x_2748) ;  /* 0x0000000400507947 */ /* 0x000fea0003800000 */
.L_x_2765:
[----:B------:R-:W-:-:S04]  /*129a0*/  HADD2.F32 R16, -RZ, R16.H0_H0 ;  /* 0x20000010ff107230 */ /* 0x000fc80000004100 */
[----:B------:R-:W0:Y:S02]  /*129b0*/  F2I.FTZ.U32.TRUNC.NTZ R3, R16 ;  /* 0x0000001000037305 */ /* 0x000e24000021f000 */
[----:B0-----:R0:W-:Y:S01]  /*129c0*/  STG.E desc[UR36][R4.64], R3 ;  /* 0x0000000304007986 */ /* 0x0011e2000c101924 */
[----:B------:R-:W-:Y:S05]  /*129d0*/  BRA `(.L_x_2748) ;  /* 0x0000000400407947 */ /* 0x000fea0003800000 */
.L_x_2755:
[----:B------:R-:W-:-:S13]  /*129e0*/  ISETP.GT.AND P0, PT, R0, 0xe, PT ;  /* 0x0000000e0000780c */ /* 0x000fda0003f04270 */
[----:B------:R-:W-:Y:S05]  /*129f0*/  @P0 BRA `(.L_x_2767) ;  /* 0x00000000003c0947 */ /* 0x000fea0003800000 */
[----:B------:R-:W-:-:S13]  /*12a00*/  ISETP.NE.AND P0, PT, R0, 0xa, PT ;  /* 0x0000000a0000780c */ /* 0x000fda0003f05270 */
[----:B------:R-:W-:Y:S05]  /*12a10*/  @!P0 BRA `(.L_x_2768) ;  /* 0x00000000001c8947 */ /* 0x000fea0003800000 */
[----:B------:R-:W-:-:S13]  /*12a20*/  ISETP.NE.AND P0, PT, R0, 0xb, PT ;  /* 0x0000000b0000780c */ /* 0x000fda0003f05270 */
[----:B------:R-:W-:Y:S05]  /*12a30*/  @P0 BRA `(.L_x_2747) ;  /* 0x0000000000440947 */ /* 0x000fea0003800000 */
[----:B------:R-:W-:-:S05]  /*12a40*/  HADD2.F32 R16, -RZ, R16.H0_H0 ;  /* 0x20000010ff107230 */ /* 0x000fca0000004100 */
[----:B------:R-:W-:-:S04]  /*12a50*/  FSETP.NEU.FTZ.AND P0, PT, R16, RZ, PT ;  /* 0x000000ff1000720b */ /* 0x000fc80003f1d000 */
[----:B------:R-:W-:-:S05]  /*12a60*/  SEL R3, RZ, 0x1, !P0 ;  /* 0x00000001ff037807 */ /* 0x000fca0004000000 */
[----:B------:R0:W-:Y:S01]  /*12a70*/  STG.E.U8 desc[UR36][R4.64], R3 ;  /* 0x0000000304007986 */ /* 0x0001e2000c101124 */
[----:B------:R-:W-:Y:S05]  /*12a80*/  BRA `(.L_x_2748) ;  /* 0x0000000400147947 */ /* 0x000fea0003800000 */
.L_x_2768:
[----:B------:R-:W-:Y:S01]  /*12a90*/  HADD2.F32 R16, -RZ, R16.H0_H0 ;  /* 0x20000010ff107230 */ /* 0x000fe20000004100 */
[----:B------:R-:W-:-:S04]  /*12aa0*/  CS2R R10, SRZ ;  /* 0x00000000000a7805 */ /* 0x000fc8000001ff00 */
[----:B------:R-:W-:-:S06]  /*12ab0*/  FMUL.FTZ R8, R16, 1 ;  /* 0x3f80000010087820 */ /* 0x000fcc0000410000 */
[----:B------:R-:W0:Y:S02]  /*12ac0*/  F2F.F64.F32 R8, R8 ;  /* 0x0000000800087310 */ /* 0x000e240000201800 */
[----:B0-----:R0:W-:Y:S01]  /*12ad0*/  STG.E.128 desc[UR36][R4.64], R8 ;  /* 0x0000000804007986 */ /* 0x0011e2000c101d24 */
[----:B------:R-:W-:Y:S05]  /*12ae0*/  BRA `(.L_x_2748) ;  /* 0x0000000000fc7947 */ /* 0x000fea0003800000 */
.L_x_2767:
[----:B------:R-:W-:-:S13]  /*12af0*/  ISETP.NE.AND P0, PT, R0, 0xf, PT ;  /* 0x0000000f0000780c */ /* 0x000fda0003f05270 */
[----:B------:R-:W-:Y:S05]  /*12b00*/  @!P0 BRA `(.L_x_2769) ;  /* 0x0000000000e88947 */ /* 0x000fea0003800000 */
[----:B------:R-:W-:-:S13]  /*12b10*/  ISETP.NE.AND P0, PT, R0, 0x17, PT ;  /* 0x000000170000780c */ /* 0x000fda0003f05270 */
[----:B------:R-:W-:Y:S05]  /*12b20*/  @!P0 BRA `(.L_x_2770) ;  /* 0x0000000000908947 */ /* 0x000fea0003800000 */
[----:B------:R-:W-:-:S13]  /*12b30*/  ISETP.NE.AND P0, PT, R0, 0x18, PT ;  /* 0x000000180000780c */ /* 0x000fda0003f05270 */
[----:B------:R-:W-:Y:S05]  /*12b40*/  @!P0 BRA `(.L_x_2771) ;  /* 0x0000000000448947 */ /* 0x000fea0003800000 */
.L_x_2747:
        /* <DEDUP_REMOVED lines=16> */
.L_x_2772:
[----:B------:R-:W-:Y:S05]  /*12c50*/  BRA `(.L_x_2748) ;  /* 0x0000000000a07947 */ /* 0x000fea0003800000 */
.L_x_2771:
        /* <DEDUP_REMOVED lines=13> */
.L_x_2774:
[----:B------:R-:W-:Y:S05]  /*12d30*/  BSYNC.RECONVERGENT B0 ;  /* 0x0000000000007941 */ /* 0x000fea0003800200 */
.L_x_2773:
[----:B------:R-:W-:-:S05]  /*12d40*/  LOP3.LUT R3, R0, 0x80, R3, 0xf8, !PT ;  /* 0x0000008000037812 */ /* 0x000fca00078ef803 */
[----:B------:R0:W-:Y:S01]  /*12d50*/  STG.E.U8 desc[UR36][R4.64], R3 ;  /* 0x0000000304007986 */ /* 0x0001e2000c101124 */
[----:B------:R-:W-:Y:S05]  /*12d60*/  BRA `(.L_x_2748) ;  /* 0x00000000005c7947 */ /* 0x000fea0003800000 */
.L_x_2770:
        /* <DEDUP_REMOVED lines=12> */
.L_x_2776:
[----:B------:R-:W-:Y:S01]  /*12e30*/  IMAD.MOV.U32 R0, RZ, RZ, 0x7f ;  /* 0x0000007fff007424 */ /* 0x000fe200078e00ff */
[----:B------:R-:W-:-:S04]  /*12e40*/  ISETP.GT.U32.AND P0, PT, R6, 0x7f800000, PT ;  /* 0x7f8000000600780c */ /* 0x000fc80003f04070 */
[----:B------:R-:W-:-:S09]  /*12e50*/  SEL R0, R0, 0x7c, P0 ;  /* 0x0000007c00007807 */ /* 0x000fd20000000000 */
.L_x_2777:
[----:B------:R-:W-:Y:S05]  /*12e60*/  BSYNC.RECONVERGENT B0 ;  /* 0x0000000000007941 */ /* 0x000fea0003800200 */
.L_x_2775:
[----:B------:R-:W-:-:S04]  /*12e70*/  SHF.R.U32.HI R3, RZ, 0x18, R3 ;  /* 0x00000018ff037819 */ /* 0x000fc80000011603 */
[----:B------:R-:W-:-:S05]  /*12e80*/  LOP3.LUT R3, R0, 0x80, R3, 0xf8, !PT ;  /* 0x0000008000037812 */ /* 0x000fca00078ef803 */
[----:B------:R0:W-:Y:S01]  /*12e90*/  STG.E.U8 desc[UR36][R4.64], R3 ;  /* 0x0000000304007986 */ /* 0x0001e2000c101124 */
[----:B------:R-:W-:Y:S05]  /*12ea0*/  BRA `(.L_x_2748) ;  /* 0x00000000000c7947 */ /* 0x000fea0003800000 */
.L_x_2769:
[----:B------:R-:W-:-:S05]  /*12eb0*/  HADD2.F32 R0, -RZ, R16.H0_H0 ;  /* 0x20000010ff007230 */ /* 0x000fca0000004100 */
[----:B------:R-:W-:-:S05]  /*12ec0*/  F2FP.BF16.F32.PACK_AB R0, RZ, R0 ;  /* 0x00000000ff00723e */ /* 0x000fca00000010ff */
[----:B------:R0:W-:Y:S02]  /*12ed0*/  STG.E.U16 desc[UR36][R4.64], R0 ;  /* 0x0000000004007986 */ /* 0x0001e4000c101524 */
.L_x_2748:
[----:B------:R-:W-:-:S05]  /*12ee0*/  VIADD R23, R23, 0x80 ;  /* 0x0000008017177836 */ /* 0x000fca0000000000 */
[----:B------:R-:W-:-:S13]  /*12ef0*/  ISETP.GE.AND P0, PT, R23, R34, PT ;  /* 0x000000221700720c */ /* 0x000fda0003f06270 */
[----:B------:R-:W-:Y:S05]  /*12f00*/  @P0 BRA `(.L_x_2742) ;  /* 0x0000000c00d80947 */ /* 0x000fea0003800000 */
[----:B------:R-:W5:Y:S01]  /*12f10*/  LDCU UR4, c[0x0][0x3cc] ;  /* 0x00007980ff0477ac */ /* 0x000f620008000800 */
[----:B01234-:R-:W0:Y:S01]  /*12f20*/  LDC.64 R4, c[0x0][0x388] ;  /* 0x0000e200ff047b82 */ /* 0x01fe220000000a00 */
        /* <DEDUP_REMOVED lines=20> */
.L_x_2781:
[----:B------:R-:W-:-:S06]  /*13070*/  HADD2.F32 R7, -RZ, R18.H0_H0 ;  /* 0x20000012ff077230 */ /* 0x000fcc0000004100 */
[----:B------:R-:W0:Y:S02]  /*13080*/  F2I.S64.TRUNC R6, R7 ;  /* 0x0000000700067311 */ /* 0x000e24000020d900 */
[----:B0-----:R4:W-:Y:S01]  /*13090*/  STG.E.U8 desc[UR36][R4.64], R6 ;  /* 0x0000000604007986 */ /* 0x0019e2000c101124 */
[----:B------:R-:W-:Y:S05]  /*130a0*/  BRA `(.L_x_2783) ;  /* 0x0000000c006c7947 */ /* 0x000fea0003800000 */
.L_x_2780:
        /* <DEDUP_REMOVED lines=10> */
.L_x_2785:
[----:B------:R-:W-:-:S04]  /*13150*/  HADD2.F32 R18, -RZ, R18.H0_H0 ;  /* 0x20000012ff127230 */ /* 0x000fc80000004100 */
[----:B------:R-:W0:Y:S02]  /*13160*/  F2I.FTZ.TRUNC.NTZ R3, R18 ;  /* 0x0000001200037305 */ /* 0x000e24000021f100 */
[----:B0-----:R2:W-:Y:S01]  /*13170*/  STG.E desc[UR36][R4.64], R3 ;  /* 0x0000000304007986 */ /* 0x0015e2000c101924 */
[----:B------:R-:W-:Y:S05]  /*13180*/  BRA `(.L_x_2783) ;  /* 0x0000000c00347947 */ /* 0x000fea0003800000 */
.L_x_2784:
[----:B------:R-:W-:-:S04]  /*13190*/  HADD2.F32 R18, -RZ, R18.H0_H0 ;  /* 0x20000012ff127230 */ /* 0x000fc80000004100 */
[----:B------:R-:W0:Y:S02]  /*131a0*/  F2I.FTZ.TRUNC.NTZ R3, R18 ;  /* 0x0000001200037305 */ /* 0x000e24000021f100 */
[----:B0-----:R0:W-:Y:S01]  /*131b0*/  STG.E.U16 desc[UR36][R4.64], R3 ;  /* 0x0000000304007986 */ /* 0x0011e2000c101524 */
[----:B------:R-:W-:Y:S05]  /*131c0*/  BRA `(.L_x_2783) ;  /* 0x0000000c00247947 */ /* 0x000fea0003800000 */
.L_x_2779:
        /* <DEDUP_REMOVED lines=9> */
.L_x_2787:
[----:B------:R0:W-:Y:S01]  /*13260*/  STG.E.U16 desc[UR36][R4.64], R18 ;  /* 0x0000001204007986 */ /* 0x0001e2000c101524 */
[----:B------:R-:W-:Y:S05]  /*13270*/  BRA `(.L_x_2783) ;  /* 0x0000000800f87947 */ /* 0x000fea0003800000 */
.L_x_2786:
        /* <DEDUP_REMOVED lines=10> */
.L_x_2789:
[----:B------:R-:W-:-:S05]  /*13320*/  HADD2.F32 R0, -RZ, R18.H0_H0 ;  /* 0x20000012ff007230 */ /* 0x000fca0000004100 */
[----:B------:R-:W-:-:S04]  /*13330*/  F2FP.F16.F32.PACK_AB R0, RZ, R0 ;  /* 0x00000000ff00723e */ /* 0x000fc800000000ff */
[----:B------:R-:W-:-:S05]  /*13340*/  PRMT R0, R0, 0x5410, RZ ;  /* 0x0000541000007816 */ /* 0x000fca00000000ff */
[----:B------:R0:W-:Y:S01]  /*13350*/  STG.E desc[UR36][R4.64], R0 ;  /* 0x0000000004007986 */ /* 0x0001e2000c101924 */
[----:B------:R-:W-:Y:S05]  /*13360*/  BRA `(.L_x_2783) ;  /* 0x0000000800bc7947 */ /* 0x000fea0003800000 */
.L_x_2788:
[----:B------:R-:W-:-:S05]  /*13370*/  HADD2.F32 R6, -RZ, R18.H0_H0 ;  /* 0x20000012ff067230 */ /* 0x000fca0000004100 */
[----:B------:R-:W-:-:S06]  /*13380*/  FMUL.FTZ R6, R6, 1 ;  /* 0x3f80000006067820 */ /* 0x000fcc0000410000 */
[----:B------:R-:W0:Y:S02]  /*13390*/  F2F.F64.F32 R6, R6 ;  /* 0x0000000600067310 */ /* 0x000e240000201800 */
[----:B0-----:R0:W-:Y:S01]  /*133a0*/  STG.E.64 desc[UR36][R4.64], R6 ;  /* 0x0000000604007986 */ /* 0x0011e2000c101b24 */
[----:B------:R-:W-:Y:S05]  /*133b0*/  BRA `(.L_x_2783) ;  /* 0x0000000800a87947 */ /* 0x000fea0003800000 */
.L_x_2778:
        /* <DEDUP_REMOVED lines=14> */
.L_x_2793:
        /* <DEDUP_REMOVED lines=18> */
.L_x_2796:
[----:B------:R-:W-:-:S04]  /*135c0*/  SHF.R.U32.HI R3, RZ, 0x18, R7 ;  /* 0x00000018ff037819 */ /* 0x000fc80000011607 */
[----:B------:R-:W-:-:S07]  /*135d0*/  LOP3.LUT R0, R0, 0x80, R3, 0xf8, !PT ;  /* 0x0000008000007812 */ /* 0x000fce00078ef803 */
.L_x_2795:
[----:B------:R-:W-:Y:S05]  /*135e0*/  BSYNC.RECONVERGENT B0 ;  /* 0x0000000000007941 */ /* 0x000fea0003800200 */
.L_x_2794:
[----:B------:R0:W-:Y:S01]  /*135f0*/  STG.E.U8 desc[UR36][R4.64], R0 ;  /* 0x0000000004007986 */ /* 0x0001e2000c101124 */
[----:B------:R-:W-:Y:S05]  /*13600*/  BRA `(.L_x_2783) ;  /* 0x0000000800147947 */ /* 0x000fea0003800000 */
.L_x_2792:
        /* <DEDUP_REMOVED lines=18> */
.L_x_2799:
[----:B------:R-:W-:-:S04]  /*13730*/  SHF.R.U32.HI R3, RZ, 0x18, R7 ;  /* 0x00000018ff037819 */ /* 0x000fc80000011607 */
[----:B------:R-:W-:-:S07]  /*13740*/  LOP3.LUT R0, R0, 0x80, R3, 0xf8, !PT ;  /* 0x0000008000007812 */ /* 0x000fce00078ef803 */
.L_x_2798:
[----:B------:R-:W-:Y:S05]  /*13750*/  BSYNC.RECONVERGENT B0 ;  /* 0x0000000000007941 */ /* 0x000fea0003800200 */
.L_x_2797:
[----:B------:R0:W-:Y:S01]  /*13760*/  STG.E.U8 desc[UR36][R4.64], R0 ;  /* 0x0000000004007986 */ /* 0x0001e2000c101124 */
[----:B------:R-:W-:Y:S05]  /*13770*/  BRA `(.L_x_2783) ;  /* 0x0000000400b87947 */ /* 0x000fea0003800000 */
.L_x_2791:
        /* <DEDUP_REMOVED lines=22> */
.L_x_2801:
[----:B------:R-:W-:-:S06]  /*138e0*/  HADD2.F32 R6, -RZ, R18.H0_H0 ;  /* 0x20000012ff067230 */ /* 0x000fcc0000004100 */
[----:B------:R-:W0:Y:S02]  /*138f0*/  F2I.U64.TRUNC R6, R6 ;  /* 0x0000000600067311 */ /* 0x000e24000020d800 */
[----:B0-----:R0:W-:Y:S01]  /*13900*/  STG.E.64 desc[UR36][R4.64], R6 ;  /* 0x0000000604007986 */ /* 0x0011e2000c101b24 */
[----:B------:R-:W-:Y:S05]  /*13910*/  BRA `(.L_x_2783) ;  /* 0x0000000400507947 */ /* 0x000fea0003800000 */
.L_x_2800:
[----:B------:R-:W-:-:S04]  /*13920*/  HADD2.F32 R18, -RZ, R18.H0_H0 ;  /* 0x20000012ff127230 */ /* 0x000fc80000004100 */
[----:B------:R-:W0:Y:S02]  /*13930*/  F2I.FTZ.U32.TRUNC.NTZ R3, R18 ;  /* 0x0000001200037305 */ /* 0x000e24000021f000 */
[----:B0-----:R0:W-:Y:S01]  /*13940*/  STG.E desc[UR36][R4.64], R3 ;  /* 0x0000000304007986 */ /* 0x0011e2000c101924 */
[----:B------:R-:W-:Y:S05]  /*13950*/  BRA `(.L_x_2783) ;  /* 0x0000000400407947 */ /* 0x000fea0003800000 */
.L_x_2790:
        /* <DEDUP_REMOVED lines=11> */
.L_x_2803:
[----:B------:R-:W-:Y:S01]  /*13a10*/  HADD2.F32 R18, -RZ, R18.H0_H0 ;  /* 0x20000012ff127230 */ /* 0x000fe20000004100 */
[----:B------:R-:W-:-:S04]  /*13a20*/  CS2R R10, SRZ ;  /* 0x00000000000a7805 */ /* 0x000fc8000001ff00 */
[----:B------:R-:W-:-:S06]  /*13a30*/  FMUL.FTZ R8, R18, 1 ;  /* 0x3f80000012087820 */ /* 0x000fcc0000410000 */
[----:B------:R-:W0:Y:S02]  /*13a40*/  F2F.F64.F32 R8, R8 ;  /* 0x0000000800087310 */ /* 0x000e240000201800 */
[----:B0-----:R0:W-:Y:S01]  /*13a50*/  STG.E.128 desc[UR36][R4.64], R8 ;  /* 0x0000000804007986 */ /* 0x0011e2000c101d24 */
[----:B------:R-:W-:Y:S05]  /*13a60*/  BRA `(.L_x_2783) ;  /* 0x0000000000fc7947 */ /* 0x000fea0003800000 */
.L_x_2802:
[----:B------:R-:W-:-:S13]  /*13a70*/  ISETP.NE.AND P0, PT, R0, 0xf, PT ;  /* 0x0000000f0000780c */ /* 0x000fda0003f05270 */
[----:B------:R-:W-:Y:S05]  /*13a80*/  @!P0 BRA `(.L_x_2804) ;  /* 0x0000000000e88947 */ /* 0x000fea0003800000 */
[----:B------:R-:W-:-:S13]  /*13a90*/  ISETP.NE.AND P0, PT, R0, 0x17, PT ;  /* 0x000000170000780c */ /* 0x000fda0003f05270 */
[----:B------:R-:W-:Y:S05]  /*13aa0*/  @!P0 BRA `(.L_x_2805) ;  /* 0x0000000000908947 */ /* 0x000fea0003800000 */
[----:B------:R-:W-:-:S13]  /*13ab0*/  ISETP.NE.AND P0, PT, R0, 0x18, PT ;  /* 0x000000180000780c */ /* 0x000fda0003f05270 */
[----:B------:R-:W-:Y:S05]  /*13ac0*/  @!P0 BRA `(.L_x_2806) ;  /* 0x0000000000448947 */ /* 0x000fea0003800000 */
.L_x_2782:
        /* <DEDUP_REMOVED lines=16> */
.L_x_2807:
[----:B------:R-:W-:Y:S05]  /*13bd0*/  BRA `(.L_x_2783) ;  /* 0x0000000000a07947 */ /* 0x000fea0003800000 */
.L_x_2806:
        /* <DEDUP_REMOVED lines=13> */
.L_x_2809:
[----:B------:R-:W-:Y:S05]  /*13cb0*/  BSYNC.RECONVERGENT B0 ;  /* 0x0000000000007941 */ /* 0x000fea0003800200 */
.L_x_2808:
[----:B------:R-:W-:-:S05]  /*13cc0*/  LOP3.LUT R3, R0, 0x80, R3, 0xf8, !PT ;  /* 0x0000008000037812 */ /* 0x000fca00078ef803 */
[----:B------:R0:W-:Y:S01]  /*13cd0*/  STG.E.U8 desc[UR36][R4.64], R3 ;  /* 0x0000000304007986 */ /* 0x0001e2000c101124 */
[----:B------:R-:W-:Y:S05]  /*13ce0*/  BRA `(.L_x_2783) ;  /* 0x00000000005c7947 */ /* 0x000fea0003800000 */
.L_x_2805:
        /* <DEDUP_REMOVED lines=12> */
.L_x_2811:
[----:B------:R-:W-:Y:S01]  /*13db0*/  IMAD.MOV.U32 R0, RZ, RZ, 0x7f ;  /* 0x0000007fff007424 */ /* 0x000fe200078e00ff */
[----:B------:R-:W-:-:S04]  /*13dc0*/  ISETP.GT.U32.AND P0, PT, R6, 0x7f800000, PT ;  /* 0x7f8000000600780c */ /* 0x000fc80003f04070 */
[----:B------:R-:W-:-:S09]  /*13dd0*/  SEL R0, R0, 0x7c, P0 ;  /* 0x0000007c00007807 */ /* 0x000fd20000000000 */
.L_x_2812:
[----:B------:R-:W-:Y:S05]  /*13de0*/  BSYNC.RECONVERGENT B0 ;  /* 0x0000000000007941 */ /* 0x000fea0003800200 */
.L_x_2810:
[----:B------:R-:W-:-:S04]  /*13df0*/  SHF.R.U32.HI R3, RZ, 0x18, R3 ;  /* 0x00000018ff037819 */ /* 0x000fc80000011603 */
[----:B------:R-:W-:-:S05]  /*13e00*/  LOP3.LUT R3, R0, 0x80, R3, 0xf8, !PT ;  /* 0x0000008000037812 */ /* 0x000fca00078ef803 */
[----:B------:R0:W-:Y:S01]  /*13e10*/  STG.E.U8 desc[UR36][R4.64], R3 ;  /* 0x0000000304007986 */ /* 0x0001e2000c101124 */
[----:B------:R-:W-:Y:S05]  /*13e20*/  BRA `(.L_x_2783) ;  /* 0x00000000000c7947 */ /* 0x000fea0003800000 */
.L_x_2804:
[----:B------:R-:W-:-:S05]  /*13e30*/  HADD2.F32 R0, -RZ, R18.H0_H0 ;  /* 0x20000012ff007230 */ /* 0x000fca0000004100 */
[----:B------:R-:W-:-:S05]  /*13e40*/  F2FP.BF16.F32.PACK_AB R0, RZ, R0 ;  /* 0x00000000ff00723e */ /* 0x000fca00000010ff */
[----:B------:R0:W-:Y:S02]  /*13e50*/  STG.E.U16 desc[UR36][R4.64], R0 ;  /* 0x0000000004007986 */ /* 0x0001e4000c101524 */
.L_x_2783:
[----:B------:R-:W-:-:S07]  /*13e60*/  VIADD R23, R23, 0x80 ;  /* 0x0000008017177836 */ /* 0x000fce0000000000 */
.L_x_2742:
[----:B------:R-:W-:Y:S05]  /*13e70*/  BSYNC.RECONVERGENT B6 ;  /* 0x0000000000067941 */ /* 0x000fea0003800200 */
.L_x_2741:
        /* <DEDUP_REMOVED lines=19> */
[----:B------:R-:W-:-:S06]  /*13fb0*/  HADD2.F32 R17, -RZ, R17.H0_H0 ;  /* 0x20000011ff117230 */ /* 0x000fcc0000004100 */
[----:B------:R-:W0:Y:S02]  /*13fc0*/  F2I.FTZ.TRUNC.NTZ R17, R17 ;  /* 0x0000001100117305 */ /* 0x000e24000021f100 */
[----:B0-----:R-:W-:Y:S01]  /*13fd0*/  STG.E.U8 desc[UR36][R2.64], R17 ;  /* 0x0000001102007986 */ /* 0x001fe2000c101124 */
[----:B------:R-:W-:Y:S05]  /*13fe0*/  EXIT ;  /* 0x000000000000794d */ /* 0x000fea0003800000 */
.L_x_2816:
[----:B------:R-:W-:-:S06]  /*13ff0*/  HADD2.F32 R5, -RZ, R17.H0_H0 ;  /* 0x20000011ff057230 */ /* 0x000fcc0000004100 */
[----:B------:R-:W0:Y:S02]  /*14000*/  F2I.S64.TRUNC R4, R5 ;  /* 0x0000000500047311 */ /* 0x000e24000020d900 */
[----:B0-----:R-:W-:Y:S01]  /*14010*/  STG.E.U8 desc[UR36][R2.64], R4 ;  /* 0x0000000402007986 */ /* 0x001fe2000c101124 */
[----:B------:R-:W-:Y:S05]  /*14020*/  EXIT ;  /* 0x000000000000794d */ /* 0x000fea0003800000 */
.L_x_2815:
        /* <DEDUP_REMOVED lines=8> */
[----:B0-----:R-:W-:Y:S01]  /*140b0*/  STG.E.64 desc[UR36][R2.64], R4 ;  /* 0x0000000402007986 */ /* 0x001fe2000c101b24 */
[----:B------:R-:W-:Y:S05]  /*140c0*/  EXIT ;  /* 0x000000000000794d */ /* 0x000fea0003800000 */
.L_x_2819:
[----:B------:R-:W-:-:S06]  /*140d0*/  HADD2.F32 R17, -RZ, R17.H0_H0 ;  /* 0x20000011ff117230 */ /* 0x000fcc0000004100 */
[----:B------:R-:W0:Y:S02]  /*140e0*/  F2I.FTZ.TRUNC.NTZ R17, R17 ;  /* 0x0000001100117305 */ /* 0x000e24000021f100 */
[----:B0-----:R-:W-:Y:S01]  /*140f0*/  STG.E desc[UR36][R2.64], R17 ;  /* 0x0000001102007986 */ /* 0x001fe2000c101924 */
[----:B------:R-:W-:Y:S05]  /*14100*/  EXIT ;  /* 0x000000000000794d */ /* 0x000fea0003800000 */
.L_x_2818:
[----:B------:R-:W-:-:S06]  /*14110*/  HADD2.F32 R17, -RZ, R17.H0_H0 ;  /* 0x20000011ff117230 */ /* 0x000fcc0000004100 */
[----:B------:R-:W0:Y:S02]  /*14120*/  F2I.FTZ.TRUNC.NTZ R17, R17 ;  /* 0x0000001100117305 */ /* 0x000e24000021f100 */
[----:B0-----:R-:W-:Y:S01]  /*14130*/  STG.E.U16 desc[UR36][R2.64], R17 ;  /* 0x0000001102007986 */ /* 0x001fe2000c101524 */
[----:B------:R-:W-:Y:S05]  /*14140*/  EXIT ;  /* 0x000000000000794d */ /* 0x000fea0003800000 */
.L_x_2814:
[----:B------:R-:W-:-:S13]  /*14150*/  ISETP.GT.AND P0, PT, R0, 0x6, PT ;  /* 0x000000060000780c */ /* 0x000fda0003f04270 */
[----:B------:R-:W-:Y:S05]  /*14160*/  @P0 BRA `(.L_x_2820) ;  /* 0x0000000000240947 */ /* 0x000fea0003800000 */
[----:B------:R-:W-:-:S13]  /*14170*/  ISETP.NE.AND P0, PT, R0, 0x5, PT ;  /* 0x000000050000780c */ /* 0x000fda0003f05270 */
[----:B------:R-:W-:Y:S05]  /*14180*/  @!P0 BRA `(.L_x_2821) ;  /* 0x0000000000148947 */ /* 0x000fea0003800000 */
[----:B------:R-:W-:-:S13]  /*14190*/  ISETP.NE.AND P0, PT, R0, 0x6, PT ;  /* 0x000000060000780c */ /* 0x000fda0003f05270 */
[----:B------:R-:W-:Y:S05]  /*141a0*/  @P0 BRA `(.L_x_2817) ;  /* 0x0000000800280947 */ /* 0x000fea0003800000 */
[----:B------:R-:W-:-:S05]  /*141b0*/  HADD2.F32 R17, -RZ, R17.H0_H0 ;  /* 0x20000011ff117230 */ /* 0x000fca0000004100 */
[----:B------:R-:W-:Y:S01]  /*141c0*/  STG.E desc[UR36][R2.64], R17 ;  /* 0x0000001102007986 */ /* 0x000fe2000c101924 */
[----:B------:R-:W-:Y:S05]  /*141d0*/  EXIT ;  /* 0x000000000000794d */ /* 0x000fea0003800000 */
.L_x_2821:
[----:B------:R-:W-:Y:S01]  /*141e0*/  STG.E.U16 desc[UR36][R2.64], R17 ;  /* 0x0000001102007986 */ /* 0x000fe2000c101524 */
[----:B------:R-:W-:Y:S05]  /*141f0*/  EXIT ;  /* 0x000000000000794d */ /* 0x000fea0003800000 */
.L_x_2820:
        /* <DEDUP_REMOVED lines=8> */
[----:B------:R-:W-:Y:S01]  /*14280*/  STG.E.64 desc[UR36][R2.64], R4 ;  /* 0x0000000402007986 */ /* 0x000fe2000c101b24 */
[----:B------:R-:W-:Y:S05]  /*14290*/  EXIT ;  /* 0x000000000000794d */ /* 0x000fea0003800000 */
.L_x_2823:
[----:B------:R-:W-:-:S05]  /*142a0*/  HADD2.F32 R0, -RZ, R17.H0_H0 ;  /* 0x20000011ff007230 */ /* 0x000fca0000004100 */
[----:B------:R-:W-:-:S04]  /*142b0*/  F2FP.F16.F32.PACK_AB R0, RZ, R0 ;  /* 0x00000000ff00723e */ /* 0x000fc800000000ff */
[----:B------:R-:W-:-:S05]  /*142c0*/  PRMT R0, R0, 0x5410, RZ ;  /* 0x0000541000007816 */ /* 0x000fca00000000ff */
[----:B------:R-:W-:Y:S01]  /*142d0*/  STG.E desc[UR36][R2.64], R0 ;  /* 0x0000000002007986 */ /* 0x000fe2000c101924 */
[----:B------:R-:W-:Y:S05]  /*142e0*/  EXIT ;  /* 0x000000000000794d */ /* 0x000fea0003800000 */
.L_x_2822:
[----:B------:R-:W-:-:S05]  /*142f0*/  HADD2.F32 R4, -RZ, R17.H0_H0 ;  /* 0x20000011ff047230 */ /* 0x000fca0000004100 */
[----:B------:R-:W-:-:S06]  /*14300*/  FMUL.FTZ R4, R4, 1 ;  /* 0x3f80000004047820 */ /* 0x000fcc0000410000 */
[----:B------:R-:W0:Y:S02]  /*14310*/  F2F.F64.F32 R4, R4 ;  /* 0x0000000400047310 */ /* 0x000e240000201800 */
[----:B0-----:R-:W-:Y:S01]  /*14320*/  STG.E.64 desc[UR36][R2.64], R4 ;  /* 0x0000000402007986 */ /* 0x001fe2000c101b24 */
[----:B------:R-:W-:Y:S05]  /*14330*/  EXIT ;  /* 0x000000000000794d */ /* 0x000fea0003800000 */
.L_x_2813:
        /* <DEDUP_REMOVED lines=12> */
[----:B0-----:R-:W-:Y:S01]  /*14400*/  STG.E.U16 desc[UR36][R2.64], R5 ;  /* 0x0000000502007986 */ /* 0x001fe2000c101524 */
[----:B------:R-:W-:Y:S05]  /*14410*/  EXIT ;  /* 0x000000000000794d */ /* 0x000fea0003800000 */
.L_x_2827:
        /* <DEDUP_REMOVED lines=18> */
.L_x_2830:
[----:B------:R-:W-:-:S04]  /*14540*/  SHF.R.U32.HI R5, RZ, 0x18, R5 ;  /* 0x00000018ff057819 */ /* 0x000fc80000011605 */
[----:B------:R-:W-:-:S07]  /*14550*/  LOP3.LUT R0, R0, 0x80, R5, 0xf8, !PT ;  /* 0x0000008000007812 */ /* 0x000fce00078ef805 */
.L_x_2829:
[----:B------:R-:W-:Y:S05]  /*14560*/  BSYNC.RECONVERGENT B0 ;  /* 0x0000000000007941 */ /* 0x000fea0003800200 */
.L_x_2828:
[----:B------:R-:W-:Y:S01]  /*14570*/  STG.E.U8 desc[UR36][R2.64], R0 ;  /* 0x0000000002007986 */ /* 0x000fe2000c101124 */
[----:B------:R-:W-:Y:S05]  /*14580*/  EXIT ;  /* 0x000000000000794d */ /* 0x000fea0003800000 */
.L_x_2826:
        /* <DEDUP_REMOVED lines=18> */
.L_x_2833:
[----:B------:R-:W-:-:S04]  /*146b0*/  SHF.R.U32.HI R5, RZ, 0x18, R5 ;  /* 0x00000018ff057819 */ /* 0x000fc80000011605 */
[----:B------:R-:W-:-:S07]  /*146c0*/  LOP3.LUT R0, R0, 0x80, R5, 0xf8, !PT ;  /* 0x0000008000007812 */ /* 0x000fce00078ef805 */
.L_x_2832:
[----:B------:R-:W-:Y:S05]  /*146d0*/  BSYNC.RECONVERGENT B0 ;  /* 0x0000000000007941 */ /* 0x000fea0003800200 */
.L_x_2831:
[----:B------:R-:W-:Y:S01]  /*146e0*/  STG.E.U8 desc[UR36][R2.64], R0 ;  /* 0x0000000002007986 */ /* 0x000fe2000c101124 */
[----:B------:R-:W-:Y:S05]  /*146f0*/  EXIT ;  /* 0x000000000000794d */ /* 0x000fea0003800000 */
.L_x_2825:
[----:B------:R-:W-:-:S13]  /*14700*/  ISETP.NE.AND P0, PT, R0, 0x1c, PT ;  /* 0x0000001c0000780c */ /* 0x000fda0003f05270 */
[----:B------:R-:W-:Y:S05]  /*14710*/  @!P0 BRA `(.L_x_2834) ;  /* 0x0000000000608947 */ /* 0x000fea0003800000 */
[----:B------:R-:W-:-:S13]  /*14720*/  ISETP.NE.AND P0, PT, R0, 0x1d, PT ;  /* 0x0000001d0000780c */ /* 0x000fda0003f05270 */
[----:B------:R-:W-:Y:S05]  /*14730*/  @!P0 BRA `(.L_x_2835) ;  /* 0x0000000000488947 */ /* 0x000fea0003800000 */
[----:B------:R-:W-:-:S13]  /*14740*/  ISETP.NE.AND P0, PT, R0, 0x2c, PT ;  /* 0x0000002c0000780c */ /* 0x000fda0003f05270 */
[----:B------:R-:W-:Y:S05]  /*14750*/  @P0 BRA `(.L_x_2817) ;  /* 0x0000000000bc0947 */ /* 0x000fea0003800000 */
        /* <DEDUP_REMOVED lines=16> */
.L_x_2835:
[----:B------:R-:W-:-:S06]  /*14860*/  HADD2.F32 R4, -RZ, R17.H0_H0 ;  /* 0x20000011ff047230 */ /* 0x000fcc0000004100 */
[----:B------:R-:W0:Y:S02]  /*14870*/  F2I.U64.TRUNC R4, R4 ;  /* 0x0000000400047311 */ /* 0x000e24000020d800 */
[----:B0-----:R-:W-:Y:S01]  /*14880*/  STG.E.64 desc[UR36][R2.64], R4 ;  /* 0x0000000402007986 */ /* 0x001fe2000c101b24 */
[----:B------:R-:W-:Y:S05]  /*14890*/  EXIT ;  /* 0x000000000000794d */ /* 0x000fea0003800000 */
.L_x_2834:
[----:B------:R-:W-:-:S06]  /*148a0*/  HADD2.F32 R17, -RZ, R17.H0_H0 ;  /* 0x20000011ff117230 */ /* 0x000fcc0000004100 */
[----:B------:R-:W0:Y:S02]  /*148b0*/  F2I.FTZ.U32.TRUNC.NTZ R17, R17 ;  /* 0x0000001100117305 */ /* 0x000e24000021f000 */
[----:B0-----:R-:W-:Y:S01]  /*148c0*/  STG.E desc[UR36][R2.64], R17 ;  /* 0x0000001102007986 */ /* 0x001fe2000c101924 */
[----:B------:R-:W-:Y:S05]  /*148d0*/  EXIT ;  /* 0x000000000000794d */ /* 0x000fea0003800000 */
.L_x_2824:
        /* <DEDUP_REMOVED lines=9> */
[----:B------:R-:W-:Y:S01]  /*14970*/  STG.E.U8 desc[UR36][R2.64], R5 ;  /* 0x0000000502007986 */ /* 0x000fe2000c101124 */
[----:B------:R-:W-:Y:S05]  /*14980*/  EXIT ;  /* 0x000000000000794d */ /* 0x000fea0003800000 */
.L_x_2837:
[----:B------:R-:W-:Y:S01]  /*14990*/  HADD2.F32 R17, -RZ, R17.H0_H0 ;  /* 0x20000011ff117230 */ /* 0x000fe20000004100 */
[----:B------:R-:W-:-:S04]  /*149a0*/  CS2R R6, SRZ ;  /* 0x0000000000067805 */ /* 0x000fc8000001ff00 */
[----:B------:R-:W-:-:S06]  /*149b0*/  FMUL.FTZ R4, R17, 1 ;  /* 0x3f80000011047820 */ /* 0x000fcc0000410000 */
[----:B------:R-:W0:Y:S02]  /*149c0*/  F2F.F64.F32 R4, R4 ;  /* 0x0000000400047310 */ /* 0x000e240000201800 */
[----:B0-----:R-:W-:Y:S01]  /*149d0*/  STG.E.128 desc[UR36][R2.64], R4 ;  /* 0x0000000402007986 */ /* 0x001fe2000c101d24 */
[----:B------:R-:W-:Y:S05]  /*149e0*/  EXIT ;  /* 0x000000000000794d */ /* 0x000fea0003800000 */
.L_x_2836:
[----:B------:R-:W-:-:S13]  /*149f0*/  ISETP.NE.AND P0, PT, R0, 0xf, PT ;  /* 0x0000000f0000780c */ /* 0x000fda0003f05270 */
[----:B------:R-:W-:Y:S05]  /*14a00*/  @!P0 BRA `(.L_x_2838) ;  /* 0x0000000000e88947 */ /* 0x000fea0003800000 */
[----:B------:R-:W-:-:S13]  /*14a10*/  ISETP.NE.AND P0, PT, R0, 0x17, PT ;  /* 0x000000170000780c */ /* 0x000fda0003f05270 */
[----:B------:R-:W-:Y:S05]  /*14a20*/  @!P0 BRA `(.L_x_2839) ;  /* 0x0000000000908947 */ /* 0x000fea0003800000 */
[----:B------:R-:W-:-:S13]  /*14a30*/  ISETP.NE.AND P0, PT, R0, 0x18, PT ;  /* 0x000000180000780c */ /* 0x000fda0003f05270 */
[----:B------:R-:W-:Y:S05]  /*14a40*/  @!P0 BRA `(.L_x_2840) ;  /* 0x0000000000448947 */ /* 0x000fea0003800000 */
.L_x_2817:
        /* <DEDUP_REMOVED lines=16> */
.L_x_2841:
[----:B------:R-:W-:Y:S05]  /*14b50*/  EXIT ;  /* 0x000000000000794d */ /* 0x000fea0003800000 */
.L_x_2840:
        /* <DEDUP_REMOVED lines=13> */
.L_x_2843:
[----:B------:R-:W-:Y:S05]  /*14c30*/  BSYNC.RECONVERGENT B0 ;  /* 0x0000000000007941 */ /* 0x000fea0003800200 */
.L_x_2842:
[----:B------:R-:W-:-:S05]  /*14c40*/  LOP3.LUT R5, R0, 0x80, R5, 0xf8, !PT ;  /* 0x0000008000057812 */ /* 0x000fca00078ef805 */
[----:B------:R-:W-:Y:S01]  /*14c50*/  STG.E.U8 desc[UR36][R2.64], R5 ;  /* 0x0000000502007986 */ /* 0x000fe2000c101124 */
[----:B------:R-:W-:Y:S05]  /*14c60*/  EXIT ;  /* 0x000000000000794d */ /* 0x000fea0003800000 */
.L_x_2839:
        /* <DEDUP_REMOVED lines=12> */
.L_x_2845:
[----:B------:R-:W-:Y:S01]  /*14d30*/  IMAD.MOV.U32 R0, RZ, RZ, 0x7f ;  /* 0x0000007fff007424 */ /* 0x000fe200078e00ff */
[----:B------:R-:W-:-:S04]  /*14d40*/  ISETP.GT.U32.AND P0, PT, R4, 0x7f800000, PT ;  /* 0x7f8000000400780c */ /* 0x000fc80003f04070 */
[----:B------:R-:W-:-:S09]  /*14d50*/  SEL R0, R0, 0x7c, P0 ;  /* 0x0000007c00007807 */ /* 0x000fd20000000000 */
.L_x_2846:
[----:B------:R-:W-:Y:S05]  /*14d60*/  BSYNC.RECONVERGENT B0 ;  /* 0x0000000000007941 */ /* 0x000fea0003800200 */
.L_x_2844:
[----:B------:R-:W-:-:S04]  /*14d70*/  SHF.R.U32.HI R5, RZ, 0x18, R5 ;  /* 0x00000018ff057819 */ /* 0x000fc80000011605 */
[----:B------:R-:W-:-:S05]  /*14d80*/  LOP3.LUT R5, R0, 0x80, R5, 0xf8, !PT ;  /* 0x0000008000057812 */ /* 0x000fca00078ef805 */
[----:B------:R-:W-:Y:S01]  /*14d90*/  STG.E.U8 desc[UR36][R2.64], R5 ;  /* 0x0000000502007986 */ /* 0x000fe2000c101124 */
[----:B------:R-:W-:Y:S05]  /*14da0*/  EXIT ;  /* 0x000000000000794d */ /* 0x000fea0003800000 */
.L_x_2838:
[----:B------:R-:W-:-:S05]  /*14db0*/  HADD2.F32 R0, -RZ, R17.H0_H0 ;  /* 0x20000011ff007230 */ /* 0x000fca0000004100 */
[----:B------:R-:W-:-:S05]  /*14dc0*/  F2FP.BF16.F32.PACK_AB R0, RZ, R0 ;  /* 0x00000000ff00723e */ /* 0x000fca00000010ff */
[----:B------:R-:W-:Y:S01]  /*14dd0*/  STG.E.U16 desc[UR36][R2.64], R0 ;  /* 0x0000000002007986 */ /* 0x000fe2000c101524 */
[----:B------:R-:W-:Y:S05]  /*14de0*/  EXIT ;  /* 0x000000000000794d */ /* 0x000fea0003800000 */
.L_x_2847:
        /* <DEDUP_REMOVED lines=9> */
.L_x_9515:


//--------------------- .text._ZN2at6native18elementwise_kernelILi128ELi4EZNS0_22gpu_kernel_impl_nocastIZZZNS0_14glu_jvp_kernelERNS_18TensorIteratorBaseEENKUlvE_clEvENKUlvE1_clEvEUlN3c104HalfES8_S8_S8_E_EEvS4_RKT_EUliE_EEviT1_ --------------------------
	.section	.text._ZN2at6native18elementwise_kernelILi128ELi4EZNS0_22gpu_kernel_impl_nocastIZZZNS0_14glu_jvp_kernelERNS_18TensorIteratorBaseEENKUlvE_clEvENKUlvE1_clEvEUlN3c104HalfES8_S8_S8_E_EEvS4_RKT_EUliE_EEviT1_,"ax",@progbits
	.align	128
        .global         _ZN2at6native18elementwise_kernelILi128ELi4EZNS0_22gpu_kernel_impl_nocastIZZZNS0_14glu_jvp_kernelERNS_18TensorIteratorBaseEENKUlvE_clEvENKUlvE1_clEvEUlN3c104HalfES8_S8_S8_E_EEvS4_RKT_EUliE_EEviT1_
        .type           _ZN2at6native18elementwise_kernelILi128ELi4EZNS0_22gpu_kernel_impl_nocastIZZZNS0_14glu_jvp_kernelERNS_18TensorIteratorBaseEENKUlvE_clEvENKUlvE1_clEvEUlN3c104HalfES8_S8_S8_E_EEvS4_RKT_EUliE_EEviT1_,@function
        .size           _ZN2at6native18elementwise_kernelILi128ELi4EZNS0_22gpu_kernel_impl_nocastIZZZNS0_14glu_jvp_kernelERNS_18TensorIteratorBaseEENKUlvE_clEvENKUlvE1_clEvEUlN3c104HalfES8_S8_S8_E_EEvS4_RKT_EUliE_EEviT1_,(.L_x_9516 - _ZN2at6native18elementwise_kernelILi128ELi4EZNS0_22gpu_kernel_impl_nocastIZZZNS0_14glu_jvp_kernelERNS_18TensorIteratorBaseEENKUlvE_clEvENKUlvE1_clEvEUlN3c104HalfES8_S8_S8_E_EEvS4_RKT_EUliE_EEviT1_)
        .other          _ZN2at6native18elementwise_kernelILi128ELi4EZNS0_22gpu_kernel_impl_nocastIZZZNS0_14glu_jvp_kernelERNS_18TensorIteratorBaseEENKUlvE_clEvENKUlvE1_clEvEUlN3c104HalfES8_S8_S8_E_EEvS4_RKT_EUliE_EEviT1_,@"STO_CUDA_ENTRY STV_DEFAULT"
_ZN2at6native18elementwise_kernelILi128ELi4EZNS0_22gpu_kernel_impl_nocastIZZZNS0_14glu_jvp_kernelERNS_18TensorIteratorBaseEENKUlvE_clEvENKUlvE1_clEvEUlN3c104HalfES8_S8_S8_E_EEvS4_RKT_EUliE_EEviT1_:
.text._ZN2at6native18elementwise_kernelILi128ELi4EZNS0_22gpu_kernel_impl_nocastIZZZNS0_14glu_jvp_kernelERNS_18TensorIteratorBaseEENKUlvE_clEvENKUlvE1_clEvEUlN3c104HalfES8_S8_S8_E_EEvS4_RKT_EUliE_EEviT1_:
        /* <DEDUP_REMOVED lines=25> */
[----:B--2---:R-:W-:Y:S02]  /*0190*/  HADD2.F32 R0, -RZ, R6.H0_H0 ;  /* 0x20000006ff007230 */ /* 0x004fe40000004100 */
[----:B------:R-:W0:Y:S03]  /*01a0*/  LDC.64 R6, c[0x0][0x6b0] ;  /* 0x0001ac00ff067b82 */ /* 0x000e260000000a00 */
[----:B------:R-:W-:-:S06]  /*01b0*/  FMUL.FTZ R12, R0, -1.4426950216293334961 ;  /* 0xbfb8aa3b000c7820 */ /* 0x000fcc0000410000 */
[----:B------:R-:W1:Y:S01]  /*01c0*/  MUFU.EX2 R12, R12 ;  /* 0x0000000c000c7308 */ /* 0x000e620000000800 */
[----:B----4-:R-:W-:Y:S02]  /*01d0*/  HADD2.F32 R2, -RZ, R10.H0_H0 ;  /* 0x2000000aff027230 */ /* 0x010fe40000004100 */
[----:B-1----:R-:W-:Y:S01]  /*01e0*/  FADD.FTZ R13, R12, 1 ;  /* 0x3f8000000c0d7421 */ /* 0x002fe20000010000 */
[----:B-----5:R-:W-:-:S05]  /*01f0*/  HADD2.F32 R0, -RZ, R4.H0_H0 ;  /* 0x20000004ff007230 */ /* 0x020fca0000004100 */
[----:B------:R-:W1:Y:S02]  /*0200*/  MUFU.RCP R13, R13 ;  /* 0x0000000d000d7308 */ /* 0x000e640000001000 */
[----:B-1----:R-:W-:Y:S01]  /*0210*/  FFMA.FTZ R11, -R2, R13, R2 ;  /* 0x0000000d020b7223 */ /* 0x002fe20000010102 */
[----:B---3--:R-:W-:-:S03]  /*0220*/  HADD2.F32 R2, -RZ, R8.H0_H0 ;  /* 0x20000008ff027230 */ /* 0x008fc60000004100 */
[----:B------:R-:W-:-:S04]  /*0230*/  FMUL.FTZ R11, R0, R11 ;  /* 0x0000000b000b7220 */ /* 0x000fc80000410000 */
[----:B------:R-:W-:-:S05]  /*0240*/  FFMA.FTZ R2, R2, R13, R11 ;  /* 0x0000000d02027223 */ /* 0x000fca000001000b */
[----:B------:R-:W-:-:S05]  /*0250*/  F2FP.F16.F32.PACK_AB R2, RZ, R2 ;  /* 0x00000002ff02723e */ /* 0x000fca00000000ff */
        /* <DEDUP_REMOVED lines=10> */
[----:B------:R-:W-:Y:S01]  /*0300*/  IADD3 R3, PT, PT, R3, 0x80, RZ ;  /* 0x0000008003037810 */ /* 0x000fe20007ffe0ff */
[----:B--2---:R-:W-:-:S02]  /*0310*/  HADD2.F32 R0, -RZ, R6.H0_H0 ;  /* 0x20000006ff007230 */ /* 0x004fc40000004100 */
        /* <DEDUP_REMOVED lines=12> */
[----:B0-----:R0:W-:Y:S02]  /*03e0*/  STG.E.U16 desc[UR6][R6.64], R2 ;  /* 0x0000000206007986 */ /* 0x0011e4000c101506 */
.L_x_2851:
[----:B------:R-:W-:-:S13]  /*03f0*/  ISETP.GE.AND P0, PT, R3, UR4, PT ;  /* 0x0000000403007c0c */ /* 0x000fda000bf06270 */
[----:B------:R-:W-:Y:S05]  /*0400*/  @P0 BREAK.RELIABLE B1 ;  /* 0x0000000000010942 */ /* 0x000fea0003800100 */
[----:B------:R-:W-:Y:S05]  /*0410*/  @P0 BRA `(.L_x_2852) ;  /* 0x0000000000600947 */ /* 0x000fea0003800000 */
[----:B------:R-:W-:Y:S05]  /*0420*/  BSYNC.RELIABLE B1 ;  /* 0x0000000000017941 */ /* 0x000fea0003800100 */
.L_x_2850:
        /* <DEDUP_REMOVED lines=23> */
.L_x_2852:
[----:B------:R-:W-:Y:S05]  /*05a0*/  BSYNC.RECONVERGENT B0 ;  /* 0x0000000000007941 */ /* 0x000fea0003800200 */
.L_x_2849:
        /* <DEDUP_REMOVED lines=11> */
[----:B--2---:R-:W-:-:S02]  /*0660*/  HADD2.F32 R0, -RZ, R4.H0_H0 ;  /* 0x20000004ff007230 */ /* 0x004fc40000004100 */
[----:B------:R-:W0:Y:S03]  /*0670*/  LDC.64 R4, c[0x0][0x6b0] ;  /* 0x0001ac00ff047b82 */ /* 0x000e260000000a00 */
[----:B------:R-:W-:-:S06]  /*0680*/  FMUL.FTZ R11, R0, -1.4426950216293334961 ;  /* 0xbfb8aa3b000b7820 */ /* 0x000fcc0000410000 */
[----:B------:R-:W1:Y:S01]  /*0690*/  MUFU.EX2 R11, R11 ;  /* 0x0000000b000b7308 */ /* 0x000e620000000800 */
[----:B---3--:R-:W-:Y:S02]  /*06a0*/  HADD2.F32 R10, -RZ, R8.H0_H0 ;  /* 0x20000008ff0a7230 */ /* 0x008fe40000004100 */
[----:B-1----:R-:W-:-:S05]  /*06b0*/  FADD.FTZ R12, R11, 1 ;  /* 0x3f8000000b0c7421 */ /* 0x002fca0000010000 */
[----:B------:R-:W1:Y:S01]  /*06c0*/  MUFU.RCP R13, R12 ;  /* 0x0000000c000d7308 */ /* 0x000e620000001000 */
[----:B----4-:R-:W-:Y:S02]  /*06d0*/  HADD2.F32 R0, -RZ, R2.H0_H0 ;  /* 0x20000002ff007230 */ /* 0x010fe40000004100 */
[----:B-----5:R-:W-:Y:S02]  /*06e0*/  HADD2.F32 R2, -RZ, R6.H0_H0 ;  /* 0x20000006ff027230 */ /* 0x020fe40000004100 */
[----:B-1----:R-:W-:-:S04]  /*06f0*/  FFMA.FTZ R9, -R10, R13, R10 ;  /* 0x0000000d0a097223 */ /* 0x002fc8000001010a */
[----:B------:R-:W-:-:S04]  /*0700*/  FMUL.FTZ R9, R0, R9 ;  /* 0x0000000900097220 */ /* 0x000fc80000410000 */
[----:B------:R-:W-:-:S05]  /*0710*/  FFMA.FTZ R2, R2, R13, R9 ;  /* 0x0000000d02027223 */ /* 0x000fca0000010009 */
[----:B------:R-:W-:-:S05]  /*0720*/  F2FP.F16.F32.PACK_AB R2, RZ, R2 ;  /* 0x00000002ff02723e */ /* 0x000fca00000000ff */
[----:B0-----:R-:W-:Y:S01]  /*0730*/  STG.E.U16 desc[UR6][R4.64], R2 ;  /* 0x0000000204007986 */ /* 0x001fe2000c101506 */
[----:B------:R-:W-:Y:S05]  /*0740*/  EXIT ;  /* 0x000000000000794d */ /* 0x000fea0003800000 */
.L_x_2848:
        /* <DEDUP_REMOVED lines=419> */
.L_x_2856:
        /* <DEDUP_REMOVED lines=15> */
[----:B------:R-:W-:Y:S01]  /*2270*/  IADD3 R3, PT, PT, R3, 0x80, RZ ;  /* 0x0000008003037810 */ /* 0x000fe20007ffe0ff */
[----:B--2---:R-:W-:-:S05]  /*2280*/  HADD2.F32 R10, -RZ, R10.H0_H0 ;  /* 0x2000000aff0a7230 */ /* 0x004fca0000004100 */
[----:B------:R-:W-:-:S06]  /*2290*/  FMUL.FTZ R11, R10, -1.4426950216293334961 ;  /* 0xbfb8aa3b0a0b7820 */ /* 0x000fcc0000410000 */
[----:B------:R-:W0:Y:S02]  /*22a0*/  MUFU.EX2 R11, R11 ;  /* 0x0000000b000b7308 */ /* 0x000e240000000800 */
[----:B0-----:R-:W-:-:S06]  /*22b0*/  FADD.FTZ R14, R11, 1 ;  /* 0x3f8000000b0e7421 */ /* 0x001fcc0000010000 */
[----:B------:R-:W0:Y:S01]  /*22c0*/  MUFU.RCP R15, R14 ;  /* 0x0000000e000f7308 */ /* 0x000e220000001000 */
[----:B----4-:R-:W-:Y:S02]  /*22d0*/  HADD2.F32 R10, -RZ, R12.H0_H0 ;  /* 0x2000000cff0a7230 */ /* 0x010fe40000004100 */
[----:B---3--:R-:W-:-:S03]  /*22e0*/  HADD2.F32 R6, -RZ, R8.H0_H0 ;  /* 0x20000008ff067230 */ /* 0x008fc60000004100 */
[----:B0-----:R-:W-:Y:S01]  /*22f0*/  FFMA.FTZ R13, -R10, R15, R10 ;  /* 0x0000000f0a0d7223 */ /* 0x001fe2000001010a */
[----:B-----5:R-:W-:-:S03]  /*2300*/  HADD2.F32 R10, -RZ, R4.H0_H0 ;  /* 0x20000004ff0a7230 */ /* 0x020fc60000004100 */
[----:B------:R-:W-:Y:S01]  /*2310*/  FMUL.FTZ R13, R6, R13 ;  /* 0x0000000d060d7220 */ /* 0x000fe20000410000 */
[----:B------:R-:W-:-:S03]  /*2320*/  IADD3 R4, P0, PT, R7, UR8, RZ ;  /* 0x0000000807047c10 */ /* 0x000fc6000ff1e0ff */
[----:B------:R-:W-:Y:S01]  /*2330*/  FFMA.FTZ R10, R10, R15, R13 ;  /* 0x0000000f0a0a7223 */ /* 0x000fe2000001000d */
[----:B------:R-:W-:-:S04]  /*2340*/  IADD3.X R5, PT, PT, RZ, UR9, RZ, P0, !PT ;  /* 0x00000009ff057c10 */ /* 0x000fc800087fe4ff */
[----:B------:R-:W-:-:S05]  /*2350*/  F2FP.F16.F32.PACK_AB R10, RZ, R10 ;  /* 0x0000000aff0a723e */ /* 0x000fca00000000ff */
        /* <DEDUP_REMOVED lines=415> */
.L_x_2858:
        /* <DEDUP_REMOVED lines=30> */
[----:B------:R0:W-:Y:S02]  /*3f30*/  STG.E.U16 desc[UR6][R4.64], R10 ;  /* 0x0000000a04007986 */ /* 0x0001e4000c101506 */
.L_x_2855:
[----:B------:R-:W-:-:S13]  /*3f40*/  ISETP.GE.AND P0, PT, R3, UR4, PT ;  /* 0x0000000403007c0c */ /* 0x000fda000bf06270 */
[----:B------:R-:W-:Y:S05]  /*3f50*/  @P0 BREAK.RELIABLE B1 ;  /* 0x0000000000010942 */ /* 0x000fea0003800100 */
[----:B------:R-:W-:Y:S05]  /*3f60*/  @P0 BRA `(.L_x_2857) ;  /* 0x0000001800ec0947 */ /* 0x000fea0003800000 */
[----:B------:R-:W-:Y:S05]  /*3f70*/  BSYNC.RELIABLE B1 ;  /* 0x0000000000017941 */ /* 0x000fea0003800100 */
.L_x_2854:
        /* <DEDUP_REMOVED lines=411> */
.L_x_2859:
        /* <DEDUP_REMOVED lines=31> */
.L_x_2857:
[----:B------:R-:W-:Y:S05]  /*5b20*/  BSYNC.RECONVERGENT B0 ;  /* 0x0000000000007941 */ /* 0x000fea0003800200 */
.L_x_2853:
        /* <DEDUP_REMOVED lines=414> */
.L_x_2860:
        /* <DEDUP_REMOVED lines=15> */
[----:B---3--:R-:W-:-:S05]  /*7600*/  HADD2.F32 R6, -RZ, R6.H0_H0 ;  /* 0x20000006ff067230 */ /* 0x008fca0000004100 */
[----:B------:R-:W-:Y:S01]  /*7610*/  FMUL.FTZ R6, R6, -1.4426950216293334961 ;  /* 0xbfb8aa3b06067820 */ /* 0x000fe20000410000 */
[----:B--2---:R-:W-:-:S05]  /*7620*/  HADD2.F32 R2, -RZ, R10.H0_H0 ;  /* 0x2000000aff027230 */ /* 0x004fca0000004100 */
[----:B------:R-:W0:Y:S01]  /*7630*/  MUFU.EX2 R6, R6 ;  /* 0x0000000600067308 */ /* 0x000e220000000800 */
[----:B----4-:R-:W-:Y:S02]  /*7640*/  HADD2.F32 R0, -RZ, R4.H0_H0 ;  /* 0x20000004ff007230 */ /* 0x010fe40000004100 */
[----:B0-----:R-:W-:-:S06]  /*7650*/  FADD.FTZ R7, R6, 1 ;  /* 0x3f80000006077421 */ /* 0x001fcc0000010000 */
[----:B------:R-:W0:Y:S02]  /*7660*/  MUFU.RCP R7, R7 ;  /* 0x0000000700077308 */ /* 0x000e240000001000 */
[----:B0-----:R-:W-:Y:S01]  /*7670*/  FFMA.FTZ R11, -R2, R7, R2 ;  /* 0x00000007020b7223 */ /* 0x001fe20000010102 */
[----:B-----5:R-:W-:-:S03]  /*7680*/  HADD2.F32 R2, -RZ, R8.H0_H0 ;  /* 0x20000008ff027230 */ /* 0x020fc60000004100 */
[----:B------:R-:W-:-:S04]  /*7690*/  FMUL.FTZ R11, R0, R11 ;  /* 0x0000000b000b7220 */ /* 0x000fc80000410000 */
[----:B------:R-:W-:Y:S01]  /*76a0*/  FFMA.FTZ R11, R2, R7, R11 ;  /* 0x00000007020b7223 */ /* 0x000fe2000001000b */
[----:B------:R-:W-:-:S04]  /*76b0*/  IADD3 R2, P0, PT, R3, UR8, RZ ;  /* 0x0000000803027c10 */ /* 0x000fc8000ff1e0ff */
[----:B------:R-:W-:Y:S02]  /*76c0*/  F2FP.F16.F32.PACK_AB R11, RZ, R11 ;  /* 0x0000000bff0b723e */ /* 0x000fe400000000ff */
[----:B------:R-:W-:-:S05]  /*76d0*/  IADD3.X R3, PT, PT, RZ, UR9, RZ, P0, !PT ;  /* 0x00000009ff037c10 */ /* 0x000fca00087fe4ff */
[----:B------:R-:W-:Y:S01]  /*76e0*/  STG.E.U16 desc[UR6][R2.64], R11 ;  /* 0x0000000b02007986 */ /* 0x000fe2000c101506 */
[----:B------:R-:W-:Y:S05]  /*76f0*/  EXIT ;  /* 0x000000000000794d */ /* 0x000fea0003800000 */
.L_x_2861:
        /* <DEDUP_REMOVED lines=16> */
.L_x_9516:


//--------------------- .text._ZN2at6native27unrolled_elementwise_kernelIZZZNS0_14glu_jvp_kernelERNS_18TensorIteratorBaseEENKUlvE_clEvENKUlvE1_clEvEUlN3c104HalfES7_S7_S7_E_St5arrayIPcLm5EELi4E23TrivialOffsetCalculatorILi4EjESC_ILi1EjENS0_6memory15LoadWithoutCastENSF_16StoreWithoutCastEEEviT_T0_T2_T3_T4_T5_ --------------------------
	.section	.text._ZN2at6native27unrolled_elementwise_kernelIZZZNS0_14glu_jvp_kernelERNS_18TensorIteratorBaseEENKUlvE_clEvENKUlvE1_clEvEUlN3c104HalfES7_S7_S7_E_St5arrayIPcLm5EELi4E23TrivialOffsetCalculatorILi4EjESC_ILi1EjENS0_6memory15LoadWithoutCastENSF_16StoreWithoutCastEEEviT_T0_T2_T3_T4_T5_,"ax",@progbits
	.align	128
        .global         _ZN2at6native27unrolled_elementwise_kernelIZZZNS0_14glu_jvp_kernelERNS_18TensorIteratorBaseEENKUlvE_clEvENKUlvE1_clEvEUlN3c104HalfES7_S7_S7_E_St5arrayIPcLm5EELi4E23TrivialOffsetCalculatorILi4EjESC_ILi1EjENS0_6memory15LoadWithoutCastENSF_16StoreWithoutCastEEEviT_T0_T2_T3_T4_T5_
        .type           _ZN2at6native27unrolled_elementwise_kernelIZZZNS0_14glu_jvp_kernelERNS_18TensorIteratorBaseEENKUlvE_clEvENKUlvE1_clEvEUlN3c104HalfES7_S7_S7_E_St5arrayIPcLm5EELi4E23TrivialOffsetCalculatorILi4EjESC_ILi1EjENS0_6memory15LoadWithoutCastENSF_16StoreWithoutCastEEEviT_T0_T2_T3_T4_T5_,@function
        .size           _ZN2at6native27unrolled_elementwise_kernelIZZZNS0_14glu_jvp_kernelERNS_18TensorIteratorBaseEENKUlvE_clEvENKUlvE1_clEvEUlN3c104HalfES7_S7_S7_E_St5arrayIPcLm5EELi4E23TrivialOffsetCalculatorILi4EjESC_ILi1EjENS0_6memory15LoadWithoutCastENSF_16StoreWithoutCastEEEviT_T0_T2_T3_T4_T5_,(.L_x_9517 - _ZN2at6native27unrolled_elementwise_kernelIZZZNS0_14glu_jvp_kernelERNS_18TensorIteratorBaseEENKUlvE_clEvENKUlvE1_clEvEUlN3c104HalfES7_S7_S7_E_St5arrayIPcLm5EELi4E23TrivialOffsetCalculatorILi4EjESC_ILi1EjENS0_6memory15LoadWithoutCastENSF_16StoreWithoutCastEEEviT_T0_T2_T3_T4_T5_)
        .other          _ZN2at6native27unrolled_elementwise_kernelIZZZNS0_14glu_jvp_kernelERNS_18TensorIteratorBaseEENKUlvE_clEvENKUlvE1_clEvEUlN3c104HalfES7_S7_S7_E_St5arrayIPcLm5EELi4E23TrivialOffsetCalculatorILi4EjESC_ILi1EjENS0_6memory15LoadWithoutCastENSF_16StoreWithoutCastEEEviT_T0_T2_T3_T4_T5_,@"STO_CUDA_ENTRY STV_DEFAULT"
_ZN2at6native27unrolled_elementwise_kernelIZZZNS0_14glu_jvp_kernelERNS_18TensorIteratorBaseEENKUlvE_clEvENKUlvE1_clEvEUlN3c104HalfES7_S7_S7_E_St5arrayIPcLm5EELi4E23TrivialOffsetCalculatorILi4EjESC_ILi1EjENS0_6memory15LoadWithoutCastENSF_16StoreWithoutCastEEEviT_T0_T2_T3_T4_T5_:
.text._ZN2at6native27unrolled_elementwise_kernelIZZZNS0_14glu_jvp_kernelERNS_18TensorIteratorBaseEENKUlvE_clEvENKUlvE1_clEvEUlN3c104HalfES7_S7_S7_E_St5arrayIPcLm5EELi4E23TrivialOffsetCalculatorILi4EjESC_ILi1EjENS0_6memory15LoadWithoutCastENSF_16StoreWithoutCastEEEviT_T0_T2_T3_T4_T5_:
        /* <DEDUP_REMOVED lines=17> */
[----:B------:R-:W-:-:S04]  /*0110*/  @!P0 IADD3 R25, PT, PT, R3, 0x80, RZ ;  /* 0x0000008003198810 */ /* 0x000fc80007ffe0ff */
[----:B------:R-:W-:-:S03]  /*0120*/  ISETP.GE.AND P1, PT, R25, R2, PT ;  /* 0x000000021900720c */ /* 0x000fc60003f26270 */
[----:B------:R-:W2:Y:S08]  /*0130*/  LDC.64 R26, c[0x0][0x398] ;  /* 0x0000e600ff1a7b82 */ /* 0x000eb00000000a00 */
[----:B------:R-:W2:Y:S02]  /*0140*/  LDC.64 R20, c[0x0][0x3a8] ;  /* 0x0000ea00ff147b82 */ /* 0x000ea40000000a00 */
[----:B------:R-:W-:-:S02]  /*0150*/  @!P1 LEA R7, R0, R25, 0x9 ;  /* 0x0000001900079211 */ /* 0x000fc400078e48ff */
[----:B------:R-:W-:-:S03]  /*0160*/  @!P1 IADD3 R25, PT, PT, R25, 0x80, RZ ;  /* 0x0000008019199810 */ /* 0x000fc60007ffe0ff */
        /* <DEDUP_REMOVED lines=12> */
[----:B------:R-:W-:-:S02]  /*0230*/  PRMT R10, RZ, 0x7610, R10 ;  /* 0x00007610ff0a7816 */ /* 0x000fc4000000000a */
[----:B------:R3:W5:Y:S01]  /*0240*/  @!P1 LDG.E.U16 R7, desc[UR4][R12.64] ;  /* 0x000000040c079981 */ /* 0x000762000c1e1500 */
[----:B------:R-:W-:Y:S01]  /*0250*/  @!P2 IADD3 R25, PT, PT, R25, 0x80, RZ ;  /* 0x000000801919a810 */ /* 0x000fe20007ffe0ff */
[----:B--2---:R-:W-:Y:S01]  /*0260*/  @!P2 IMAD.WIDE.U32 R22, R11, 0x2, R22 ;  /* 0x000000020b16a825 */ /* 0x004fe200078e0016 */
[----:B------:R-:W-:Y:S02]  /*0270*/  PRMT R9, RZ, 0x7610, R9 ;  /* 0x00007610ff097816 */ /* 0x000fe40000000009 */
        /* <DEDUP_REMOVED lines=8> */
[----:B------:R-:W3:Y:S01]  /*0300*/  LDC.64 R18, c[0x0][0x3a8] ;  /* 0x0000ea00ff127b82 */ /* 0x000ee20000000a00 */
[----:B------:R-:W-:Y:S01]  /*0310*/  @!P1 LEA R25, R0, R25, 0x9 ;  /* 0x0000001900199211 */ /* 0x000fe200078e48ff */
[----:B------:R-:W-:-:S06]  /*0320*/  @!P2 IMAD.WIDE.U32 R20, R11, 0x2, R20 ;  /* 0x000000020b14a825 */ /* 0x000fcc00078e0014 */
[----:B--2---:R-:W2:Y:S01]  /*0330*/  LDC.64 R22, c[0x0][0x390] ;  /* 0x0000e400ff167b82 */ /* 0x004ea20000000a00 */
[C---:B0-----:R-:W-:Y:S01]  /*0340*/  @!P1 IMAD.WIDE.U32 R14, R25.reuse, 0x2, R14 ;  /* 0x00000002190e9825 */ /* 0x041fe200078e000e */
[----:B------:R-:W-:Y:S01]  /*0350*/  PRMT R11, RZ, 0x7610, R11 ;  /* 0x00007610ff0b7816 */ /* 0x000fe2000000000b */
[----:B------:R-:W5:Y:S02]  /*0360*/  @!P2 LDG.E.U16 R9, desc[UR4][R26.64] ;  /* 0x000000041a09a981 */ /* 0x000f64000c1e1500 */
[C---:B-1----:R-:W-:Y:S01]  /*0370*/  @!P1 IMAD.WIDE.U32 R16, R25.reuse, 0x2, R16 ;  /* 0x0000000219109825 */ /* 0x042fe200078e0010 */
[----:B----4-:R-:W-:Y:S02]  /*0380*/  @!P0 LEA R29, R0, R3, 0x9 ;  /* 0x00000003001d8211 */ /* 0x010fe400078e48ff */
[----:B------:R0:W5:Y:S01]  /*0390*/  @!P2 LDG.E.U16 R11, desc[UR4][R20.64] ;  /* 0x00000004140ba981 */ /* 0x000162000c1e1500 */
[----:B---3--:R-:W-:-:S05]  /*03a0*/  @!P1 IMAD.WIDE.U32 R12, R25, 0x2, R12 ;  /* 0x00000002190c9825 */ /* 0x008fca00078e000c */
        /* <DEDUP_REMOVED lines=25> */
[C---:B------:R-:W-:Y:S02]  /*0540*/  IADD3 R29, PT, PT, R3.reuse, 0x80, RZ ;  /* 0x00000080031d7810 */ /* 0x040fe40007ffe0ff */
[C---:B------:R-:W-:Y:S02]  /*0550*/  IADD3 R19, PT, PT, R3.reuse, 0x100, RZ ;  /* 0x0000010003137810 */ /* 0x040fe40007ffe0ff */
[----:B0-----:R-:W-:Y:S02]  /*0560*/  IADD3 R21, PT, PT, R3, 0x180, RZ ;  /* 0x0000018003157810 */ /* 0x001fe40007ffe0ff */
[----:B------:R-:W-:Y:S01]  /*0570*/  @!P0 LEA R20, R0, R3, 0x9 ;  /* 0x0000000300148211 */ /* 0x000fe200078e48ff */
[----:B------:R-:W-:Y:S01]  /*0580*/  BSSY.RECONVERGENT B0, `(.L_x_2862) ;  /* 0x0000014000007945 */ /* 0x000fe20003800200 */
[----:B------:R-:W-:Y:S02]  /*0590*/  @!P0 MOV R3, R29 ;  /* 0x0000001d00038202 */ /* 0x000fe40000000f00 */
[----:B------:R-:W-:-:S02]  /*05a0*/  ISETP.GE.AND P1, PT, R29, R2, PT ;  /* 0x000000021d00720c */ /* 0x000fc40003f26270 */
[-C--:B------:R-:W-:Y:S02]  /*05b0*/  ISETP.GE.AND P2, PT, R19, R2.reuse, PT ;  /* 0x000000021300720c */ /* 0x080fe40003f46270 */
[-C--:B------:R-:W-:Y:S02]  /*05c0*/  ISETP.GE.AND P3, PT, R21, R2.reuse, PT ;  /* 0x000000021500720c */ /* 0x080fe40003f66270 */
[----:B------:R-:W-:Y:S01]  /*05d0*/  ISETP.GE.AND P4, PT, R3, R2, PT ;  /* 0x000000020300720c */ /* 0x000fe20003f86270 */
[----:B-1----:R-:W-:Y:S01]  /*05e0*/  @!P0 IMAD.WIDE.U32 R14, R20, 0x2, R14 ;  /* 0x00000002140e8825 */ /* 0x002fe200078e000e */
[----:B--2---:R-:W-:Y:S11]  /*05f0*/  @P0 BRA `(.L_x_2863) ;  /* 0x0000000000300947 */ /* 0x004ff60003800000 */
        /* <DEDUP_REMOVED lines=12> */
.L_x_2863:
[----:B------:R-:W-:Y:S05]  /*06c0*/  BSYNC.RECONVERGENT B0 ;  /* 0x0000000000007941 */ /* 0x000fea0003800200 */
.L_x_2862:
        /* <DEDUP_REMOVED lines=14> */
.L_x_2865:
[----:B------:R-:W-:Y:S05]  /*07b0*/  BSYNC.RECONVERGENT B0 ;  /* 0x0000000000007941 */ /* 0x000fea0003800200 */
.L_x_2864:
        /* <DEDUP_REMOVED lines=14> */
.L_x_2867:
[----:B------:R-:W-:Y:S05]  /*08a0*/  BSYNC.RECONVERGENT B0 ;  /* 0x0000000000007941 */ /* 0x000fea0003800200 */
.L_x_2866:
        /* <DEDUP_REMOVED lines=14> */
.L_x_2869:
[----:B------:R-:W-:Y:S05]  /*0990*/  BSYNC.RECONVERGENT B0 ;  /* 0x0000000000007941 */ /* 0x000fea0003800200 */
.L_x_2868:
[----:B------:R0:W-:Y:S01]  /*09a0*/  @!P0 STG.E.U16 desc[UR4][R14.64], R12 ;  /* 0x0000000c0e008986 */ /* 0x0001e2000c101504 */
[----:B------:R-:W-:Y:S04]  /*09b0*/  BSSY.RECONVERGENT B0, `(.L_x_2870) ;  /* 0x000000c000007945 */ /* 0x000fe80003800200 */
[----:B------:R-:W-:Y:S05]  /*09c0*/  @P4 BRA `(.L_x_2871) ;  /* 0x0000000000284947 */ /* 0x000fea0003800000 */
[----:B-----5:R-:W1:Y:S01]  /*09d0*/  LDC.64 R6, c[0x0][0x388] ;  /* 0x0000e200ff067b82 */ /* 0x020e620000000a00 */
[----:B------:R-:W-:Y:S02]  /*09e0*/  LEA R9, R0, R3, 0x9 ;  /* 0x0000000300097211 */ /* 0x000fe400078e48ff */
[----:B------:R-:W-:-:S04]  /*09f0*/  IADD3 R3, PT, PT, R3, 0x80, RZ ;  /* 0x0000008003037810 */ /* 0x000fc80007ffe0ff */
[----:B------:R-:W-:-:S13]  /*0a00*/  ISETP.GE.AND P0, PT, R3, R2, PT ;  /* 0x000000020300720c */ /* 0x000fda0003f06270 */
[----:B------:R-:W-:Y:S02]  /*0a10*/  @!P0 LEA R11, R0, R3, 0x9 ;  /* 0x00000003000b8211 */ /* 0x000fe400078e48ff */
[----:B------:R-:W-:Y:S01]  /*0a20*/  @!P0 IADD3 R3, PT, PT, R3, 0x80, RZ ;  /* 0x0000008003038810 */ /* 0x000fe20007ffe0ff */
[----:B-1----:R-:W-:-:S04]  /*0a30*/  IMAD.WIDE.U32 R8, R9, 0x2, R6 ;  /* 0x0000000209087825 */ /* 0x002fc800078e0006 */
[----:B------:R-:W-:Y:S01]  /*0a40*/  @!P0 IMAD.WIDE.U32 R6, R11, 0x2, R6 ;  /* 0x000000020b068825 */ /* 0x000fe200078e0006 */
[----:B------:R1:W-:Y:S04]  /*0a50*/  STG.E.U16 desc[UR4][R8.64], R4 ;  /* 0x0000000408007986 */ /* 0x0003e8000c101504 */
[----:B------:R1:W-:Y:S02]  /*0a60*/  @!P0 STG.E.U16 desc[UR4][R6.64], R5 ;  /* 0x0000000506008986 */ /* 0x0003e4000c101504 */
.L_x_2871:
[----:B------:R-:W-:Y:S05]  /*0a70*/  BSYNC.RECONVERGENT B0 ;  /* 0x0000000000007941 */ /* 0x000fea0003800200 */
.L_x_2870:
[----:B------:R-:W-:-:S13]  /*0a80*/  ISETP.GE.AND P0, PT, R3, R2, PT ;  /* 0x000000020300720c */ /* 0x000fda0003f06270 */
[----:B------:R-:W-:Y:S05]  /*0a90*/  @P0 EXIT ;  /* 0x000000000000094d */ /* 0x000fea0003800000 */
[----:B-1---5:R-:W1:Y:S01]  /*0aa0*/  LDC.64 R4, c[0x0][0x388] ;  /* 0x0000e200ff047b82 */ /* 0x022e620000000a00 */
[----:B------:R-:W-:-:S05]  /*0ab0*/  LEA R3, R0, R3, 0x9 ;  /* 0x0000000300037211 */ /* 0x000fca00078e48ff */
[----:B-1----:R-:W-:-:S05]  /*0ac0*/  IMAD.WIDE.U32 R2, R3, 0x2, R4 ;  /* 0x0000000203027825 */ /* 0x002fca00078e0004 */
[----:B------:R-:W-:Y:S01]  /*0ad0*/  STG.E.U16 desc[UR4][R2.64], R26 ;  /* 0x0000001a02007986 */ /* 0x000fe2000c101504 */
[----:B------:R-:W-:Y:S05]  /*0ae0*/  EXIT ;  /* 0x000000000000794d */ /* 0x000fea0003800000 */
.L_x_2872:
        /* <DEDUP_REMOVED lines=9> */
.L_x_9517:


//--------------------- .text._ZN2at6native29vectorized_elementwise_kernelILi2EZZZNS0_14glu_jvp_kernelERNS_18TensorIteratorBaseEENKUlvE_clEvENKUlvE1_clEvEUlN3c104HalfES7_S7_S7_E_St5arrayIPcLm5EEEEviT0_T1_ --------------------------
	.section	.text._ZN2at6native29vectorized_elementwise_kernelILi2EZZZNS0_14glu_jvp_kernelERNS_18TensorIteratorBaseEENKUlvE_clEvENKUlvE1_clEvEUlN3c104HalfES7_S7_S7_E_St5arrayIPcLm5EEEEviT0_T1_,"ax",@progbits
	.align	128
        .global         _ZN2at6native29vectorized_elementwise_kernelILi2EZZZNS0_14glu_jvp_kernelERNS_18TensorIteratorBaseEENKUlvE_clEvENKUlvE1_clEvEUlN3c104HalfES7_S7_S7_E_St5arrayIPcLm5EEEEviT0_T1_
        .type           _ZN2at6native29vectorized_elementwise_kernelILi2EZZZNS0_14glu_jvp_kernelERNS_18TensorIteratorBaseEENKUlvE_clEvENKUlvE1_clEvEUlN3c104HalfES7_S7_S7_E_St5arrayIPcLm5EEEEviT0_T1_,@function
        .size           _ZN2at6native29vectorized_elementwise_kernelILi2EZZZNS0_14glu_jvp_kernelERNS_18TensorIteratorBaseEENKUlvE_clEvENKUlvE1_clEvEUlN3c104HalfES7_S7_S7_E_St5arrayIPcLm5EEEEviT0_T1_,(.L_x_9518 - _ZN2at6native29vectorized_elementwise_kernelILi2EZZZNS0_14glu_jvp_kernelERNS_18TensorIteratorBaseEENKUlvE_clEvENKUlvE1_clEvEUlN3c104HalfES7_S7_S7_E_St5arrayIPcLm5EEEEviT0_T1_)
        .other          _ZN2at6native29vectorized_elementwise_kernelILi2EZZZNS0_14glu_jvp_kernelERNS_18TensorIteratorBaseEENKUlvE_clEvENKUlvE1_clEvEUlN3c104HalfES7_S7_S7_E_St5arrayIPcLm5EEEEviT0_T1_,@"STO_CUDA_ENTRY STV_DEFAULT"
_ZN2at6native29vectorized_elementwise_kernelILi2EZZZNS0_14glu_jvp_kernelERNS_18TensorIteratorBaseEENKUlvE_clEvENKUlvE1_clEvEUlN3c104HalfES7_S7_S7_E_St5arrayIPcLm5EEEEviT0_T1_:
.text._ZN2at6native29vectorized_elementwise_kernelILi2EZZZNS0_14glu_jvp_kernelERNS_18TensorIteratorBaseEENKUlvE_clEvENKUlvE1_clEvEUlN3c104HalfES7_S7_S7_E_St5arrayIPcLm5EEEEviT0_T1_:
        /* <DEDUP_REMOVED lines=20> */
[----:B------:R-:W-:Y:S02]  /*0140*/  @!P0 IADD3 R0, PT, PT, R5, 0x80, RZ ;  /* 0x0000008005008810 */ /* 0x000fe40007ffe0ff */
[----:B------:R-:W-:Y:S02]  /*0150*/  @!P0 IADD3 R33, PT, PT, R2, R5, RZ ;  /* 0x0000000502218210 */ /* 0x000fe40007ffe0ff */
[----:B------:R-:W-:-:S03]  /*0160*/  ISETP.GE.U32.AND P1, PT, R0, R3, PT ;  /* 0x000000030000720c */ /* 0x000fc60003f26070 */
[----:B------:R-:W0:Y:S01]  /*0170*/  LDC.64 R16, c[0x0][0x3a8] ;  /* 0x0000ea00ff107b82 */ /* 0x000e220000000a00 */
[----:B-1----:R-:W-:-:S04]  /*0180*/  @!P0 IMAD.WIDE.U32 R10, R33, 0x2, R10 ;  /* 0x00000002210a8825 */ /* 0x002fc800078e000a */
[C---:B--2---:R-:W-:Y:S01]  /*0190*/  @!P0 IMAD.WIDE.U32 R18, R33.reuse, 0x2, R18 ;  /* 0x0000000221128825 */ /* 0x044fe200078e0012 */
[----:B------:R-:W5:Y:S02]  /*01a0*/  @!P0 LDG.E.U16 R4, desc[UR4][R10.64] ;  /* 0x000000040a048981 */ /* 0x000f64000c1e1500 */
[----:B------:R-:W1:Y:S01]  /*01b0*/  LDC.64 R14, c[0x0][0x3a0] ;  /* 0x0000e800ff0e7b82 */ /* 0x000e620000000a00 */
[C---:B---3--:R-:W-:Y:S01]  /*01c0*/  @!P0 IMAD.WIDE.U32 R26, R33.reuse, 0x2, R26 ;  /* 0x00000002211a8825 */ /* 0x048fe200078e001a */
[----:B------:R2:W5:Y:S03]  /*01d0*/  @!P0 LDG.E.U16 R6, desc[UR4][R18.64] ;  /* 0x0000000412068981 */ /* 0x000566000c1e1500 */
[----:B----4-:R-:W-:Y:S01]  /*01e0*/  @!P0 IMAD.WIDE.U32 R32, R33, 0x2, R8 ;  /* 0x0000000221208825 */ /* 0x010fe200078e0008 */
[----:B------:R-:W-:Y:S01]  /*01f0*/  PRMT R8, RZ, 0x7610, R8 ;  /* 0x00007610ff087816 */ /* 0x000fe20000000008 */
[----:B------:R3:W5:Y:S01]  /*0200*/  @!P0 LDG.E.U16 R7, desc[UR4][R26.64] ;  /* 0x000000041a078981 */ /* 0x000762000c1e1500 */
[----:B------:R-:W-:Y:S01]  /*0210*/  @!P1 IADD3 R13, PT, PT, R2, R0, RZ ;  /* 0x00000000020d9210 */ /* 0x000fe20007ffe0ff */
[----:B------:R-:W4:Y:S01]  /*0220*/  LDC.64 R20, c[0x0][0x390] ;  /* 0x0000e400ff147b82 */ /* 0x000f220000000a00 */
[----:B------:R-:W-:-:S02]  /*0230*/  @!P1 IADD3 R0, PT, PT, R0, 0x80, RZ ;  /* 0x0000008000009810 */ /* 0x000fc40007ffe0ff */
[----:B------:R0:W5:Y:S02]  /*0240*/  @!P0 LDG.E.U16 R8, desc[UR4][R32.64] ;  /* 0x0000000420088981 */ /* 0x000164000c1e1500 */
[----:B------:R-:W-:-:S03]  /*0250*/  ISETP.GE.U32.AND P0, PT, R0, R3, PT ;  /* 0x000000030000720c */ /* 0x000fc60003f06070 */
[----:B--2---:R-:W2:Y:S01]  /*0260*/  LDC.64 R18, c[0x0][0x390] ;  /* 0x0000e400ff127b82 */ /* 0x004ea20000000a00 */
[----:B------:R-:W-:-:S07]  /*0270*/  PRMT R9, RZ, 0x7610, R9 ;  /* 0x00007610ff097816 */ /* 0x000fce0000000009 */
[----:B------:R-:W4:Y:S02]  /*0280*/  LDC.64 R30, c[0x0][0x398] ;  /* 0x0000e600ff1e7b82 */ /* 0x000f240000000a00 */
[----:B------:R-:W-:Y:S02]  /*0290*/  @!P0 IADD3 R35, PT, PT, R2, R0, RZ ;  /* 0x0000000002238210 */ /* 0x000fe40007ffe0ff */
[----:B------:R-:W-:-:S04]  /*02a0*/  @!P0 IADD3 R0, PT, PT, R0, 0x80, RZ ;  /* 0x0000008000008810 */ /* 0x000fc80007ffe0ff */
[----:B------:R-:W4:Y:S01]  /*02b0*/  LDC.64 R28, c[0x0][0x3a0] ;  /* 0x0000e800ff1c7b82 */ /* 0x000f220000000a00 */
[----:B------:R-:W-:-:S07]  /*02c0*/  ISETP.GE.U32.AND P2, PT, R0, R3, PT ;  /* 0x000000030000720c */ /* 0x000fce0003f46070 */
[----:B---3--:R-:W3:Y:S01]  /*02d0*/  LDC.64 R26, c[0x0][0x3a8] ;  /* 0x0000ea00ff1a7b82 */ /* 0x008ee20000000a00 */
[C---:B0-----:R-:W-:Y:S01]  /*02e0*/  @!P1 IMAD.WIDE.U32 R22, R13.reuse, 0x2, R22 ;  /* 0x000000020d169825 */ /* 0x041fe200078e0016 */
[----:B------:R-:W-:Y:S02]  /*02f0*/  PRMT R10, RZ, 0x7610, R10 ;  /* 0x00007610ff0a7816 */ /* 0x000fe4000000000a */
[----:B------:R-:W-:Y:S01]  /*0300*/  PRMT R12, RZ, 0x7610, R12 ;  /* 0x00007610ff0c7816 */ /* 0x000fe2000000000c */
[C---:B------:R-:W-:Y:S01]  /*0310*/  @!P1 IMAD.WIDE.U32 R24, R13.reuse, 0x2, R24 ;  /* 0x000000020d189825 */ /* 0x040fe200078e0018 */
[----:B------:R0:W5:Y:S01]  /*0320*/  @!P1 LDG.E.U16 R9, desc[UR4][R22.64] ;  /* 0x0000000416099981 */ /* 0x000162000c1e1500 */
[----:B------:R-:W-:Y:S01]  /*0330*/  PRMT R11, RZ, 0x7610, R11 ;  /* 0x00007610ff0b7816 */ /* 0x000fe2000000000b */
[----:B------:R-:W3:Y:S01]  /*0340*/  LDC.64 R32, c[0x0][0x3a0] ;  /* 0x0000e800ff207b82 */ /* 0x000ee20000000a00 */
[C---:B------:R-:W-:Y:S01]  /*0350*/  @!P1 IMAD.WIDE.U32 R16, R13.reuse, 0x2, R16 ;  /* 0x000000020d109825 */ /* 0x040fe200078e0010 */
[----:B------:R-:W5:Y:S03]  /*0360*/  @!P1 LDG.E.U16 R10, desc[UR4][R24.64] ;  /* 0x00000004180a9981 */ /* 0x000f66000c1e1500 */
[----:B-1----:R-:W-:Y:S01]  /*0370*/  @!P1 IMAD.WIDE.U32 R14, R13, 0x2, R14 ;  /* 0x000000020d0e9825 */ /* 0x002fe200078e000e */
[----:B------:R1:W5:Y:S01]  /*0380*/  @!P1 LDG.E.U16 R12, desc[UR4][R16.64] ;  /* 0x00000004100c9981 */ /* 0x000362000c1e1500 */
[----:B0-----:R-:W-:Y:S01]  /*0390*/  @!P2 IADD3 R23, PT, PT, R2, R0, RZ ;  /* 0x000000000217a210 */ /* 0x001fe20007ffe0ff */
[----:B------:R-:W0:Y:S02]  /*03a0*/  LDC.64 R36, c[0x0][0x390] ;  /* 0x0000e400ff247b82 */ /* 0x000e240000000a00 */
[----:B------:R4:W5:Y:S02]  /*03b0*/  @!P1 LDG.E.U16 R11, desc[UR4][R14.64] ;  /* 0x000000040e0b9981 */ /* 0x000964000c1e1500 */
[----:B--2---:R-:W-:Y:S01]  /*03c0*/  @!P2 IMAD.WIDE.U32 R18, R23, 0x2, R18 ;  /* 0x000000021712a825 */ /* 0x004fe200078e0012 */
[----:B-1----:R-:W-:-:S03]  /*03d0*/  PRMT R17, RZ, 0x7610, R17 ;  /* 0x00007610ff117816 */ /* 0x002fc60000000011 */
[----:B------:R-:W1:Y:S01]  /*03e0*/  LDC.64 R24, c[0x0][0x398] ;  /* 0x0000e600ff187b82 */ /* 0x000e620000000a00 */
[----:B------:R-:W-:Y:S01]  /*03f0*/  PRMT R13, RZ, 0x7610, R13 ;  /* 0x00007610ff0d7816 */ /* 0x000fe2000000000d */
[C---:B----4-:R-:W-:Y:S01]  /*0400*/  @!P0 IMAD.WIDE.U32 R20, R35.reuse, 0x2, R20 ;  /* 0x0000000223148825 */ /* 0x050fe200078e0014 */
[----:B------:R-:W-:Y:S02]  /*0410*/  PRMT R14, RZ, 0x7610, R14 ;  /* 0x00007610ff0e7816 */ /* 0x000fe4000000000e */
[----:B------:R-:W-:Y:S01]  /*0420*/  PRMT R15, RZ, 0x7610, R15 ;  /* 0x00007610ff0f7816 */ /* 0x000fe2000000000f */
[----:B------:R2:W5:Y:S01]  /*0430*/  @!P2 LDG.E.U16 R17, desc[UR4][R18.64] ;  /* 0x000000041211a981 */ /* 0x000562000c1e1500 */
[----:B------:R-:W-:Y:S01]  /*0440*/  PRMT R16, RZ, 0x7610, R16 ;  /* 0x00007610ff107816 */ /* 0x000fe20000000010 */
[C---:B------:R-:W-:Y:S01]  /*0450*/  @!P0 IMAD.WIDE.U32 R30, R35.reuse, 0x2, R30 ;  /* 0x00000002231e8825 */ /* 0x040fe200078e001e */
[----:B------:R-:W-:Y:S01]  /*0460*/  @!P2 IADD3 R0, PT, PT, R0, 0x80, RZ ;  /* 0x000000800000a810 */ /* 0x000fe20007ffe0ff */
[----:B------:R4:W5:Y:S02]  /*0470*/  @!P0 LDG.E.U16 R13, desc[UR4][R20.64] ;  /* 0x00000004140d8981 */ /* 0x000964000c1e1500 */
[----:B------:R-:W-:-:S02]  /*0480*/  @!P0 IMAD.WIDE.U32 R28, R35, 0x2, R28 ;  /* 0x00000002231c8825 */ /* 0x000fc400078e001c */
[----:B------:R4:W5:Y:S02]  /*0490*/  @!P0 LDG.E.U16 R14, desc[UR4][R30.64] ;  /* 0x000000041e0e8981 */ /* 0x000964000c1e1500 */
[----:B---3--:R-:W-:Y:S01]  /*04a0*/  @!P0 IMAD.WIDE.U32 R26, R35, 0x2, R26 ;  /* 0x00000002231a8825 */ /* 0x008fe200078e001a */
[----:B--2---:R-:W2:Y:S01]  /*04b0*/  LDC.64 R18, c[0x0][0x3a0] ;  /* 0x0000e800ff127b82 */ /* 0x004ea20000000a00 */
[----:B------:R-:W5:Y:S04]  /*04c0*/  @!P0 LDG.E.U16 R15, desc[UR4][R28.64] ;  /* 0x000000041c0f8981 */ /* 0x000f68000c1e1500 */
[----:B------:R3:W5:Y:S01]  /*04d0*/  @!P0 LDG.E.U16 R16, desc[UR4][R26.64] ;  /* 0x000000041a108981 */ /* 0x000762000c1e1500 */
[----:B------:R-:W-:Y:S01]  /*04e0*/  ISETP.GE.U32.AND P0, PT, R0, R3, PT ;  /* 0x000000030000720c */ /* 0x000fe20003f06070 */
[C---:B-1----:R-:W-:Y:S01]  /*04f0*/  @!P2 IMAD.WIDE.U32 R24, R23.reuse, 0x2, R24 ;  /* 0x000000021718a825 */ /* 0x042fe200078e0018 */
[----:B----4-:R-:W-:Y:S01]  /*0500*/  PRMT R20, RZ, 0x7610, R20 ;  /* 0x00007610ff147816 */ /* 0x010fe20000000014 */
[----:B------:R-:W1:Y:S01]  /*0510*/  LDC.64 R34, c[0x0][0x3a8] ;  /* 0x0000ea00ff227b82 */ /* 0x000e620000000a00 */
[----:B------:R-:W-:Y:S01]  /*0520*/  PRMT R21, RZ, 0x7610, R21 ;  /* 0x00007610ff157816 */ /* 0x000fe20000000015 */
[----:B------:R-:W-:-:S03]  /*0530*/  @!P2 IMAD.WIDE.U32 R32, R23, 0x2, R32 ;  /* 0x000000021720a825 */ /* 0x000fc600078e0020 */
[----:B------:R4:W5:Y:S03]  /*0540*/  @!P2 LDG.E.U16 R20, desc[UR4][R24.64] ;  /* 0x000000041814a981 */ /* 0x000966000c1e1500 */
[----:B------:R-:W0:Y:S01]  /*0550*/  LDC.64 R30, c[0x0][0x390] ;  /* 0x0000e400ff1e7b82 */ /* 0x000e220000000a00 */
[----:B------:R2:W5:Y:S01]  /*0560*/  @!P2 LDG.E.U16 R21, desc[UR4][R32.64] ;  /* 0x000000042015a981 */ /* 0x000562000c1e1500 */
[----:B---3--:R-:W-:Y:S02]  /*0570*/  @!P0 IADD3 R27, PT, PT, R2, R0, RZ ;  /* 0x00000000021b8210 */ /* 0x008fe40007ffe0ff */
[----:B----4-:R-:W-:-:S04]  /*0580*/  PRMT R25, RZ, 0x7610, R25 ;  /* 0x00007610ff197816 */ /* 0x010fc80000000019 */
[----:B------:R-:W3:Y:S01]  /*0590*/  LDC.64 R28, c[0x0][0x398] ;  /* 0x0000e600ff1c7b82 */ /* 0x000ee20000000a00 */
[----:B--2---:R-:W-:-:S07]  /*05a0*/  @!P0 IMAD.WIDE.U32 R18, R27, 0x2, R18 ;  /* 0x000000021b128825 */ /* 0x004fce00078e0012 */
[----:B------:R-:W2:Y:S01]  /*05b0*/  LDC.64 R32, c[0x0][0x3a8] ;  /* 0x0000ea00ff207b82 */ /* 0x000ea20000000a00 */
[----:B------:R4:W5:Y:S01]  /*05c0*/  @!P0 LDG.E.U16 R25, desc[UR4][R18.64] ;  /* 0x0000000412198981 */ /* 0x000962000c1e1500 */
[----:B------:R-:W-:-:S06]  /*05d0*/  @!P0 IADD3 R0, PT, PT, R0, 0x80, RZ ;  /* 0x0000008000008810 */ /* 0x000fcc0007ffe0ff */
[----:B----4-:R-:W4:Y:S01]  /*05e0*/  LDC.64 R18, c[0x0][0x3a0] ;  /* 0x0000e800ff127b82 */ /* 0x010f220000000a00 */
[----:B------:R-:W-:Y:S01]  /*05f0*/  ISETP.GE.U32.AND P1, PT, R0, R3, PT ;  /* 0x000000030000720c */ /* 0x000fe20003f26070 */
[----:B-1----:R-:W-:Y:S01]  /*0600*/  @!P2 IMAD.WIDE.U32 R34, R23, 0x2, R34 ;  /* 0x000000021722a825 */ /* 0x002fe200078e0022 */
[----:B------:R-:W-:Y:S02]  /*0610*/  PRMT R22, RZ, 0x7610, R22 ;  /* 0x00007610ff167816 */ /* 0x000fe40000000016 */
[----:B------:R-:W-:Y:S01]  /*0620*/  PRMT R23, RZ, 0x7610, R23 ;  /* 0x00007610ff177816 */ /* 0x000fe20000000017 */
[C---:B0-----:R-:W-:Y:S01]  /*0630*/  @!P0 IMAD.WIDE.U32 R30, R27.reuse, 0x2, R30 ;  /* 0x000000021b1e8825 */ /* 0x041fe200078e001e */
[----:B------:R-:W-:Y:S02]  /*0640*/  PRMT R24, RZ, 0x7610, R24 ;  /* 0x00007610ff187816 */ /* 0x000fe40000000018 */
[----:B------:R-:W-:Y:S01]  /*0650*/  PRMT R26, RZ, 0x7610, R26 ;  /* 0x00007610ff1a7816 */ /* 0x000fe2000000001a */
[C---:B---3--:R-:W-:Y:S01]  /*0660*/  @!P0 IMAD.WIDE.U32 R28, R27.reuse, 0x2, R28 ;  /* 0x000000021b1c8825 */ /* 0x048fe200078e001c */
[----:B------:R0:W5:Y:S03]  /*0670*/  @!P2 LDG.E.U16 R22, desc[UR4][R34.64] ;  /* 0x000000042216a981 */ /* 0x000166000c1e1500 */
[----:B--2---:R-:W-:Y:S01]  /*0680*/  @!P0 IMAD.WIDE.U32 R32, R27, 0x2, R32 ;  /* 0x000000021b208825 */ /* 0x004fe200078e0020 */
[----:B------:R1:W5:Y:S04]  /*0690*/  @!P0 LDG.E.U16 R23, desc[UR4][R30.64] ;  /* 0x000000041e178981 */ /* 0x000368000c1e1500 */
[----:B------:R2:W5:Y:S01]  /*06a0*/  @!P0 LDG.E.U16 R24, desc[UR4][R28.64] ;  /* 0x000000041c188981 */ /* 0x000562000c1e1500 */
[----:B0-----:R-:W0:Y:S03]  /*06b0*/  LDC.64 R34, c[0x0][0x398] ;  /* 0x0000e600ff227b82 */ /* 0x001e260000000a00 */
[----:B------:R3:W5:Y:S01]  /*06c0*/  @!P0 LDG.E.U16 R26, desc[UR4][R32.64] ;  /* 0x00000004201a8981 */ /* 0x000762000c1e1500 */
[----:B-1----:R-:W-:-:S02]  /*06d0*/  @!P1 IADD3 R31, PT, PT, R2, R0, RZ ;  /* 0x00000000021f9210 */ /* 0x002fc40007ffe0ff */
[----:B--2---:R-:W-:-:S03]  /*06e0*/  PRMT R29, RZ, 0x7610, R29 ;  /* 0x00007610ff1d7816 */ /* 0x004fc6000000001d */
[----:B----4-:R-:W-:Y:S01]  /*06f0*/  @!P1 IMAD.WIDE.U32 R18, R31, 0x2, R18 ;  /* 0x000000021f129825 */ /* 0x010fe200078e0012 */
[----:B---3--:R-:W1:Y:S01]  /*0700*/  LDC.64 R32, c[0x0][0x3a8] ;  /* 0x0000ea00ff207b82 */ /* 0x008e620000000a00 */
[----:B------:R-:W-:-:S03]  /*0710*/  PRMT R27, RZ, 0x7610, R27 ;  /* 0x00007610ff1b7816 */ /* 0x000fc6000000001b */
[----:B------:R2:W5:Y:S01]  /*0720*/  @!P1 LDG.E.U16 R29, desc[UR4][R18.64] ;  /* 0x00000004121d9981 */ /* 0x000562000c1e1500 */
[----:B------:R-:W-:Y:S01]  /*0730*/  @!P1 IMAD.WIDE.U32 R36, R31, 0x2, R36 ;  /* 0x000000021f249825 */ /* 0x000fe200078e0024 */
[----:B------:R-:W-:-:S04]  /*0740*/  @!P1 IADD3 R0, PT, PT, R0, 0x80, RZ ;  /* 0x0000008000009810 */ /* 0x000fc80007ffe0ff */
[----:B------:R3:W5:Y:S01]  /*0750*/  @!P1 LDG.E.U16 R27, desc[UR4][R36.64] ;  /* 0x00000004241b9981 */ /* 0x000762000c1e1500 */
[----:B--2---:R-:W2:Y:S01]  /*0760*/  LDC.64 R18, c[0x0][0x398] ;  /* 0x0000e600ff127b82 */ /* 0x004ea20000000a00 */
[----:B------:R-:W-:-:S07]  /*0770*/  ISETP.GE.U32.AND P0, PT, R0, R3, PT ;  /* 0x000000030000720c */ /* 0x000fce0003f06070 */
[----:B---3--:R-:W3:Y:S01]  /*0780*/  LDC.64 R36, c[0x0][0x390] ;  /* 0x0000e400ff247b82 */ /* 0x008ee20000000a00 */
[----:B------:R-:W-:Y:S01]  /*0790*/  PRMT R28, RZ, 0x7610, R28 ;  /* 0x00007610ff1c7816 */ /* 0x000fe2000000001c */
[----:B0-----:R-:W-:Y:S01]  /*07a0*/  @!P1 IMAD.WIDE.U32 R34, R31, 0x2, R34 ;  /* 0x000000021f229825 */ /* 0x001fe200078e0022 */
[----:B------:R-:W-:-:S03]  /*07b0*/  PRMT R30, RZ, 0x7610, R30 ;  /* 0x00007610ff1e7816 */ /* 0x000fc6000000001e */
[----:B-1----:R-:W-:Y:S01]  /*07c0*/  @!P1 IMAD.WIDE.U32 R32, R31, 0x2, R32 ;  /* 0x000000021f209825 */ /* 0x002fe200078e0020 */
[----:B------:R0:W5:Y:S04]  /*07d0*/  @!P1 LDG.E.U16 R28, desc[UR4][R34.64] ;  /* 0x00000004221c9981 */ /* 0x000168000c1e1500 */
[----:B------:R1:W5:Y:S01]  /*07e0*/  @!P1 LDG.E.U16 R30, desc[UR4][R32.64] ;  /* 0x00000004201e9981 */ /* 0x000362000c1e1500 */
[----:B0-----:R-:W-:Y:S02]  /*07f0*/  @!P0 IADD3 R35, PT, PT, R2, R0, RZ ;  /* 0x0000000002238210 */ /* 0x001fe40007ffe0ff */
[----:B-1----:R-:W-:-:S03]  /*0800*/  PRMT R32, RZ, 0x7610, R32 ;  /* 0x00007610ff207816 */ /* 0x002fc60000000020 */
[----:B--2---:R-:W-:Y:S01]  /*0810*/  @!P0 IMAD.WIDE.U32 R18, R35, 0x2, R18 ;  /* 0x0000000223128825 */ /* 0x004fe200078e0012 */
        /* <DEDUP_REMOVED lines=46> */
.L_x_2875:
[----:B------:R-:W-:Y:S05]  /*0b00*/  BSYNC.RECONVERGENT B0 ;  /* 0x0000000000007941 */ /* 0x000fea0003800200 */
.L_x_2874:
[----:B-----5:R-:W-:Y:S01]  /*0b10*/  IADD3 R4, PT, PT, R5, 0x80, RZ ;  /* 0x0000008005047810 */ /* 0x020fe20007ffe0ff */
[----:B------:R-:W-:Y:S03]  /*0b20*/  BSSY.RECONVERGENT B0, `(.L_x_2876) ;  /* 0x000000f000007945 */ /* 0x000fe60003800200 */
[----:B------:R-:W-:-:S13]  /*0b30*/  ISETP.GE.U32.AND P1, PT, R4, R3, PT ;  /* 0x000000030400720c */ /* 0x000fda0003f26070 */
[----:B------:R-:W-:Y:S05]  /*0b40*/  @P1 BRA `(.L_x_2877) ;  /* 0x0000000000301947 */ /* 0x000fea0003800000 */
[----:B------:R-:W-:Y:S02]  /*0b50*/  HADD2.F32 R10, -RZ, R10.H0_H0 ;  /* 0x2000000aff0a7230 */ /* 0x000fe40000004100 */
        /* <DEDUP_REMOVED lines=11> */
.L_x_2877:
[----:B------:R-:W-:Y:S05]  /*0c10*/  BSYNC.RECONVERGENT B0 ;  /* 0x0000000000007941 */ /* 0x000fea0003800200 */
.L_x_2876:
[----:B------:R-:W-:Y:S01]  /*0c20*/  IADD3 R6, PT, PT, R5, 0x100, RZ ;  /* 0x0000010005067810 */ /* 0x000fe20007ffe0ff */
        /* <DEDUP_REMOVED lines=15> */
.L_x_2879:
[----:B------:R-:W-:Y:S05]  /*0d20*/  BSYNC.RECONVERGENT B0 ;  /* 0x0000000000007941 */ /* 0x000fea0003800200 */
.L_x_2878:
[----:B------:R-:W0:Y:S01]  /*0d30*/  @!P0 LDC.64 R6, c[0x0][0x388] ;  /* 0x0000e200ff068b82 */ /* 0x000e220000000a00 */
[C---:B------:R-:W-:Y:S01]  /*0d40*/  IADD3 R12, PT, PT, R5.reuse, 0x180, RZ ;  /* 0x00000180050c7810 */ /* 0x040fe20007ffe0ff */
[----:B------:R-:W-:Y:S01]  /*0d50*/  BSSY.RECONVERGENT B0, `(.L_x_2880) ;  /* 0x0000019000007945 */ /* 0x000fe20003800200 */
[C---:B------:R-:W-:Y:S02]  /*0d60*/  IADD3 R14, PT, PT, R5.reuse, 0x280, RZ ;  /* 0x00000280050e7810 */ /* 0x040fe40007ffe0ff */
[-C--:B------:R-:W-:Y:S02]  /*0d70*/  ISETP.GE.U32.AND P1, PT, R12, R3.reuse, PT ;  /* 0x000000030c00720c */ /* 0x080fe40003f26070 */
[----:B------:R-:W-:Y:S02]  /*0d80*/  IADD3 R12, PT, PT, R5, 0x200, RZ ;  /* 0x00000200050c7810 */ /* 0x000fe40007ffe0ff */
[-C--:B------:R-:W-:Y:S02]  /*0d90*/  ISETP.GE.U32.AND P3, PT, R14, R3.reuse, PT ;  /* 0x000000030e00720c */ /* 0x080fe40003f66070 */
[----:B------:R-:W-:-:S02]  /*0da0*/  ISETP.GE.U32.AND P2, PT, R12, R3, PT ;  /* 0x000000030c00720c */ /* 0x000fc40003f46070 */
[----:B------:R-:W-:Y:S02]  /*0db0*/  @!P0 IADD3 R11, PT, PT, R2, R5, RZ ;  /* 0x00000005020b8210 */ /* 0x000fe40007ffe0ff */
[C---:B------:R-:W-:Y:S02]  /*0dc0*/  IADD3 R12, PT, PT, R5.reuse, 0x300, RZ ;  /* 0x00000300050c7810 */ /* 0x040fe40007ffe0ff */
[----:B------:R-:W-:Y:S02]  /*0dd0*/  IADD3 R14, PT, PT, R5, 0x380, RZ ;  /* 0x00000380050e7810 */ /* 0x000fe40007ffe0ff */
[-C--:B------:R-:W-:Y:S02]  /*0de0*/  ISETP.GE.U32.AND P4, PT, R12, R3.reuse, PT ;  /* 0x000000030c00720c */ /* 0x080fe40003f86070 */
[----:B------:R-:W-:Y:S01]  /*0df0*/  ISETP.GE.U32.AND P5, PT, R14, R3, PT ;  /* 0x000000030e00720c */ /* 0x000fe20003fa6070 */
[----:B0-----:R-:W-:Y:S01]  /*0e00*/  @!P0 IMAD.WIDE.U32 R6, R11, 0x2, R6 ;  /* 0x000000020b068825 */ /* 0x001fe200078e0006 */
[----:B------:R-:W-:Y:S11]  /*0e10*/  @P1 BRA `(.L_x_2881) ;  /* 0x0000000000301947 */ /* 0x000ff60003800000 */
        /* <DEDUP_REMOVED lines=12> */
.L_x_2881:
[----:B------:R-:W-:Y:S05]  /*0ee0*/  BSYNC.RECONVERGENT B0 ;  /* 0x0000000000007941 */ /* 0x000fea0003800200 */
.L_x_2880:
[----:B------:R-:W-:Y:S04]  /*0ef0*/  BSSY.RECONVERGENT B0, `(.L_x_2882) ;  /* 0x000000e000007945 */ /* 0x000fe80003800200 */
        /* <DEDUP_REMOVED lines=13> */
.L_x_2883:
[----:B------:R-:W-:Y:S05]  /*0fd0*/  BSYNC.RECONVERGENT B0 ;  /* 0x0000000000007941 */ /* 0x000fea0003800200 */
.L_x_2882:
        /* <DEDUP_REMOVED lines=14> */
.L_x_2885:
[----:B------:R-:W-:Y:S05]  /*10c0*/  BSYNC.RECONVERGENT B0 ;  /* 0x0000000000007941 */ /* 0x000fea0003800200 */
.L_x_2884:
        /* <DEDUP_REMOVED lines=14> */
.L_x_2887:
[----:B------:R-:W-:Y:S05]  /*11b0*/  BSYNC.RECONVERGENT B0 ;  /* 0x0000000000007941 */ /* 0x000fea0003800200 */
.L_x_2886:
        /* <DEDUP_REMOVED lines=14> */
.L_x_2889:
[----:B------:R-:W-:Y:S05]  /*12a0*/  BSYNC.RECONVERGENT B0 ;  /* 0x0000000000007941 */ /* 0x000fea0003800200 */
.L_x_2888:
[----:B------:R-:W-:Y:S01]  /*12b0*/  @!P0 MOV R5, R4 ;  /* 0x0000000400058202 */ /* 0x000fe20000000f00 */
[----:B------:R0:W-:Y:S01]  /*12c0*/  @!P0 STG.E.U16 desc[UR4][R6.64], R8 ;  /* 0x0000000806008986 */ /* 0x0001e2000c101504 */
[----:B------:R-:W-:Y:S04]  /*12d0*/  BSSY.RECONVERGENT B0, `(.L_x_2890) ;  /* 0x000002d000007945 */ /* 0x000fe80003800200 */
[----:B------:R-:W-:Y:S01]  /*12e0*/  BSSY.RELIABLE B1, `(.L_x_2891) ;  /* 0x0000025000017945 */ /* 0x000fe20003800100 */
[----:B------:R-:W-:-:S13]  /*12f0*/  ISETP.GE.U32.AND P0, PT, R5, R3, PT ;  /* 0x000000030500720c */ /* 0x000fda0003f06070 */
[----:B0-----:R-:W-:Y:S05]  /*1300*/  @P0 BRA `(.L_x_2892) ;  /* 0x0000000000300947 */ /* 0x001fea0003800000 */
[----:B------:R-:W0:Y:S01]  /*1310*/  LDC.64 R6, c[0x0][0x388] ;  /* 0x0000e200ff067b82 */ /* 0x000e220000000a00 */
[----:B------:R-:W-:Y:S02]  /*1320*/  IADD3 R15, PT, PT, R2, R5, RZ ;  /* 0x00000005020f7210 */ /* 0x000fe40007ffe0ff */
[----:B------:R-:W-:-:S04]  /*1330*/  IADD3 R5, PT, PT, R5, 0x80, RZ ;  /* 0x0000008005057810 */ /* 0x000fc80007ffe0ff */
        /* <DEDUP_REMOVED lines=9> */
.L_x_2892:
[----:B------:R-:W-:-:S13]  /*13d0*/  ISETP.GE.U32.AND P0, PT, R5, R3, PT ;  /* 0x000000030500720c */ /* 0x000fda0003f06070 */
[----:B------:R-:W-:Y:S05]  /*13e0*/  @P0 BRA `(.L_x_2894) ;  /* 0x0000000000300947 */ /* 0x000fea0003800000 */
[----:B0-----:R-:W0:Y:S01]  /*13f0*/  LDC.64 R6, c[0x0][0x388] ;  /* 0x0000e200ff067b82 */ /* 0x001e220000000a00 */
[----:B------:R-:W-:Y:S02]  /*1400*/  IADD3 R9, PT, PT, R2, R5, RZ ;  /* 0x0000000502097210 */ /* 0x000fe40007ffe0ff */
[----:B------:R-:W-:-:S03]  /*1410*/  IADD3 R5, PT, PT, R5, 0x80, RZ ;  /* 0x0000008005057810 */ /* 0x000fc60007ffe0ff */
[----:B0-----:R-:W-:-:S05]  /*1420*/  IMAD.WIDE.U32 R6, R9, 0x2, R6 ;  /* 0x0000000209067825 */ /* 0x001fca00078e0006 */
[----:B------:R1:W-:Y:S02]  /*1430*/  STG.E.U16 desc[UR4][R6.64], R11 ;  /* 0x0000000b06007986 */ /* 0x0003e4000c101504 */
.L_x_2893:
[----:B------:R-:W-:-:S13]  /*1440*/  ISETP.GE.U32.AND P0, PT, R5, R3, PT ;  /* 0x000000030500720c */ /* 0x000fda0003f06070 */
[----:B------:R-:W-:Y:S05]  /*1450*/  @P0 BRA `(.L_x_2895) ;  /* 0x0000000000340947 */ /* 0x000fea0003800000 */
[----:B01----:R-:W0:Y:S01]  /*1460*/  LDC.64 R6, c[0x0][0x388] ;  /* 0x0000e200ff067b82 */ /* 0x003e220000000a00 */
[----:B------:R-:W-:Y:S02]  /*1470*/  IADD3 R9, PT, PT, R2, R5, RZ ;  /* 0x0000000502097210 */ /* 0x000fe40007ffe0ff */
[----:B------:R-:W-:-:S03]  /*1480*/  IADD3 R5, PT, PT, R5, 0x80, RZ ;  /* 0x0000008005057810 */ /* 0x000fc60007ffe0ff */
[----:B0-----:R-:W-:-:S05]  /*1490*/  IMAD.WIDE.U32 R6, R9, 0x2, R6 ;  /* 0x0000000209067825 */ /* 0x001fca00078e0006 */
[----:B------:R1:W-:Y:S02]  /*14a0*/  STG.E.U16 desc[UR4][R6.64], R12 ;  /* 0x0000000c06007986 */ /* 0x0003e4000c101504 */
.L_x_2894:
[----:B------:R-:W-:-:S13]  /*14b0*/  ISETP.GE.U32.AND P0, PT, R5, R3, PT ;  /* 0x000000030500720c */ /* 0x000fda0003f06070 */
[----:B------:R-:W-:Y:S05]  /*14c0*/  @P0 BREAK.RELIABLE B1 ;  /* 0x0000000000010942 */ /* 0x000fea0003800100 */
[----:B------:R-:W-:Y:S05]  /*14d0*/  @P0 BRA `(.L_x_2896) ;  /* 0x0000000000300947 */ /* 0x000fea0003800000 */
[----:B01----:R-:W0:Y:S01]  /*14e0*/  LDC.64 R6, c[0x0][0x388] ;  /* 0x0000e200ff067b82 */ /* 0x003e220000000a00 */
[----:B------:R-:W-:Y:S02]  /*14f0*/  IADD3 R9, PT, PT, R2, R5, RZ ;  /* 0x0000000502097210 */ /* 0x000fe40007ffe0ff */
[----:B------:R-:W-:-:S03]  /*1500*/  IADD3 R5, PT, PT, R5, 0x80, RZ ;  /* 0x0000008005057810 */ /* 0x000fc60007ffe0ff */
[----:B0-----:R-:W-:-:S05]  /*1510*/  IMAD.WIDE.U32 R6, R9, 0x2, R6 ;  /* 0x0000000209067825 */ /* 0x001fca00078e0006 */
[----:B------:R2:W-:Y:S02]  /*1520*/  STG.E.U16 desc[UR4][R6.64], R13 ;  /* 0x0000000d06007986 */ /* 0x0005e4000c101504 */
.L_x_2895:
[----:B------:R-:W-:Y:S05]  /*1530*/  BSYNC.RELIABLE B1 ;  /* 0x0000000000017941 */ /* 0x000fea0003800100 */
.L_x_2891:
[----:B------:R-:W-:-:S13]  /*1540*/  ISETP.GE.U32.AND P0, PT, R5, R3, PT ;  /* 0x000000030500720c */ /* 0x000fda0003f06070 */
[----:B012---:R-:W0:Y:S01]  /*1550*/  @!P0 LDC.64 R6, c[0x0][0x388] ;  /* 0x0000e200ff068b82 */ /* 0x007e220000000a00 */
[----:B------:R-:W-:Y:S02]  /*1560*/  @!P0 IADD3 R9, PT, PT, R2, R5, RZ ;  /* 0x0000000502098210 */ /* 0x000fe40007ffe0ff */
[----:B------:R-:W-:-:S03]  /*1570*/  @!P0 IADD3 R5, PT, PT, R5, 0x80, RZ ;  /* 0x0000008005058810 */ /* 0x000fc60007ffe0ff */
[----:B0-----:R-:W-:-:S05]  /*1580*/  @!P0 IMAD.WIDE.U32 R6, R9, 0x2, R6 ;  /* 0x0000000209068825 */ /* 0x001fca00078e0006 */
[----:B------:R2:W-:Y:S02]  /*1590*/  @!P0 STG.E.U16 desc[UR4][R6.64], R14 ;  /* 0x0000000e06008986 */ /* 0x0005e4000c101504 */
.L_x_2896:
[----:B------:R-:W-:Y:S05]  /*15a0*/  BSYNC.RECONVERGENT B0 ;  /* 0x0000000000007941 */ /* 0x000fea0003800200 */
.L_x_2890:
        /* <DEDUP_REMOVED lines=8> */
.L_x_2873:
        /* <DEDUP_REMOVED lines=9> */
[----:B------:R-:W5:Y:S01]  /*16c0*/  LDG.E R20, desc[UR4][R8.64+0x400] ;  /* 0x0004000408147981 */ /* 0x000f62000c1e1900 */
[----:B--2---:R-:W-:-:S03]  /*16d0*/  IMAD.WIDE.U32 R16, R2, 0x2, R16 ;  /* 0x0000000202107825 */ /* 0x004fc600078e0010 */
[----:B------:R-:W2:Y:S01]  /*16e0*/  LDG.E R19, desc[UR4][R8.64+0x600] ;  /* 0x0006000408137981 */ /* 0x000ea2000c1e1900 */
[----:B------:R-:W-:-:S05]  /*16f0*/  IMAD.WIDE.U32 R16, R7, 0x4, R16 ;  /* 0x0000000407107825 */ /* 0x000fca00078e0010 */
[----:B------:R-:W2:Y:S01]  /*1700*/  LDG.E R15, desc[UR4][R16.64] ;  /* 0x00000004100f7981 */ /* 0x000ea2000c1e1900 */
[----:B0-----:R-:W-:-:S03]  /*1710*/  IMAD.WIDE.U32 R4, R2, 0x2, R4 ;  /* 0x0000000202047825 */ /* 0x001fc600078e0004 */
[----:B------:R-:W2:Y:S01]  /*1720*/  LDG.E R14, desc[UR4][R16.64+0x200] ;  /* 0x00020004100e7981 */ /* 0x000ea2000c1e1900 */
[----:B------:R-:W-:-:S03]  /*1730*/  IMAD.WIDE.U32 R26, R7, 0x4, R4 ;  /* 0x00000004071a7825 */ /* 0x000fc600078e0004 */
[----:B------:R-:W2:Y:S01]  /*1740*/  LDG.E R0, desc[UR4][R16.64+0x400] ;  /* 0x0004000410007981 */ /* 0x000ea2000c1e1900 */
[----:B---3--:R-:W-:-:S03]  /*1750*/  IMAD.WIDE.U32 R4, R2, 0x2, R10 ;  /* 0x0000000202047825 */ /* 0x008fc600078e000a */
[----:B------:R-:W3:Y:S04]  /*1760*/  LDG.E R18, desc[UR4][R26.64] ;  /* 0x000000041a127981 */ /* 0x000ee8000c1e1900 */
[----:B------:R-:W3:Y:S01]  /*1770*/  LDG.E R12, desc[UR4][R26.64+0x200] ;  /* 0x000200041a0c7981 */ /* 0x000ee2000c1e1900 */
[----:B------:R-:W-:-:S03]  /*1780*/  IMAD.WIDE.U32 R4, R7, 0x4, R4 ;  /* 0x0000000407047825 */ /* 0x000fc600078e0004 */
[----:B------:R-:W3:Y:S04]  /*1790*/  LDG.E R3, desc[UR4][R26.64+0x400] ;  /* 0x000400041a037981 */ /* 0x000ee8000c1e1900 */
[----:B------:R-:W3:Y:S04]  /*17a0*/  LDG.E R11, desc[UR4][R4.64] ;  /* 0x00000004040b7981 */ /* 0x000ee8000c1e1900 */
[----:B------:R-:W3:Y:S04]  /*17b0*/  LDG.E R13, desc[UR4][R4.64+0x200] ;  /* 0x00020004040d7981 */ /* 0x000ee8000c1e1900 */
[----:B------:R0:W3:Y:S04]  /*17c0*/  LDG.E R8, desc[UR4][R16.64+0x600] ;  /* 0x0006000410087981 */ /* 0x0000e8000c1e1900 */
[----:B------:R-:W3:Y:S04]  /*17d0*/  LDG.E R6, desc[UR4][R26.64+0x600] ;  /* 0x000600041a067981 */ /* 0x000ee8000c1e1900 */
[----:B------:R-:W3:Y:S04]  /*17e0*/  LDG.E R9, desc[UR4][R4.64+0x400] ;  /* 0x0004000404097981 */ /* 0x000ee8000c1e1900 */
[----:B------:R1:W3:Y:S01]  /*17f0*/  LDG.E R10, desc[UR4][R4.64+0x600] ;  /* 0x00060004040a7981 */ /* 0x0002e2000c1e1900 */
[----:B----4-:R-:W-:-:S05]  /*1800*/  HADD2.F32 R23, -RZ, R22.H0_H0 ;  /* 0x20000016ff177230 */ /* 0x010fca0000004100 */
[----:B------:R-:W-:Y:S01]  /*1810*/  FMUL.FTZ R24, R23, -1.4426950216293334961 ;  /* 0xbfb8aa3b17187820 */ /* 0x000fe20000410000 */
[----:B------:R-:W-:-:S05]  /*1820*/  HADD2.F32 R22, -RZ, R22.H1_H1 ;  /* 0x30000016ff167230 */ /* 0x000fca0000004100 */
[----:B------:R-:W4:Y:S01]  /*1830*/  MUFU.EX2 R24, R24 ;  /* 0x0000001800187308 */ /* 0x000f220000000800 */
[--C-:B-----5:R-:W-:Y:S02]  /*1840*/  HADD2.F32 R25, -RZ, R21.reuse.H0_H0 ;  /* 0x20000015ff197230 */ /* 0x120fe40000004100 */
[----:B------:R-:W-:Y:S02]  /*1850*/  HADD2.F32 R21, -RZ, R21.H1_H1 ;  /* 0x30000015ff157230 */ /* 0x000fe40000004100 */
[----:B------:R-:W-:Y:S01]  /*1860*/  FMUL.FTZ R22, R22, -1.4426950216293334961 ;  /* 0xbfb8aa3b16167820 */ /* 0x000fe20000410000 */
[----:B0-----:R-:W-:Y:S02]  /*1870*/  FMUL.FTZ R16, R25, -1.4426950216293334961 ;  /* 0xbfb8aa3b19107820 */ /* 0x001fe40000410000 */
[----:B------:R-:W-:Y:S01]  /*1880*/  FMUL.FTZ R21, R21, -1.4426950216293334961 ;  /* 0xbfb8aa3b15157820 */ /* 0x000fe20000410000 */
[----:B------:R-:W0:Y:S01]  /*1890*/  MUFU.EX2 R23, R22 ;  /* 0x0000001600177308 */ /* 0x000e220000000800 */
[----:B-1----:R-:W-:-:S02]  /*18a0*/  HADD2.F32 R4, -RZ, R20.H0_H0 ;  /* 0x20000014ff047230 */ /* 0x002fc40000004100 */
[----:B------:R-:W-:-:S05]  /*18b0*/  HADD2.F32 R20, -RZ, R20.H1_H1 ;  /* 0x30000014ff147230 */ /* 0x000fca0000004100 */
[----:B------:R4:W1:Y:S01]  /*18c0*/  MUFU.EX2 R26, R21 ;  /* 0x00000015001a7308 */ /* 0x0008620000000800 */
[----:B------:R-:W-:Y:S01]  /*18d0*/  FMUL.FTZ R27, R20, -1.4426950216293334961 ;  /* 0xbfb8aa3b141b7820 */ /* 0x000fe20000410000 */
[----:B------:R-:W-:-:S06]  /*18e0*/  FMUL.FTZ R25, R4, -1.4426950216293334961 ;  /* 0xbfb8aa3b04197820 */ /* 0x000fcc0000410000 */
[----:B------:R-:W5:Y:S01]  /*18f0*/  MUFU.EX2 R16, R16 ;  /* 0x0000001000107308 */ /* 0x000f620000000800 */
[----:B----4-:R-:W-:Y:S01]  /*1900*/  FADD.FTZ R21, R24, 1 ;  /* 0x3f80000018157421 */ /* 0x010fe20000010000 */
[--C-:B--2---:R-:W-:Y:S02]  /*1910*/  HADD2.F32 R4, -RZ, R19.reuse.H0_H0 ;  /* 0x20000013ff047230 */ /* 0x104fe40000004100 */
[----:B------:R-:W-:-:S04]  /*1920*/  HADD2.F32 R19, -RZ, R19.H1_H1 ;  /* 0x30000013ff137230 */ /* 0x000fc80000004100 */
[----:B------:R-:W2:Y:S01]  /*1930*/  MUFU.RCP R21, R21 ;  /* 0x0000001500157308 */ /* 0x000ea20000001000 */
[----:B------:R-:W-:Y:S01]  /*1940*/  FMUL.FTZ R5, R4, -1.4426950216293334961 ;  /* 0xbfb8aa3b04057820 */ /* 0x000fe20000410000 */
[----:B0-----:R-:W-:Y:S01]  /*1950*/  FADD.FTZ R17, R23, 1 ;  /* 0x3f80000017117421 */ /* 0x001fe20000010000 */
[----:B------:R-:W-:-:S05]  /*1960*/  FMUL.FTZ R4, R19, -1.4426950216293334961 ;  /* 0xbfb8aa3b13047820 */ /* 0x000fca0000410000 */
[----:B------:R-:W0:Y:S01]  /*1970*/  MUFU.EX2 R22, R27 ;  /* 0x0000001b00167308 */ /* 0x000e220000000800 */
[----:B-1----:R-:W-:Y:S01]  /*1980*/  FADD.FTZ R19, R26, 1 ;  /* 0x3f8000001a137421 */ /* 0x002fe20000010000 */
[----:B-----5:R-:W-:Y:S01]  /*1990*/  FADD.FTZ R20, R16, 1 ;  /* 0x3f80000010147421 */ /* 0x020fe20000010000 */
[----:B------:R-:W-:-:S05]  /*19a0*/  HADD2.F32 R16, -RZ, R15.H0_H0 ;  /* 0x2000000fff107230 */ /* 0x000fca0000004100 */
[----:B------:R-:W1:Y:S01]  /*19b0*/  MUFU.EX2 R25, R25 ;  /* 0x0000001900197308 */ /* 0x000e620000000800 */
[----:B---3--:R-:W-:Y:S02]  /*19c0*/  HADD2.F32 R23, -RZ, R18.H0_H0 ;  /* 0x20000012ff177230 */ /* 0x008fe40000004100 */
[----:B--2---:R-:W-:-:S05]  /*19d0*/  FFMA.FTZ R24, -R16, R21, R16 ;  /* 0x0000001510187223 */ /* 0x004fca0000010110 */
[----:B------:R-:W2:Y:S01]  /*19e0*/  MUFU.RCP R17, R17 ;  /* 0x0000001100117308 */ /* 0x000ea20000001000 */
[----:B------:R-:W-:Y:S02]  /*19f0*/  HADD2.F32 R26, -RZ, R15.H1_H1 ;  /* 0x3000000fff1a7230 */ /* 0x000fe40000004100 */
[----:B0-----:R-:W-:-:S05]  /*1a00*/  FADD.FTZ R15, R22, 1 ;  /* 0x3f800000160f7421 */ /* 0x001fca0000010000 */
[----:B------:R-:W0:Y:S01]  /*1a10*/  MUFU.EX2 R5, R5 ;  /* 0x0000000500057308 */ /* 0x000e220000000800 */
[----:B------:R-:W-:-:S07]  /*1a20*/  HADD2.F32 R22, -RZ, R11.H0_H0 ;  /* 0x2000000bff167230 */ /* 0x000fce0000004100 */
[----:B------:R-:W3:Y:S01]  /*1a30*/  MUFU.EX2 R4, R4 ;  /* 0x0000000400047308 */ /* 0x000ee20000000800 */
[----:B------:R-:W-:-:S07]  /*1a40*/  FMUL.FTZ R23, R23, R24 ;  /* 0x0000001817177220 */ /* 0x000fce0000410000 */
[----:B------:R-:W4:Y:S01]  /*1a50*/  MUFU.RCP R19, R19 ;  /* 0x0000001300137308 */ /* 0x000f220000001000 */
[----:B------:R-:W-:Y:S01]  /*1a60*/  FFMA.FTZ R21, R22, R21, R23 ;  /* 0x0000001516157223 */ /* 0x000fe20000010017 */
[----:B------:R-:W-:Y:S02]  /*1a70*/  HADD2.F32 R22, -RZ, R14.H1_H1 ;  /* 0x3000000eff167230 */ /* 0x000fe40000004100 */
[----:B-1----:R-:W-:Y:S01]  /*1a80*/  FADD.FTZ R28, R25, 1 ;  /* 0x3f800000191c7421 */ /* 0x002fe20000010000 */
[----:B------:R-:W-:Y:S02]  /*1a90*/  HADD2.F32 R18, -RZ, R18.H1_H1 ;  /* 0x30000012ff127230 */ /* 0x000fe40000004100 */
[----:B--2---:R-:W-:Y:S01]  /*1aa0*/  FFMA.FTZ R25, -R26, R17, R26 ;  /* 0x000000111a197223 */ /* 0x004fe2000001011a */
[----:B------:R-:W-:Y:S02]  /*1ab0*/  HADD2.F32 R24, -RZ, R12.H0_H0 ;  /* 0x2000000cff187230 */ /* 0x000fe40000004100 */
[----:B0-----:R-:W-:Y:S01]  /*1ac0*/  FADD.FTZ R26, R5, 1 ;  /* 0x3f800000051a7421 */ /* 0x001fe20000010000 */
[----:B------:R-:W-:-:S02]  /*1ad0*/  HADD2.F32 R23, -RZ, R11.H1_H1 ;  /* 0x3000000bff177230 */ /* 0x000fc40000004100 */
[----:B---3--:R-:W-:Y:S01]  /*1ae0*/  FADD.FTZ R11, R4, 1 ;  /* 0x3f800000040b7421 */ /* 0x008fe20000010000 */
[----:B------:R-:W-:Y:S01]  /*1af0*/  HADD2.F32 R12, -RZ, R12.H1_H1 ;  /* 0x3000000cff0c7230 */ /* 0x000fe20000004100 */
[----:B------:R-:W0:Y:S01]  /*1b00*/  MUFU.RCP R16, R28 ;  /* 0x0000001c00107308 */ /* 0x000e220000001000 */
[----:B------:R-:W-:Y:S01]  /*1b10*/  FMUL.FTZ R18, R18, R25 ;  /* 0x0000001912127220 */ /* 0x000fe20000410000 */
[----:B------:R-:W-:Y:S02]  /*1b20*/  HADD2.F32 R27, -RZ, R14.H0_H0 ;  /* 0x2000000eff1b7230 */ /* 0x000fe40000004100 */
[----:B----4-:R-:W-:-:S04]  /*1b30*/  FFMA.FTZ R5, -R22, R19, R22 ;  /* 0x0000001316057223 */ /* 0x010fc80000010116 */
[----:B------:R-:W1:Y:S01]  /*1b40*/  MUFU.RCP R15, R15 ;  /* 0x0000000f000f7308 */ /* 0x000e620000001000 */
[--C-:B------:R-:W-:Y:S02]  /*1b50*/  HADD2.F32 R25, -RZ, R13.reuse.H0_H0 ;  /* 0x2000000dff197230 */ /* 0x100fe40000004100 */
[----:B------:R-:W-:Y:S02]  /*1b60*/  HADD2.F32 R22, -RZ, R13.H1_H1 ;  /* 0x3000000dff167230 */ /* 0x000fe40000004100 */
[----:B------:R-:W-:Y:S02]  /*1b70*/  FMUL.FTZ R13, R12, R5 ;  /* 0x000000050c0d7220 */ /* 0x000fe40000410000 */
[----:B------:R-:W2:Y:S01]  /*1b80*/  LDC.64 R4, c[0x0][0x388] ;  /* 0x0000e200ff047b82 */ /* 0x000ea20000000a00 */
[----:B------:R-:W3:Y:S01]  /*1b90*/  MUFU.RCP R14, R26 ;  /* 0x0000001a000e7308 */ /* 0x000ee20000001000 */
[----:B------:R-:W-:Y:S01]  /*1ba0*/  FFMA.FTZ R19, R22, R19, R13 ;  /* 0x0000001316137223 */ /* 0x000fe2000001000d */
[----:B------:R-:W-:-:S06]  /*1bb0*/  HADD2.F32 R12, -RZ, R3.H0_H0 ;  /* 0x20000003ff0c7230 */ /* 0x000fcc0000004100 */
[----:B------:R-:W4:Y:S01]  /*1bc0*/  MUFU.RCP R20, R20 ;  /* 0x0000001400147308 */ /* 0x000f220000001000 */
[----:B------:R-:W-:-:S07]  /*1bd0*/  HADD2.F32 R13, -RZ, R3.H1_H1 ;  /* 0x30000003ff0d7230 */ /* 0x000fce0000004100 */
[----:B------:R-:W5:Y:S01]  /*1be0*/  MUFU.RCP R11, R11 ;  /* 0x0000000b000b7308 */ /* 0x000f620000001000 */
[--C-:B------:R-:W-:Y:S02]  /*1bf0*/  HADD2.F32 R3, -RZ, R0.reuse.H0_H0 ;  /* 0x20000000ff037230 */ /* 0x100fe40000004100 */
[----:B------:R-:W-:Y:S02]  /*1c00*/  HADD2.F32 R0, -RZ, R0.H1_H1 ;  /* 0x30000000ff007230 */ /* 0x000fe40000004100 */
[----:B------:R-:W-:Y:S01]  /*1c10*/  FFMA.FTZ R18, R23, R17, R18 ;  /* 0x0000001117127223 */ /* 0x000fe20000010012 */
[--C-:B------:R-:W-:Y:S02]  /*1c20*/  HADD2.F32 R23, -RZ, R8.reuse.H0_H0 ;  /* 0x20000008ff177230 */ /* 0x100fe40000004100 */
[----:B0-----:R-:W-:Y:S01]  /*1c30*/  FFMA.FTZ R3, -R3, R16, R3 ;  /* 0x0000001003037223 */ /* 0x001fe20000010103 */
[----:B------:R-:W-:Y:S02]  /*1c40*/  HADD2.F32 R22, -RZ, R8.H1_H1 ;  /* 0x30000008ff167230 */ /* 0x000fe40000004100 */
[----:B-1----:R-:W-:Y:S01]  /*1c50*/  FFMA.FTZ R0, -R0, R15, R0 ;  /* 0x0000000f00007223 */ /* 0x002fe20000010100 */
[----:B------:R-:W-:-:S02]  /*1c60*/  HADD2.F32 R17, -RZ, R6.H0_H0 ;  /* 0x20000006ff117230 */ /* 0x000fc40000004100 */
[----:B------:R-:W-:Y:S02]  /*1c70*/  HADD2.F32 R8, -RZ, R6.H1_H1 ;  /* 0x30000006ff087230 */ /* 0x000fe40000004100 */
[----:B---3--:R-:W-:Y:S01]  /*1c80*/  FFMA.FTZ R6, -R23, R14, R23 ;  /* 0x0000000e17067223 */ /* 0x008fe20000010117 */
[----:B----4-:R-:W-:Y:S01]  /*1c90*/  FFMA.FTZ R27, -R27, R20, R27 ;  /* 0x000000141b1b7223 */ /* 0x010fe2000001011b */
[----:B------:R-:W-:Y:S01]  /*1ca0*/  FMUL.FTZ R12, R12, R3 ;  /* 0x000000030c0c7220 */ /* 0x000fe20000410000 */
[----:B------:R-:W-:Y:S01]  /*1cb0*/  FMUL.FTZ R13, R13, R0 ;  /* 0x000000000d0d7220 */ /* 0x000fe20000410000 */
[--C-:B------:R-:W-:Y:S02]  /*1cc0*/  HADD2.F32 R3, -RZ, R9.reuse.H0_H0 ;  /* 0x20000009ff037230 */ /* 0x100fe40000004100 */
[----:B-----5:R-:W-:Y:S01]  /*1cd0*/  FFMA.FTZ R23, -R22, R11, R22 ;  /* 0x0000000b16177223 */ /* 0x020fe20000010116 */
[----:B------:R-:W-:Y:S02]  /*1ce0*/  HADD2.F32 R0, -RZ, R9.H1_H1 ;  /* 0x30000009ff007230 */ /* 0x000fe40000004100 */
[----:B------:R-:W-:-:S02]  /*1cf0*/  HADD2.F32 R9, -RZ, R10.H0_H0 ;  /* 0x2000000aff097230 */ /* 0x000fc40000004100 */
[----:B------:R-:W-:Y:S01]  /*1d00*/  FMUL.FTZ R24, R24, R27 ;  /* 0x0000001b18187220 */ /* 0x000fe20000410000 */
[----:B------:R-:W-:Y:S02]  /*1d10*/  HADD2.F32 R10, -RZ, R10.H1_H1 ;  /* 0x3000000aff0a7230 */ /* 0x000fe40000004100 */
[----:B------:R-:W-:Y:S01]  /*1d20*/  FMUL.FTZ R6, R17, R6 ;  /* 0x0000000611067220 */ /* 0x000fe20000410000 */
[----:B------:R-:W-:Y:S01]  /*1d30*/  FMUL.FTZ R23, R8, R23 ;  /* 0x0000001708177220 */ /* 0x000fe20000410000 */
[----:B--2---:R-:W-:-:S04]  /*1d40*/  IMAD.WIDE.U32 R4, R2, 0x2, R4 ;  /* 0x0000000202047825 */ /* 0x004fc800078e0004 */
[----:B------:R-:W-:Y:S01]  /*1d50*/  FFMA.FTZ R20, R25, R20, R24 ;  /* 0x0000001419147223 */ /* 0x000fe20000010018 */
[----:B------:R-:W-:Y:S01]  /*1d60*/  FFMA.FTZ R3, R3, R16, R12 ;  /* 0x0000001003037223 */ /* 0x000fe2000001000c */
[----:B------:R-:W-:Y:S01]  /*1d70*/  FFMA.FTZ R0, R0, R15, R13 ;  /* 0x0000000f00007223 */ /* 0x000fe2000001000d */
[----:B------:R-:W-:Y:S01]  /*1d80*/  FFMA.FTZ R6, R9, R14, R6 ;  /* 0x0000000e09067223 */ /* 0x000fe20000010006 */
[----:B------:R-:W-:Y:S01]  /*1d90*/  FFMA.FTZ R23, R10, R11, R23 ;  /* 0x0000000b0a177223 */ /* 0x000fe20000010017 */
[----:B------:R-:W-:Y:S01]  /*1da0*/  F2FP.F16.F32.PACK_AB R21, R18, R21 ;  /* 0x000000151215723e */ /* 0x000fe200000000ff */
[----:B------:R-:W-:Y:S01]  /*1db0*/  IMAD.WIDE.U32 R4, R7, 0x4, R4 ;  /* 0x0000000407047825 */ /* 0x000fe200078e0004 */
[----:B------:R-:W-:Y:S02]  /*1dc0*/  F2FP.F16.F32.PACK_AB R19, R19, R20 ;  /* 0x000000141313723e */ /* 0x000fe400000000ff */
[----:B------:R-:W-:Y:S02]  /*1dd0*/  F2FP.F16.F32.PACK_AB R3, R0, R3 ;  /* 0x000000030003723e */ /* 0x000fe400000000ff */
[----:B------:R-:W-:Y:S01]  /*1de0*/  F2FP.F16.F32.PACK_AB R23, R23, R6 ;  /* 0x000000061717723e */ /* 0x000fe200000000ff */
[----:B------:R-:W-:Y:S04]  /*1df0*/  STG.E desc[UR4][R4.64], R21 ;  /* 0x0000001504007986 */ /* 0x000fe8000c101904 */
[----:B------:R-:W-:Y:S04]  /*1e00*/  STG.E desc[UR4][R4.64+0x200], R19 ;  /* 0x0002001304007986 */ /* 0x000fe8000c101904 */
[----:B------:R-:W-:Y:S04]  /*1e10*/  STG.E desc[UR4][R4.64+0x400], R3 ;  /* 0x0004000304007986 */ /* 0x000fe8000c101904 */
[----:B------:R-:W-:Y:S01]  /*1e20*/  STG.E desc[UR4][R4.64+0x600], R23 ;  /* 0x0006001704007986 */ /* 0x000fe2000c101904 */
[----:B------:R-:W-:Y:S05]  /*1e30*/  EXIT ;  /* 0x000000000000794d */ /* 0x000fea0003800000 */
.L_x_2897:
        /* <DEDUP_REMOVED lines=12> */
.L_x_9518:


//--------------------- .text._ZN2at6native29vectorized_elementwise_kernelILi4EZZZNS0_14glu_jvp_kernelERNS_18TensorIteratorBaseEENKUlvE_clEvENKUlvE1_clEvEUlN3c104HalfES7_S7_S7_E_St5arrayIPcLm5EEEEviT0_T1_ --------------------------
	.section	.text._ZN2at6native29vectorized_elementwise_kernelILi4EZZZNS0_14glu_jvp_kernelERNS_18TensorIteratorBaseEENKUlvE_clEvENKUlvE1_clEvEUlN3c104HalfES7_S7_S7_E_St5arrayIPcLm5EEEEviT0_T1_,"ax",@progbits
	.align	128
        .global         _ZN2at6native29vectorized_elementwise_kernelILi4EZZZNS0_14glu_jvp_kernelERNS_18TensorIteratorBaseEENKUlvE_clEvENKUlvE1_clEvEUlN3c104HalfES7_S7_S7_E_St5arrayIPcLm5EEEEviT0_T1_
        .type           _ZN2at6native29vectorized_elementwise_kernelILi4EZZZNS0_14glu_jvp_kernelERNS_18TensorIteratorBaseEENKUlvE_clEvENKUlvE1_clEvEUlN3c104HalfES7_S7_S7_E_St5arrayIPcLm5EEEEviT0_T1_,@function
        .size           _ZN2at6native29vectorized_elementwise_kernelILi4EZZZNS0_14glu_jvp_kernelERNS_18TensorIteratorBaseEENKUlvE_clEvENKUlvE1_clEvEUlN3c104HalfES7_S7_S7_E_St5arrayIPcLm5EEEEviT0_T1_,(.L_x_9519 - _ZN2at6native29vectorized_elementwise_kernelILi4EZZZNS0_14glu_jvp_kernelERNS_18TensorIteratorBaseEENKUlvE_clEvENKUlvE1_clEvEUlN3c104HalfES7_S7_S7_E_St5arrayIPcLm5EEEEviT0_T1_)
        .other          _ZN2at6native29vectorized_elementwise_kernelILi4EZZZNS0_14glu_jvp_kernelERNS_18TensorIteratorBaseEENKUlvE_clEvENKUlvE1_clEvEUlN3c104HalfES7_S7_S7_E_St5arrayIPcLm5EEEEviT0_T1_,@"STO_CUDA_ENTRY STV_DEFAULT"
_ZN2at6native29vectorized_elementwise_kernelILi4EZZZNS0_14glu_jvp_kernelERNS_18TensorIteratorBaseEENKUlvE_clEvENKUlvE1_clEvEUlN3c104HalfES7_S7_S7_E_St5arrayIPcLm5EEEEviT0_T1_:
.text._ZN2at6native29vectorized_elementwise_kernelILi4EZZZNS0_14glu_jvp_kernelERNS_18TensorIteratorBaseEENKUlvE_clEvENKUlvE1_clEvEUlN3c104HalfES7_S7_S7_E_St5arrayIPcLm5EEEEviT0_T1_:
        /* <DEDUP_REMOVED lines=176> */
.L_x_2900:
[----:B------:R-:W-:Y:S05]  /*0b00*/  BSYNC.RECONVERGENT B0 ;  /* 0x0000000000007941 */ /* 0x000fea0003800200 */
.L_x_2899:
        /* <DEDUP_REMOVED lines=16> */
.L_x_2902:
[----:B------:R-:W-:Y:S05]  /*0c10*/  BSYNC.RECONVERGENT B0 ;  /* 0x0000000000007941 */ /* 0x000fea0003800200 */
.L_x_2901:
        /* <DEDUP_REMOVED lines=16> */
.L_x_2904:
[----:B------:R-:W-:Y:S05]  /*0d20*/  BSYNC.RECONVERGENT B0 ;  /* 0x0000000000007941 */ /* 0x000fea0003800200 */
.L_x_2903:
        /* <DEDUP_REMOVED lines=27> */
.L_x_2906:
[----:B------:R-:W-:Y:S05]  /*0ee0*/  BSYNC.RECONVERGENT B0 ;  /* 0x0000000000007941 */ /* 0x000fea0003800200 */
.L_x_2905:
        /* <DEDUP_REMOVED lines=14> */
.L_x_2908:
[----:B------:R-:W-:Y:S05]  /*0fd0*/  BSYNC.RECONVERGENT B0 ;  /* 0x0000000000007941 */ /* 0x000fea0003800200 */
.L_x_2907:
        /* <DEDUP_REMOVED lines=14> */
.L_x_2910:
[----:B------:R-:W-:Y:S05]  /*10c0*/  BSYNC.RECONVERGENT B0 ;  /* 0x0000000000007941 */ /* 0x000fea0003800200 */
.L_x_2909:
        /* <DEDUP_REMOVED lines=14> */
.L_x_2912:
[----:B------:R-:W-:Y:S05]  /*11b0*/  BSYNC.RECONVERGENT B0 ;  /* 0x0000000000007941 */ /* 0x000fea0003800200 */
.L_x_2911:
        /* <DEDUP_REMOVED lines=14> */
.L_x_2914:
[----:B------:R-:W-:Y:S05]  /*12a0*/  BSYNC.RECONVERGENT B0 ;  /* 0x0000000000007941 */ /* 0x000fea0003800200 */
.L_x_2913:
        /* <DEDUP_REMOVED lines=18> */
.L_x_2917:
[----:B------:R-:W-:-:S13]  /*13d0*/  ISETP.GE.U32.AND P0, PT, R5, R3, PT ;  /* 0x000000030500720c */ /* 0x000fda0003f06070 */
[----:B------:R-:W-:Y:S05]  /*13e0*/  @P0 BRA `(.L_x_2919) ;  /* 0x0000000000300947 */ /* 0x000fea0003800000 */
[----:B0-----:R-:W0:Y:S01]  /*13f0*/  LDC.64 R6, c[0x0][0x388] ;  /* 0x0000e200ff067b82 */ /* 0x001e220000000a00 */
[----:B------:R-:W-:Y:S02]  /*1400*/  IADD3 R9, PT, PT, R2, R5, RZ ;  /* 0x0000000502097210 */ /* 0x000fe40007ffe0ff */
[----:B------:R-:W-:-:S03]  /*1410*/  IADD3 R5, PT, PT, R5, 0x80, RZ ;  /* 0x0000008005057810 */ /* 0x000fc60007ffe0ff */
[----:B0-----:R-:W-:-:S05]  /*1420*/  IMAD.WIDE.U32 R6, R9, 0x2, R6 ;  /* 0x0000000209067825 */ /* 0x001fca00078e0006 */
[----:B------:R1:W-:Y:S02]  /*1430*/  STG.E.U16 desc[UR4][R6.64], R11 ;  /* 0x0000000b06007986 */ /* 0x0003e4000c101504 */
.L_x_2918:
[----:B------:R-:W-:-:S13]  /*1440*/  ISETP.GE.U32.AND P0, PT, R5, R3, PT ;  /* 0x000000030500720c */ /* 0x000fda0003f06070 */
[----:B------:R-:W-:Y:S05]  /*1450*/  @P0 BRA `(.L_x_2920) ;  /* 0x0000000000340947 */ /* 0x000fea0003800000 */
[----:B01----:R-:W0:Y:S01]  /*1460*/  LDC.64 R6, c[0x0][0x388] ;  /* 0x0000e200ff067b82 */ /* 0x003e220000000a00 */
[----:B------:R-:W-:Y:S02]  /*1470*/  IADD3 R9, PT, PT, R2, R5, RZ ;  /* 0x0000000502097210 */ /* 0x000fe40007ffe0ff */
[----:B------:R-:W-:-:S03]  /*1480*/  IADD3 R5, PT, PT, R5, 0x80, RZ ;  /* 0x0000008005057810 */ /* 0x000fc60007ffe0ff */
[----:B0-----:R-:W-:-:S05]  /*1490*/  IMAD.WIDE.U32 R6, R9, 0x2, R6 ;  /* 0x0000000209067825 */ /* 0x001fca00078e0006 */
[----:B------:R1:W-:Y:S02]  /*14a0*/  STG.E.U16 desc[UR4][R6.64], R12 ;  /* 0x0000000c06007986 */ /* 0x0003e4000c101504 */
.L_x_2919:
        /* <DEDUP_REMOVED lines=8> */
.L_x_2920:
[----:B------:R-:W-:Y:S05]  /*1530*/  BSYNC.RELIABLE B1 ;  /* 0x0000000000017941 */ /* 0x000fea0003800100 */
.L_x_2916:
[----:B------:R-:W-:-:S13]  /*1540*/  ISETP.GE.U32.AND P0, PT, R5, R3, PT ;  /* 0x000000030500720c */ /* 0x000fda0003f06070 */
[----:B012---:R-:W0:Y:S01]  /*1550*/  @!P0 LDC.64 R6, c[0x0][0x388] ;  /* 0x0000e200ff068b82 */ /* 0x007e220000000a00 */
[----:B------:R-:W-:Y:S02]  /*1560*/  @!P0 IADD3 R9, PT, PT, R2, R5, RZ ;  /* 0x0000000502098210 */ /* 0x000fe40007ffe0ff */
[----:B------:R-:W-:-:S03]  /*1570*/  @!P0 IADD3 R5, PT, PT, R5, 0x80, RZ ;  /* 0x0000008005058810 */ /* 0x000fc60007ffe0ff */
[----:B0-----:R-:W-:-:S05]  /*1580*/  @!P0 IMAD.WIDE.U32 R6, R9, 0x2, R6 ;  /* 0x0000000209068825 */ /* 0x001fca00078e0006 */
[----:B------:R2:W-:Y:S02]  /*1590*/  @!P0 STG.E.U16 desc[UR4][R6.64], R14 ;  /* 0x0000000e06008986 */ /* 0x0005e4000c101504 */
.L_x_2921:
[----:B------:R-:W-:Y:S05]  /*15a0*/  BSYNC.RECONVERGENT B0 ;  /* 0x0000000000007941 */ /* 0x000fea0003800200 */
.L_x_2915:
        /* <DEDUP_REMOVED lines=8> */
.L_x_2898:
[----:B------:R-:W0:Y:S01]  /*1630*/  S2R R0, SR_TID.X ;  /* 0x0000000000007919 */ /* 0x000e220000002100 */
[----:B------:R-:W1:Y:S08]  /*1640*/  LDC.64 R4, c[0x0][0x398] ;  /* 0x0000e600ff047b82 */ /* 0x000e700000000a00 */
[----:B------:R-:W2:Y:S01]  /*1650*/  LDC.64 R8, c[0x0][0x3a8] ;  /* 0x0000ea00ff087b82 */ /* 0x000ea20000000a00 */
[----:B-1----:R-:W-:-:S04]  /*1660*/  IMAD.WIDE.U32 R4, R2, 0x2, R4 ;  /* 0x0000000202047825 */ /* 0x002fc800078e0004 */
[----:B0-----:R-:W-:-:S03]  /*1670*/  IMAD.WIDE.U32 R6, R0, 0x8, R4 ;  /* 0x0000000800067825 */ /* 0x001fc600078e0004 */
[----:B------:R-:W0:Y:S02]  /*1680*/  LDC.64 R4, c[0x0][0x390] ;  /* 0x0000e400ff047b82 */ /* 0x000e240000000a00 */
[----:B------:R-:W3:Y:S04]  /*1690*/  LDG.E.64 R18, desc[UR4][R6.64] ;  /* 0x0000000406127981 */ /* 0x000ee8000c1e1b00 */
[----:B------:R-:W4:Y:S01]  /*16a0*/  LDG.E.64 R16, desc[UR4][R6.64+0x400] ;  /* 0x0004000406107981 */ /* 0x000f22000c1e1b00 */
[----:B--2---:R-:W-:-:S04]  /*16b0*/  IMAD.WIDE.U32 R8, R2, 0x2, R8 ;  /* 0x0000000202087825 */ /* 0x004fc800078e0008 */
[----:B------:R-:W-:-:S05]  /*16c0*/  IMAD.WIDE.U32 R24, R0, 0x8, R8 ;  /* 0x0000000800187825 */ /* 0x000fca00078e0008 */
[----:B------:R-:W2:Y:S04]  /*16d0*/  LDG.E.64 R12, desc[UR4][R24.64] ;  /* 0x00000004180c7981 */ /* 0x000ea8000c1e1b00 */
[----:B------:R-:W5:Y:S01]  /*16e0*/  LDG.E.64 R6, desc[UR4][R24.64+0x400] ;  /* 0x0004000418067981 */ /* 0x000f62000c1e1b00 */
[----:B0-----:R-:W-:-:S04]  /*16f0*/  IMAD.WIDE.U32 R4, R2, 0x2, R4 ;  /* 0x0000000202047825 */ /* 0x001fc800078e0004 */
[----:B------:R-:W-:Y:S02]  /*1700*/  IMAD.WIDE.U32 R20, R0, 0x8, R4 ;  /* 0x0000000800147825 */ /* 0x000fe400078e0004 */
[----:B------:R-:W0:Y:S03]  /*1710*/  LDC.64 R4, c[0x0][0x3a0] ;  /* 0x0000e800ff047b82 */ /* 0x000e260000000a00 */
[----:B------:R-:W5:Y:S04]  /*1720*/  LDG.E.64 R14, desc[UR4][R20.64] ;  /* 0x00000004140e7981 */ /* 0x000f68000c1e1b00 */
[----:B------:R1:W5:Y:S01]  /*1730*/  LDG.E.64 R10, desc[UR4][R20.64+0x400] ;  /* 0x00040004140a7981 */ /* 0x000362000c1e1b00 */
[----:B0-----:R-:W-:-:S04]  /*1740*/  IMAD.WIDE.U32 R4, R2, 0x2, R4 ;  /* 0x0000000202047825 */ /* 0x001fc800078e0004 */
[----:B------:R-:W-:-:S05]  /*1750*/  IMAD.WIDE.U32 R22, R0, 0x8, R4 ;  /* 0x0000000800167825 */ /* 0x000fca00078e0004 */
[----:B------:R-:W5:Y:S04]  /*1760*/  LDG.E.64 R4, desc[UR4][R22.64] ;  /* 0x0000000416047981 */ /* 0x000f68000c1e1b00 */
[----:B------:R0:W5:Y:S01]  /*1770*/  LDG.E.64 R8, desc[UR4][R22.64+0x400] ;  /* 0x0004000416087981 */ /* 0x000162000c1e1b00 */
[--C-:B---3--:R-:W-:Y:S02]  /*1780*/  HADD2.F32 R3, -RZ, R18.reuse.H0_H0 ;  /* 0x20000012ff037230 */ /* 0x108fe40000004100 */
[----:B------:R-:W-:-:S03]  /*1790*/  HADD2.F32 R18, -RZ, R18.H1_H1 ;  /* 0x30000012ff127230 */ /* 0x000fc60000004100 */
[----:B------:R-:W-:Y:S02]  /*17a0*/  FMUL.FTZ R3, R3, -1.4426950216293334961 ;  /* 0xbfb8aa3b03037820 */ /* 0x000fe40000410000 */
[----:B------:R-:W-:Y:S01]  /*17b0*/  FMUL.FTZ R18, R18, -1.4426950216293334961 ;  /* 0xbfb8aa3b12127820 */ /* 0x000fe20000410000 */
[----:B-1----:R-:W-:-:S03]  /*17c0*/  HADD2.F32 R20, -RZ, R19.H0_H0 ;  /* 0x20000013ff147230 */ /* 0x002fc60000004100 */
[----:B------:R-:W1:Y:S01]  /*17d0*/  MUFU.EX2 R3, R3 ;  /* 0x0000000300037308 */ /* 0x000e620000000800 */
[----:B------:R-:W-:Y:S02]  /*17e0*/  HADD2.F32 R21, -RZ, R19.H1_H1 ;  /* 0x30000013ff157230 */ /* 0x000fe40000004100 */
[----:B------:R-:W-:Y:S01]  /*17f0*/  FMUL.FTZ R19, R20, -1.4426950216293334961 ;  /* 0xbfb8aa3b14137820 */ /* 0x000fe20000410000 */
[----:B----4-:R-:W-:-:S04]  /*1800*/  HADD2.F32 R20, -RZ, R16.H0_H0 ;  /* 0x20000010ff147230 */ /* 0x010fc80000004100 */
[----:B------:R-:W3:Y:S01]  /*1810*/  MUFU.EX2 R18, R18 ;  /* 0x0000001200127308 */ /* 0x000ee20000000800 */
[----:B0-----:R-:W-:Y:S02]  /*1820*/  HADD2.F32 R22, -RZ, R16.H1_H1 ;  /* 0x30000010ff167230 */ /* 0x001fe40000004100 */
[----:B------:R-:W-:Y:S01]  /*1830*/  FMUL.FTZ R16, R20, -1.4426950216293334961 ;  /* 0xbfb8aa3b14107820 */ /* 0x000fe20000410000 */
[--C-:B------:R-:W-:Y:S02]  /*1840*/  HADD2.F32 R20, -RZ, R17.reuse.H0_H0 ;  /* 0x20000011ff147230 */ /* 0x100fe40000004100 */
[----:B------:R-:W-:Y:S02]  /*1850*/  HADD2.F32 R17, -RZ, R17.H1_H1 ;  /* 0x30000011ff117230 */ /* 0x000fe40000004100 */
[----:B------:R-:W-:Y:S01]  /*1860*/  FMUL.FTZ R22, R22, -1.4426950216293334961 ;  /* 0xbfb8aa3b16167820 */ /* 0x000fe20000410000 */
[----:B------:R-:W-:Y:S02]  /*1870*/  FMUL.FTZ R21, R21, -1.4426950216293334961 ;  /* 0xbfb8aa3b15157820 */ /* 0x000fe40000410000 */
[----:B------:R-:W-:Y:S01]  /*1880*/  FMUL.FTZ R24, R17, -1.4426950216293334961 ;  /* 0xbfb8aa3b11187820 */ /* 0x000fe20000410000 */
[----:B-1----:R-:W-:Y:S01]  /*1890*/  FADD.FTZ R17, R3, 1 ;  /* 0x3f80000003117421 */ /* 0x002fe20000010000 */
[----:B------:R-:W0:Y:S01]  /*18a0*/  MUFU.EX2 R19, R19 ;  /* 0x0000001300137308 */ /* 0x000e220000000800 */
[----:B---3--:R-:W-:-:S07]  /*18b0*/  FADD.FTZ R18, R18, 1 ;  /* 0x3f80000012127421 */ /* 0x008fce0000010000 */
[----:B------:R-:W1:Y:S01]  /*18c0*/  MUFU.EX2 R22, R22 ;  /* 0x0000001600167308 */ /* 0x000e620000000800 */
[----:B------:R-:W-:-:S07]  /*18d0*/  FMUL.FTZ R20, R20, -1.4426950216293334961 ;  /* 0xbfb8aa3b14147820 */ /* 0x000fce0000410000 */
[----:B------:R-:W3:Y:S08]  /*18e0*/  MUFU.EX2 R23, R21 ;  /* 0x0000001500177308 */ /* 0x000ef00000000800 */
[----:B------:R-:W-:Y:S08]  /*18f0*/  MUFU.RCP R17, R17 ;  /* 0x0000001100117308 */ /* 0x000ff00000001000 */
[----:B------:R-:W4:Y:S08]  /*1900*/  MUFU.RCP R18, R18 ;  /* 0x0000001200127308 */ /* 0x000f300000001000 */
[----:B------:R-:W4:Y:S01]  /*1910*/  MUFU.EX2 R16, R16 ;  /* 0x0000001000107308 */ /* 0x000f220000000800 */
[----:B--2---:R-:W-:-:S07]  /*1920*/  HADD2.F32 R25, -RZ, R12.H1_H1 ;  /* 0x3000000cff197230 */ /* 0x004fce0000004100 */
[----:B------:R2:W4:Y:S01]  /*1930*/  MUFU.EX2 R21, R24 ;  /* 0x0000001800157308 */ /* 0x0005220000000800 */
[----:B0-----:R-:W-:Y:S01]  /*1940*/  FADD.FTZ R19, R19, 1 ;  /* 0x3f80000013137421 */ /* 0x001fe20000010000 */
[----:B-1----:R-:W-:Y:S01]  /*1950*/  FADD.FTZ R27, R22, 1 ;  /* 0x3f800000161b7421 */ /* 0x002fe20000010000 */
[----:B---3--:R-:W-:Y:S01]  /*1960*/  FADD.FTZ R3, R23, 1 ;  /* 0x3f80000017037421 */ /* 0x008fe20000010000 */
[----:B-----5:R-:W-:-:S04]  /*1970*/  HADD2.F32 R22, -RZ, R14.H0_H0 ;  /* 0x2000000eff167230 */ /* 0x020fc80000004100 */
[----:B------:R-:W0:Y:S01]  /*1980*/  MUFU.EX2 R20, R20 ;  /* 0x0000001400147308 */ /* 0x000e220000000800 */
[----:B--2---:R-:W-:Y:S02]  /*1990*/  HADD2.F32 R24, -RZ, R12.H0_H0 ;  /* 0x2000000cff187230 */ /* 0x004fe40000004100 */
[----:B----4-:R-:W-:Y:S01]  /*19a0*/  FFMA.FTZ R25, -R25, R18, R25 ;  /* 0x0000001219197223 */ /* 0x010fe20000010119 */
[----:B------:R-:W-:Y:S02]  /*19b0*/  HADD2.F32 R12, -RZ, R14.H1_H1 ;  /* 0x3000000eff0c7230 */ /* 0x000fe40000004100 */
[----:B------:R-:W-:Y:S01]  /*19c0*/  FADD.FTZ R16, R16, 1 ;  /* 0x3f80000010107421 */ /* 0x000fe20000010000 */
[----:B------:R-:W-:Y:S01]  /*19d0*/  FFMA.FTZ R23, -R24, R17, R24 ;  /* 0x0000001118177223 */ /* 0x000fe20000010118 */
[----:B------:R-:W1:Y:S03]  /*19e0*/  MUFU.RCP R19, R19 ;  /* 0x0000001300137308 */ /* 0x000e660000001000 */
[----:B------:R-:W-:Y:S01]  /*19f0*/  FMUL.FTZ R22, R22, R23 ;  /* 0x0000001716167220 */ /* 0x000fe20000410000 */
[----:B------:R-:W-:Y:S01]  /*1a00*/  FMUL.FTZ R23, R12, R25 ;  /* 0x000000190c177220 */ /* 0x000fe20000410000 */
[----:B------:R-:W-:-:S02]  /*1a10*/  HADD2.F32 R24, -RZ, R15.H0_H0 ;  /* 0x2000000fff187230 */ /* 0x000fc40000004100 */
[----:B------:R-:W-:Y:S02]  /*1a20*/  HADD2.F32 R25, -RZ, R15.H1_H1 ;  /* 0x3000000fff197230 */ /* 0x000fe40000004100 */
[----:B------:R-:W-:Y:S01]  /*1a30*/  FADD.FTZ R15, R21, 1 ;  /* 0x3f800000150f7421 */ /* 0x000fe20000010000 */
[----:B------:R-:W2:Y:S01]  /*1a40*/  MUFU.RCP R3, R3 ;  /* 0x0000000300037308 */ /* 0x000ea20000001000 */
[--C-:B------:R-:W-:Y:S02]  /*1a50*/  HADD2.F32 R26, -RZ, R13.reuse.H0_H0 ;  /* 0x2000000dff1a7230 */ /* 0x100fe40000004100 */
[----:B0-----:R-:W-:Y:S01]  /*1a60*/  FADD.FTZ R20, R20, 1 ;  /* 0x3f80000014147421 */ /* 0x001fe20000010000 */
[----:B------:R-:W-:Y:S02]  /*1a70*/  HADD2.F32 R28, -RZ, R13.H1_H1 ;  /* 0x3000000dff1c7230 */ /* 0x000fe40000004100 */
[----:B------:R-:W0:Y:S02]  /*1a80*/  LDC.64 R12, c[0x0][0x388] ;  /* 0x0000e200ff0c7b82 */ /* 0x000e240000000a00 */
[----:B------:R-:W3:Y:S01]  /*1a90*/  MUFU.RCP R16, R16 ;  /* 0x0000001000107308 */ /* 0x000ee20000001000 */
[----:B------:R-:W-:-:S07]  /*1aa0*/  HADD2.F32 R29, -RZ, R6.H0_H0 ;  /* 0x20000006ff1d7230 */ /* 0x000fce0000004100 */
[----:B------:R-:W4:Y:S01]  /*1ab0*/  MUFU.RCP R15, R15 ;  /* 0x0000000f000f7308 */ /* 0x000f220000001000 */
[----:B-1----:R-:W-:Y:S01]  /*1ac0*/  FFMA.FTZ R21, -R26, R19, R26 ;  /* 0x000000131a157223 */ /* 0x002fe2000001011a */
[----:B------:R-:W-:-:S06]  /*1ad0*/  HADD2.F32 R31, -RZ, R6.H1_H1 ;  /* 0x30000006ff1f7230 */ /* 0x000fcc0000004100 */
[----:B------:R1:W5:Y:S01]  /*1ae0*/  MUFU.RCP R14, R27 ;  /* 0x0000001b000e7308 */ /* 0x0003620000001000 */
[----:B------:R-:W-:Y:S02]  /*1af0*/  HADD2.F32 R30, -RZ, R10.H1_H1 ;  /* 0x3000000aff1e7230 */ /* 0x000fe40000004100 */
[----:B--2---:R-:W-:-:S05]  /*1b00*/  FFMA.FTZ R6, -R28, R3, R28 ;  /* 0x000000031c067223 */ /* 0x004fca000001011c */
[----:B------:R-:W2:Y:S01]  /*1b10*/  MUFU.RCP R20, R20 ;  /* 0x0000001400147308 */ /* 0x000ea20000001000 */
[----:B-1----:R-:W-:Y:S02]  /*1b20*/  HADD2.F32 R27, -RZ, R10.H0_H0 ;  /* 0x2000000aff1b7230 */ /* 0x002fe40000004100 */
[----:B------:R-:W-:Y:S01]  /*1b30*/  FMUL.FTZ R10, R24, R21 ;  /* 0x00000015180a7220 */ /* 0x000fe20000410000 */
[----:B---3--:R-:W-:Y:S01]  /*1b40*/  FFMA.FTZ R26, -R29, R16, R29 ;  /* 0x000000101d1a7223 */ /* 0x008fe2000001011d */
[--C-:B------:R-:W-:Y:S02]  /*1b50*/  HADD2.F32 R24, -RZ, R7.reuse.H1_H1 ;  /* 0x30000007ff187230 */ /* 0x100fe40000004100 */
[----:B------:R-:W-:Y:S01]  /*1b60*/  FMUL.FTZ R6, R25, R6 ;  /* 0x0000000619067220 */ /* 0x000fe20000410000 */
[----:B------:R-:W-:Y:S01]  /*1b70*/  FMUL.FTZ R25, R27, R26 ;  /* 0x0000001a1b197220 */ /* 0x000fe20000410000 */
[----:B------:R-:W-:Y:S02]  /*1b80*/  HADD2.F32 R27, -RZ, R7.H0_H0 ;  /* 0x20000007ff1b7230 */ /* 0x000fe40000004100 */
[----:B----4-:R-:W-:Y:S01]  /*1b90*/  FFMA.FTZ R29, -R24, R15, R24 ;  /* 0x0000000f181d7223 */ /* 0x010fe20000010118 */
[----:B------:R-:W-:-:S02]  /*1ba0*/  HADD2.F32 R24, -RZ, R4.H1_H1 ;  /* 0x30000004ff187230 */ /* 0x000fc40000004100 */
[----:B-----5:R-:W-:Y:S01]  /*1bb0*/  FFMA.FTZ R31, -R31, R14, R31 ;  /* 0x0000000e1f1f7223 */ /* 0x020fe2000001011f */
[--C-:B------:R-:W-:Y:S02]  /*1bc0*/  HADD2.F32 R7, -RZ, R11.reuse.H0_H0 ;  /* 0x2000000bff077230 */ /* 0x100fe40000004100 */
[----:B------:R-:W-:Y:S02]  /*1bd0*/  HADD2.F32 R28, -RZ, R11.H1_H1 ;  /* 0x3000000bff1c7230 */ /* 0x000fe40000004100 */
[----:B------:R-:W-:Y:S01]  /*1be0*/  FFMA.FTZ R23, R24, R18, R23 ;  /* 0x0000001218177223 */ /* 0x000fe20000010017 */
[----:B0-----:R-:W-:-:S04]  /*1bf0*/  IMAD.WIDE.U32 R12, R2, 0x2, R12 ;  /* 0x00000002020c7825 */ /* 0x001fc800078e000c */
[----:B--2---:R-:W-:Y:S01]  /*1c00*/  FFMA.FTZ R26, -R27, R20, R27 ;  /* 0x000000141b1a7223 */ /* 0x004fe2000001011b */
[----:B------:R-:W-:Y:S01]  /*1c10*/  FMUL.FTZ R21, R30, R31 ;  /* 0x0000001f1e157220 */ /* 0x000fe20000410000 */
[----:B------:R-:W-:Y:S02]  /*1c20*/  HADD2.F32 R11, -RZ, R4.H0_H0 ;  /* 0x20000004ff0b7230 */ /* 0x000fe40000004100 */
[----:B------:R-:W-:Y:S02]  /*1c30*/  HADD2.F32 R27, -RZ, R5.H0_H0 ;  /* 0x20000005ff1b7230 */ /* 0x000fe40000004100 */
[----:B------:R-:W-:Y:S02]  /*1c40*/  HADD2.F32 R2, -RZ, R8.H0_H0 ;  /* 0x20000008ff027230 */ /* 0x000fe40000004100 */
[----:B------:R-:W-:Y:S02]  /*1c50*/  HADD2.F32 R18, -RZ, R9.H0_H0 ;  /* 0x20000009ff127230 */ /* 0x000fe40000004100 */
[----:B------:R-:W-:Y:S01]  /*1c60*/  FMUL.FTZ R7, R7, R26 ;  /* 0x0000001a07077220 */ /* 0x000fe20000410000 */
[----:B------:R-:W-:-:S02]  /*1c70*/  HADD2.F32 R5, -RZ, R5.H1_H1 ;  /* 0x30000005ff057230 */ /* 0x000fc40000004100 */
[----:B------:R-:W-:Y:S01]  /*1c80*/  FMUL.FTZ R4, R28, R29 ;  /* 0x0000001d1c047220 */ /* 0x000fe20000410000 */
[----:B------:R-:W-:Y:S02]  /*1c90*/  HADD2.F32 R8, -RZ, R8.H1_H1 ;  /* 0x30000008ff087230 */ /* 0x000fe40000004100 */
[----:B------:R-:W-:Y:S02]  /*1ca0*/  HADD2.F32 R9, -RZ, R9.H1_H1 ;  /* 0x30000009ff097230 */ /* 0x000fe40000004100 */
[----:B------:R-:W-:Y:S01]  /*1cb0*/  FFMA.FTZ R22, R11, R17, R22 ;  /* 0x000000110b167223 */ /* 0x000fe20000010016 */
[----:B------:R-:W-:Y:S01]  /*1cc0*/  FFMA.FTZ R10, R27, R19, R10 ;  /* 0x000000131b0a7223 */ /* 0x000fe2000001000a */
[----:B------:R-:W-:Y:S01]  /*1cd0*/  FFMA.FTZ R5, R5, R3, R6 ;  /* 0x0000000305057223 */ /* 0x000fe20000010006 */
[----:B------:R-:W-:Y:S01]  /*1ce0*/  FFMA.FTZ R2, R2, R16, R25 ;  /* 0x0000001002027223 */ /* 0x000fe20000010019 */
[----:B------:R-:W-:Y:S01]  /*1cf0*/  FFMA.FTZ R21, R8, R14, R21 ;  /* 0x0000000e08157223 */ /* 0x000fe20000010015 */
[----:B------:R-:W-:Y:S01]  /*1d00*/  FFMA.FTZ R7, R18, R20, R7 ;  /* 0x0000001412077223 */ /* 0x000fe20000010007 */
[----:B------:R-:W-:Y:S01]  /*1d10*/  FFMA.FTZ R4, R9, R15, R4 ;  /* 0x0000000f09047223 */ /* 0x000fe20000010004 */
[----:B------:R-:W-:Y:S01]  /*1d20*/  F2FP.F16.F32.PACK_AB R22, R23, R22 ;  /* 0x000000161716723e */ /* 0x000fe200000000ff */
[----:B------:R-:W-:Y:S01]  /*1d30*/  IMAD.WIDE.U32 R12, R0, 0x8, R12 ;  /* 0x00000008000c7825 */ /* 0x000fe200078e000c */
[----:B------:R-:W-:-:S02]  /*1d40*/  F2FP.F16.F32.PACK_AB R23, R5, R10 ;  /* 0x0000000a0517723e */ /* 0x000fc400000000ff */
[----:B------:R-:W-:Y:S02]  /*1d50*/  F2FP.F16.F32.PACK_AB R2, R21, R2 ;  /* 0x000000021502723e */ /* 0x000fe400000000ff */
[----:B------:R-:W-:Y:S01]  /*1d60*/  F2FP.F16.F32.PACK_AB R3, R4, R7 ;  /* 0x000000070403723e */ /* 0x000fe200000000ff */
[----:B------:R-:W-:Y:S04]  /*1d70*/  STG.E.64 desc[UR4][R12.64], R22 ;  /* 0x000000160c007986 */ /* 0x000fe8000c101b04 */
[----:B------:R-:W-:Y:S01]  /*1d80*/  STG.E.64 desc[UR4][R12.64+0x400], R2 ;  /* 0x000400020c007986 */ /* 0x000fe2000c101b04 */
[----:B------:R-:W-:Y:S05]  /*1d90*/  EXIT ;  /* 0x000000000000794d */ /* 0x000fea0003800000 */
.L_x_2922:
        /* <DEDUP_REMOVED lines=14> */
.L_x_9519:


//--------------------- .text._ZN2at6native29vectorized_elementwise_kernelILi8EZZZNS0_14glu_jvp_kernelERNS_18TensorIteratorBaseEENKUlvE_clEvENKUlvE1_clEvEUlN3c104HalfES7_S7_S7_E_St5arrayIPcLm5EEEEviT0_T1_ --------------------------
	.section	.text._ZN2at6native29vectorized_elementwise_kernelILi8EZZZNS0_14glu_jvp_kernelERNS_18TensorIteratorBaseEENKUlvE_clEvENKUlvE1_clEvEUlN3c104HalfES7_S7_S7_E_St5arrayIPcLm5EEEEviT0_T1_,"ax",@progbits
	.align	128
        .global         _ZN2at6native29vectorized_elementwise_kernelILi8EZZZNS0_14glu_jvp_kernelERNS_18TensorIteratorBaseEENKUlvE_clEvENKUlvE1_clEvEUlN3c104HalfES7_S7_S7_E_St5arrayIPcLm5EEEEviT0_T1_
        .type           _ZN2at6native29vectorized_elementwise_kernelILi8EZZZNS0_14glu_jvp_kernelERNS_18TensorIteratorBaseEENKUlvE_clEvENKUlvE1_clEvEUlN3c104HalfES7_S7_S7_E_St5arrayIPcLm5EEEEviT0_T1_,@function
        .size           _ZN2at6native29vectorized_elementwise_kernelILi8EZZZNS0_14glu_jvp_kernelERNS_18TensorIteratorBaseEENKUlvE_clEvENKUlvE1_clEvEUlN3c104HalfES7_S7_S7_E_St5arrayIPcLm5EEEEviT0_T1_,(.L_x_9520 - _ZN2at6native29vectorized_elementwise_kernelILi8EZZZNS0_14glu_jvp_kernelERNS_18TensorIteratorBaseEENKUlvE_clEvENKUlvE1_clEvEUlN3c104HalfES7_S7_S7_E_St5arrayIPcLm5EEEEviT0_T1_)
        .other          _ZN2at6native29vectorized_elementwise_kernelILi8EZZZNS0_14glu_jvp_kernelERNS_18TensorIteratorBaseEENKUlvE_clEvENKUlvE1_clEvEUlN3c104HalfES7_S7_S7_E_St5arrayIPcLm5EEEEviT0_T1_,@"STO_CUDA_ENTRY STV_DEFAULT"
_ZN2at6native29vectorized_elementwise_kernelILi8EZZZNS0_14glu_jvp_kernelERNS_18TensorIteratorBaseEENKUlvE_clEvENKUlvE1_clEvEUlN3c104HalfES7_S7_S7_E_St5arrayIPcLm5EEEEviT0_T1_:
.text._ZN2at6native29vectorized_elementwise_kernelILi8EZZZNS0_14glu_jvp_kernelERNS_18TensorIteratorBaseEENKUlvE_clEvENKUlvE1_clEvEUlN3c104HalfES7_S7_S7_E_St5arrayIPcLm5EEEEviT0_T1_:
        /* <DEDUP_REMOVED lines=176> */
.L_x_2925:
[----:B------:R-:W-:Y:S05]  /*0b00*/  BSYNC.RECONVERGENT B0 ;  /* 0x0000000000007941 */ /* 0x000fea0003800200 */
.L_x_2924:
        /* <DEDUP_REMOVED lines=16> */
.L_x_2927:
[----:B------:R-:W-:Y:S05]  /*0c10*/  BSYNC.RECONVERGENT B0 ;  /* 0x0000000000007941 */ /* 0x000fea0003800200 */
.L_x_2926:
        /* <DEDUP_REMOVED lines=16> */
.L_x_2929:
[----:B------:R-:W-:Y:S05]  /*0d20*/  BSYNC.RECONVERGENT B0 ;  /* 0x0000000000007941 */ /* 0x000fea0003800200 */
.L_x_2928:
        /* <DEDUP_REMOVED lines=27> */
.L_x_2931:
[----:B------:R-:W-:Y:S05]  /*0ee0*/  BSYNC.RECONVERGENT B0 ;  /* 0x0000000000007941 */ /* 0x000fea0003800200 */
.L_x_2930:
        /* <DEDUP_REMOVED lines=14> */
.L_x_2933:
[----:B------:R-:W-:Y:S05]  /*0fd0*/  BSYNC.RECONVERGENT B0 ;  /* 0x0000000000007941 */ /* 0x000fea0003800200 */
.L_x_2932:
        /* <DEDUP_REMOVED lines=14> */
.L_x_2935:
[----:B------:R-:W-:Y:S05]  /*10c0*/  BSYNC.RECONVERGENT B0 ;  /* 0x0000000000007941 */ /* 0x000fea0003800200 */
.L_x_2934:
        /* <DEDUP_REMOVED lines=14> */
.L_x_2937:
[----:B------:R-:W-:Y:S05]  /*11b0*/  BSYNC.RECONVERGENT B0 ;  /* 0x0000000000007941 */ /* 0x000fea0003800200 */
.L_x_2936:
        /* <DEDUP_REMOVED lines=14> */
.L_x_2939:
[----:B------:R-:W-:Y:S05]  /*12a0*/  BSYNC.RECONVERGENT B0 ;  /* 0x0000000000007941 */ /* 0x000fea0003800200 */
.L_x_2938:
        /* <DEDUP_REMOVED lines=18> */
.L_x_2942:
[----:B------:R-:W-:-:S13]  /*13d0*/  ISETP.GE.U32.AND P0, PT, R5, R3, PT ;  /* 0x000000030500720c */ /* 0x000fda0003f06070 */
[----:B------:R-:W-:Y:S05]  /*13e0*/  @P0 BRA `(.L_x_2944) ;  /* 0x0000000000300947 */ /* 0x000fea0003800000 */
[----:B0-----:R-:W0:Y:S01]  /*13f0*/  LDC.64 R6, c[0x0][0x388] ;  /* 0x0000e200ff067b82 */ /* 0x001e220000000a00 */
[----:B------:R-:W-:Y:S02]  /*1400*/  IADD3 R9, PT, PT, R2, R5, RZ ;  /* 0x0000000502097210 */ /* 0x000fe40007ffe0ff */
[----:B------:R-:W-:-:S03]  /*1410*/  IADD3 R5, PT, PT, R5, 0x80, RZ ;  /* 0x0000008005057810 */ /* 0x000fc60007ffe0ff */
[----:B0-----:R-:W-:-:S05]  /*1420*/  IMAD.WIDE.U32 R6, R9, 0x2, R6 ;  /* 0x0000000209067825 */ /* 0x001fca00078e0006 */
[----:B------:R1:W-:Y:S02]  /*1430*/  STG.E.U16 desc[UR4][R6.64], R11 ;  /* 0x0000000b06007986 */ /* 0x0003e4000c101504 */
.L_x_2943:
[----:B------:R-:W-:-:S13]  /*1440*/  ISETP.GE.U32.AND P0, PT, R5, R3, PT ;  /* 0x000000030500720c */ /* 0x000fda0003f06070 */
[----:B------:R-:W-:Y:S05]  /*1450*/  @P0 BRA `(.L_x_2945) ;  /* 0x0000000000340947 */ /* 0x000fea0003800000 */
[----:B01----:R-:W0:Y:S01]  /*1460*/  LDC.64 R6, c[0x0][0x388] ;  /* 0x0000e200ff067b82 */ /* 0x003e220000000a00 */
[----:B------:R-:W-:Y:S02]  /*1470*/  IADD3 R9, PT, PT, R2, R5, RZ ;  /* 0x0000000502097210 */ /* 0x000fe40007ffe0ff */
[----:B------:R-:W-:-:S03]  /*1480*/  IADD3 R5, PT, PT, R5, 0x80, RZ ;  /* 0x0000008005057810 */ /* 0x000fc60007ffe0ff */
[----:B0-----:R-:W-:-:S05]  /*1490*/  IMAD.WIDE.U32 R6, R9, 0x2, R6 ;  /* 0x0000000209067825 */ /* 0x001fca00078e0006 */
[----:B------:R1:W-:Y:S02]  /*14a0*/  STG.E.U16 desc[UR4][R6.64], R12 ;  /* 0x0000000c06007986 */ /* 0x0003e4000c101504 */
.L_x_2944:
        /* <DEDUP_REMOVED lines=8> */
.L_x_2945:
[----:B------:R-:W-:Y:S05]  /*1530*/  BSYNC.RELIABLE B1 ;  /* 0x0000000000017941 */ /* 0x000fea0003800100 */
.L_x_2941:
[----:B------:R-:W-:-:S13]  /*1540*/  ISETP.GE.U32.AND P0, PT, R5, R3, PT ;  /* 0x000000030500720c */ /* 0x000fda0003f06070 */
[----:B012---:R-:W0:Y:S01]  /*1550*/  @!P0 LDC.64 R6, c[0x0][0x388] ;  /* 0x0000e200ff068b82 */ /* 0x007e220000000a00 */
[----:B------:R-:W-:Y:S02]  /*1560*/  @!P0 IADD3 R9, PT, PT, R2, R5, RZ ;  /* 0x0000000502098210 */ /* 0x000fe40007ffe0ff */
[----:B------:R-:W-:-:S03]  /*1570*/  @!P0 IADD3 R5, PT, PT, R5, 0x80, RZ ;  /* 0x0000008005058810 */ /* 0x000fc60007ffe0ff */
[----:B0-----:R-:W-:-:S05]  /*1580*/  @!P0 IMAD.WIDE.U32 R6, R9, 0x2, R6 ;  /* 0x0000000209068825 */ /* 0x001fca00078e0006 */
[----:B------:R2:W-:Y:S02]  /*1590*/  @!P0 STG.E.U16 desc[UR4][R6.64], R14 ;  /* 0x0000000e06008986 */ /* 0x0005e4000c101504 */
.L_x_2946:
[----:B------:R-:W-:Y:S05]  /*15a0*/  BSYNC.RECONVERGENT B0 ;  /* 0x0000000000007941 */ /* 0x000fea0003800200 */
.L_x_2940:
        /* <DEDUP_REMOVED lines=8> */
.L_x_2923:
[----:B------:R-:W0:Y:S01]  /*1630*/  S2R R0, SR_TID.X ;  /* 0x0000000000007919 */ /* 0x000e220000002100 */
[----:B------:R-:W1:Y:S08]  /*1640*/  LDC.64 R4, c[0x0][0x398] ;  /* 0x0000e600ff047b82 */ /* 0x000e700000000a00 */
[----:B------:R-:W2:Y:S08]  /*1650*/  LDC.64 R6, c[0x0][0x3a8] ;  /* 0x0000ea00ff067b82 */ /* 0x000eb00000000a00 */
[----:B------:R-:W3:Y:S01]  /*1660*/  LDC.64 R8, c[0x0][0x3a0] ;  /* 0x0000e800ff087b82 */ /* 0x000ee20000000a00 */
[----:B-1----:R-:W-:-:S04]  /*1670*/  IMAD.WIDE.U32 R4, R2, 0x2, R4 ;  /* 0x0000000202047825 */ /* 0x002fc800078e0004 */
[----:B0-----:R-:W-:-:S03]  /*1680*/  IMAD.WIDE.U32 R16, R0, 0x10, R4 ;  /* 0x0000001000107825 */ /* 0x001fc600078e0004 */
[----:B------:R-:W0:Y:S03]  /*1690*/  LDC.64 R4, c[0x0][0x390] ;  /* 0x0000e400ff047b82 */ /* 0x000e260000000a00 */
[----:B------:R-:W4:Y:S01]  /*16a0*/  LDG.E.128 R16, desc[UR4][R16.64] ;  /* 0x0000000410107981 */ /* 0x000f22000c1e1d00 */
[----:B--2---:R-:W-:-:S04]  /*16b0*/  IMAD.WIDE.U32 R6, R2, 0x2, R6 ;  /* 0x0000000202067825 */ /* 0x004fc800078e0006 */
[----:B------:R-:W-:-:S04]  /*16c0*/  IMAD.WIDE.U32 R6, R0, 0x10, R6 ;  /* 0x0000001000067825 */ /* 0x000fc800078e0006 */
[----:B0-----:R-:W-:-:S04]  /*16d0*/  IMAD.WIDE.U32 R4, R2, 0x2, R4 ;  /* 0x0000000202047825 */ /* 0x001fc800078e0004 */
[----:B------:R-:W-:Y:S02]  /*16e0*/  IMAD.WIDE.U32 R12, R0, 0x10, R4 ;  /* 0x00000010000c7825 */ /* 0x000fe400078e0004 */
[----:B------:R-:W2:Y:S04]  /*16f0*/  LDG.E.128 R4, desc[UR4][R6.64] ;  /* 0x0000000406047981 */ /* 0x000ea8000c1e1d00 */
[----:B------:R-:W5:Y:S01]  /*1700*/  LDG.E.128 R12, desc[UR4][R12.64] ;  /* 0x000000040c0c7981 */ /* 0x000f62000c1e1d00 */
[----:B---3--:R-:W-:-:S04]  /*1710*/  IMAD.WIDE.U32 R8, R2, 0x2, R8 ;  /* 0x0000000202087825 */ /* 0x008fc800078e0008 */
[----:B------:R-:W-:-:S06]  /*1720*/  IMAD.WIDE.U32 R8, R0, 0x10, R8 ;  /* 0x0000001000087825 */ /* 0x000fcc00078e0008 */
[----:B------:R-:W3:Y:S01]  /*1730*/  LDG.E.128 R8, desc[UR4][R8.64] ;  /* 0x0000000408087981 */ /* 0x000ee2000c1e1d00 */
[--C-:B----4-:R-:W-:Y:S02]  /*1740*/  HADD2.F32 R3, -RZ, R16.reuse.H0_H0 ;  /* 0x20000010ff037230 */ /* 0x110fe40000004100 */
[----:B------:R-:W-:-:S03]  /*1750*/  HADD2.F32 R16, -RZ, R16.H1_H1 ;  /* 0x30000010ff107230 */ /* 0x000fc60000004100 */
[----:B------:R-:W-:Y:S02]  /*1760*/  FMUL.FTZ R3, R3, -1.4426950216293334961 ;  /* 0xbfb8aa3b03037820 */ /* 0x000fe40000410000 */
[----:B------:R-:W-:Y:S01]  /*1770*/  FMUL.FTZ R23, R16, -1.4426950216293334961 ;  /* 0xbfb8aa3b10177820 */ /* 0x000fe20000410000 */
[--C-:B------:R-:W-:Y:S02]  /*1780*/  HADD2.F32 R16, -RZ, R19.reuse.H0_H0 ;  /* 0x20000013ff107230 */ /* 0x100fe40000004100 */
[----:B------:R-:W-:Y:S01]  /*1790*/  HADD2.F32 R20, -RZ, R19.H1_H1 ;  /* 0x30000013ff147230 */ /* 0x000fe20000004100 */
[----:B------:R-:W0:Y:S02]  /*17a0*/  MUFU.EX2 R3, R3 ;  /* 0x0000000300037308 */ /* 0x000e240000000800 */
[----:B------:R-:W-:Y:S02]  /*17b0*/  FMUL.FTZ R19, R16, -1.4426950216293334961 ;  /* 0xbfb8aa3b10137820 */ /* 0x000fe40000410000 */
[----:B------:R-:W-:Y:S01]  /*17c0*/  FMUL.FTZ R16, R20, -1.4426950216293334961 ;  /* 0xbfb8aa3b14107820 */ /* 0x000fe20000410000 */
[----:B------:R-:W-:-:S02]  /*17d0*/  HADD2.F32 R20, -RZ, R17.H0_H0 ;  /* 0x20000011ff147230 */ /* 0x000fc40000004100 */
[----:B------:R-:W-:-:S03]  /*17e0*/  HADD2.F32 R21, -RZ, R17.H1_H1 ;  /* 0x30000011ff157230 */ /* 0x000fc60000004100 */
[----:B------:R-:W-:Y:S01]  /*17f0*/  FMUL.FTZ R17, R20, -1.4426950216293334961 ;  /* 0xbfb8aa3b14117820 */ /* 0x000fe20000410000 */
[--C-:B------:R-:W-:Y:S02]  /*1800*/  HADD2.F32 R20, -RZ, R18.reuse.H0_H0 ;  /* 0x20000012ff147230 */ /* 0x100fe40000004100 */
[----:B------:R-:W-:Y:S01]  /*1810*/  FMUL.FTZ R24, R21, -1.4426950216293334961 ;  /* 0xbfb8aa3b15187820 */ /* 0x000fe20000410000 */
[----:B------:R-:W-:Y:S01]  /*1820*/  HADD2.F32 R18, -RZ, R18.H1_H1 ;  /* 0x30000012ff127230 */ /* 0x000fe20000004100 */
[----:B------:R-:W1:Y:S01]  /*1830*/  MUFU.EX2 R16, R16 ;  /* 0x0000001000107308 */ /* 0x000e620000000800 */
[----:B------:R-:W-:Y:S01]  /*1840*/  FMUL.FTZ R22, R20, -1.4426950216293334961 ;  /* 0xbfb8aa3b14167820 */ /* 0x000fe20000410000 */
[----:B0-----:R-:W-:Y:S02]  /*1850*/  FADD.FTZ R20, R3, 1 ;  /* 0x3f80000003147421 */ /* 0x001fe40000010000 */
[----:B------:R-:W-:-:S04]  /*1860*/  FMUL.FTZ R21, R18, -1.4426950216293334961 ;  /* 0xbfb8aa3b12157820 */ /* 0x000fc80000410000 */
[----:B------:R-:W0:Y:S08]  /*1870*/  MUFU.EX2 R19, R19 ;  /* 0x0000001300137308 */ /* 0x000e300000000800 */
[----:B------:R-:W4:Y:S08]  /*1880*/  MUFU.EX2 R24, R24 ;  /* 0x0000001800187308 */ /* 0x000f300000000800 */
[----:B------:R-:W5:Y:S08]  /*1890*/  MUFU.EX2 R23, R23 ;  /* 0x0000001700177308 */ /* 0x000f700000000800 */
[----:B------:R-:W3:Y:S08]  /*18a0*/  MUFU.EX2 R17, R17 ;  /* 0x0000001100117308 */ /* 0x000ef00000000800 */
[----:B------:R-:W3:Y:S08]  /*18b0*/  MUFU.EX2 R22, R22 ;  /* 0x0000001600167308 */ /* 0x000ef00000000800 */
[----:B------:R-:W3:Y:S08]  /*18c0*/  MUFU.RCP R20, R20 ;  /* 0x0000001400147308 */ /* 0x000ef00000001000 */
[----:B------:R-:W3:Y:S01]  /*18d0*/  MUFU.EX2 R21, R21 ;  /* 0x0000001500157308 */ /* 0x000ee20000000800 */
[----:B-1----:R-:W-:Y:S01]  /*18e0*/  FADD.FTZ R18, R16, 1 ;  /* 0x3f80000010127421 */ /* 0x002fe20000010000 */
[----:B0-----:R-:W-:Y:S01]  /*18f0*/  FADD.FTZ R19, R19, 1 ;  /* 0x3f80000013137421 */ /* 0x001fe20000010000 */
[----:B--2---:R-:W-:-:S02]  /*1900*/  HADD2.F32 R31, -RZ, R4.H0_H0 ;  /* 0x20000004ff1f7230 */ /* 0x004fc40000004100 */
[----:B----4-:R-:W-:Y:S01]  /*1910*/  FADD.FTZ R16, R24, 1 ;  /* 0x3f80000018107421 */ /* 0x010fe20000010000 */
[----:B-----5:R-:W-:Y:S01]  /*1920*/  FADD.FTZ R3, R23, 1 ;  /* 0x3f80000017037421 */ /* 0x020fe20000010000 */
[--C-:B------:R-:W-:Y:S01]  /*1930*/  HADD2.F32 R29, -RZ, R12.reuse.H0_H0 ;  /* 0x2000000cff1d7230 */ /* 0x100fe20000004100 */
[----:B------:R-:W0:Y:S01]  /*1940*/  MUFU.RCP R18, R18 ;  /* 0x0000001200127308 */ /* 0x000e220000001000 */
[----:B------:R-:W-:Y:S02]  /*1950*/  HADD2.F32 R27, -RZ, R12.H1_H1 ;  /* 0x3000000cff1b7230 */ /* 0x000fe40000004100 */
[----:B---3--:R-:W-:Y:S01]  /*1960*/  FADD.FTZ R17, R17, 1 ;  /* 0x3f80000011117421 */ /* 0x008fe20000010000 */
[----:B------:R-:W-:Y:S01]  /*1970*/  FADD.FTZ R30, R22, 1 ;  /* 0x3f800000161e7421 */ /* 0x000fe20000010000 */
[----:B------:R-:W-:Y:S01]  /*1980*/  FFMA.FTZ R12, -R31, R20, R31 ;  /* 0x000000141f0c7223 */ /* 0x000fe2000001011f */
[--C-:B------:R-:W-:Y:S02]  /*1990*/  HADD2.F32 R23, -RZ, R15.reuse.H0_H0 ;  /* 0x2000000fff177230 */ /* 0x100fe40000004100 */
[----:B------:R-:W1:Y:S01]  /*19a0*/  MUFU.RCP R19, R19 ;  /* 0x0000001300137308 */ /* 0x000e620000001000 */
[----:B------:R-:W-:Y:S01]  /*19b0*/  FADD.FTZ R31, R21, 1 ;  /* 0x3f800000151f7421 */ /* 0x000fe20000010000 */
[----:B------:R-:W-:-:S02]  /*19c0*/  HADD2.F32 R28, -RZ, R15.H1_H1 ;  /* 0x3000000fff1c7230 */ /* 0x000fc40000004100 */
[--C-:B------:R-:W-:Y:S02]  /*19d0*/  HADD2.F32 R22, -RZ, R14.reuse.H0_H0 ;  /* 0x2000000eff167230 */ /* 0x100fe40000004100 */
[----:B------:R-:W-:Y:S02]  /*19e0*/  HADD2.F32 R26, -RZ, R14.H1_H1 ;  /* 0x3000000eff1a7230 */ /* 0x000fe40000004100 */
[----:B------:R-:W2:Y:S01]  /*19f0*/  MUFU.RCP R16, R16 ;  /* 0x0000001000107308 */ /* 0x000ea20000001000 */
[--C-:B------:R-:W-:Y:S02]  /*1a00*/  HADD2.F32 R24, -RZ, R13.reuse.H0_H0 ;  /* 0x2000000dff187230 */ /* 0x100fe40000004100 */
[----:B------:R-:W-:Y:S01]  /*1a10*/  FMUL.FTZ R21, R29, R12 ;  /* 0x0000000c1d157220 */ /* 0x000fe20000410000 */
[----:B------:R-:W-:Y:S02]  /*1a20*/  HADD2.F32 R25, -RZ, R13.H1_H1 ;  /* 0x3000000dff197230 */ /* 0x000fe40000004100 */
[----:B------:R-:W3:Y:S02]  /*1a30*/  LDC.64 R12, c[0x0][0x388] ;  /* 0x0000e200ff0c7b82 */ /* 0x000ee40000000a00 */
[----:B------:R-:W4:Y:S01]  /*1a40*/  MUFU.RCP R3, R3 ;  /* 0x0000000300037308 */ /* 0x000f220000001000 */
[----:B------:R-:W-:-:S07]  /*1a50*/  HADD2.F32 R29, -RZ, R7.H1_H1 ;  /* 0x30000007ff1d7230 */ /* 0x000fce0000004100 */
[----:B------:R5:W4:Y:S08]  /*1a60*/  MUFU.RCP R15, R30 ;  /* 0x0000001e000f7308 */ /* 0x000b300000001000 */
[----:B------:R-:W4:Y:S01]  /*1a70*/  MUFU.RCP R14, R31 ;  /* 0x0000001f000e7308 */ /* 0x000f220000001000 */
[----:B------:R-:W-:-:S07]  /*1a80*/  HADD2.F32 R34, -RZ, R7.H0_H0 ;  /* 0x20000007ff227230 */ /* 0x000fce0000004100 */
[----:B------:R-:W4:Y:S01]  /*1a90*/  MUFU.RCP R17, R17 ;  /* 0x0000001100117308 */ /* 0x000f220000001000 */
[--C-:B------:R-:W-:Y:S02]  /*1aa0*/  HADD2.F32 R32, -RZ, R5.reuse.H0_H0 ;  /* 0x20000005ff207230 */ /* 0x100fe40000004100 */
[----:B------:R-:W-:Y:S02]  /*1ab0*/  HADD2.F32 R7, -RZ, R5.H1_H1 ;  /* 0x30000005ff077230 */ /* 0x000fe40000004100 */
[----:B0-----:R-:W-:Y:S01]  /*1ac0*/  FFMA.FTZ R5, -R29, R18, R29 ;  /* 0x000000121d057223 */ /* 0x001fe2000001011d */
[----:B------:R-:W-:Y:S02]  /*1ad0*/  HADD2.F32 R4, -RZ, R4.H1_H1 ;  /* 0x30000004ff047230 */ /* 0x000fe40000004100 */
[--C-:B-----5:R-:W-:Y:S02]  /*1ae0*/  HADD2.F32 R30, -RZ, R6.reuse.H0_H0 ;  /* 0x20000006ff1e7230 */ /* 0x120fe40000004100 */
[----:B-1----:R-:W-:Y:S01]  /*1af0*/  FFMA.FTZ R34, -R34, R19, R34 ;  /* 0x0000001322227223 */ /* 0x002fe20000010122 */
[----:B------:R-:W-:-:S02]  /*1b00*/  HADD2.F32 R29, -RZ, R6.H1_H1 ;  /* 0x30000006ff1d7230 */ /* 0x000fc40000004100 */
[----:B------:R-:W-:Y:S01]  /*1b10*/  FMUL.FTZ R5, R28, R5 ;  /* 0x000000051c057220 */ /* 0x000fe20000410000 */
[----:B--2---:R-:W-:Y:S01]  /*1b20*/  FFMA.FTZ R28, -R7, R16, R7 ;  /* 0x00000010071c7223 */ /* 0x004fe20000010107 */
[----:B----4-:R-:W-:Y:S01]  /*1b30*/  FFMA.FTZ R4, -R4, R3, R4 ;  /* 0x0000000304047223 */ /* 0x010fe20000010104 */
[----:B------:R-:W-:Y:S01]  /*1b40*/  FFMA.FTZ R7, -R30, R15, R30 ;  /* 0x0000000f1e077223 */ /* 0x000fe2000001011e */
[----:B------:R-:W-:Y:S01]  /*1b50*/  FMUL.FTZ R6, R23, R34 ;  /* 0x0000002217067220 */ /* 0x000fe20000410000 */
[----:B------:R-:W-:Y:S01]  /*1b60*/  FFMA.FTZ R29, -R29, R14, R29 ;  /* 0x0000000e1d1d7223 */ /* 0x000fe2000001011d */
[----:B------:R-:W-:Y:S01]  /*1b70*/  FFMA.FTZ R23, -R32, R17, R32 ;  /* 0x0000001120177223 */ /* 0x000fe20000010120 */
[----:B------:R-:W-:Y:S01]  /*1b80*/  FMUL.FTZ R4, R27, R4 ;  /* 0x000000041b047220 */ /* 0x000fe20000410000 */
[----:B------:R-:W-:Y:S01]  /*1b90*/  FMUL.FTZ R25, R25, R28 ;  /* 0x0000001c19197220 */ /* 0x000fe20000410000 */
[----:B------:R-:W-:Y:S01]  /*1ba0*/  FMUL.FTZ R22, R22, R7 ;  /* 0x0000000716167220 */ /* 0x000fe20000410000 */
[----:B------:R-:W-:Y:S01]  /*1bb0*/  FMUL.FTZ R7, R26, R29 ;  /* 0x0000001d1a077220 */ /* 0x000fe20000410000 */
[----:B------:R-:W-:-:S02]  /*1bc0*/  HADD2.F32 R27, -RZ, R11.H0_H0 ;  /* 0x2000000bff1b7230 */ /* 0x000fc40000004100 */
[----:B------:R-:W-:Y:S01]  /*1bd0*/  FMUL.FTZ R24, R24, R23 ;  /* 0x0000001718187220 */ /* 0x000fe20000410000 */
[----:B------:R-:W-:Y:S02]  /*1be0*/  HADD2.F32 R28, -RZ, R11.H1_H1 ;  /* 0x3000000bff1c7230 */ /* 0x000fe40000004100 */
[--C-:B------:R-:W-:Y:S02]  /*1bf0*/  HADD2.F32 R26, -RZ, R8.reuse.H0_H0 ;  /* 0x20000008ff1a7230 */ /* 0x100fe40000004100 */
[----:B------:R-:W-:Y:S02]  /*1c00*/  HADD2.F32 R11, -RZ, R8.H1_H1 ;  /* 0x30000008ff0b7230 */ /* 0x000fe40000004100 */
[--C-:B------:R-:W-:Y:S02]  /*1c10*/  HADD2.F32 R23, -RZ, R9.reuse.H0_H0 ;  /* 0x20000009ff177230 */ /* 0x100fe40000004100 */
[----:B------:R-:W-:Y:S02]  /*1c20*/  HADD2.F32 R8, -RZ, R9.H1_H1 ;  /* 0x30000009ff087230 */ /* 0x000fe40000004100 */
[----:B------:R-:W-:-:S02]  /*1c30*/  HADD2.F32 R9, -RZ, R10.H0_H0 ;  /* 0x2000000aff097230 */ /* 0x000fc40000004100 */
[----:B------:R-:W-:Y:S02]  /*1c40*/  HADD2.F32 R10, -RZ, R10.H1_H1 ;  /* 0x3000000aff0a7230 */ /* 0x000fe40000004100 */
[----:B------:R-:W-:Y:S01]  /*1c50*/  FFMA.FTZ R6, R27, R19, R6 ;  /* 0x000000131b067223 */ /* 0x000fe20000010006 */
[----:B------:R-:W-:Y:S01]  /*1c60*/  FFMA.FTZ R5, R28, R18, R5 ;  /* 0x000000121c057223 */ /* 0x000fe20000010005 */
[----:B---3--:R-:W-:-:S04]  /*1c70*/  IMAD.WIDE.U32 R12, R2, 0x2, R12 ;  /* 0x00000002020c7825 */ /* 0x008fc800078e000c */
        /* <DEDUP_REMOVED lines=9> */
[----:B------:R-:W-:-:S02]  /*1d10*/  F2FP.F16.F32.PACK_AB R5, R8, R23 ;  /* 0x000000170805723e */ /* 0x000fc400000000ff */
[----:B------:R-:W-:-:S05]  /*1d20*/  F2FP.F16.F32.PACK_AB R4, R4, R21 ;  /* 0x000000150404723e */ /* 0x000fca00000000ff */
[----:B------:R-:W-:Y:S01]  /*1d30*/  STG.E.128 desc[UR4][R12.64], R4 ;  /* 0x000000040c007986 */ /* 0x000fe2000c101d04 */
[----:B------:R-:W-:Y:S05]  /*1d40*/  EXIT ;  /* 0x000000000000794d */ /* 0x000fea0003800000 */
.L_x_2947:
        /* <DEDUP_REMOVED lines=11> */
.L_x_9520:


//--------------------- .text._ZN2at6native18elementwise_kernelILi128ELi4EZNS0_15gpu_kernel_implIZZZNS0_14glu_jvp_kernelERNS_18TensorIteratorBaseEENKUlvE_clEvENKUlvE0_clEvEUlffffE_EEvS4_RKT_EUliE_EEviT1_ --------------------------
	.section	.text._ZN2at6native18elementwise_kernelILi128ELi4EZNS0_15gpu_kernel_implIZZZNS0_14glu_jvp_kernelERNS_18TensorIteratorBaseEENKUlvE_clEvENKUlvE0_clEvEUlffffE_EEvS4_RKT_EUliE_EEviT1_,"ax",@progbits
	.align	128
        .global         _ZN2at6native18elementwise_kernelILi128ELi4EZNS0_15gpu_kernel_implIZZZNS0_14glu_jvp_kernelERNS_18TensorIteratorBaseEENKUlvE_clEvENKUlvE0_clEvEUlffffE_EEvS4_RKT_EUliE_EEviT1_
        .type           _ZN2at6native18elementwise_kernelILi128ELi4EZNS0_15gpu_kernel_implIZZZNS0_14glu_jvp_kernelERNS_18TensorIteratorBaseEENKUlvE_clEvENKUlvE0_clEvEUlffffE_EEvS4_RKT_EUliE_EEviT1_,@function
        .size           _ZN2at6native18elementwise_kernelILi128ELi4EZNS0_15gpu_kernel_implIZZZNS0_14glu_jvp_kernelERNS_18TensorIteratorBaseEENKUlvE_clEvENKUlvE0_clEvEUlffffE_EEvS4_RKT_EUliE_EEviT1_,(.L_x_9521 - _ZN2at6native18elementwise_kernelILi128ELi4EZNS0_15gpu_kernel_implIZZZNS0_14glu_jvp_kernelERNS_18TensorIteratorBaseEENKUlvE_clEvENKUlvE0_clEvEUlffffE_EEvS4_RKT_EUliE_EEviT1_)
        .other          _ZN2at6native18elementwise_kernelILi128ELi4EZNS0_15gpu_kernel_implIZZZNS0_14glu_jvp_kernelERNS_18TensorIteratorBaseEENKUlvE_clEvENKUlvE0_clEvEUlffffE_EEvS4_RKT_EUliE_EEviT1_,@"STO_CUDA_ENTRY STV_DEFAULT"
_ZN2at6native18elementwise_kernelILi128ELi4EZNS0_15gpu_kernel_implIZZZNS0_14glu_jvp_kernelERNS_18TensorIteratorBaseEENKUlvE_clEvENKUlvE0_clEvEUlffffE_EEvS4_RKT_EUliE_EEviT1_:
.text._ZN2at6native18elementwise_kernelILi128ELi4EZNS0_15gpu_kernel_implIZZZNS0_14glu_jvp_kernelERNS_18TensorIteratorBaseEENKUlvE_clEvENKUlvE0_clEvEUlffffE_EEvS4_RKT_EUliE_EEviT1_:
        /* <DEDUP_REMOVED lines=27> */
[----:B------:R-:W-:Y:S01]  /*01b0*/  HFMA2 R16, -RZ, RZ, 0, 0 ;  /* 0x00000000ff107431 */ /* 0x000fe200000001ff */
        /* <DEDUP_REMOVED lines=32> */
[----:B------:R-:W-:Y:S01]  /*03c0*/  MOV R4, RZ ;  /* 0x000000ff00047202 */ /* 0x000fe20000000f00 */
[----:B------:R-:W2:Y:S01]  /*03d0*/  LDCU UR6, c[0x0][0x3a4] ;  /* 0x00007480ff0677ac */ /* 0x000ea20008000800 */
[----:B------:R-:W3:Y:S01]  /*03e0*/  LDCU.128 UR8, c[0x0][0x4e0] ;  /* 0x00009c00ff0877ac */ /* 0x000ee20008000c00 */
[----:B------:R-:W-:Y:S02]  /*03f0*/  UISETP.NE.AND UP0, UPT, UR38, 0x3, UPT ;  /* 0x000000032600788c */ /* 0x000fe4000bf05270 */
        /* <DEDUP_REMOVED lines=29> */
[----:B------:R-:W-:Y:S01]  /*05d0*/  HFMA2 R4, -RZ, RZ, 0, 0 ;  /* 0x00000000ff047431 */ /* 0x000fe200000001ff */
        /* <DEDUP_REMOVED lines=332> */
[----:B------:R-:W4:Y:S02]  /*1aa0*/  LDCU.64 UR10, c[0x0][0x6a0] ;  /* 0x0000d400ff0a77ac */ /* 0x000f240008000a00 */
        /* <DEDUP_REMOVED lines=10> */
.L_x_2950:
[----:B------:R-:W0:Y:S01]  /*1b50*/  LDCU.64 UR6, c[0x0][0x6b8] ;  /* 0x0000d700ff0677ac */ /* 0x000e220008000a00 */
[----:B------:R-:W-:Y:S01]  /*1b60*/  BSSY.RECONVERGENT B6, `(.L_x_2951) ;  /* 0x00000dd000067945 */ /* 0x000fe20003800200 */
        /* <DEDUP_REMOVED lines=14> */
[----:B--2---:R0:W2:Y:S01]  /*1c50*/  I2F.S16 R19, R2 ;  /* 0x0000000200137306 */ /* 0x0040a20000101400 */
[----:B------:R-:W-:Y:S05]  /*1c60*/  BRA `(.L_x_2957) ;  /* 0x0000000c00307947 */ /* 0x000fea0003800000 */
.L_x_2955:
[----:B------:R-:W2:Y:S02]  /*1c70*/  LDG.E.U8 R2, desc[UR36][R2.64] ;  /* 0x0000002402027981 */ /* 0x000ea4000c1e1100 */
[----:B--2---:R-:W-:Y:S01]  /*1c80*/  I2FP.F32.U32 R19, R2 ;  /* 0x0000000200137245 */ /* 0x004fe20000201000 */
[----:B------:R-:W-:Y:S06]  /*1c90*/  BRA `(.L_x_2957) ;  /* 0x0000000c00247947 */ /* 0x000fec0003800000 */
.L_x_2954:
[----:B------:R-:W-:-:S09]  /*1ca0*/  UISETP.NE.AND UP0, UPT, UR4, 0x2, UPT ;  /* 0x000000020400788c */ /* 0x000fd2000bf05270 */
[----:B------:R-:W-:Y:S05]  /*1cb0*/  BRA.U !UP0, `(.L_x_2958) ;  /* 0x0000000108287547 */ /* 0x000fea000b800000 */
[----:B------:R-:W-:-:S09]  /*1cc0*/  UISETP.NE.AND UP0, UPT, UR4, 0x3, UPT ;  /* 0x000000030400788c */ /* 0x000fd2000bf05270 */
[----:B------:R-:W-:Y:S05]  /*1cd0*/  BRA.U !UP0, `(.L_x_2959) ;  /* 0x0000000108147547 */ /* 0x000fea000b800000 */
[----:B------:R-:W-:-:S09]  /*1ce0*/  UISETP.NE.AND UP0, UPT, UR4, 0x4, UPT ;  /* 0x000000040400788c */ /* 0x000fd2000bf05270 */
[----:B------:R-:W-:Y:S05]  /*1cf0*/  BRA.U UP0, `(.L_x_2956) ;  /* 0x0000000900907547 */ /* 0x000fea000b800000 */
[----:B------:R-:W2:Y:S02]  /*1d00*/  LDG.E.64 R2, desc[UR36][R2.64] ;  /* 0x0000002402027981 */ /* 0x000ea4000c1e1b00 */
[----:B--2---:R0:W2:Y:S01]  /*1d10*/  I2F.S64 R19, R2 ;  /* 0x0000000200137312 */ /* 0x0040a20000301400 */
[----:B------:R-:W-:Y:S05]  /*1d20*/  BRA `(.L_x_2957) ;  /* 0x0000000c00007947 */ /* 0x000fea0003800000 */
.L_x_2959:
[----:B------:R-:W2:Y:S02]  /*1d30*/  LDG.E R2, desc[UR36][R2.64] ;  /* 0x0000002402027981 */ /* 0x000ea4000c1e1900 */
[----:B--2---:R-:W-:Y:S01]  /*1d40*/  I2FP.F32.S32 R19, R2 ;  /* 0x0000000200137245 */ /* 0x004fe20000201400 */
[----:B------:R-:W-:Y:S06]  /*1d50*/  BRA `(.L_x_2957) ;  /* 0x0000000800f47947 */ /* 0x000fec0003800000 */
.L_x_2958:
[----:B------:R-:W2:Y:S02]  /*1d60*/  LDG.E.U16 R2, desc[UR36][R2.64] ;  /* 0x0000002402027981 */ /* 0x000ea4000c1e1500 */
[----:B--2---:R0:W2:Y:S01]  /*1d70*/  I2F.S16 R19, R2 ;  /* 0x0000000200137306 */ /* 0x0040a20000101400 */
[----:B------:R-:W-:Y:S05]  /*1d80*/  BRA `(.L_x_2957) ;  /* 0x0000000800e87947 */ /* 0x000fea0003800000 */
.L_x_2953:
[----:B------:R-:W-:-:S09]  /*1d90*/  UISETP.GT.AND UP0, UPT, UR4, 0x6, UPT ;  /* 0x000000060400788c */ /* 0x000fd2000bf04270 */
[----:B------:R-:W-:Y:S05]  /*1da0*/  BRA.U UP0, `(.L_x_2960) ;  /* 0x0000000100247547 */ /* 0x000fea000b800000 */
[----:B------:R-:W-:-:S09]  /*1db0*/  UISETP.NE.AND UP0, UPT, UR4, 0x5, UPT ;  /* 0x000000050400788c */ /* 0x000fd2000bf05270 */
[----:B------:R-:W-:Y:S05]  /*1dc0*/  BRA.U !UP0, `(.L_x_2961) ;  /* 0x0000000108107547 */ /* 0x000fea000b800000 */
[----:B------:R-:W-:-:S09]  /*1dd0*/  UISETP.NE.AND UP0, UPT, UR4, 0x6, UPT ;  /* 0x000000060400788c */ /* 0x000fd2000bf05270 */
[----:B------:R-:W-:Y:S05]  /*1de0*/  BRA.U UP0, `(.L_x_2956) ;  /* 0x0000000900547547 */ /* 0x000fea000b800000 */
[----:B------:R3:W5:Y:S01]  /*1df0*/  LDG.E R19, desc[UR36][R2.64] ;  /* 0x0000002402137981 */ /* 0x000762000c1e1900 */
[----:B------:R-:W-:Y:S05]  /*1e00*/  BRA `(.L_x_2957) ;  /* 0x0000000800c87947 */ /* 0x000fea0003800000 */
.L_x_2961:
[----:B------:R-:W2:Y:S02]  /*1e10*/  LDG.E.U16 R2, desc[UR36][R2.64] ;  /* 0x0000002402027981 */ /* 0x000ea4000c1e1500 */
[----:B--2---:R-:W-:Y:S01]  /*1e20*/  HADD2.F32 R19, -RZ, R2.H0_H0 ;  /* 0x20000002ff137230 */ /* 0x004fe20000004100 */
[----:B------:R-:W-:Y:S06]  /*1e30*/  BRA `(.L_x_2957) ;  /* 0x0000000800bc7947 */ /* 0x000fec0003800000 */
.L_x_2960:
[----:B------:R-:W-:-:S09]  /*1e40*/  UISETP.NE.AND UP0, UPT, UR4, 0x7, UPT ;  /* 0x000000070400788c */ /* 0x000fd2000bf05270 */
[----:B------:R-:W-:Y:S05]  /*1e50*/  BRA.U !UP0, `(.L_x_2962) ;  /* 0x0000000108247547 */ /* 0x000fea000b800000 */
[----:B------:R-:W-:-:S09]  /*1e60*/  UISETP.NE.AND UP0, UPT, UR4, 0x8, UPT ;  /* 0x000000080400788c */ /* 0x000fd2000bf05270 */
[----:B------:R-:W-:Y:S05]  /*1e70*/  BRA.U !UP0, `(.L_x_2963) ;  /* 0x0000000108107547 */ /* 0x000fea000b800000 */
[----:B------:R-:W-:-:S09]  /*1e80*/  UISETP.NE.AND UP0, UPT, UR4, 0x9, UPT ;  /* 0x000000090400788c */ /* 0x000fd2000bf05270 */
[----:B------:R-:W-:Y:S05]  /*1e90*/  BRA.U UP0, `(.L_x_2956) ;  /* 0x0000000900287547 */ /* 0x000fea000b800000 */
[----:B------:R4:W5:Y:S01]  /*1ea0*/  LDG.E R19, desc[UR36][R2.64] ;  /* 0x0000002402137981 */ /* 0x000962000c1e1900 */
[----:B------:R-:W-:Y:S05]  /*1eb0*/  BRA `(.L_x_2957) ;  /* 0x00000008009c7947 */ /* 0x000fea0003800000 */
.L_x_2963:
[----:B------:R-:W2:Y:S02]  /*1ec0*/  LDG.E.U16 R2, desc[UR36][R2.64] ;  /* 0x0000002402027981 */ /* 0x000ea4000c1e1500 */
[----:B--2---:R-:W-:Y:S01]  /*1ed0*/  HADD2.F32 R19, -RZ, R2.H0_H0 ;  /* 0x20000002ff137230 */ /* 0x004fe20000004100 */
[----:B------:R-:W-:Y:S06]  /*1ee0*/  BRA `(.L_x_2957) ;  /* 0x0000000800907947 */ /* 0x000fec0003800000 */
.L_x_2962:
[----:B------:R-:W2:Y:S01]  /*1ef0*/  LDG.E.64 R2, desc[UR36][R2.64] ;  /* 0x0000002402027981 */ /* 0x000ea2000c1e1b00 */
[----:B------:R-:W-:Y:S01]  /*1f00*/  UMOV UR4, 0xf0000000 ;  /* 0xf000000000047882 */ /* 0x000fe20000000000 */
[----:B------:R-:W-:Y:S01]  /*1f10*/  UMOV UR5, 0x380fffff ;  /* 0x380fffff00057882 */ /* 0x000fe20000000000 */
[----:B--2---:R-:W0:Y:S01]  /*1f20*/  F2F.F32.F64 R19, R2 ;  /* 0x0000000200137310 */ /* 0x004e220000301000 */
[----:B------:R-:W-:-:S14]  /*1f30*/  DSETP.GEU.AND P0, PT, |R2|, UR4, PT ;  /* 0x0000000402007e2a */ /* 0x000fdc000bf0e200 */
[----:B0-----:R-:W-:Y:S01]  /*1f40*/  @!P0 FMUL R19, R19, 1.175494350822287508e-38 ;  /* 0x0080000013138820 */ /* 0x001fe20000400000 */
[----:B------:R-:W-:Y:S06]  /*1f50*/  BRA `(.L_x_2957) ;  /* 0x0000000800747947 */ /* 0x000fec0003800000 */
.L_x_2952:
        /* <DEDUP_REMOVED lines=10> */
[----:B------:R-:W-:Y:S01]  /*2000*/  FSEL R19, RZ, 1, !P0 ;  /* 0x3f800000ff137808 */ /* 0x000fe20004000000 */
[----:B------:R-:W-:Y:S08]  /*2010*/  BRA `(.L_x_2957) ;  /* 0x0000000800447947 */ /* 0x000ff00003800000 */
.L_x_2966:
[----:B------:R-:W2:Y:S01]  /*2020*/  LDG.E.64 R2, desc[UR36][R2.64] ;  /* 0x0000002402027981 */ /* 0x000ea2000c1e1b00 */
[----:B------:R-:W-:Y:S01]  /*2030*/  UMOV UR4, 0xf0000000 ;  /* 0xf000000000047882 */ /* 0x000fe20000000000 */
[----:B------:R-:W-:Y:S01]  /*2040*/  UMOV UR5, 0x380fffff ;  /* 0x380fffff00057882 */ /* 0x000fe20000000000 */
[----:B--2---:R-:W0:Y:S01]  /*2050*/  F2F.F32.F64 R19, R2 ;  /* 0x0000000200137310 */ /* 0x004e220000301000 */
[----:B------:R-:W-:-:S14]  /*2060*/  DSETP.GEU.AND P0, PT, |R2|, UR4, PT ;  /* 0x0000000402007e2a */ /* 0x000fdc000bf0e200 */
[----:B0-----:R-:W-:Y:S01]  /*2070*/  @!P0 FMUL R19, R19, 1.175494350822287508e-38 ;  /* 0x0080000013138820 */ /* 0x001fe20000400000 */
[----:B------:R-:W-:Y:S06]  /*2080*/  BRA `(.L_x_2957) ;  /* 0x0000000800287947 */ /* 0x000fec0003800000 */
.L_x_2965:
        /* <DEDUP_REMOVED lines=14> */
[----:B------:R-:W-:Y:S01]  /*2170*/  VIADD R5, R4, 0xfffffffc ;  /* 0xfffffffc04057836 */ /* 0x000fe20000000000 */
[----:B------:R-:W-:-:S04]  /*2180*/  IADD3 R4, PT, PT, R0, 0x1000000, RZ ;  /* 0x0100000000047810 */ /* 0x000fc80007ffe0ff */
[----:B------:R-:W-:Y:S01]  /*2190*/  SHF.L.U32 R6, R0, R5, RZ ;  /* 0x0000000500067219 */ /* 0x000fe200000006ff */
[----:B------:R-:W-:Y:S01]  /*21a0*/  IMAD.SHL.U32 R5, R5, 0x800000, RZ ;  /* 0x0080000005057824 */ /* 0x000fe200078e00ff */
[----:B------:R-:W-:-:S04]  /*21b0*/  SHF.R.S32.HI R4, RZ, 0x8, R4 ;  /* 0x00000008ff047819 */ /* 0x000fc80000011404 */
[----:B------:R-:W-:-:S05]  /*21c0*/  LEA.HI R5, R6, -R5, RZ, 0x1c ;  /* 0x8000000506057211 */ /* 0x000fca00078fe0ff */
[----:B------:R-:W-:-:S05]  /*21d0*/  VIADD R5, R5, 0x3c000000 ;  /* 0x3c00000005057836 */ /* 0x000fca0000000000 */
[----:B------:R-:W-:-:S04]  /*21e0*/  LOP3.LUT R4, R5, 0x7f800000, R4, 0xf8, !PT ;  /* 0x7f80000005047812 */ /* 0x000fc800078ef804 */
[----:B------:R-:W-:-:S04]  /*21f0*/  SEL R4, R4, RZ, P0 ;  /* 0x000000ff04047207 */ /* 0x000fc80000000000 */
[----:B------:R-:W-:Y:S01]  /*2200*/  LOP3.LUT R19, R4, 0x80000000, R19, 0xf8, !PT ;  /* 0x8000000004137812 */ /* 0x000fe200078ef813 */
[----:B------:R-:W-:Y:S06]  /*2210*/  BRA `(.L_x_2957) ;  /* 0x0000000400c47947 */ /* 0x000fec0003800000 */
.L_x_2968:
[----:B------:R-:W2:Y:S02]  /*2220*/  LDG.E.U8 R2, desc[UR36][R2.64] ;  /* 0x0000002402027981 */ /* 0x000ea4000c1e1100 */
[C---:B--2---:R-:W-:Y:S02]  /*2230*/  IMAD.SHL.U32 R4, R2.reuse, 0x2000000, RZ ;  /* 0x0200000002047824 */ /* 0x044fe400078e00ff */
[----:B------:R-:W-:-:S03]  /*2240*/  IMAD.SHL.U32 R5, R2, 0x100, RZ ;  /* 0x0000010002057824 */ /* 0x000fc600078e00ff */
[----:B------:R-:W-:Y:S02]  /*2250*/  ISETP.GT.U32.AND P0, PT, R4, 0x7ffffff, PT ;  /* 0x07ffffff0400780c */ /* 0x000fe40003f04070 */
[----:B------:R-:W-:-:S11]  /*2260*/  PRMT R19, R5, 0x9910, RZ ;  /* 0x0000991005137816 */ /* 0x000fd600000000ff */
[----:B------:R-:W-:Y:S02]  /*2270*/  @!P0 LOP3.LUT R0, R5, 0x7f00, RZ, 0xc0, !PT ;  /* 0x00007f0005008812 */ /* 0x000fe400078ec0ff */
[----:B------:R-:W-:Y:S02]  /*2280*/  @P0 LEA.HI R4, R4, 0x70000000, RZ, 0x1c ;  /* 0x7000000004040811 */ /* 0x000fe400078fe0ff */
[----:B------:R-:W-:-:S05]  /*2290*/  @!P0 LOP3.LUT R0, R0, 0x3f000000, RZ, 0xfc, !PT ;  /* 0x3f00000000008812 */ /* 0x000fca00078efcff */
[----:B------:R-:W-:Y:S01]  /*22a0*/  @!P0 FADD.FTZ R0, R0, -0.5 ;  /* 0xbf00000000008421 */ /* 0x000fe20000010000 */
[----:B------:R-:W-:-:S05]  /*22b0*/  @P0 FMUL.FTZ R0, R4, 1.9259299443872358531e-34 ;  /* 0x0780000004000820 */ /* 0x000fca0000410000 */
[----:B------:R-:W-:Y:S01]  /*22c0*/  LOP3.LUT R19, R0, 0x80000000, R19, 0xf8, !PT ;  /* 0x8000000000137812 */ /* 0x000fe200078ef813 */
[----:B------:R-:W-:Y:S06]  /*22d0*/  BRA `(.L_x_2957) ;  /* 0x0000000400947947 */ /* 0x000fec0003800000 */
.L_x_2967:
[----:B------:R-:W2:Y:S02]  /*22e0*/  LDG.E.U16 R2, desc[UR36][R2.64] ;  /* 0x0000002402027981 */ /* 0x000ea4000c1e1500 */
[----:B--2---:R-:W-:Y:S01]  /*22f0*/  SHF.L.U32 R19, R2, 0x10, RZ ;  /* 0x0000001002137819 */ /* 0x004fe200000006ff */
[----:B------:R-:W-:Y:S06]  /*2300*/  BRA `(.L_x_2957) ;  /* 0x0000000400887947 */ /* 0x000fec0003800000 */
.L_x_2964:
        /* <DEDUP_REMOVED lines=9> */
[----:B--2---:R-:W-:Y:S01]  /*23a0*/  I2FP.F32.U32 R19, R2 ;  /* 0x0000000200137245 */ /* 0x004fe20000201000 */
[----:B------:R-:W-:Y:S06]  /*23b0*/  BRA `(.L_x_2957) ;  /* 0x00000004005c7947 */ /* 0x000fec0003800000 */
.L_x_2971:
[----:B------:R-:W2:Y:S01]  /*23c0*/  LDG.E.U8 R3, desc[UR36][R2.64] ;  /* 0x0000002402037981 */ /* 0x000ea2000c1e1100 */
        /* <DEDUP_REMOVED lines=19> */
.L_x_2973:
[----:B-1----:R-:W-:Y:S05]  /*2500*/  BSYNC.RECONVERGENT B0 ;  /* 0x0000000000007941 */ /* 0x002fea0003800200 */
.L_x_2972:
[----:B------:R-:W-:Y:S01]  /*2510*/  IMAD.SHL.U32 R0, R0, 0x100000, RZ ;  /* 0x0010000000007824 */ /* 0x000fe200078e00ff */
[----:B------:R-:W-:-:S04]  /*2520*/  LEA R2, R2, 0x3b800000, 0x17 ;  /* 0x3b80000002027811 */ /* 0x000fc800078eb8ff */
[----:B------:R-:W-:Y:S01]  /*2530*/  LOP3.LUT R19, R2, R0, R19, 0xfe, !PT ;  /* 0x0000000002137212 */ /* 0x000fe200078efe13 */
[----:B------:R-:W-:Y:S06]  /*2540*/  BRA `(.L_x_2957) ;  /* 0x0000000000f87947 */ /* 0x000fec0003800000 */
.L_x_2970:
        /* <DEDUP_REMOVED lines=10> */
[----:B------:R-:W-:-:S04]  /*25f0*/  SHF.R.U32.HI R0, RZ, 0x7, R3 ;  /* 0x00000007ff007819 */ /* 0x000fc80000011603 */
[----:B------:R-:W-:Y:S02]  /*2600*/  SHF.L.U32 R19, R0, 0x1f, RZ ;  /* 0x0000001f00137819 */ /* 0x000fe400000006ff */
        /* <DEDUP_REMOVED lines=8> */
.L_x_2975:
[----:B-1----:R-:W-:Y:S05]  /*2690*/  BSYNC.RECONVERGENT B0 ;  /* 0x0000000000007941 */ /* 0x002fea0003800200 */
.L_x_2974:
[----:B------:R-:W-:Y:S01]  /*26a0*/  IMAD.SHL.U32 R0, R0, 0x200000, RZ ;  /* 0x0020000000007824 */ /* 0x000fe200078e00ff */
[----:B------:R-:W-:-:S04]  /*26b0*/  LEA R2, R2, 0x37800000, 0x17 ;  /* 0x3780000002027811 */ /* 0x000fc800078eb8ff */
[----:B------:R-:W-:Y:S01]  /*26c0*/  LOP3.LUT R19, R2, R0, R19, 0xfe, !PT ;  /* 0x0000000002137212 */ /* 0x000fe200078efe13 */
[----:B------:R-:W-:Y:S06]  /*26d0*/  BRA `(.L_x_2957) ;  /* 0x0000000000947947 */ /* 0x000fec0003800000 */
.L_x_2969:
[----:B------:R-:W-:-:S09]  /*26e0*/  UISETP.NE.AND UP0, UPT, UR4, 0x1c, UPT ;  /* 0x0000001c0400788c */ /* 0x000fd2000bf05270 */
[----:B------:R-:W-:Y:S05]  /*26f0*/  BRA.U !UP0, `(.L_x_2976) ;  /* 0x0000000108847547 */ /* 0x000fea000b800000 */
[----:B------:R-:W-:-:S09]  /*2700*/  UISETP.NE.AND UP0, UPT, UR4, 0x1d, UPT ;  /* 0x0000001d0400788c */ /* 0x000fd2000bf05270 */
[----:B------:R-:W-:Y:S05]  /*2710*/  BRA.U !UP0, `(.L_x_2977) ;  /* 0x0000000108707547 */ /* 0x000fea000b800000 */
[----:B------:R-:W-:-:S09]  /*2720*/  UISETP.NE.AND UP0, UPT, UR4, 0x2c, UPT ;  /* 0x0000002c0400788c */ /* 0x000fd2000bf05270 */
[----:B------:R-:W-:Y:S05]  /*2730*/  BRA.U !UP0, `(.L_x_2978) ;  /* 0x0000000108487547 */ /* 0x000fea000b800000 */
.L_x_2956:
        /* <DEDUP_REMOVED lines=8> */
[----:B0-----:R-:W-:Y:S01]  /*27c0*/  IMAD.U32 R4, RZ, RZ, UR4 ;  /* 0x00000004ff047e24 */ /* 0x001fe2000f8e00ff */
[----:B------:R-:W-:Y:S01]  /*27d0*/  MOV R5, UR5 ;  /* 0x0000000500057c02 */ /* 0x000fe20008000f00 */
[----:B--2---:R-:W-:-:S02]  /*27e0*/  IMAD.U32 R6, RZ, RZ, UR6 ;  /* 0x00000006ff067e24 */ /* 0x004fc4000f8e00ff */
[----:B------:R-:W-:Y:S02]  /*27f0*/  IMAD.U32 R7, RZ, RZ, UR7 ;  /* 0x00000007ff077e24 */ /* 0x000fe4000f8e00ff */
[----:B----4-:R-:W-:Y:S01]  /*2800*/  IMAD.U32 R10, RZ, RZ, UR8 ;  /* 0x00000008ff0a7e24 */ /* 0x010fe2000f8e00ff */
[----:B------:R-:W-:-:S07]  /*2810*/  MOV R11, UR9 ;  /* 0x00000009000b7c02 */ /* 0x000fce0008000f00 */
[----:B------:R-:W-:-:S07]  /*2820*/  LEPC R20, `(.L_x_2979) ;  /* 0x000000001014794e */ /* 0x000fce0000000000 */
[----:B-1-3--:R-:W-:Y:S05]  /*2830*/  CALL.ABS.NOINC R2 ;  /* 0x0000000002007343 */ /* 0x00afea0003c00000 */
.L_x_2979:
[----:B------:R-:W-:Y:S01]  /*2840*/  HFMA2 R19, -RZ, RZ, 0, 0 ;  /* 0x00000000ff137431 */ /* 0x000fe200000001ff */
[----:B------:R-:W-:Y:S06]  /*2850*/  BRA `(.L_x_2957) ;  /* 0x0000000000347947 */ /* 0x000fec0003800000 */
.L_x_2978:
[----:B------:R-:W2:Y:S01]  /*2860*/  LDG.E.U8 R2, desc[UR36][R2.64] ;  /* 0x0000002402027981 */ /* 0x000ea2000c1e1100 */
[----:B------:R-:W-:Y:S01]  /*2870*/  IMAD.MOV.U32 R19, RZ, RZ, 0x400000 ;  /* 0x00400000ff137424 */ /* 0x000fe200078e00ff */
[----:B--2---:R-:W-:-:S13]  /*2880*/  ISETP.NE.AND P0, PT, R2, RZ, PT ;  /* 0x000000ff0200720c */ /* 0x004fda0003f05270 */
[----:B------:R-:W-:Y:S05]  /*2890*/  @!P0 BRA `(.L_x_2957) ;  /* 0x0000000000248947 */ /* 0x000fea0003800000 */
[----:B------:R-:W-:-:S13]  /*28a0*/  ISETP.NE.AND P0, PT, R2, 0xff, PT ;  /* 0x000000ff0200780c */ /* 0x000fda0003f05270 */
[----:B------:R-:W-:Y:S02]  /*28b0*/  @!P0 IMAD.MOV.U32 R19, RZ, RZ, 0x7f800001 ;  /* 0x7f800001ff138424 */ /* 0x000fe400078e00ff */
[----:B------:R-:W-:Y:S01]  /*28c0*/  @P0 IMAD.SHL.U32 R19, R2, 0x800000, RZ ;  /* 0x0080000002130824 */ /* 0x000fe200078e00ff */
[----:B------:R-:W-:Y:S06]  /*28d0*/  BRA `(.L_x_2957) ;  /* 0x0000000000147947 */ /* 0x000fec0003800000 */
.L_x_2977:
[----:B------:R-:W2:Y:S02]  /*28e0*/  LDG.E.64 R2, desc[UR36][R2.64] ;  /* 0x0000002402027981 */ /* 0x000ea4000c1e1b00 */
[----:B--2---:R0:W2:Y:S01]  /*28f0*/  I2F.U64 R19, R2 ;  /* 0x0000000200137312 */ /* 0x0040a20000301000 */
[----:B------:R-:W-:Y:S05]  /*2900*/  BRA `(.L_x_2957) ;  /* 0x0000000000087947 */ /* 0x000fea0003800000 */
.L_x_2976:
[----:B------:R-:W2:Y:S02]  /*2910*/  LDG.E R2, desc[UR36][R2.64] ;  /* 0x0000002402027981 */ /* 0x000ea4000c1e1900 */
[----:B--2---:R-:W-:-:S07]  /*2920*/  I2FP.F32.U32 R19, R2 ;  /* 0x0000000200137245 */ /* 0x004fce0000201000 */
.L_x_2957:
[----:B-1----:R-:W-:Y:S05]  /*2930*/  BSYNC.RECONVERGENT B6 ;  /* 0x0000000000067941 */ /* 0x002fea0003800200 */
.L_x_2951:
[----:B------:R-:W0:Y:S01]  /*2940*/  LDCU.64 UR6, c[0x0][0x6c0] ;  /* 0x0000d800ff0677ac */ /* 0x000e220008000a00 */
[----:B------:R-:W-:Y:S01]  /*2950*/  BSSY.RECONVERGENT B6, `(.L_x_2980) ;  /* 0x00000dd000067945 */ /* 0x000fe20003800200 */
[----:B------:R-:W-:-:S04]  /*2960*/  UPRMT UR4, UR40, 0x9910, URZ ;  /* 0x0000991028047896 */ /* 0x000fc800080000ff */
[----:B------:R-:W-:Y:S01]  /*2970*/  UISETP.GT.AND UP0, UPT, UR4, 0x9, UPT ;  /* 0x000000090400788c */ /* 0x000fe2000bf04270 */
[----:B0--34-:R-:W-:-:S04]  /*2980*/  IADD3 R2, P0, PT, R23, UR6, RZ ;  /* 0x0000000617027c10 */ /* 0x019fc8000ff1e0ff */
[----:B------:R-:W-:-:S04]  /*2990*/  IADD3.X R3, PT, PT, RZ, UR7, RZ, P0, !PT ;  /* 0x00000007ff037c10 */ /* 0x000fc800087fe4ff */
        /* <DEDUP_REMOVED lines=9> */
[----:B------:R-:W3:Y:S02]  /*2a30*/  LDG.E.S8 R2, desc[UR36][R2.64] ;  /* 0x0000002402027981 */ /* 0x000ee4000c1e1300 */
[----:B---3--:R0:W1:Y:S01]  /*2a40*/  I2F.S16 R23, R2 ;  /* 0x0000000200177306 */ /* 0x0080620000101400 */
[----:B------:R-:W-:Y:S05]  /*2a50*/  BRA `(.L_x_2986) ;  /* 0x0000000c00307947 */ /* 0x000fea0003800000 */
.L_x_2984:
[----:B------:R-:W3:Y:S02]  /*2a60*/  LDG.E.U8 R2, desc[UR36][R2.64] ;  /* 0x0000002402027981 */ /* 0x000ee4000c1e1100 */
[----:B---3--:R-:W-:Y:S01]  /*2a70*/  I2FP.F32.U32 R23, R2 ;  /* 0x0000000200177245 */ /* 0x008fe20000201000 */
[----:B------:R-:W-:Y:S06]  /*2a80*/  BRA `(.L_x_2986) ;  /* 0x0000000c00247947 */ /* 0x000fec0003800000 */
.L_x_2983:
[----:B------:R-:W-:-:S09]  /*2a90*/  UISETP.NE.AND UP0, UPT, UR4, 0x2, UPT ;  /* 0x000000020400788c */ /* 0x000fd2000bf05270 */
[----:B------:R-:W-:Y:S05]  /*2aa0*/  BRA.U !UP0, `(.L_x_2987) ;  /* 0x0000000108287547 */ /* 0x000fea000b800000 */
[----:B------:R-:W-:-:S09]  /*2ab0*/  UISETP.NE.AND UP0, UPT, UR4, 0x3, UPT ;  /* 0x000000030400788c */ /* 0x000fd2000bf05270 */
[----:B------:R-:W-:Y:S05]  /*2ac0*/  BRA.U !UP0, `(.L_x_2988) ;  /* 0x0000000108147547 */ /* 0x000fea000b800000 */
[----:B------:R-:W-:-:S09]  /*2ad0*/  UISETP.NE.AND UP0, UPT, UR4, 0x4, UPT ;  /* 0x000000040400788c */ /* 0x000fd2000bf05270 */
[----:B------:R-:W-:Y:S05]  /*2ae0*/  BRA.U UP0, `(.L_x_2985) ;  /* 0x0000000900907547 */ /* 0x000fea000b800000 */
[----:B------:R-:W3:Y:S02]  /*2af0*/  LDG.E.64 R2, desc[UR36][R2.64] ;  /* 0x0000002402027981 */ /* 0x000ee4000c1e1b00 */
[----:B---3--:R0:W1:Y:S01]  /*2b00*/  I2F.S64 R23, R2 ;  /* 0x0000000200177312 */ /* 0x0080620000301400 */
[----:B------:R-:W-:Y:S05]  /*2b10*/  BRA `(.L_x_2986) ;  /* 0x0000000c00007947 */ /* 0x000fea0003800000 */
.L_x_2988:
[----:B------:R-:W3:Y:S02]  /*2b20*/  LDG.E R2, desc[UR36][R2.64] ;  /* 0x0000002402027981 */ /* 0x000ee4000c1e1900 */
[----:B---3--:R-:W-:Y:S01]  /*2b30*/  I2FP.F32.S32 R23, R2 ;  /* 0x0000000200177245 */ /* 0x008fe20000201400 */
[----:B------:R-:W-:Y:S06]  /*2b40*/  BRA `(.L_x_2986) ;  /* 0x0000000800f47947 */ /* 0x000fec0003800000 */
.L_x_2987:
[----:B------:R-:W3:Y:S02]  /*2b50*/  LDG.E.U16 R2, desc[UR36][R2.64] ;  /* 0x0000002402027981 */ /* 0x000ee4000c1e1500 */
[----:B---3--:R0:W1:Y:S01]  /*2b60*/  I2F.S16 R23, R2 ;  /* 0x0000000200177306 */ /* 0x0080620000101400 */
[----:B------:R-:W-:Y:S05]  /*2b70*/  BRA `(.L_x_2986) ;  /* 0x0000000800e87947 */ /* 0x000fea0003800000 */
.L_x_2982:
        /* <DEDUP_REMOVED lines=8> */
.L_x_2990:
[----:B------:R-:W3:Y:S02]  /*2c00*/  LDG.E.U16 R2, desc[UR36][R2.64] ;  /* 0x0000002402027981 */ /* 0x000ee4000c1e1500 */
[----:B---3--:R-:W-:Y:S01]  /*2c10*/  HADD2.F32 R23, -RZ, R2.H0_H0 ;  /* 0x20000002ff177230 */ /* 0x008fe20000004100 */
[----:B------:R-:W-:Y:S06]  /*2c20*/  BRA `(.L_x_2986) ;  /* 0x0000000800bc7947 */ /* 0x000fec0003800000 */
.L_x_2989:
        /* <DEDUP_REMOVED lines=8> */
.L_x_2992:
[----:B------:R-:W3:Y:S02]  /*2cb0*/  LDG.E.U16 R2, desc[UR36][R2.64] ;  /* 0x0000002402027981 */ /* 0x000ee4000c1e1500 */
[----:B---3--:R-:W-:Y:S01]  /*2cc0*/  HADD2.F32 R23, -RZ, R2.H0_H0 ;  /* 0x20000002ff177230 */ /* 0x008fe20000004100 */
[----:B------:R-:W-:Y:S06]  /*2cd0*/  BRA `(.L_x_2986) ;  /* 0x0000000800907947 */ /* 0x000fec0003800000 */
.L_x_2991:
[----:B------:R-:W3:Y:S01]  /*2ce0*/  LDG.E.64 R2, desc[UR36][R2.64] ;  /* 0x0000002402027981 */ /* 0x000ee2000c1e1b00 */
[----:B------:R-:W-:Y:S01]  /*2cf0*/  UMOV UR4, 0xf0000000 ;  /* 0xf000000000047882 */ /* 0x000fe20000000000 */
[----:B------:R-:W-:Y:S01]  /*2d00*/  UMOV UR5, 0x380fffff ;  /* 0x380fffff00057882 */ /* 0x000fe20000000000 */
[----:B---3--:R-:W0:Y:S01]  /*2d10*/  F2F.F32.F64 R23, R2 ;  /* 0x0000000200177310 */ /* 0x008e220000301000 */
[----:B------:R-:W-:-:S14]  /*2d20*/  DSETP.GEU.AND P0, PT, |R2|, UR4, PT ;  /* 0x0000000402007e2a */ /* 0x000fdc000bf0e200 */
[----:B0-----:R-:W-:Y:S01]  /*2d30*/  @!P0 FMUL R23, R23, 1.175494350822287508e-38 ;  /* 0x0080000017178820 */ /* 0x001fe20000400000 */
[----:B------:R-:W-:Y:S06]  /*2d40*/  BRA `(.L_x_2986) ;  /* 0x0000000800747947 */ /* 0x000fec0003800000 */
.L_x_2981:
        /* <DEDUP_REMOVED lines=8> */
[----:B------:R-:W3:Y:S02]  /*2dd0*/  LDG.E.U8 R2, desc[UR36][R2.64] ;  /* 0x0000002402027981 */ /* 0x000ee4000c1e1100 */
[----:B---3--:R-:W-:-:S04]  /*2de0*/  ISETP.NE.AND P0, PT, R2, RZ, PT ;  /* 0x000000ff0200720c */ /* 0x008fc80003f05270 */
[----:B------:R-:W-:Y:S01]  /*2df0*/  FSEL R23, RZ, 1, !P0 ;  /* 0x3f800000ff177808 */ /* 0x000fe20004000000 */
[----:B------:R-:W-:Y:S08]  /*2e00*/  BRA `(.L_x_2986) ;  /* 0x0000000800447947 */ /* 0x000ff00003800000 */
.L_x_2995:
[----:B------:R-:W3:Y:S01]  /*2e10*/  LDG.E.64 R2, desc[UR36][R2.64] ;  /* 0x0000002402027981 */ /* 0x000ee2000c1e1b00 */
[----:B------:R-:W-:Y:S01]  /*2e20*/  UMOV UR4, 0xf0000000 ;  /* 0xf000000000047882 */ /* 0x000fe20000000000 */
[----:B------:R-:W-:Y:S01]  /*2e30*/  UMOV UR5, 0x380fffff ;  /* 0x380fffff00057882 */ /* 0x000fe20000000000 */
[----:B---3--:R-:W0:Y:S01]  /*2e40*/  F2F.F32.F64 R23, R2 ;  /* 0x0000000200177310 */ /* 0x008e220000301000 */
[----:B------:R-:W-:-:S14]  /*2e50*/  DSETP.GEU.AND P0, PT, |R2|, UR4, PT ;  /* 0x0000000402007e2a */ /* 0x000fdc000bf0e200 */
[----:B0-----:R-:W-:Y:S01]  /*2e60*/  @!P0 FMUL R23, R23, 1.175494350822287508e-38 ;  /* 0x0080000017178820 */ /* 0x001fe20000400000 */
[----:B------:R-:W-:Y:S06]  /*2e70*/  BRA `(.L_x_2986) ;  /* 0x0000000800287947 */ /* 0x000fec0003800000 */
.L_x_2994:
[----:B------:R-:W-:-:S09]  /*2e80*/  UISETP.NE.AND UP0, UPT, UR4, 0xf, UPT ;  /* 0x0000000f0400788c */ /* 0x000fd2000bf05270 */
[----:B------:R-:W-:Y:S05]  /*2e90*/  BRA.U !UP0, `(.L_x_2996) ;  /* 0x00000001088c7547 */ /* 0x000fea000b800000 */
[----:B------:R-:W-:-:S09]  /*2ea0*/  UISETP.NE.AND UP0, UPT, UR4, 0x17, UPT ;  /* 0x000000170400788c */ /* 0x000fd2000bf05270 */
[----:B------:R-:W-:Y:S05]  /*2eb0*/  BRA.U !UP0, `(.L_x_2997) ;  /* 0x0000000108547547 */ /* 0x000fea000b800000 */
[----:B------:R-:W-:-:S09]  /*2ec0*/  UISETP.NE.AND UP0, UPT, UR4, 0x18, UPT ;  /* 0x000000180400788c */ /* 0x000fd2000bf05270 */
[----:B------:R-:W-:Y:S05]  /*2ed0*/  BRA.U UP0, `(.L_x_2985) ;  /* 0x0000000500947547 */ /* 0x000fea000b800000 */
[----:B------:R-:W3:Y:S01]  /*2ee0*/  LDG.E.U8 R23, desc[UR36][R2.64] ;  /* 0x0000002402177981 */ /* 0x000ee2000c1e1100 */
[----:B------:R-:W-:Y:S02]  /*2ef0*/  IMAD.MOV.U32 R5, RZ, RZ, 0x1f ;  /* 0x0000001fff057424 */ /* 0x000fe400078e00ff */
[----:B---3--:R-:W-:-:S05]  /*2f00*/  IMAD.SHL.U32 R23, R23, 0x1000000, RZ ;  /* 0x0100000017177824 */ /* 0x008fca00078e00ff */
[C---:B------:R-:W-:Y:S02]  /*2f10*/  LOP3.LUT R0, R23.reuse, 0x7f000000, RZ, 0xc0, !PT ;  /* 0x7f00000017007812 */ /* 0x040fe400078ec0ff */
[----:B------:R-:W-:Y:S02]  /*2f20*/  LOP3.LUT P0, RZ, R23, 0x7f000000, RZ, 0xc0, !PT ;  /* 0x7f00000017ff7812 */ /* 0x000fe4000780c0ff */
[----:B------:R-:W0:Y:S02]  /*2f30*/  FLO.U32 R4, R0 ;  /* 0x0000000000047300 */ /* 0x000e2400000e0000 */
[----:B0-----:R-:W-:-:S05]  /*2f40*/  IMAD.MOV R4, RZ, RZ, -R4 ;  /* 0x000000ffff047224 */ /* 0x001fca00078e0a04 */
[----:B------:R-:W-:-:S04]  /*2f50*/  VIADDMNMX.U32 R4, R4, R5, 0x4, !PT ;  /* 0x0000000404047446 */ /* 0x000fc80007800005 */
[----:B------:R-:W-:Y:S01]  /*2f60*/  IADD3 R5, PT, PT, R4, -0x4, RZ ;  /* 0xfffffffc04057810 */ /* 0x000fe20007ffe0ff */
[----:B------:R-:W-:-:S03]  /*2f70*/  VIADD R4, R0, 0x1000000 ;  /* 0x0100000000047836 */ /* 0x000fc60000000000 */
        /* <DEDUP_REMOVED lines=9> */
.L_x_2997:
[----:B------:R-:W3:Y:S02]  /*3010*/  LDG.E.U8 R2, desc[UR36][R2.64] ;  /* 0x0000002402027981 */ /* 0x000ee4000c1e1100 */
[C---:B---3--:R-:W-:Y:S01]  /*3020*/  SHF.L.U32 R4, R2.reuse, 0x19, RZ ;  /* 0x0000001902047819 */ /* 0x048fe200000006ff */
        /* <DEDUP_REMOVED lines=10> */
.L_x_2996:
[----:B------:R-:W3:Y:S02]  /*30d0*/  LDG.E.U16 R2, desc[UR36][R2.64] ;  /* 0x0000002402027981 */ /* 0x000ee4000c1e1500 */
[----:B---3--:R-:W-:Y:S01]  /*30e0*/  IMAD.U32 R23, R2, 0x10000, RZ ;  /* 0x0001000002177824 */ /* 0x008fe200078e00ff */
[----:B------:R-:W-:Y:S06]  /*30f0*/  BRA `(.L_x_2986) ;  /* 0x0000000400887947 */ /* 0x000fec0003800000 */
.L_x_2993:
        /* <DEDUP_REMOVED lines=8> */
[----:B------:R-:W3:Y:S02]  /*3180*/  LDG.E.U16 R2, desc[UR36][R2.64] ;  /* 0x0000002402027981 */ /* 0x000ee4000c1e1500 */
[----:B---3--:R-:W-:Y:S01]  /*3190*/  I2FP.F32.U32 R23, R2 ;  /* 0x0000000200177245 */ /* 0x008fe20000201000 */
[----:B------:R-:W-:Y:S06]  /*31a0*/  BRA `(.L_x_2986) ;  /* 0x00000004005c7947 */ /* 0x000fec0003800000 */
.L_x_3000:
[----:B------:R-:W3:Y:S01]  /*31b0*/  LDG.E.U8 R3, desc[UR36][R2.64] ;  /* 0x0000002402037981 */ /* 0x000ee2000c1e1100 */
[----:B------:R-:W-:Y:S01]  /*31c0*/  IMAD.MOV.U32 R23, RZ, RZ, RZ ;  /* 0x000000ffff177224 */ /* 0x000fe200078e00ff */
[----:B---3--:R-:W-:-:S13]  /*31d0*/  ISETP.NE.AND P0, PT, R3, RZ, PT ;  /* 0x000000ff0300720c */ /* 0x008fda0003f05270 */
        /* <DEDUP_REMOVED lines=17> */
.L_x_3002:
[----:B------:R-:W-:Y:S05]  /*32f0*/  BSYNC.RECONVERGENT B0 ;  /* 0x0000000000007941 */ /* 0x000fea0003800200 */
.L_x_3001:
[----:B------:R-:W-:Y:S01]  /*3300*/  IMAD.SHL.U32 R0, R0, 0x100000, RZ ;  /* 0x0010000000007824 */ /* 0x000fe200078e00ff */
[----:B------:R-:W-:-:S04]  /*3310*/  LEA R2, R2, 0x3b800000, 0x17 ;  /* 0x3b80000002027811 */ /* 0x000fc800078eb8ff */
[----:B------:R-:W-:Y:S01]  /*3320*/  LOP3.LUT R23, R2, R0, R23, 0xfe, !PT ;  /* 0x0000000002177212 */ /* 0x000fe200078efe17 */
[----:B------:R-:W-:Y:S06]  /*3330*/  BRA `(.L_x_2986) ;  /* 0x0000000000f87947 */ /* 0x000fec0003800000 */
.L_x_2999:
[----:B------:R-:W3:Y:S01]  /*3340*/  LDG.E.U8 R3, desc[UR36][R2.64] ;  /* 0x0000002402037981 */ /* 0x000ee2000c1e1100 */
[----:B------:R-:W-:Y:S01]  /*3350*/  HFMA2 R23, -RZ, RZ, 0, 0 ;  /* 0x00000000ff177431 */ /* 0x000fe200000001ff */
[----:B---3--:R-:W-:-:S13]  /*3360*/  ISETP.NE.AND P0, PT, R3, RZ, PT ;  /* 0x000000ff0300720c */ /* 0x008fda0003f05270 */
        /* <DEDUP_REMOVED lines=17> */
.L_x_3004:
[----:B------:R-:W-:Y:S05]  /*3480*/  BSYNC.RECONVERGENT B0 ;  /* 0x0000000000007941 */ /* 0x000fea0003800200 */
.L_x_3003:
[----:B------:R-:W-:Y:S02]  /*3490*/  SHF.L.U32 R0, R0, 0x15, RZ ;  /* 0x0000001500007819 */ /* 0x000fe400000006ff */
[----:B------:R-:W-:-:S04]  /*34a0*/  LEA R2, R2, 0x37800000, 0x17 ;  /* 0x3780000002027811 */ /* 0x000fc800078eb8ff */
[----:B------:R-:W-:Y:S01]  /*34b0*/  LOP3.LUT R23, R2, R0, R23, 0xfe, !PT ;  /* 0x0000000002177212 */ /* 0x000fe200078efe17 */
[----:B------:R-:W-:Y:S06]  /*34c0*/  BRA `(.L_x_2986) ;  /* 0x0000000000947947 */ /* 0x000fec0003800000 */
.L_x_2998:
[----:B------:R-:W-:-:S09]  /*34d0*/  UISETP.NE.AND UP0, UPT, UR4, 0x1c, UPT ;  /* 0x0000001c0400788c */ /* 0x000fd2000bf05270 */
[----:B------:R-:W-:Y:S05]  /*34e0*/  BRA.U !UP0, `(.L_x_3005) ;  /* 0x0000000108847547 */ /* 0x000fea000b800000 */
[----:B------:R-:W-:-:S09]  /*34f0*/  UISETP.NE.AND UP0, UPT, UR4, 0x1d, UPT ;  /* 0x0000001d0400788c */ /* 0x000fd2000bf05270 */
[----:B------:R-:W-:Y:S05]  /*3500*/  BRA.U !UP0, `(.L_x_3006) ;  /* 0x0000000108707547 */ /* 0x000fea000b800000 */
[----:B------:R-:W-:-:S09]  /*3510*/  UISETP.NE.AND UP0, UPT, UR4, 0x2c, UPT ;  /* 0x0000002c0400788c */ /* 0x000fd2000bf05270 */
[----:B------:R-:W-:Y:S05]  /*3520*/  BRA.U !UP0, `(.L_x_3007) ;  /* 0x0000000108487547 */ /* 0x000fea000b800000 */
.L_x_2985:
[----:B------:R-:W-:Y:S01]  /*3530*/  MOV R2, 0x0 ;  /* 0x0000000000027802 */ /* 0x000fe20000000f00 */
[----:B------:R-:W0:Y:S01]  /*3540*/  LDCU.64 UR4, c[0x4][0x128] ;  /* 0x01002500ff0477ac */ /* 0x000e220008000a00 */
[----:B------:R-:W-:Y:S02]  /*3550*/  HFMA2 R12, -RZ, RZ, 0, 5.9604644775390625e-08 ;  /* 0x00000001ff0c7431 */ /* 0x000fe400000001ff */
[----:B------:R-:W-:Y:S01]  /*3560*/  IMAD.MOV.U32 R8, RZ, RZ, 0x4e ;  /* 0x0000004eff087424 */ /* 0x000fe200078e00ff */
[----:B------:R-:W1:Y:S01]  /*3570*/  LDCU.64 UR6, c[0x4][0x130] ;  /* 0x01002600ff0677ac */ /* 0x000e620008000a00 */
[----:B------:R-:W3:Y:S01]  /*3580*/  LDC.64 R2, c[0x4][R2] ;  /* 0x0100000002027b82 */ /* 0x000ee20000000a00 */
[----:B------:R-:W-:Y:S01]  /*3590*/  IMAD.MOV.U32 R13, RZ, RZ, RZ ;  /* 0x000000ffff0d7224 */ /* 0x000fe200078e00ff */
[----:B------:R-:W4:Y:S01]  /*35a0*/  LDCU.64 UR8, c[0x4][0x18] ;  /* 0x01000300ff0877ac */ /* 0x000f220008000a00 */
[----:B0-----:R-:W-:Y:S02]  /*35b0*/  IMAD.U32 R4, RZ, RZ, UR4 ;  /* 0x00000004ff047e24 */ /* 0x001fe4000f8e00ff */
[----:B------:R-:W-:-:S02]  /*35c0*/  IMAD.U32 R5, RZ, RZ, UR5 ;  /* 0x00000005ff057e24 */ /* 0x000fc4000f8e00ff */
[----:B-1----:R-:W-:Y:S01]  /*35d0*/  IMAD.U32 R6, RZ, RZ, UR6 ;  /* 0x00000006ff067e24 */ /* 0x002fe2000f8e00ff */
[----:B------:R-:W-:Y:S01]  /*35e0*/  MOV R7, UR7 ;  /* 0x0000000700077c02 */ /* 0x000fe20008000f00 */
[----:B----4-:R-:W-:Y:S02]  /*35f0*/  IMAD.U32 R10, RZ, RZ, UR8 ;  /* 0x00000008ff0a7e24 */ /* 0x010fe4000f8e00ff */
[----:B------:R-:W-:-:S07]  /*3600*/  IMAD.U32 R11, RZ, RZ, UR9 ;  /* 0x00000009ff0b7e24 */ /* 0x000fce000f8e00ff */
[----:B------:R-:W-:-:S07]  /*3610*/  LEPC R20, `(.L_x_3008) ;  /* 0x000000001014794e */ /* 0x000fce0000000000 */
[----:B--23-5:R-:W-:Y:S05]  /*3620*/  CALL.ABS.NOINC R2 ;  /* 0x0000000002007343 */ /* 0x02cfea0003c00000 */
.L_x_3008:
[----:B------:R-:W-:Y:S01]  /*3630*/  IMAD.MOV.U32 R23, RZ, RZ, RZ ;  /* 0x000000ffff177224 */ /* 0x000fe200078e00ff */
[----:B------:R-:W-:Y:S06]  /*3640*/  BRA `(.L_x_2986) ;  /* 0x0000000000347947 */ /* 0x000fec0003800000 */
.L_x_3007:
[----:B------:R-:W3:Y:S01]  /*3650*/  LDG.E.U8 R2, desc[UR36][R2.64] ;  /* 0x0000002402027981 */ /* 0x000ee2000c1e1100 */
[----:B------:R-:W-:Y:S01]  /*3660*/  IMAD.MOV.U32 R23, RZ, RZ, 0x400000 ;  /* 0x00400000ff177424 */ /* 0x000fe200078e00ff */
[----:B---3--:R-:W-:-:S13]  /*3670*/  ISETP.NE.AND P0, PT, R2, RZ, PT ;  /* 0x000000ff0200720c */ /* 0x008fda0003f05270 */
[----:B------:R-:W-:Y:S05]  /*3680*/  @!P0 BRA `(.L_x_2986) ;  /* 0x0000000000248947 */ /* 0x000fea0003800000 */
[----:B------:R-:W-:-:S13]  /*3690*/  ISETP.NE.AND P0, PT, R2, 0xff, PT ;  /* 0x000000ff0200780c */ /* 0x000fda0003f05270 */
[----:B------:R-:W-:Y:S01]  /*36a0*/  @!P0 MOV R23, 0x7f800001 ;  /* 0x7f80000100178802 */ /* 0x000fe20000000f00 */
[----:B------:R-:W-:Y:S01]  /*36b0*/  @P0 IMAD.SHL.U32 R23, R2, 0x800000, RZ ;  /* 0x0080000002170824 */ /* 0x000fe200078e00ff */
[----:B------:R-:W-:Y:S06]  /*36c0*/  BRA `(.L_x_2986) ;  /* 0x0000000000147947 */ /* 0x000fec0003800000 */
.L_x_3006:
[----:B------:R-:W3:Y:S02]  /*36d0*/  LDG.E.64 R2, desc[UR36][R2.64] ;  /* 0x0000002402027981 */ /* 0x000ee4000c1e1b00 */
[----:B---3--:R0:W1:Y:S01]  /*36e0*/  I2F.U64 R23, R2 ;  /* 0x0000000200177312 */ /* 0x0080620000301000 */
[----:B------:R-:W-:Y:S05]  /*36f0*/  BRA `(.L_x_2986) ;  /* 0x0000000000087947 */ /* 0x000fea0003800000 */
.L_x_3005:
[----:B------:R-:W3:Y:S02]  /*3700*/  LDG.E R2, desc[UR36][R2.64] ;  /* 0x0000002402027981 */ /* 0x000ee4000c1e1900 */
[----:B---3--:R-:W-:-:S07]  /*3710*/  I2FP.F32.U32 R23, R2 ;  /* 0x0000000200177245 */ /* 0x008fce0000201000 */
.L_x_2986:
[----:B------:R-:W-:Y:S05]  /*3720*/  BSYNC.RECONVERGENT B6 ;  /* 0x0000000000067941 */ /* 0x000fea0003800200 */
.L_x_2980:
[----:B------:R-:W0:Y:S01]  /*3730*/  LDCU.64 UR6, c[0x0][0x6c8] ;  /* 0x0000d900ff0677ac */ /* 0x000e220008000a00 */
[----:B------:R-:W-:Y:S01]  /*3740*/  BSSY.RECONVERGENT B6, `(.L_x_3009) ;  /* 0x00000dd000067945 */ /* 0x000fe20003800200 */
[----:B------:R-:W-:-:S04]  /*3750*/  UPRMT UR4, UR39, 0x9910, URZ ;  /* 0x0000991027047896 */ /* 0x000fc800080000ff */
[----:B------:R-:W-:Y:S01]  /*3760*/  UISETP.GT.AND UP0, UPT, UR4, 0x9, UPT ;  /* 0x000000090400788c */ /* 0x000fe2000bf04270 */
[----:B0--34-:R-:W-:-:S05]  /*3770*/  IADD3 R2, P0, PT, R22, UR6, RZ ;  /* 0x0000000616027c10 */ /* 0x019fca000ff1e0ff */
        /* <DEDUP_REMOVED lines=11> */
[----:B---3--:R4:W0:Y:S01]  /*3830*/  I2F.S16 R22, R2 ;  /* 0x0000000200167306 */ /* 0x0088220000101400 */
[----:B------:R-:W-:Y:S05]  /*3840*/  BRA `(.L_x_3015) ;  /* 0x0000000c00307947 */ /* 0x000fea0003800000 */
.L_x_3013:
[----:B------:R-:W3:Y:S02]  /*3850*/  LDG.E.U8 R2, desc[UR36][R2.64] ;  /* 0x0000002402027981 */ /* 0x000ee4000c1e1100 */
[----:B---3--:R-:W-:Y:S01]  /*3860*/  I2FP.F32.U32 R22, R2 ;  /* 0x0000000200167245 */ /* 0x008fe20000201000 */
[----:B------:R-:W-:Y:S06]  /*3870*/  BRA `(.L_x_3015) ;  /* 0x0000000c00247947 */ /* 0x000fec0003800000 */
.L_x_3012:
[----:B------:R-:W-:-:S09]  /*3880*/  UISETP.NE.AND UP0, UPT, UR4, 0x2, UPT ;  /* 0x000000020400788c */ /* 0x000fd2000bf05270 */
[----:B------:R-:W-:Y:S05]  /*3890*/  BRA.U !UP0, `(.L_x_3016) ;  /* 0x0000000108287547 */ /* 0x000fea000b800000 */
[----:B------:R-:W-:-:S09]  /*38a0*/  UISETP.NE.AND UP0, UPT, UR4, 0x3, UPT ;  /* 0x000000030400788c */ /* 0x000fd2000bf05270 */
[----:B------:R-:W-:Y:S05]  /*38b0*/  BRA.U !UP0, `(.L_x_3017) ;  /* 0x0000000108147547 */ /* 0x000fea000b800000 */
[----:B------:R-:W-:-:S09]  /*38c0*/  UISETP.NE.AND UP0, UPT, UR4, 0x4, UPT ;  /* 0x000000040400788c */ /* 0x000fd2000bf05270 */
[----:B------:R-:W-:Y:S05]  /*38d0*/  BRA.U UP0, `(.L_x_3014) ;  /* 0x0000000900907547 */ /* 0x000fea000b800000 */
[----:B------:R-:W3:Y:S02]  /*38e0*/  LDG.E.64 R2, desc[UR36][R2.64] ;  /* 0x0000002402027981 */ /* 0x000ee4000c1e1b00 */
[----:B---3--:R0:W3:Y:S01]  /*38f0*/  I2F.S64 R22, R2 ;  /* 0x0000000200167312 */ /* 0x0080e20000301400 */
[----:B------:R-:W-:Y:S05]  /*3900*/  BRA `(.L_x_3015) ;  /* 0x0000000c00007947 */ /* 0x000fea0003800000 */
.L_x_3017:
[----:B------:R-:W3:Y:S02]  /*3910*/  LDG.E R2, desc[UR36][R2.64] ;  /* 0x0000002402027981 */ /* 0x000ee4000c1e1900 */
[----:B---3--:R-:W-:Y:S01]  /*3920*/  I2FP.F32.S32 R22, R2 ;  /* 0x0000000200167245 */ /* 0x008fe20000201400 */
[----:B------:R-:W-:Y:S06]  /*3930*/  BRA `(.L_x_3015) ;  /* 0x0000000800f47947 */ /* 0x000fec0003800000 */
.L_x_3016:
[----:B------:R-:W3:Y:S02]  /*3940*/  LDG.E.U16 R2, desc[UR36][R2.64] ;  /* 0x0000002402027981 */ /* 0x000ee4000c1e1500 */
[----:B---3--:R0:W3:Y:S01]  /*3950*/  I2F.S16 R22, R2 ;  /* 0x0000000200167306 */ /* 0x0080e20000101400 */
[----:B------:R-:W-:Y:S05]  /*3960*/  BRA `(.L_x_3015) ;  /* 0x0000000800e87947 */ /* 0x000fea0003800000 */
.L_x_3011:
        /* <DEDUP_REMOVED lines=8> */
.L_x_3019:
[----:B------:R-:W3:Y:S02]  /*39f0*/  LDG.E.U16 R2, desc[UR36][R2.64] ;  /* 0x0000002402027981 */ /* 0x000ee4000c1e1500 */
[----:B---3--:R-:W-:Y:S01]  /*3a00*/  HADD2.F32 R22, -RZ, R2.H0_H0 ;  /* 0x20000002ff167230 */ /* 0x008fe20000004100 */
[----:B------:R-:W-:Y:S06]  /*3a10*/  BRA `(.L_x_3015) ;  /* 0x0000000800bc7947 */ /* 0x000fec0003800000 */
.L_x_3018:
        /* <DEDUP_REMOVED lines=8> */
.L_x_3021:
[----:B------:R-:W3:Y:S02]  /*3aa0*/  LDG.E.U16 R2, desc[UR36][R2.64] ;  /* 0x0000002402027981 */ /* 0x000ee4000c1e1500 */
[----:B---3--:R-:W-:Y:S01]  /*3ab0*/  HADD2.F32 R22, -RZ, R2.H0_H0 ;  /* 0x20000002ff167230 */ /* 0x008fe20000004100 */
[----:B------:R-:W-:Y:S06]  /*3ac0*/  BRA `(.L_x_3015) ;  /* 0x0000000800907947 */ /* 0x000fec0003800000 */
.L_x_3020:
[----:B------:R-:W3:Y:S01]  /*3ad0*/  LDG.E.64 R2, desc[UR36][R2.64] ;  /* 0x0000002402027981 */ /* 0x000ee2000c1e1b00 */
[----:B------:R-:W-:Y:S01]  /*3ae0*/  UMOV UR4, 0xf0000000 ;  /* 0xf000000000047882 */ /* 0x000fe20000000000 */
[----:B------:R-:W-:Y:S01]  /*3af0*/  UMOV UR5, 0x380fffff ;  /* 0x380fffff00057882 */ /* 0x000fe20000000000 */
[----:B---3--:R-:W0:Y:S01]  /*3b00*/  F2F.F32.F64 R22, R2 ;  /* 0x0000000200167310 */ /* 0x008e220000301000 */
[----:B------:R-:W-:-:S14]  /*3b10*/  DSETP.GEU.AND P0, PT, |R2|, UR4, PT ;  /* 0x0000000402007e2a */ /* 0x000fdc000bf0e200 */
[----:B0-----:R-:W-:Y:S01]  /*3b20*/  @!P0 FMUL R22, R22, 1.175494350822287508e-38 ;  /* 0x0080000016168820 */ /* 0x001fe20000400000 */
[----:B------:R-:W-:Y:S06]  /*3b30*/  BRA `(.L_x_3015) ;  /* 0x0000000800747947 */ /* 0x000fec0003800000 */
.L_x_3010:
        /* <DEDUP_REMOVED lines=12> */
.L_x_3024:
[----:B------:R-:W3:Y:S01]  /*3c00*/  LDG.E.64 R2, desc[UR36][R2.64] ;  /* 0x0000002402027981 */ /* 0x000ee2000c1e1b00 */
[----:B------:R-:W-:Y:S01]  /*3c10*/  UMOV UR4, 0xf0000000 ;  /* 0xf000000000047882 */ /* 0x000fe20000000000 */
[----:B------:R-:W-:Y:S01]  /*3c20*/  UMOV UR5, 0x380fffff ;  /* 0x380fffff00057882 */ /* 0x000fe20000000000 */
[----:B---3--:R-:W0:Y:S01]  /*3c30*/  F2F.F32.F64 R22, R2 ;  /* 0x0000000200167310 */ /* 0x008e220000301000 */
[----:B------:R-:W-:-:S14]  /*3c40*/  DSETP.GEU.AND P0, PT, |R2|, UR4, PT ;  /* 0x0000000402007e2a */ /* 0x000fdc000bf0e200 */
[----:B0-----:R-:W-:Y:S01]  /*3c50*/  @!P0 FMUL R22, R22, 1.175494350822287508e-38 ;  /* 0x0080000016168820 */ /* 0x001fe20000400000 */
[----:B------:R-:W-:Y:S06]  /*3c60*/  BRA `(.L_x_3015) ;  /* 0x0000000800287947 */ /* 0x000fec0003800000 */
.L_x_3023:
[----:B------:R-:W-:-:S09]  /*3c70*/  UISETP.NE.AND UP0, UPT, UR4, 0xf, UPT ;  /* 0x0000000f0400788c */ /* 0x000fd2000bf05270 */
[----:B------:R-:W-:Y:S05]  /*3c80*/  BRA.U !UP0, `(.L_x_3025) ;  /* 0x00000001088c7547 */ /* 0x000fea000b800000 */
[----:B------:R-:W-:-:S09]  /*3c90*/  UISETP.NE.AND UP0, UPT, UR4, 0x17, UPT ;  /* 0x000000170400788c */ /* 0x000fd2000bf05270 */
[----:B------:R-:W-:Y:S05]  /*3ca0*/  BRA.U !UP0, `(.L_x_3026) ;  /* 0x0000000108547547 */ /* 0x000fea000b800000 */
[----:B------:R-:W-:-:S09]  /*3cb0*/  UISETP.NE.AND UP0, UPT, UR4, 0x18, UPT ;  /* 0x000000180400788c */ /* 0x000fd2000bf05270 */
[----:B------:R-:W-:Y:S05]  /*3cc0*/  BRA.U UP0, `(.L_x_3014) ;  /* 0x0000000500947547 */ /* 0x000fea000b800000 */
[----:B------:R-:W3:Y:S01]  /*3cd0*/  LDG.E.U8 R22, desc[UR36][R2.64] ;  /* 0x0000002402167981 */ /* 0x000ee2000c1e1100 */
[----:B------:R-:W-:Y:S01]  /*3ce0*/  MOV R5, 0x1f ;  /* 0x0000001f00057802 */ /* 0x000fe20000000f00 */
[----:B---3--:R-:W-:-:S05]  /*3cf0*/  IMAD.SHL.U32 R22, R22, 0x1000000, RZ ;  /* 0x0100000016167824 */ /* 0x008fca00078e00ff */
        /* <DEDUP_REMOVED lines=16> */
.L_x_3026:
[----:B------:R-:W3:Y:S02]  /*3e00*/  LDG.E.U8 R2, desc[UR36][R2.64] ;  /* 0x0000002402027981 */ /* 0x000ee4000c1e1100 */
[C---:B---3--:R-:W-:Y:S02]  /*3e10*/  IMAD.SHL.U32 R4, R2.reuse, 0x2000000, RZ ;  /* 0x0200000002047824 */ /* 0x048fe400078e00ff */
        /* <DEDUP_REMOVED lines=8> */
[----:B------:R-:W-:Y:S01]  /*3ea0*/  LOP3.LUT R22, R0, 0x80000000, R5, 0xf8, !PT ;  /* 0x8000000000167812 */ /* 0x000fe200078ef805 */
[----:B------:R-:W-:Y:S06]  /*3eb0*/  BRA `(.L_x_3015) ;  /* 0x0000000400947947 */ /* 0x000fec0003800000 */
.L_x_3025:
[----:B------:R-:W3:Y:S02]  /*3ec0*/  LDG.E.U16 R2, desc[UR36][R2.64] ;  /* 0x0000002402027981 */ /* 0x000ee4000c1e1500 */
[----:B---3--:R-:W-:Y:S01]  /*3ed0*/  SHF.L.U32 R22, R2, 0x10, RZ ;  /* 0x0000001002167819 */ /* 0x008fe200000006ff */
[----:B------:R-:W-:Y:S06]  /*3ee0*/  BRA `(.L_x_3015) ;  /* 0x0000000400887947 */ /* 0x000fec0003800000 */
.L_x_3022:
        /* <DEDUP_REMOVED lines=11> */
.L_x_3029:
[----:B------:R-:W3:Y:S01]  /*3fa0*/  LDG.E.U8 R3, desc[UR36][R2.64] ;  /* 0x0000002402037981 */ /* 0x000ee2000c1e1100 */
[----:B------:R-:W-:Y:S01]  /*3fb0*/  IMAD.MOV.U32 R22, RZ, RZ, RZ ;  /* 0x000000ffff167224 */ /* 0x000fe200078e00ff */
        /* <DEDUP_REMOVED lines=18> */
.L_x_3031:
[----:B------:R-:W-:Y:S05]  /*40e0*/  BSYNC.RECONVERGENT B0 ;  /* 0x0000000000007941 */ /* 0x000fea0003800200 */
.L_x_3030:
[----:B------:R-:W-:Y:S01]  /*40f0*/  IMAD.SHL.U32 R0, R0, 0x100000, RZ ;  /* 0x0010000000007824 */ /* 0x000fe200078e00ff */
[----:B------:R-:W-:-:S04]  /*4100*/  LEA R2, R2, 0x3b800000, 0x17 ;  /* 0x3b80000002027811 */ /* 0x000fc800078eb8ff */
[----:B------:R-:W-:Y:S01]  /*4110*/  LOP3.LUT R22, R2, R0, R7, 0xfe, !PT ;  /* 0x0000000002167212 */ /* 0x000fe200078efe07 */
[----:B------:R-:W-:Y:S06]  /*4120*/  BRA `(.L_x_3015) ;  /* 0x0000000000f87947 */ /* 0x000fec0003800000 */
.L_x_3028:
        /* <DEDUP_REMOVED lines=20> */
.L_x_3033:
[----:B------:R-:W-:Y:S05]  /*4270*/  BSYNC.RECONVERGENT B0 ;  /* 0x0000000000007941 */ /* 0x000fea0003800200 */
.L_x_3032:
[----:B------:R-:W-:Y:S01]  /*4280*/  IMAD.SHL.U32 R0, R0, 0x200000, RZ ;  /* 0x0020000000007824 */ /* 0x000fe200078e00ff */
[----:B------:R-:W-:-:S04]  /*4290*/  LEA R2, R2, 0x37800000, 0x17 ;  /* 0x3780000002027811 */ /* 0x000fc800078eb8ff */
[----:B------:R-:W-:Y:S01]  /*42a0*/  LOP3.LUT R22, R2, R0, R7, 0xfe, !PT ;  /* 0x0000000002167212 */ /* 0x000fe200078efe07 */
[----:B------:R-:W-:Y:S06]  /*42b0*/  BRA `(.L_x_3015) ;  /* 0x0000000000947947 */ /* 0x000fec0003800000 */
.L_x_3027:
[----:B------:R-:W-:-:S09]  /*42c0*/  UISETP.NE.AND UP0, UPT, UR4, 0x1c, UPT ;  /* 0x0000001c0400788c */ /* 0x000fd2000bf05270 */
[----:B------:R-:W-:Y:S05]  /*42d0*/  BRA.U !UP0, `(.L_x_3034) ;  /* 0x0000000108847547 */ /* 0x000fea000b800000 */
[----:B------:R-:W-:-:S09]  /*42e0*/  UISETP.NE.AND UP0, UPT, UR4, 0x1d, UPT ;  /* 0x0000001d0400788c */ /* 0x000fd2000bf05270 */
[----:B------:R-:W-:Y:S05]  /*42f0*/  BRA.U !UP0, `(.L_x_3035) ;  /* 0x0000000108707547 */ /* 0x000fea000b800000 */
[----:B------:R-:W-:-:S09]  /*4300*/  UISETP.NE.AND UP0, UPT, UR4, 0x2c, UPT ;  /* 0x0000002c0400788c */ /* 0x000fd2000bf05270 */
[----:B------:R-:W-:Y:S05]  /*4310*/  BRA.U !UP0, `(.L_x_3036) ;  /* 0x0000000108487547 */ /* 0x000fea000b800000 */
.L_x_3014:
[----:B------:R-:W-:Y:S01]  /*4320*/  MOV R2, 0x0 ;  /* 0x0000000000027802 */ /* 0x000fe20000000f00 */
[----:B------:R-:W0:Y:S01]  /*4330*/  LDCU.64 UR4, c[0x4][0x128] ;  /* 0x01002500ff0477ac */ /* 0x000e220008000a00 */
[----:B------:R-:W-:Y:S02]  /*4340*/  IMAD.MOV.U32 R8, RZ, RZ, 0x4e ;  /* 0x0000004eff087424 */ /* 0x000fe400078e00ff */
[----:B------:R-:W-:Y:S01]  /*4350*/  IMAD.MOV.U32 R12, RZ, RZ, 0x1 ;  /* 0x00000001ff0c7424 */ /* 0x000fe200078e00ff */
[----:B------:R-:W3:Y:S01]  /*4360*/  LDCU.64 UR6, c[0x4][0x130] ;  /* 0x01002600ff0677ac */ /* 0x000ee20008000a00 */
[----:B------:R-:W4:Y:S01]  /*4370*/  LDC.64 R2, c[0x4][R2] ;  /* 0x0100000002027b82 */ /* 0x000f220000000a00 */
[----:B------:R-:W-:Y:S01]  /*4380*/  IMAD.MOV.U32 R13, RZ, RZ, RZ ;  /* 0x000000ffff0d7224 */ /* 0x000fe200078e00ff */
[----:B------:R-:W1:Y:S01]  /*4390*/  LDCU.64 UR8, c[0x4][0x18] ;  /* 0x01000300ff0877ac */ /* 0x000e620008000a00 */
[----:B0-----:R-:W-:Y:S01]  /*43a0*/  IMAD.U32 R4, RZ, RZ, UR4 ;  /* 0x00000004ff047e24 */ /* 0x001fe2000f8e00ff */
[----:B------:R-:W-:Y:S01]  /*43b0*/  MOV R5, UR5 ;  /* 0x0000000500057c02 */ /* 0x000fe20008000f00 */
[----:B---3--:R-:W-:-:S02]  /*43c0*/  IMAD.U32 R6, RZ, RZ, UR6 ;  /* 0x00000006ff067e24 */ /* 0x008fc4000f8e00ff */
[----:B------:R-:W-:Y:S02]  /*43d0*/  IMAD.U32 R7, RZ, RZ, UR7 ;  /* 0x00000007ff077e24 */ /* 0x000fe4000f8e00ff */
[----:B-1----:R-:W-:Y:S01]  /*43e0*/  IMAD.U32 R10, RZ, RZ, UR8 ;  /* 0x00000008ff0a7e24 */ /* 0x002fe2000f8e00ff */
[----:B------:R-:W-:-:S07]  /*43f0*/  MOV R11, UR9 ;  /* 0x00000009000b7c02 */ /* 0x000fce0008000f00 */
[----:B------:R-:W-:-:S07]  /*4400*/  LEPC R20, `(.L_x_3037) ;  /* 0x000000001014794e */ /* 0x000fce0000000000 */
[----:B--2-45:R-:W-:Y:S05]  /*4410*/  CALL.ABS.NOINC R2 ;  /* 0x0000000002007343 */ /* 0x034fea0003c00000 */
.L_x_3037:
[----:B------:R-:W-:Y:S01]  /*4420*/  HFMA2 R22, -RZ, RZ, 0, 0 ;  /* 0x00000000ff167431 */ /* 0x000fe200000001ff */
[----:B------:R-:W-:Y:S06]  /*4430*/  BRA `(.L_x_3015) ;  /* 0x0000000000347947 */ /* 0x000fec0003800000 */
.L_x_3036:
[----:B------:R-:W3:Y:S01]  /*4440*/  LDG.E.U8 R2, desc[UR36][R2.64] ;  /* 0x0000002402027981 */ /* 0x000ee2000c1e1100 */
[----:B------:R-:W-:Y:S01]  /*4450*/  IMAD.MOV.U32 R22, RZ, RZ, 0x400000 ;  /* 0x00400000ff167424 */ /* 0x000fe200078e00ff */
[----:B---3--:R-:W-:-:S13]  /*4460*/  ISETP.NE.AND P0, PT, R2, RZ, PT ;  /* 0x000000ff0200720c */ /* 0x008fda0003f05270 */
[----:B------:R-:W-:Y:S05]  /*4470*/  @!P0 BRA `(.L_x_3015) ;  /* 0x0000000000248947 */ /* 0x000fea0003800000 */
[----:B------:R-:W-:-:S13]  /*4480*/  ISETP.NE.AND P0, PT, R2, 0xff, PT ;  /* 0x000000ff0200780c */ /* 0x000fda0003f05270 */
[----:B------:R-:W-:Y:S02]  /*4490*/  @!P0 IMAD.MOV.U32 R22, RZ, RZ, 0x7f800001 ;  /* 0x7f800001ff168424 */ /* 0x000fe400078e00ff */
[----:B------:R-:W-:Y:S01]  /*44a0*/  @P0 IMAD.SHL.U32 R22, R2, 0x800000, RZ ;  /* 0x0080000002160824 */ /* 0x000fe200078e00ff */
[----:B------:R-:W-:Y:S06]  /*44b0*/  BRA `(.L_x_3015) ;  /* 0x0000000000147947 */ /* 0x000fec0003800000 */
.L_x_3035:
[----:B------:R-:W3:Y:S02]  /*44c0*/  LDG.E.64 R2, desc[UR36][R2.64] ;  /* 0x0000002402027981 */ /* 0x000ee4000c1e1b00 */
[----:B---3--:R0:W3:Y:S01]  /*44d0*/  I2F.U64 R22, R2 ;  /* 0x0000000200167312 */ /* 0x0080e20000301000 */
[----:B------:R-:W-:Y:S05]  /*44e0*/  BRA `(.L_x_3015) ;  /* 0x0000000000087947 */ /* 0x000fea0003800000 */
.L_x_3034:
[----:B------:R-:W3:Y:S02]  /*44f0*/  LDG.E R2, desc[UR36][R2.64] ;  /* 0x0000002402027981 */ /* 0x000ee4000c1e1900 */
[----:B---3--:R-:W-:-:S07]  /*4500*/  I2FP.F32.U32 R22, R2 ;  /* 0x0000000200167245 */ /* 0x008fce0000201000 */
.L_x_3015:
[----:B------:R-:W-:Y:S05]  /*4510*/  BSYNC.RECONVERGENT B6 ;  /* 0x0000000000067941 */ /* 0x000fea0003800200 */
.L_x_3009:
        /* <DEDUP_REMOVED lines=16> */
[----:B---3--:R0:W3:Y:S01]  /*4620*/  I2F.S16 R0, R2 ;  /* 0x0000000200007306 */ /* 0x0080e20000101400 */
[----:B------:R-:W-:Y:S05]  /*4630*/  BRA `(.L_x_3044) ;  /* 0x0000000c00307947 */ /* 0x000fea0003800000 */
.L_x_3042:
[----:B------:R-:W3:Y:S02]  /*4640*/  LDG.E.U8 R0, desc[UR36][R2.64] ;  /* 0x0000002402007981 */ /* 0x000ee4000c1e1100 */
[----:B---3--:R-:W-:Y:S01]  /*4650*/  I2FP.F32.U32 R0, R0 ;  /* 0x0000000000007245 */ /* 0x008fe20000201000 */
[----:B------:R-:W-:Y:S06]  /*4660*/  BRA `(.L_x_3044) ;  /* 0x0000000c00247947 */ /* 0x000fec0003800000 */
.L_x_3041:
        /* <DEDUP_REMOVED lines=9> */
.L_x_3046:
[----:B------:R-:W3:Y:S02]  /*4700*/  LDG.E R0, desc[UR36][R2.64] ;  /* 0x0000002402007981 */ /* 0x000ee4000c1e1900 */
[----:B---3--:R-:W-:Y:S01]  /*4710*/  I2FP.F32.S32 R0, R0 ;  /* 0x0000000000007245 */ /* 0x008fe20000201400 */
[----:B------:R-:W-:Y:S06]  /*4720*/  BRA `(.L_x_3044) ;  /* 0x0000000800f47947 */ /* 0x000fec0003800000 */
.L_x_3045:
[----:B------:R-:W3:Y:S02]  /*4730*/  LDG.E.U16 R0, desc[UR36][R2.64] ;  /* 0x0000002402007981 */ /* 0x000ee4000c1e1500 */
[----:B---3--:R-:W0:Y:S01]  /*4740*/  I2F.S16 R0, R0 ;  /* 0x0000000000007306 */ /* 0x008e220000101400 */
[----:B------:R-:W-:Y:S05]  /*4750*/  BRA `(.L_x_3044) ;  /* 0x0000000800e87947 */ /* 0x000fea0003800000 */
.L_x_3040:
        /* <DEDUP_REMOVED lines=8> */
.L_x_3048:
[----:B------:R-:W3:Y:S02]  /*47e0*/  LDG.E.U16 R0, desc[UR36][R2.64] ;  /* 0x0000002402007981 */ /* 0x000ee4000c1e1500 */
[----:B---3--:R-:W-:Y:S01]  /*47f0*/  HADD2.F32 R0, -RZ, R0.H0_H0 ;  /* 0x20000000ff007230 */ /* 0x008fe20000004100 */
[----:B------:R-:W-:Y:S06]  /*4800*/  BRA `(.L_x_3044) ;  /* 0x0000000800bc7947 */ /* 0x000fec0003800000 */
.L_x_3047:
        /* <DEDUP_REMOVED lines=8> */
.L_x_3050:
[----:B------:R-:W3:Y:S02]  /*4890*/  LDG.E.U16 R0, desc[UR36][R2.64] ;  /* 0x0000002402007981 */ /* 0x000ee4000c1e1500 */
[----:B---3--:R-:W-:Y:S01]  /*48a0*/  HADD2.F32 R0, -RZ, R0.H0_H0 ;  /* 0x20000000ff007230 */ /* 0x008fe20000004100 */
[----:B------:R-:W-:Y:S06]  /*48b0*/  BRA `(.L_x_3044) ;  /* 0x0000000800907947 */ /* 0x000fec0003800000 */
.L_x_3049:
[----:B------:R-:W3:Y:S01]  /*48c0*/  LDG.E.64 R2, desc[UR36][R2.64] ;  /* 0x0000002402027981 */ /* 0x000ee2000c1e1b00 */
[----:B------:R-:W-:Y:S01]  /*48d0*/  UMOV UR4, 0xf0000000 ;  /* 0xf000000000047882 */ /* 0x000fe20000000000 */
[----:B------:R-:W-:Y:S01]  /*48e0*/  UMOV UR5, 0x380fffff ;  /* 0x380fffff00057882 */ /* 0x000fe20000000000 */
[----:B---3--:R-:W0:Y:S01]  /*48f0*/  F2F.F32.F64 R0, R2 ;  /* 0x0000000200007310 */ /* 0x008e220000301000 */
[----:B------:R-:W-:-:S14]  /*4900*/  DSETP.GEU.AND P0, PT, |R2|, UR4, PT ;  /* 0x0000000402007e2a */ /* 0x000fdc000bf0e200 */
[----:B0-----:R-:W-:Y:S01]  /*4910*/  @!P0 FMUL R0, R0, 1.175494350822287508e-38 ;  /* 0x0080000000008820 */ /* 0x001fe20000400000 */
[----:B------:R-:W-:Y:S06]  /*4920*/  BRA `(.L_x_3044) ;  /* 0x0000000800747947 */ /* 0x000fec0003800000 */
.L_x_3039:
        /* <DEDUP_REMOVED lines=12> */
.L_x_3053:
[----:B------:R-:W3:Y:S01]  /*49f0*/  LDG.E.64 R2, desc[UR36][R2.64] ;  /* 0x0000002402027981 */ /* 0x000ee2000c1e1b00 */
[----:B------:R-:W-:Y:S01]  /*4a00*/  UMOV UR4, 0xf0000000 ;  /* 0xf000000000047882 */ /* 0x000fe20000000000 */
[----:B------:R-:W-:Y:S01]  /*4a10*/  UMOV UR5, 0x380fffff ;  /* 0x380fffff00057882 */ /* 0x000fe20000000000 */
[----:B---3--:R-:W0:Y:S01]  /*4a20*/  F2F.F32.F64 R0, R2 ;  /* 0x0000000200007310 */ /* 0x008e220000301000 */
[----:B------:R-:W-:-:S14]  /*4a30*/  DSETP.GEU.AND P0, PT, |R2|, UR4, PT ;  /* 0x0000000402007e2a */ /* 0x000fdc000bf0e200 */
[----:B0-----:R-:W-:Y:S01]  /*4a40*/  @!P0 FMUL R0, R0, 1.175494350822287508e-38 ;  /* 0x0080000000008820 */ /* 0x001fe20000400000 */
[----:B------:R-:W-:Y:S06]  /*4a50*/  BRA `(.L_x_3044) ;  /* 0x0000000800287947 */ /* 0x000fec0003800000 */
.L_x_3052:
        /* <DEDUP_REMOVED lines=14> */
[----:B------:R-:W-:-:S04]  /*4b40*/  IADD3 R5, PT, PT, R5, -0x4, RZ ;  /* 0xfffffffc05057810 */ /* 0x000fc80007ffe0ff */
[C---:B------:R-:W-:Y:S01]  /*4b50*/  SHF.L.U32 R6, R4.reuse, R5, RZ ;  /* 0x0000000504067219 */ /* 0x040fe200000006ff */
[----:B------:R-:W-:Y:S02]  /*4b60*/  IMAD.SHL.U32 R7, R5, 0x800000, RZ ;  /* 0x0080000005077824 */ /* 0x000fe400078e00ff */
[----:B------:R-:W-:-:S03]  /*4b70*/  VIADD R5, R4, 0x1000000 ;  /* 0x0100000004057836 */ /* 0x000fc60000000000 */
[----:B------:R-:W-:Y:S02]  /*4b80*/  LEA.HI R6, R6, -R7, RZ, 0x1c ;  /* 0x8000000706067211 */ /* 0x000fe400078fe0ff */
[----:B------:R-:W-:-:S03]  /*4b90*/  SHF.R.S32.HI R5, RZ, 0x8, R5 ;  /* 0x00000008ff057819 */ /* 0x000fc60000011405 */
[----:B------:R-:W-:-:S05]  /*4ba0*/  VIADD R6, R6, 0x3c000000 ;  /* 0x3c00000006067836 */ /* 0x000fca0000000000 */
[----:B------:R-:W-:-:S04]  /*4bb0*/  LOP3.LUT R5, R6, 0x7f800000, R5, 0xf8, !PT ;  /* 0x7f80000006057812 */ /* 0x000fc800078ef805 */
[----:B------:R-:W-:-:S04]  /*4bc0*/  SEL R5, R5, RZ, P0 ;  /* 0x000000ff05057207 */ /* 0x000fc80000000000 */
[----:B------:R-:W-:Y:S01]  /*4bd0*/  LOP3.LUT R0, R5, 0x80000000, R0, 0xf8, !PT ;  /* 0x8000000005007812 */ /* 0x000fe200078ef800 */
[----:B------:R-:W-:Y:S06]  /*4be0*/  BRA `(.L_x_3044) ;  /* 0x0000000400c47947 */ /* 0x000fec0003800000 */
.L_x_3055:
[----:B------:R-:W3:Y:S02]  /*4bf0*/  LDG.E.U8 R2, desc[UR36][R2.64] ;  /* 0x0000002402027981 */ /* 0x000ee4000c1e1100 */
[C---:B---3--:R-:W-:Y:S01]  /*4c00*/  SHF.L.U32 R4, R2.reuse, 0x19, RZ ;  /* 0x0000001902047819 */ /* 0x048fe200000006ff */
        /* <DEDUP_REMOVED lines=10> */
.L_x_3054:
[----:B------:R-:W3:Y:S02]  /*4cb0*/  LDG.E.U16 R0, desc[UR36][R2.64] ;  /* 0x0000002402007981 */ /* 0x000ee4000c1e1500 */
[----:B---3--:R-:W-:Y:S01]  /*4cc0*/  IMAD.U32 R0, R0, 0x10000, RZ ;  /* 0x0001000000007824 */ /* 0x008fe200078e00ff */
[----:B------:R-:W-:Y:S06]  /*4cd0*/  BRA `(.L_x_3044) ;  /* 0x0000000400887947 */ /* 0x000fec0003800000 */
.L_x_3051:
        /* <DEDUP_REMOVED lines=11> */
.L_x_3058:
        /* <DEDUP_REMOVED lines=20> */
.L_x_3060:
[----:B------:R-:W-:Y:S05]  /*4ed0*/  BSYNC.RECONVERGENT B0 ;  /* 0x0000000000007941 */ /* 0x000fea0003800200 */
.L_x_3059:
[----:B------:R-:W-:Y:S01]  /*4ee0*/  IMAD.SHL.U32 R0, R0, 0x100000, RZ ;  /* 0x0010000000007824 */ /* 0x000fe200078e00ff */
[----:B------:R-:W-:-:S04]  /*4ef0*/  LEA R2, R2, 0x3b800000, 0x17 ;  /* 0x3b80000002027811 */ /* 0x000fc800078eb8ff */
[----:B------:R-:W-:Y:S01]  /*4f00*/  LOP3.LUT R0, R2, R0, R7, 0xfe, !PT ;  /* 0x0000000002007212 */ /* 0x000fe200078efe07 */
[----:B------:R-:W-:Y:S06]  /*4f10*/  BRA `(.L_x_3044) ;  /* 0x0000000000f87947 */ /* 0x000fec0003800000 */
.L_x_3057:
        /* <DEDUP_REMOVED lines=20> */
.L_x_3062:
[----:B------:R-:W-:Y:S05]  /*5060*/  BSYNC.RECONVERGENT B0 ;  /* 0x0000000000007941 */ /* 0x000fea0003800200 */
.L_x_3061:
[----:B------:R-:W-:Y:S02]  /*5070*/  SHF.L.U32 R0, R0, 0x15, RZ ;  /* 0x0000001500007819 */ /* 0x000fe400000006ff */
[----:B------:R-:W-:-:S04]  /*5080*/  LEA R2, R2, 0x37800000, 0x17 ;  /* 0x3780000002027811 */ /* 0x000fc800078eb8ff */
[----:B------:R-:W-:Y:S01]  /*5090*/  LOP3.LUT R0, R2, R0, R7, 0xfe, !PT ;  /* 0x0000000002007212 */ /* 0x000fe200078efe07 */
[----:B------:R-:W-:Y:S06]  /*50a0*/  BRA `(.L_x_3044) ;  /* 0x0000000000947947 */ /* 0x000fec0003800000 */
.L_x_3056:
[----:B------:R-:W-:-:S09]  /*50b0*/  UISETP.NE.AND UP0, UPT, UR4, 0x1c, UPT ;  /* 0x0000001c0400788c */ /* 0x000fd2000bf05270 */
[----:B------:R-:W-:Y:S05]  /*50c0*/  BRA.U !UP0, `(.L_x_3063) ;  /* 0x0000000108847547 */ /* 0x000fea000b800000 */
[----:B------:R-:W-:-:S09]  /*50d0*/  UISETP.NE.AND UP0, UPT, UR4, 0x1d, UPT ;  /* 0x0000001d0400788c */ /* 0x000fd2000bf05270 */
[----:B------:R-:W-:Y:S05]  /*50e0*/  BRA.U !UP0, `(.L_x_3064) ;  /* 0x0000000108707547 */ /* 0x000fea000b800000 */
[----:B------:R-:W-:-:S09]  /*50f0*/  UISETP.NE.AND UP0, UPT, UR4, 0x2c, UPT ;  /* 0x0000002c0400788c */ /* 0x000fd2000bf05270 */
[----:B------:R-:W-:Y:S05]  /*5100*/  BRA.U !UP0, `(.L_x_3065) ;  /* 0x0000000108487547 */ /* 0x000fea000b800000 */
.L_x_3043:
[----:B------:R-:W-:Y:S01]  /*5110*/  MOV R2, 0x0 ;  /* 0x0000000000027802 */ /* 0x000fe20000000f00 */
[----:B------:R-:W0:Y:S01]  /*5120*/  LDCU.64 UR4, c[0x4][0x128] ;  /* 0x01002500ff0477ac */ /* 0x000e220008000a00 */
[----:B------:R-:W-:Y:S02]  /*5130*/  HFMA2 R12, -RZ, RZ, 0, 5.9604644775390625e-08 ;  /* 0x00000001ff0c7431 */ /* 0x000fe400000001ff */
[----:B------:R-:W-:Y:S01]  /*5140*/  IMAD.MOV.U32 R8, RZ, RZ, 0x4e ;  /* 0x0000004eff087424 */ /* 0x000fe200078e00ff */
[----:B------:R-:W3:Y:S01]  /*5150*/  LDCU.64 UR6, c[0x4][0x130] ;  /* 0x01002600ff0677ac */ /* 0x000ee20008000a00 */
[----:B------:R-:W4:Y:S01]  /*5160*/  LDC.64 R2, c[0x4][R2] ;  /* 0x0100000002027b82 */ /* 0x000f220000000a00 */
[----:B------:R-:W-:Y:S01]  /*5170*/  IMAD.MOV.U32 R13, RZ, RZ, RZ ;  /* 0x000000ffff0d7224 */ /* 0x000fe200078e00ff */
[----:B------:R-:W1:Y:S01]  /*5180*/  LDCU.64 UR8, c[0x4][0x18] ;  /* 0x01000300ff0877ac */ /* 0x000e620008000a00 */
[----:B0-----:R-:W-:Y:S02]  /*5190*/  IMAD.U32 R4, RZ, RZ, UR4 ;  /* 0x00000004ff047e24 */ /* 0x001fe4000f8e00ff */
[----:B------:R-:W-:-:S02]  /*51a0*/  IMAD.U32 R5, RZ, RZ, UR5 ;  /* 0x00000005ff057e24 */ /* 0x000fc4000f8e00ff */
[----:B---3--:R-:W-:Y:S01]  /*51b0*/  IMAD.U32 R6, RZ, RZ, UR6 ;  /* 0x00000006ff067e24 */ /* 0x008fe2000f8e00ff */
[----:B------:R-:W-:Y:S01]  /*51c0*/  MOV R7, UR7 ;  /* 0x0000000700077c02 */ /* 0x000fe20008000f00 */
[----:B-1----:R-:W-:Y:S02]  /*51d0*/  IMAD.U32 R10, RZ, RZ, UR8 ;  /* 0x00000008ff0a7e24 */ /* 0x002fe4000f8e00ff */
[----:B------:R-:W-:-:S07]  /*51e0*/  IMAD.U32 R11, RZ, RZ, UR9 ;  /* 0x00000009ff0b7e24 */ /* 0x000fce000f8e00ff */
[----:B------:R-:W-:-:S07]  /*51f0*/  LEPC R20, `(.L_x_3066) ;  /* 0x000000001014794e */ /* 0x000fce0000000000 */
[----:B--2-45:R-:W-:Y:S05]  /*5200*/  CALL.ABS.NOINC R2 ;  /* 0x0000000002007343 */ /* 0x034fea0003c00000 */
.L_x_3066:
[----:B------:R-:W-:Y:S01]  /*5210*/  IMAD.MOV.U32 R0, RZ, RZ, RZ ;  /* 0x000000ffff007224 */ /* 0x000fe200078e00ff */
[----:B------:R-:W-:Y:S06]  /*5220*/  BRA `(.L_x_3044) ;  /* 0x0000000000347947 */ /* 0x000fec0003800000 */
.L_x_3065:
        /* <DEDUP_REMOVED lines=8> */
.L_x_3064:
[----:B------:R-:W3:Y:S02]  /*52b0*/  LDG.E.64 R2, desc[UR36][R2.64] ;  /* 0x0000002402027981 */ /* 0x000ee4000c1e1b00 */
[----:B---3--:R0:W3:Y:S01]  /*52c0*/  I2F.U64 R0, R2 ;  /* 0x0000000200007312 */ /* 0x0080e20000301000 */
[----:B------:R-:W-:Y:S05]  /*52d0*/  BRA `(.L_x_3044) ;  /* 0x0000000000087947 */ /* 0x000fea0003800000 */
.L_x_3063:
[----:B------:R-:W3:Y:S02]  /*52e0*/  LDG.E R0, desc[UR36][R2.64] ;  /* 0x0000002402007981 */ /* 0x000ee4000c1e1900 */
[----:B---3--:R-:W-:-:S07]  /*52f0*/  I2FP.F32.U32 R0, R0 ;  /* 0x0000000000007245 */ /* 0x008fce0000201000 */
.L_x_3044:
[----:B------:R-:W-:Y:S05]  /*5300*/  BSYNC.RECONVERGENT B6 ;  /* 0x0000000000067941 */ /* 0x000fea0003800200 */
.L_x_3038:
[----:B-1---5:R-:W-:Y:S01]  /*5310*/  FMUL.FTZ R23, R23, -1.4426950216293334961 ;  /* 0xbfb8aa3b17177820 */ /* 0x022fe20000410000 */
[----:B------:R-:W0:Y:S01]  /*5320*/  LDCU.64 UR6, c[0x0][0x6b0] ;  /* 0x0000d600ff0677ac */ /* 0x000e220008000a00 */
[----:B------:R-:W-:-:S04]  /*5330*/  UPRMT UR4, UR43, 0x9910, URZ ;  /* 0x000099102b047896 */ /* 0x000fc800080000ff */
[----:B------:R-:W1:Y:S01]  /*5340*/  MUFU.EX2 R23, R23 ;  /* 0x0000001700177308 */ /* 0x000e620000000800 */
[----:B------:R-:W-:Y:S01]  /*5350*/  UISETP.GT.AND UP0, UPT, UR4, 0x9, UPT ;  /* 0x000000090400788c */ /* 0x000fe2000bf04270 */
[----:B0---4-:R-:W-:Y:S01]  /*5360*/  IADD3 R2, P0, PT, R16, UR6, RZ ;  /* 0x0000000610027c10 */ /* 0x011fe2000ff1e0ff */
[----:B-1----:R-:W-:-:S04]  /*5370*/  FADD.FTZ R4, R23, 1 ;  /* 0x3f80000017047421 */ /* 0x002fc80000010000 */
[----:B------:R-:W-:Y:S01]  /*5380*/  IMAD.X R3, RZ, RZ, UR7, P0 ;  /* 0x00000007ff037e24 */ /* 0x000fe200080e06ff */
[----:B------:R-:W3:Y:S02]  /*5390*/  MUFU.RCP R5, R4 ;  /* 0x0000000400057308 */ /* 0x000ee40000001000 */
[----:B---3--:R-:W-:-:S04]  /*53a0*/  FFMA.FTZ R0, R5, -R0, R0 ;  /* 0x8000000005007223 */ /* 0x008fc80000010000 */
[----:B--2---:R-:W-:-:S04]  /*53b0*/  FMUL.FTZ R0, R0, R19 ;  /* 0x0000001300007220 */ /* 0x004fc80000410000 */
[----:B------:R-:W-:Y:S01]  /*53c0*/  FFMA.FTZ R22, R5, R22, R0 ;  /* 0x0000001605167223 */ /* 0x000fe20000010000 */
        /* <DEDUP_REMOVED lines=9> */
[----:B------:R-:W0:Y:S02]  /*5460*/  F2I.FTZ.TRUNC.NTZ R5, R22 ;  /* 0x0000001600057305 */ /* 0x000e24000021f100 */
[----:B0-----:R0:W-:Y:S01]  /*5470*/  STG.E.U8 desc[UR36][R2.64], R5 ;  /* 0x0000000502007986 */ /* 0x0011e2000c101124 */
[----:B------:R-:W-:Y:S05]  /*5480*/  BRA `(.L_x_3072) ;  /* 0x0000000c003c7947 */ /* 0x000fea0003800000 */
.L_x_3070:
[----:B------:R-:W0:Y:S02]  /*5490*/  F2I.S64.TRUNC R22, R22 ;  /* 0x0000001600167311 */ /* 0x000e24000020d900 */
[----:B0-----:R-:W-:-:S05]  /*54a0*/  IMAD.MOV.U32 R5, RZ, RZ, R22 ;  /* 0x000000ffff057224 */ /* 0x001fca00078e0016 */
[----:B------:R0:W-:Y:S01]  /*54b0*/  STG.E.U8 desc[UR36][R2.64], R5 ;  /* 0x0000000502007986 */ /* 0x0001e2000c101124 */
[----:B------:R-:W-:Y:S05]  /*54c0*/  BRA `(.L_x_3072) ;  /* 0x0000000c002c7947 */ /* 0x000fea0003800000 */
.L_x_3069:
[----:B------:R-:W-:-:S09]  /*54d0*/  UISETP.NE.AND UP0, UPT, UR4, 0x2, UPT ;  /* 0x000000020400788c */ /* 0x000fd2000bf05270 */
[----:B------:R-:W-:Y:S05]  /*54e0*/  BRA.U !UP0, `(.L_x_3073) ;  /* 0x0000000108287547 */ /* 0x000fea000b800000 */
[----:B------:R-:W-:-:S09]  /*54f0*/  UISETP.NE.AND UP0, UPT, UR4, 0x3, UPT ;  /* 0x000000030400788c */ /* 0x000fd2000bf05270 */
[----:B------:R-:W-:Y:S05]  /*5500*/  BRA.U !UP0, `(.L_x_3074) ;  /* 0x0000000108147547 */ /* 0x000fea000b800000 */
[----:B------:R-:W-:-:S09]  /*5510*/  UISETP.NE.AND UP0, UPT, UR4, 0x4, UPT ;  /* 0x000000040400788c */ /* 0x000fd2000bf05270 */
[----:B------:R-:W-:Y:S05]  /*5520*/  BRA.U UP0, `(.L_x_3071) ;  /* 0x0000000900807547 */ /* 0x000fea000b800000 */
[----:B------:R-:W0:Y:S02]  /*5530*/  F2I.S64.TRUNC R22, R22 ;  /* 0x0000001600167311 */ /* 0x000e24000020d900 */
[----:B0-----:R0:W-:Y:S01]  /*5540*/  STG.E.64 desc[UR36][R2.64], R22 ;  /* 0x0000001602007986 */ /* 0x0011e2000c101b24 */
[----:B------:R-:W-:Y:S05]  /*5550*/  BRA `(.L_x_3072) ;  /* 0x0000000c00087947 */ /* 0x000fea0003800000 */
.L_x_3074:
[----:B------:R-:W0:Y:S02]  /*5560*/  F2I.FTZ.TRUNC.NTZ R5, R22 ;  /* 0x0000001600057305 */ /* 0x000e24000021f100 */
[----:B0-----:R0:W-:Y:S01]  /*5570*/  STG.E desc[UR36][R2.64], R5 ;  /* 0x0000000502007986 */ /* 0x0011e2000c101924 */
[----:B------:R-:W-:Y:S05]  /*5580*/  BRA `(.L_x_3072) ;  /* 0x0000000800fc7947 */ /* 0x000fea0003800000 */
.L_x_3073:
[----:B------:R-:W0:Y:S02]  /*5590*/  F2I.FTZ.TRUNC.NTZ R5, R22 ;  /* 0x0000001600057305 */ /* 0x000e24000021f100 */
[----:B0-----:R0:W-:Y:S01]  /*55a0*/  STG.E.U16 desc[UR36][R2.64], R5 ;  /* 0x0000000502007986 */ /* 0x0011e2000c101524 */
[----:B------:R-:W-:Y:S05]  /*55b0*/  BRA `(.L_x_3072) ;  /* 0x0000000800f07947 */ /* 0x000fea0003800000 */
.L_x_3068:
[----:B------:R-:W-:-:S09]  /*55c0*/  UISETP.GT.AND UP0, UPT, UR4, 0x6, UPT ;  /* 0x000000060400788c */ /* 0x000fd2000bf04270 */
[----:B------:R-:W-:Y:S05]  /*55d0*/  BRA.U UP0, `(.L_x_3075) ;  /* 0x0000000100247547 */ /* 0x000fea000b800000 */
[----:B------:R-:W-:-:S09]  /*55e0*/  UISETP.NE.AND UP0, UPT, UR4, 0x5, UPT ;  /* 0x000000050400788c */ /* 0x000fd2000bf05270 */
[----:B------:R-:W-:Y:S05]  /*55f0*/  BRA.U !UP0, `(.L_x_3076) ;  /* 0x0000000108107547 */ /* 0x000fea000b800000 */
[----:B------:R-:W-:-:S09]  /*5600*/  UISETP.NE.AND UP0, UPT, UR4, 0x6, UPT ;  /* 0x000000060400788c */ /* 0x000fd2000bf05270 */
[----:B------:R-:W-:Y:S05]  /*5610*/  BRA.U UP0, `(.L_x_3071) ;  /* 0x0000000900447547 */ /* 0x000fea000b800000 */
[----:B------:R0:W-:Y:S01]  /*5620*/  STG.E desc[UR36][R2.64], R22 ;  /* 0x0000001602007986 */ /* 0x0001e2000c101924 */
[----:B------:R-:W-:Y:S05]  /*5630*/  BRA `(.L_x_3072) ;  /* 0x0000000800d07947 */ /* 0x000fea0003800000 */
.L_x_3076:
[----:B------:R-:W-:-:S05]  /*5640*/  F2FP.F16.F32.PACK_AB R22, RZ, R22 ;  /* 0x00000016ff16723e */ /* 0x000fca00000000ff */
[----:B------:R0:W-:Y:S01]  /*5650*/  STG.E.U16 desc[UR36][R2.64], R22 ;  /* 0x0000001602007986 */ /* 0x0001e2000c101524 */
[----:B------:R-:W-:Y:S05]  /*5660*/  BRA `(.L_x_3072) ;  /* 0x0000000800c47947 */ /* 0x000fea0003800000 */
.L_x_3075:
[----:B------:R-:W-:-:S09]  /*5670*/  UISETP.NE.AND UP0, UPT, UR4, 0x7, UPT ;  /* 0x000000070400788c */ /* 0x000fd2000bf05270 */
[----:B------:R-:W-:Y:S05]  /*5680*/  BRA.U !UP0, `(.L_x_3077) ;  /* 0x00000001082c7547 */ /* 0x000fea000b800000 */
[----:B------:R-:W-:-:S09]  /*5690*/  UISETP.NE.AND UP0, UPT, UR4, 0x8, UPT ;  /* 0x000000080400788c */ /* 0x000fd2000bf05270 */
[----:B------:R-:W-:Y:S05]  /*56a0*/  BRA.U !UP0, `(.L_x_3078) ;  /* 0x0000000108147547 */ /* 0x000fea000b800000 */
[----:B------:R-:W-:-:S09]  /*56b0*/  UISETP.NE.AND UP0, UPT, UR4, 0x9, UPT ;  /* 0x000000090400788c */ /* 0x000fd2000bf05270 */
[----:B------:R-:W-:Y:S05]  /*56c0*/  BRA.U UP0, `(.L_x_3071) ;  /* 0x0000000900187547 */ /* 0x000fea000b800000 */
[----:B------:R-:W-:-:S05]  /*56d0*/  HFMA2 R23, -RZ, RZ, 0, 0 ;  /* 0x00000000ff177431 */ /* 0x000fca00000001ff */
[----:B------:R0:W-:Y:S01]  /*56e0*/  STG.E.64 desc[UR36][R2.64], R22 ;  /* 0x0000001602007986 */ /* 0x0001e2000c101b24 */
[----:B------:R-:W-:Y:S05]  /*56f0*/  BRA `(.L_x_3072) ;  /* 0x0000000800a07947 */ /* 0x000fea0003800000 */
.L_x_3078:
[----:B------:R-:W-:-:S04]  /*5700*/  F2FP.F16.F32.PACK_AB R5, RZ, R22 ;  /* 0x00000016ff05723e */ /* 0x000fc800000000ff */
[----:B------:R-:W-:-:S05]  /*5710*/  PRMT R5, R5, 0x5410, RZ ;  /* 0x0000541005057816 */ /* 0x000fca00000000ff */
[----:B------:R0:W-:Y:S01]  /*5720*/  STG.E desc[UR36][R2.64], R5 ;  /* 0x0000000502007986 */ /* 0x0001e2000c101924 */
[----:B------:R-:W-:Y:S05]  /*5730*/  BRA `(.L_x_3072) ;  /* 0x0000000800907947 */ /* 0x000fea0003800000 */
.L_x_3077:
[----:B------:R-:W-:-:S06]  /*5740*/  FMUL.FTZ R4, R22, 1 ;  /* 0x3f80000016047820 */ /* 0x000fcc0000410000 */
[----:B------:R-:W0:Y:S02]  /*5750*/  F2F.F64.F32 R4, R4 ;  /* 0x0000000400047310 */ /* 0x000e240000201800 */
[----:B0-----:R0:W-:Y:S01]  /*5760*/  STG.E.64 desc[UR36][R2.64], R4 ;  /* 0x0000000402007986 */ /* 0x0011e2000c101b24 */
[----:B------:R-:W-:Y:S05]  /*5770*/  BRA `(.L_x_3072) ;  /* 0x0000000800807947 */ /* 0x000fea0003800000 */
.L_x_3067:
        /* <DEDUP_REMOVED lines=8> */
[----:B------:R-:W-:-:S04]  /*5800*/  FSETP.NEU.FTZ.AND P0, PT, R22, RZ, PT ;  /* 0x000000ff1600720b */ /* 0x000fc80003f1d000 */
[----:B------:R-:W-:-:S05]  /*5810*/  SEL R5, RZ, 0x1, !P0 ;  /* 0x00000001ff057807 */ /* 0x000fca0004000000 */
[----:B------:R0:W-:Y:S01]  /*5820*/  STG.E.U8 desc[UR36][R2.64], R5 ;  /* 0x0000000502007986 */ /* 0x0001e2000c101124 */
[----:B------:R-:W-:Y:S05]  /*5830*/  BRA `(.L_x_3072) ;  /* 0x0000000800507947 */ /* 0x000fea0003800000 */
.L_x_3081:
[----:B------:R-:W-:Y:S01]  /*5840*/  FMUL.FTZ R4, R22, 1 ;  /* 0x3f80000016047820 */ /* 0x000fe20000410000 */
[----:B------:R-:W-:-:S05]  /*5850*/  CS2R R6, SRZ ;  /* 0x0000000000067805 */ /* 0x000fca000001ff00 */
[----:B------:R-:W0:Y:S02]  /*5860*/  F2F.F64.F32 R4, R4 ;  /* 0x0000000400047310 */ /* 0x000e240000201800 */
[----:B0-----:R0:W-:Y:S01]  /*5870*/  STG.E.128 desc[UR36][R2.64], R4 ;  /* 0x0000000402007986 */ /* 0x0011e2000c101d24 */
[----:B------:R-:W-:Y:S05]  /*5880*/  BRA `(.L_x_3072) ;  /* 0x00000008003c7947 */ /* 0x000fea0003800000 */
.L_x_3080:
[----:B------:R-:W-:-:S09]  /*5890*/  UISETP.NE.AND UP0, UPT, UR4, 0xf, UPT ;  /* 0x0000000f0400788c */ /* 0x000fd2000bf05270 */
[----:B------:R-:W-:Y:S05]  /*58a0*/  BRA.U !UP0, `(.L_x_3082) ;  /* 0x0000000108987547 */ /* 0x000fea000b800000 */
[----:B------:R-:W-:-:S09]  /*58b0*/  UISETP.NE.AND UP0, UPT, UR4, 0x17, UPT ;  /* 0x000000170400788c */ /* 0x000fd2000bf05270 */
[----:B------:R-:W-:Y:S05]  /*58c0*/  BRA.U !UP0, `(.L_x_3083) ;  /* 0x0000000108487547 */ /* 0x000fea000b800000 */
[----:B------:R-:W-:-:S09]  /*58d0*/  UISETP.NE.AND UP0, UPT, UR4, 0x18, UPT ;  /* 0x000000180400788c */ /* 0x000fd2000bf05270 */
[----:B------:R-:W-:Y:S05]  /*58e0*/  BRA.U UP0, `(.L_x_3071) ;  /* 0x0000000500907547 */ /* 0x000fea000b800000 */
[----:B------:R-:W-:Y:S01]  /*58f0*/  LOP3.LUT R4, R22, 0x7fffffff, RZ, 0xc0, !PT ;  /* 0x7fffffff16047812 */ /* 0x000fe200078ec0ff */
[----:B------:R-:W-:Y:S01]  /*5900*/  BSSY.RECONVERGENT B0, `(.L_x_3084) ;  /* 0x000000b000007945 */ /* 0x000fe20003800200 */
[----:B------:R-:W-:Y:S01]  /*5910*/  SHF.R.U32.HI R7, RZ, 0x18, R22 ;  /* 0x00000018ff077819 */ /* 0x000fe20000011616 */
[----:B------:R-:W-:Y:S01]  /*5920*/  IMAD.MOV.U32 R0, RZ, RZ, 0x7f ;  /* 0x0000007fff007424 */ /* 0x000fe200078e00ff */
        /* <DEDUP_REMOVED lines=8> */
.L_x_3085:
[----:B------:R-:W-:Y:S05]  /*59b0*/  BSYNC.RECONVERGENT B0 ;  /* 0x0000000000007941 */ /* 0x000fea0003800200 */
.L_x_3084:
[----:B------:R-:W-:-:S05]  /*59c0*/  LOP3.LUT R7, R0, 0x80, R7, 0xf8, !PT ;  /* 0x0000008000077812 */ /* 0x000fca00078ef807 */
[----:B------:R0:W-:Y:S01]  /*59d0*/  STG.E.U8 desc[UR36][R2.64], R7 ;  /* 0x0000000702007986 */ /* 0x0001e2000c101124 */
[----:B------:R-:W-:Y:S05]  /*59e0*/  BRA `(.L_x_3072) ;  /* 0x0000000400e47947 */ /* 0x000fea0003800000 */
.L_x_3083:
[----:B------:R-:W-:Y:S01]  /*59f0*/  LOP3.LUT R4, R22, 0x7fffffff, RZ, 0xc0, !PT ;  /* 0x7fffffff16047812 */ /* 0x000fe200078ec0ff */
[----:B------:R-:W-:Y:S01]  /*5a00*/  BSSY.RECONVERGENT B0, `(.L_x_3086) ;  /* 0x000000d000007945 */ /* 0x000fe20003800200 */
        /* <DEDUP_REMOVED lines=12> */
.L_x_3087:
[----:B------:R-:W-:Y:S05]  /*5ad0*/  BSYNC.RECONVERGENT B0 ;  /* 0x0000000000007941 */ /* 0x000fea0003800200 */
.L_x_3086:
[----:B------:R-:W-:-:S05]  /*5ae0*/  LOP3.LUT R5, R0, 0x80, R7, 0xf8, !PT ;  /* 0x0000008000057812 */ /* 0x000fca00078ef807 */
[----:B------:R0:W-:Y:S01]  /*5af0*/  STG.E.U8 desc[UR36][R2.64], R5 ;  /* 0x0000000502007986 */ /* 0x0001e2000c101124 */
[----:B------:R-:W-:Y:S05]  /*5b00*/  BRA `(.L_x_3072) ;  /* 0x00000004009c7947 */ /* 0x000fea0003800000 */
.L_x_3082:
[----:B------:R-:W-:-:S05]  /*5b10*/  F2FP.BF16.F32.PACK_AB R22, RZ, R22 ;  /* 0x00000016ff16723e */ /* 0x000fca00000010ff */
[----:B------:R0:W-:Y:S01]  /*5b20*/  STG.E.U16 desc[UR36][R2.64], R22 ;  /* 0x0000001602007986 */ /* 0x0001e2000c101524 */
[----:B------:R-:W-:Y:S05]  /*5b30*/  BRA `(.L_x_3072) ;  /* 0x0000000400907947 */ /* 0x000fea0003800000 */
.L_x_3079:
        /* <DEDUP_REMOVED lines=8> */
[----:B------:R-:W0:Y:S02]  /*5bc0*/  F2I.FTZ.U32.TRUNC.NTZ R5, R22 ;  /* 0x0000001600057305 */ /* 0x000e24000021f000 */
[----:B0-----:R0:W-:Y:S01]  /*5bd0*/  STG.E.U16 desc[UR36][R2.64], R5 ;  /* 0x0000000502007986 */ /* 0x0011e2000c101524 */
[----:B------:R-:W-:Y:S05]  /*5be0*/  BRA `(.L_x_3072) ;  /* 0x0000000400647947 */ /* 0x000fea0003800000 */
.L_x_3090:
[----:B------:R-:W-:Y:S01]  /*5bf0*/  LOP3.LUT R4, R22, 0x7fffffff, RZ, 0xc0, !PT ;  /* 0x7fffffff16047812 */ /* 0x000fe200078ec0ff */
[----:B------:R-:W-:Y:S01]  /*5c00*/  BSSY.RECONVERGENT B0, `(.L_x_3091) ;  /* 0x0000013000007945 */ /* 0x000fe20003800200 */
[----:B------:R-:W-:Y:S02]  /*5c10*/  IMAD.MOV.U32 R0, RZ, RZ, 0x80 ;  /* 0x00000080ff007424 */ /* 0x000fe400078e00ff */
        /* <DEDUP_REMOVED lines=9> */
.L_x_3093:
[----:B------:R-:W-:-:S04]  /*5cb0*/  SHF.R.U32.HI R0, RZ, 0x14, R22 ;  /* 0x00000014ff007819 */ /* 0x000fc80000011616 */
[----:B------:R-:W-:-:S04]  /*5cc0*/  LOP3.LUT R5, R0, 0x1, RZ, 0xc0, !PT ;  /* 0x0000000100057812 */ /* 0x000fc800078ec0ff */
[----:B------:R-:W-:-:S04]  /*5cd0*/  IADD3 R0, PT, PT, R22, 0x487ffff, R5 ;  /* 0x0487ffff16007810 */ /* 0x000fc80007ffe005 */
[----:B------:R-:W-:-:S04]  /*5ce0*/  SHF.R.U32.HI R0, RZ, 0x14, R0 ;  /* 0x00000014ff007819 */ /* 0x000fc80000011600 */
[----:B------:R-:W-:-:S07]  /*5cf0*/  LOP3.LUT R4, R0, 0xff, RZ, 0xc0, !PT ;  /* 0x000000ff00047812 */ /* 0x000fce00078ec0ff */
.L_x_3094:
[----:B------:R-:W-:-:S04]  /*5d00*/  SHF.R.U32.HI R5, RZ, 0x18, R22 ;  /* 0x00000018ff057819 */ /* 0x000fc80000011616 */
[----:B------:R-:W-:-:S04]  /*5d10*/  LOP3.LUT R4, R4, 0x80, R5, 0xf8, !PT ;  /* 0x0000008004047812 */ /* 0x000fc800078ef805 */
[----:B------:R-:W-:-:S07]  /*5d20*/  PRMT R0, R4, 0x7610, R0 ;  /* 0x0000761004007816 */ /* 0x000fce0000000000 */
.L_x_3092:
[----:B------:R-:W-:Y:S05]  /*5d30*/  BSYNC.RECONVERGENT B0 ;  /* 0x0000000000007941 */ /* 0x000fea0003800200 */
.L_x_3091:
[----:B------:R1:W-:Y:S01]  /*5d40*/  STG.E.U8 desc[UR36][R2.64], R0 ;  /* 0x0000000002007986 */ /* 0x0003e2000c101124 */
[----:B------:R-:W-:Y:S05]  /*5d50*/  BRA `(.L_x_3072) ;  /* 0x0000000400087947 */ /* 0x000fea0003800000 */
.L_x_3089:
[----:B------:R-:W-:Y:S01]  /*5d60*/  LOP3.LUT R4, R22, 0x7fffffff, RZ, 0xc0, !PT ;  /* 0x7fffffff16047812 */ /* 0x000fe200078ec0ff */
[----:B------:R-:W-:Y:S01]  /*5d70*/  BSSY.RECONVERGENT B0, `(.L_x_3095) ;  /* 0x0000013000007945 */ /* 0x000fe20003800200 */
[----:B------:R-:W-:Y:S02]  /*5d80*/  MOV R0, 0x80 ;  /* 0x0000008000007802 */ /* 0x000fe40000000f00 */
        /* <DEDUP_REMOVED lines=9> */
.L_x_3097:
[----:B------:R-:W-:-:S04]  /*5e20*/  SHF.R.U32.HI R0, RZ, 0x15, R22 ;  /* 0x00000015ff007819 */ /* 0x000fc80000011616 */
[----:B------:R-:W-:-:S04]  /*5e30*/  LOP3.LUT R5, R0, 0x1, RZ, 0xc0, !PT ;  /* 0x0000000100057812 */ /* 0x000fc800078ec0ff */
[----:B------:R-:W-:-:S04]  /*5e40*/  IADD3 R0, PT, PT, R22, 0x88fffff, R5 ;  /* 0x088fffff16007810 */ /* 0x000fc80007ffe005 */
[----:B------:R-:W-:-:S04]  /*5e50*/  SHF.R.U32.HI R0, RZ, 0x15, R0 ;  /* 0x00000015ff007819 */ /* 0x000fc80000011600 */
[----:B------:R-:W-:-:S07]  /*5e60*/  LOP3.LUT R4, R0, 0xff, RZ, 0xc0, !PT ;  /* 0x000000ff00047812 */ /* 0x000fce00078ec0ff */
.L_x_3098:
[----:B------:R-:W-:-:S04]  /*5e70*/  SHF.R.U32.HI R5, RZ, 0x18, R22 ;  /* 0x00000018ff057819 */ /* 0x000fc80000011616 */
[----:B------:R-:W-:-:S04]  /*5e80*/  LOP3.LUT R4, R4, 0x80, R5, 0xf8, !PT ;  /* 0x0000008004047812 */ /* 0x000fc800078ef805 */
[----:B------:R-:W-:-:S07]  /*5e90*/  PRMT R0, R4, 0x7610, R0 ;  /* 0x0000761004007816 */ /* 0x000fce0000000000 */
.L_x_3096:
[----:B------:R-:W-:Y:S05]  /*5ea0*/  BSYNC.RECONVERGENT B0 ;  /* 0x0000000000007941 */ /* 0x000fea0003800200 */
.L_x_3095:
[----:B------:R2:W-:Y:S01]  /*5eb0*/  STG.E.U8 desc[UR36][R2.64], R0 ;  /* 0x0000000002007986 */ /* 0x0005e2000c101124 */
[----:B------:R-:W-:Y:S05]  /*5ec0*/  BRA `(.L_x_3072) ;  /* 0x0000000000ac7947 */ /* 0x000fea0003800000 */
.L_x_3088:
[----:B------:R-:W-:-:S09]  /*5ed0*/  UISETP.NE.AND UP0, UPT, UR4, 0x1c, UPT ;  /* 0x0000001c0400788c */ /* 0x000fd2000bf05270 */
[----:B------:R-:W-:Y:S05]  /*5ee0*/  BRA.U !UP0, `(.L_x_3099) ;  /* 0x00000001089c7547 */ /* 0x000fea000b800000 */
[----:B------:R-:W-:-:S09]  /*5ef0*/  UISETP.NE.AND UP0, UPT, UR4, 0x1d, UPT ;  /* 0x0000001d0400788c */ /* 0x000fd2000bf05270 */
[----:B------:R-:W-:Y:S05]  /*5f00*/  BRA.U !UP0, `(.L_x_3100) ;  /* 0x0000000108887547 */ /* 0x000fea000b800000 */
[----:B------:R-:W-:-:S09]  /*5f10*/  UISETP.NE.AND UP0, UPT, UR4, 0x2c, UPT ;  /* 0x0000002c0400788c */ /* 0x000fd2000bf05270 */
[----:B------:R-:W-:Y:S05]  /*5f20*/  BRA.U !UP0, `(.L_x_3101) ;  /* 0x0000000108447547 */ /* 0x000fea000b800000 */
.L_x_3071:
[----:B------:R-:W-:Y:S01]  /*5f30*/  MOV R0, 0x0 ;  /* 0x0000000000007802 */ /* 0x000fe20000000f00 */
[----:B------:R-:W0:Y:S01]  /*5f40*/  LDCU.64 UR6, c[0x4][0x128] ;  /* 0x01002500ff0677ac */ /* 0x000e220008000a00 */
[----:B------:R-:W-:Y:S02]  /*5f50*/  HFMA2 R12, -RZ, RZ, 0, 5.9604644775390625e-08 ;  /* 0x00000001ff0c7431 */ /* 0x000fe400000001ff */
[----:B------:R-:W-:Y:S01]  /*5f60*/  IMAD.MOV.U32 R8, RZ, RZ, 0x65 ;  /* 0x00000065ff087424 */ /* 0x000fe200078e00ff */
[----:B------:R1:W2:Y:S01]  /*5f70*/  LDC.64 R2, c[0x4][R0] ;  /* 0x0100000000027b82 */ /* 0x0002a20000000a00 */
[----:B------:R-:W3:Y:S01]  /*5f80*/  LDCU.64 UR8, c[0x4][0x130] ;  /* 0x01002600ff0877ac */ /* 0x000ee20008000a00 */
[----:B------:R-:W-:Y:S01]  /*5f90*/  IMAD.MOV.U32 R13, RZ, RZ, RZ ;  /* 0x000000ffff0d7224 */ /* 0x000fe200078e00ff */
[----:B------:R-:W4:Y:S01]  /*5fa0*/  LDCU.64 UR4, c[0x4][0x20] ;  /* 0x01000400ff0477ac */ /* 0x000f220008000a00 */
[----:B0-----:R-:W-:Y:S02]  /*5fb0*/  IMAD.U32 R4, RZ, RZ, UR6 ;  /* 0x00000006ff047e24 */ /* 0x001fe4000f8e00ff */
[----:B------:R-:W-:-:S02]  /*5fc0*/  IMAD.U32 R5, RZ, RZ, UR7 ;  /* 0x00000007ff057e24 */ /* 0x000fc4000f8e00ff */
[----:B---3--:R-:W-:Y:S01]  /*5fd0*/  IMAD.U32 R6, RZ, RZ, UR8 ;  /* 0x00000008ff067e24 */ /* 0x008fe2000f8e00ff */
[----:B------:R-:W-:Y:S01]  /*5fe0*/  MOV R7, UR9 ;  /* 0x0000000900077c02 */ /* 0x000fe20008000f00 */
[----:B----4-:R-:W-:Y:S02]  /*5ff0*/  IMAD.U32 R10, RZ, RZ, UR4 ;  /* 0x00000004ff0a7e24 */ /* 0x010fe4000f8e00ff */
[----:B-1----:R-:W-:-:S07]  /*6000*/  IMAD.U32 R11, RZ, RZ, UR5 ;  /* 0x00000005ff0b7e24 */ /* 0x002fce000f8e00ff */
[----:B------:R-:W-:-:S07]  /*6010*/  LEPC R20, `(.L_x_3102) ;  /* 0x000000001014794e */ /* 0x000fce0000000000 */
[----:B--2---:R-:W-:Y:S05]  /*6020*/  CALL.ABS.NOINC R2 ;  /* 0x0000000002007343 */ /* 0x004fea0003c00000 */
.L_x_3102:
[----:B------:R-:W-:Y:S05]  /*6030*/  BRA `(.L_x_3072) ;  /* 0x0000000000507947 */ /* 0x000fea0003800000 */
.L_x_3101:
        /* <DEDUP_REMOVED lines=11> */
[----:B------:R-:W-:-:S05]  /*60f0*/  @!P0 IADD3 R0, PT, PT, R4, RZ, RZ ;  /* 0x000000ff04008210 */ /* 0x000fca0007ffe0ff */
[----:B------:R-:W-:-:S05]  /*6100*/  @P1 IMAD.MOV.U32 R5, RZ, RZ, R0 ;  /* 0x000000ffff051224 */ /* 0x000fca00078e0000 */
[----:B------:R4:W-:Y:S01]  /*6110*/  STG.E.U8 desc[UR36][R2.64], R5 ;  /* 0x0000000502007986 */ /* 0x0009e2000c101124 */
[----:B------:R-:W-:Y:S05]  /*6120*/  BRA `(.L_x_3072) ;  /* 0x0000000000147947 */ /* 0x000fea0003800000 */
.L_x_3100:
[----:B------:R-:W0:Y:S02]  /*6130*/  F2I.U64.TRUNC R22, R22 ;  /* 0x0000001600167311 */ /* 0x000e24000020d800 */
[----:B0-----:R0:W-:Y:S01]  /*6140*/  STG.E.64 desc[UR36][R2.64], R22 ;  /* 0x0000001602007986 */ /* 0x0011e2000c101b24 */
[----:B------:R-:W-:Y:S05]  /*6150*/  BRA `(.L_x_3072) ;  /* 0x0000000000087947 */ /* 0x000fea0003800000 */
.L_x_3099:
[----:B------:R-:W0:Y:S02]  /*6160*/  F2I.FTZ.U32.TRUNC.NTZ R5, R22 ;  /* 0x0000001600057305 */ /* 0x000e24000021f000 */
[----:B0-----:R3:W-:Y:S02]  /*6170*/  STG.E desc[UR36][R2.64], R5 ;  /* 0x0000000502007986 */ /* 0x0017e4000c101924 */
.L_x_3072:
[----:B------:R-:W-:-:S07]  /*6180*/  VIADD R17, R17, 0x80 ;  /* 0x0000008011117836 */ /* 0x000fce0000000000 */
.L_x_2949:
[----:B-1----:R-:W-:Y:S05]  /*6190*/  BSYNC.RECONVERGENT B7 ;  /* 0x0000000000077941 */ /* 0x002fea0003800200 */
.L_x_2948:
[----:B------:R-:W1:Y:S01]  /*61a0*/  LDCU UR4, c[0x0][0x380] ;  /* 0x00007000ff0477ac */ /* 0x000e620008000800 */
[----:B------:R-:W-:Y:S01]  /*61b0*/  BSSY.RECONVERGENT B7, `(.L_x_3103) ;  /* 0x0000608000077945 */ /* 0x000fe20003800200 */
[----:B-1----:R-:W-:-:S13]  /*61c0*/  ISETP.GE.AND P0, PT, R17, UR4, PT ;  /* 0x0000000411007c0c */ /* 0x002fda000bf06270 */
[----:B------:R-:W-:Y:S05]  /*61d0*/  @P0 BRA `(.L_x_3104) ;  /* 0x0000006000140947 */ /* 0x000fea0003800000 */
[----:B------:R-:W1:Y:S01]  /*61e0*/  LDCU UR4, c[0x0][0x388] ;  /* 0x00007100ff0477ac */ /* 0x000e620008000800 */
[----:B--2---:R-:W-:Y:S02]  /*61f0*/  HFMA2 R0, -RZ, RZ, 0, 0 ;  /* 0x00000000ff007431 */ /* 0x004fe400000001ff */
[----:B------:R-:W-:Y:S01]  /*6200*/  IMAD.MOV.U32 R18, RZ, RZ, RZ ;  /* 0x000000ffff127224 */ /* 0x000fe200078e00ff */
[----:B0-----:R-:W-:Y:S01]  /*6210*/  CS2R R22, SRZ ;  /* 0x0000000000167805 */ /* 0x001fe2000001ff00 */
[----:B------:R-:W-:Y:S01]  /*6220*/  IMAD.MOV.U32 R16, RZ, RZ, RZ ;  /* 0x000000ffff107224 */ /* 0x000fe200078e00ff */
[----:B-1----:R-:W-:-:S09]  /*6230*/  UISETP.NE.AND UP0, UPT, UR4, URZ, UPT ;  /* 0x000000ff0400728c */ /* 0x002fd2000bf05270 */
[----:B------:R-:W-:Y:S05]  /*6240*/  BRA.U !UP0, `(.L_x_3105) ;  /* 0x00000019086c7547 */ /* 0x000fea000b800000 */
[----:B------:R-:W3:Y:S01]  /*6250*/  LDCU.64 UR4, c[0x0][0x390] ;  /* 0x00007200ff0477ac */ /* 0x000ee20008000a00 */
[----:B------:R-:W-:Y:S01]  /*6260*/  IMAD.MOV.U32 R16, RZ, RZ, RZ ;  /* 0x000000ffff107224 */ /* 0x000fe200078e00ff */
[----:B------:R-:W0:Y:S01]  /*6270*/  LDCU UR6, c[0x0][0x38c] ;  /* 0x00007180ff0677ac */ /* 0x000e220008000800 */
[----:B------:R-:W1:Y:S01]  /*6280*/  LDCU.64 UR8, c[0x0][0x4b8] ;  /* 0x00009700ff0877ac */ /* 0x000e620008000a00 */
[----:B------:R-:W2:Y:S01]  /*6290*/  LDCU.64 UR10, c[0x0][0x4c0] ;  /* 0x00009800ff0a77ac */ /* 0x000ea20008000a00 */
[----:B------:R-:W-:Y:S01]  /*62a0*/  UISETP.NE.AND UP0, UPT, UR45, URZ, UPT ;  /* 0x000000ff2d00728c */ /* 0x000fe2000bf05270 */
[----:B---34-:R-:W-:Y:S01]  /*62b0*/  IMAD.HI.U32 R2, R17, UR4, R16 ;  /* 0x0000000411027c27 */ /* 0x018fe2000f8e0010 */
[----:B------:R-:W3:Y:S04]  /*62c0*/  LDCU UR4, c[0x0][0x4c8] ;  /* 0x00009900ff0477ac */ /* 0x000ee80008000800 */
[----:B------:R-:W-:-:S05]  /*62d0*/  SHF.R.U32.HI R3, RZ, UR5, R2 ;  /* 0x00000005ff037c19 */ /* 0x000fca0008011602 */
[----:B------:R-:W-:-:S04]  /*62e0*/  IMAD.MOV R18, RZ, RZ, -R3 ;  /* 0x000000ffff127224 */ /* 0x000fc800078e0a03 */
[----:B0-----:R-:W-:-:S04]  /*62f0*/  IMAD R18, R18, UR6, R17 ;  /* 0x0000000612127c24 */ /* 0x001fc8000f8e0211 */
[C---:B-1----:R-:W-:Y:S02]  /*6300*/  IMAD R16, R18.reuse, UR8, RZ ;  /* 0x0000000812107c24 */ /* 0x042fe4000f8e02ff */
[C---:B------:R-:W-:Y:S02]  /*6310*/  IMAD R0, R18.reuse, UR9, RZ ;  /* 0x0000000912007c24 */ /* 0x040fe4000f8e02ff */
[C---:B--2---:R-:W-:Y:S02]  /*6320*/  IMAD R23, R18.reuse, UR10, RZ ;  /* 0x0000000a12177c24 */ /* 0x044fe4000f8e02ff */
[C---:B------:R-:W-:Y:S02]  /*6330*/  IMAD R22, R18.reuse, UR11, RZ ;  /* 0x0000000b12167c24 */ /* 0x040fe4000f8e02ff */
[----:B---3--:R-:W-:Y:S01]  /*6340*/  IMAD R18, R18, UR4, RZ ;  /* 0x0000000412127c24 */ /* 0x008fe2000f8e02ff */
[----:B------:R-:W-:Y:S06]  /*6350*/  BRA.U !UP0, `(.L_x_3105) ;  /* 0x0000001908287547 */ /* 0x000fec000b800000 */
[----:B------:R-:W0:Y:S01]  /*6360*/  LDCU.64 UR6, c[0x0][0x398] ;  /* 0x00007300ff0677ac */ /* 0x000e220008000a00 */
[----:B------:R-:W-:Y:S01]  /*6370*/  MOV R2, RZ ;  /* 0x000000ff00027202 */ /* 0x000fe20000000f00 */
        /* <DEDUP_REMOVED lines=392> */
.L_x_3105:
[----:B------:R-:W3:Y:S01]  /*7c00*/  LDCU.64 UR6, c[0x0][0x6b8] ;  /* 0x0000d700ff0677ac */ /* 0x000ee20008000a00 */
[----:B------:R-:W-:Y:S01]  /*7c10*/  BSSY.RECONVERGENT B6, `(.L_x_3106) ;  /* 0x00000dd000067945 */ /* 0x000fe20003800200 */
[----:B------:R-:W-:-:S04]  /*7c20*/  UPRMT UR4, UR41, 0x9910, URZ ;  /* 0x0000991029047896 */ /* 0x000fc800080000ff */
[----:B------:R-:W-:Y:S01]  /*7c30*/  UISETP.GT.AND UP0, UPT, UR4, 0x9, UPT ;  /* 0x000000090400788c */ /* 0x000fe2000bf04270 */
[----:B---34-:R-:W-:-:S04]  /*7c40*/  IADD3 R2, P0, PT, R0, UR6, RZ ;  /* 0x0000000600027c10 */ /* 0x018fc8000ff1e0ff */
        /* <DEDUP_REMOVED lines=11> */
[----:B--2---:R0:W1:Y:S01]  /*7d00*/  I2F.S16 R19, R2 ;  /* 0x0000000200137306 */ /* 0x0040620000101400 */
[----:B------:R-:W-:Y:S05]  /*7d10*/  BRA `(.L_x_3112) ;  /* 0x0000000c00307947 */ /* 0x000fea0003800000 */
.L_x_3110:
[----:B------:R-:W2:Y:S02]  /*7d20*/  LDG.E.U8 R2, desc[UR36][R2.64] ;  /* 0x0000002402027981 */ /* 0x000ea4000c1e1100 */
[----:B--2---:R-:W-:Y:S01]  /*7d30*/  I2FP.F32.U32 R19, R2 ;  /* 0x0000000200137245 */ /* 0x004fe20000201000 */
[----:B------:R-:W-:Y:S06]  /*7d40*/  BRA `(.L_x_3112) ;  /* 0x0000000c00247947 */ /* 0x000fec0003800000 */
.L_x_3109:
[----:B------:R-:W-:-:S09]  /*7d50*/  UISETP.NE.AND UP0, UPT, UR4, 0x2, UPT ;  /* 0x000000020400788c */ /* 0x000fd2000bf05270 */
[----:B------:R-:W-:Y:S05]  /*7d60*/  BRA.U !UP0, `(.L_x_3113) ;  /* 0x0000000108287547 */ /* 0x000fea000b800000 */
[----:B------:R-:W-:-:S09]  /*7d70*/  UISETP.NE.AND UP0, UPT, UR4, 0x3, UPT ;  /* 0x000000030400788c */ /* 0x000fd2000bf05270 */
[----:B------:R-:W-:Y:S05]  /*7d80*/  BRA.U !UP0, `(.L_x_3114) ;  /* 0x0000000108147547 */ /* 0x000fea000b800000 */
[----:B------:R-:W-:-:S09]  /*7d90*/  UISETP.NE.AND UP0, UPT, UR4, 0x4, UPT ;  /* 0x000000040400788c */ /* 0x000fd2000bf05270 */
[----:B------:R-:W-:Y:S05]  /*7da0*/  BRA.U UP0, `(.L_x_3111) ;  /* 0x0000000900b07547 */ /* 0x000fea000b800000 */
[----:B------:R-:W2:Y:S02]  /*7db0*/  LDG.E.64 R2, desc[UR36][R2.64] ;  /* 0x0000002402027981 */ /* 0x000ea4000c1e1b00 */
[----:B--2---:R4:W0:Y:S01]  /*7dc0*/  I2F.S64 R19, R2 ;  /* 0x0000000200137312 */ /* 0x0048220000301400 */
[----:B------:R-:W-:Y:S05]  /*7dd0*/  BRA `(.L_x_3112) ;  /* 0x0000000c00007947 */ /* 0x000fea0003800000 */
.L_x_3114:
[----:B------:R-:W2:Y:S02]  /*7de0*/  LDG.E R2, desc[UR36][R2.64] ;  /* 0x0000002402027981 */ /* 0x000ea4000c1e1900 */
[----:B--2---:R-:W-:Y:S01]  /*7df0*/  I2FP.F32.S32 R19, R2 ;  /* 0x0000000200137245 */ /* 0x004fe20000201400 */
[----:B------:R-:W-:Y:S06]  /*7e00*/  BRA `(.L_x_3112) ;  /* 0x0000000800f47947 */ /* 0x000fec0003800000 */
.L_x_3113:
[----:B------:R-:W2:Y:S02]  /*7e10*/  LDG.E.U16 R2, desc[UR36][R2.64] ;  /* 0x0000002402027981 */ /* 0x000ea4000c1e1500 */
[----:B--2---:R2:W3:Y:S01]  /*7e20*/  I2F.S16 R19, R2 ;  /* 0x0000000200137306 */ /* 0x0044e20000101400 */
[----:B------:R-:W-:Y:S05]  /*7e30*/  BRA `(.L_x_3112) ;  /* 0x0000000800e87947 */ /* 0x000fea0003800000 */
.L_x_3108:
        /* <DEDUP_REMOVED lines=8> */
.L_x_3116:
[----:B------:R-:W2:Y:S02]  /*7ec0*/  LDG.E.U16 R2, desc[UR36][R2.64] ;  /* 0x0000002402027981 */ /* 0x000ea4000c1e1500 */
[----:B--2---:R-:W-:Y:S01]  /*7ed0*/  HADD2.F32 R19, -RZ, R2.H0_H0 ;  /* 0x20000002ff137230 */ /* 0x004fe20000004100 */
[----:B------:R-:W-:Y:S06]  /*7ee0*/  BRA `(.L_x_3112) ;  /* 0x0000000800bc7947 */ /* 0x000fec0003800000 */
.L_x_3115:
        /* <DEDUP_REMOVED lines=8> */
.L_x_3118:
[----:B------:R-:W2:Y:S02]  /*7f70*/  LDG.E.U16 R2, desc[UR36][R2.64] ;  /* 0x0000002402027981 */ /* 0x000ea4000c1e1500 */
[----:B--2---:R-:W-:Y:S01]  /*7f80*/  HADD2.F32 R19, -RZ, R2.H0_H0 ;  /* 0x20000002ff137230 */ /* 0x004fe20000004100 */
[----:B------:R-:W-:Y:S06]  /*7f90*/  BRA `(.L_x_3112) ;  /* 0x0000000800907947 */ /* 0x000fec0003800000 */
.L_x_3117:
[----:B------:R-:W2:Y:S01]  /*7fa0*/  LDG.E.64 R2, desc[UR36][R2.64] ;  /* 0x0000002402027981 */ /* 0x000ea2000c1e1b00 */
[----:B------:R-:W-:Y:S01]  /*7fb0*/  UMOV UR4, 0xf0000000 ;  /* 0xf000000000047882 */ /* 0x000fe20000000000 */
[----:B------:R-:W-:Y:S01]  /*7fc0*/  UMOV UR5, 0x380fffff ;  /* 0x380fffff00057882 */ /* 0x000fe20000000000 */
[----:B--2---:R-:W0:Y:S01]  /*7fd0*/  F2F.F32.F64 R19, R2 ;  /* 0x0000000200137310 */ /* 0x004e220000301000 */
[----:B------:R-:W-:-:S14]  /*7fe0*/  DSETP.GEU.AND P0, PT, |R2|, UR4, PT ;  /* 0x0000000402007e2a */ /* 0x000fdc000bf0e200 */
[----:B0-----:R-:W-:Y:S01]  /*7ff0*/  @!P0 FMUL R19, R19, 1.175494350822287508e-38 ;  /* 0x0080000013138820 */ /* 0x001fe20000400000 */
[----:B------:R-:W-:Y:S06]  /*8000*/  BRA `(.L_x_3112) ;  /* 0x0000000800747947 */ /* 0x000fec0003800000 */
.L_x_3107:
        /* <DEDUP_REMOVED lines=12> */
.L_x_3121:
[----:B------:R-:W2:Y:S01]  /*80d0*/  LDG.E.64 R2, desc[UR36][R2.64] ;  /* 0x0000002402027981 */ /* 0x000ea2000c1e1b00 */
[----:B------:R-:W-:Y:S01]  /*80e0*/  UMOV UR4, 0xf0000000 ;  /* 0xf000000000047882 */ /* 0x000fe20000000000 */
[----:B------:R-:W-:Y:S01]  /*80f0*/  UMOV UR5, 0x380fffff ;  /* 0x380fffff00057882 */ /* 0x000fe20000000000 */
[----:B--2---:R-:W0:Y:S01]  /*8100*/  F2F.F32.F64 R19, R2 ;  /* 0x0000000200137310 */ /* 0x004e220000301000 */
[----:B------:R-:W-:-:S14]  /*8110*/  DSETP.GEU.AND P0, PT, |R2|, UR4, PT ;  /* 0x0000000402007e2a */ /* 0x000fdc000bf0e200 */
[----:B0-----:R-:W-:Y:S01]  /*8120*/  @!P0 FMUL R19, R19, 1.175494350822287508e-38 ;  /* 0x0080000013138820 */ /* 0x001fe20000400000 */
[----:B------:R-:W-:Y:S06]  /*8130*/  BRA `(.L_x_3112) ;  /* 0x0000000800287947 */ /* 0x000fec0003800000 */
.L_x_3120:
        /* <DEDUP_REMOVED lines=25> */
.L_x_3123:
[----:B------:R-:W2:Y:S02]  /*82d0*/  LDG.E.U8 R2, desc[UR36][R2.64] ;  /* 0x0000002402027981 */ /* 0x000ea4000c1e1100 */
[C---:B--2---:R-:W-:Y:S01]  /*82e0*/  SHF.L.U32 R0, R2.reuse, 0x19, RZ ;  /* 0x0000001902007819 */ /* 0x044fe200000006ff */
[----:B------:R-:W-:-:S03]  /*82f0*/  IMAD.SHL.U32 R5, R2, 0x100, RZ ;  /* 0x0000010002057824 */ /* 0x000fc600078e00ff */
[----:B------:R-:W-:Y:S02]  /*8300*/  ISETP.GE.U32.AND P0, PT, R0, 0x8000000, PT ;  /* 0x080000000000780c */ /* 0x000fe40003f06070 */
[----:B------:R-:W-:-:S11]  /*8310*/  PRMT R19, R5, 0x9910, RZ ;  /* 0x0000991005137816 */ /* 0x000fd600000000ff */
[----:B------:R-:W-:Y:S02]  /*8320*/  @!P0 LOP3.LUT R4, R5, 0x7f00, RZ, 0xc0, !PT ;  /* 0x00007f0005048812 */ /* 0x000fe400078ec0ff */
[----:B------:R-:W-:Y:S02]  /*8330*/  @P0 LEA.HI R0, R0, 0x70000000, RZ, 0x1c ;  /* 0x7000000000000811 */ /* 0x000fe400078fe0ff */
[----:B------:R-:W-:-:S03]  /*8340*/  @!P0 LOP3.LUT R4, R4, 0x3f000000, RZ, 0xfc, !PT ;  /* 0x3f00000004048812 */ /* 0x000fc600078efcff */
[----:B------:R-:W-:Y:S02]  /*8350*/  @P0 FMUL.FTZ R0, R0, 1.9259299443872358531e-34 ;  /* 0x0780000000000820 */ /* 0x000fe40000410000 */
[----:B------:R-:W-:-:S05]  /*8360*/  @!P0 FADD.FTZ R0, R4, -0.5 ;  /* 0xbf00000004008421 */ /* 0x000fca0000010000 */
[----:B------:R-:W-:Y:S01]  /*8370*/  LOP3.LUT R19, R0, 0x80000000, R19, 0xf8, !PT ;  /* 0x8000000000137812 */ /* 0x000fe200078ef813 */
[----:B------:R-:W-:Y:S06]  /*8380*/  BRA `(.L_x_3112) ;  /* 0x0000000400947947 */ /* 0x000fec0003800000 */
.L_x_3122:
[----:B------:R-:W2:Y:S02]  /*8390*/  LDG.E.U16 R2, desc[UR36][R2.64] ;  /* 0x0000002402027981 */ /* 0x000ea4000c1e1500 */
[----:B--2---:R-:W-:Y:S01]  /*83a0*/  IMAD.U32 R19, R2, 0x10000, RZ ;  /* 0x0001000002137824 */ /* 0x004fe200078e00ff */
[----:B------:R-:W-:Y:S06]  /*83b0*/  BRA `(.L_x_3112) ;  /* 0x0000000400887947 */ /* 0x000fec0003800000 */
.L_x_3119:
        /* <DEDUP_REMOVED lines=11> */
.L_x_3126:
[----:B------:R-:W2:Y:S01]  /*8470*/  LDG.E.U8 R3, desc[UR36][R2.64] ;  /* 0x0000002402037981 */ /* 0x000ea2000c1e1100 */
        /* <DEDUP_REMOVED lines=19> */
.L_x_3128:
[----:B------:R-:W-:Y:S05]  /*85b0*/  BSYNC.RECONVERGENT B0 ;  /* 0x0000000000007941 */ /* 0x000fea0003800200 */
.L_x_3127:
[----:B------:R-:W-:Y:S01]  /*85c0*/  IMAD.SHL.U32 R0, R0, 0x100000, RZ ;  /* 0x0010000000007824 */ /* 0x000fe200078e00ff */
[----:B------:R-:W-:-:S04]  /*85d0*/  LEA R2, R2, 0x3b800000, 0x17 ;  /* 0x3b80000002027811 */ /* 0x000fc800078eb8ff */
[----:B------:R-:W-:Y:S01]  /*85e0*/  LOP3.LUT R19, R2, R0, R19, 0xfe, !PT ;  /* 0x0000000002137212 */ /* 0x000fe200078efe13 */
[----:B------:R-:W-:Y:S06]  /*85f0*/  BRA `(.L_x_3112) ;  /* 0x0000000000f87947 */ /* 0x000fec0003800000 */
.L_x_3125:
[----:B------:R-:W2:Y:S01]  /*8600*/  LDG.E.U8 R3, desc[UR36][R2.64] ;  /* 0x0000002402037981 */ /* 0x000ea2000c1e1100 */
[----:B------:R-:W-:Y:S01]  /*8610*/  HFMA2 R19, -RZ, RZ, 0, 0 ;  /* 0x00000000ff137431 */ /* 0x000fe200000001ff */
        /* <DEDUP_REMOVED lines=18> */
.L_x_3130:
[----:B------:R-:W-:Y:S05]  /*8740*/  BSYNC.RECONVERGENT B0 ;  /* 0x0000000000007941 */ /* 0x000fea0003800200 */
.L_x_3129:
[----:B------:R-:W-:Y:S01]  /*8750*/  IMAD.SHL.U32 R0, R0, 0x200000, RZ ;  /* 0x0020000000007824 */ /* 0x000fe200078e00ff */
[----:B------:R-:W-:-:S04]  /*8760*/  LEA R2, R2, 0x37800000, 0x17 ;  /* 0x3780000002027811 */ /* 0x000fc800078eb8ff */
[----:B------:R-:W-:Y:S01]  /*8770*/  LOP3.LUT R19, R2, R0, R19, 0xfe, !PT ;  /* 0x0000000002137212 */ /* 0x000fe200078efe13 */
[----:B------:R-:W-:Y:S06]  /*8780*/  BRA `(.L_x_3112) ;  /* 0x0000000000947947 */ /* 0x000fec0003800000 */
.L_x_3124:
[----:B------:R-:W-:-:S09]  /*8790*/  UISETP.NE.AND UP0, UPT, UR4, 0x1c, UPT ;  /* 0x0000001c0400788c */ /* 0x000fd2000bf05270 */
[----:B------:R-:W-:Y:S05]  /*87a0*/  BRA.U !UP0, `(.L_x_3131) ;  /* 0x0000000108847547 */ /* 0x000fea000b800000 */
[----:B------:R-:W-:-:S09]  /*87b0*/  UISETP.NE.AND UP0, UPT, UR4, 0x1d, UPT ;  /* 0x0000001d0400788c */ /* 0x000fd2000bf05270 */
[----:B------:R-:W-:Y:S05]  /*87c0*/  BRA.U !UP0, `(.L_x_3132) ;  /* 0x0000000108707547 */ /* 0x000fea000b800000 */
[----:B------:R-:W-:-:S09]  /*87d0*/  UISETP.NE.AND UP0, UPT, UR4, 0x2c, UPT ;  /* 0x0000002c0400788c */ /* 0x000fd2000bf05270 */
[----:B------:R-:W-:Y:S05]  /*87e0*/  BRA.U UP0, `(.L_x_3111) ;  /* 0x0000000100207547 */ /* 0x000fea000b800000 */
[----:B------:R-:W2:Y:S01]  /*87f0*/  LDG.E.U8 R2, desc[UR36][R2.64] ;  /* 0x0000002402027981 */ /* 0x000ea2000c1e1100 */
[----:B------:R-:W-:Y:S01]  /*8800*/  IMAD.MOV.U32 R19, RZ, RZ, 0x400000 ;  /* 0x00400000ff137424 */ /* 0x000fe200078e00ff */
[----:B--2---:R-:W-:-:S13]  /*8810*/  ISETP.NE.AND P0, PT, R2, RZ, PT ;  /* 0x000000ff0200720c */ /* 0x004fda0003f05270 */
[----:B------:R-:W-:Y:S05]  /*8820*/  @!P0 BRA `(.L_x_3112) ;  /* 0x00000000006c8947 */ /* 0x000fea0003800000 */
[----:B------:R-:W-:-:S13]  /*8830*/  ISETP.NE.AND P0, PT, R2, 0xff, PT ;  /* 0x000000ff0200780c */ /* 0x000fda0003f05270 */
[----:B------:R-:W-:Y:S01]  /*8840*/  @!P0 MOV R19, 0x7f800001 ;  /* 0x7f80000100138802 */ /* 0x000fe20000000f00 */
[----:B------:R-:W-:Y:S01]  /*8850*/  @P0 IMAD.SHL.U32 R19, R2, 0x800000, RZ ;  /* 0x0080000002130824 */ /* 0x000fe200078e00ff */
[----:B------:R-:W-:Y:S06]  /*8860*/  BRA `(.L_x_3112) ;  /* 0x00000000005c7947 */ /* 0x000fec0003800000 */
.L_x_3111:
[----:B------:R-:W-:Y:S01]  /*8870*/  MOV R2, 0x0 ;  /* 0x0000000000027802 */ /* 0x000fe20000000f00 */
[----:B------:R-:W0:Y:S01]  /*8880*/  LDCU.64 UR4, c[0x4][0x128] ;  /* 0x01002500ff0477ac */ /* 0x000e220008000a00 */
[----:B------:R-:W-:Y:S02]  /*8890*/  HFMA2 R12, -RZ, RZ, 0, 5.9604644775390625e-08 ;  /* 0x00000001ff0c7431 */ /* 0x000fe400000001ff */
        /* <DEDUP_REMOVED lines=8> */
[----:B------:R-:W-:Y:S01]  /*8920*/  IMAD.U32 R7, RZ, RZ, UR7 ;  /* 0x00000007ff077e24 */ /* 0x000fe2000f8e00ff */
[----:B---3--:R-:W-:Y:S01]  /*8930*/  MOV R10, UR8 ;  /* 0x00000008000a7c02 */ /* 0x008fe20008000f00 */
[----:B------:R-:W-:-:S07]  /*8940*/  IMAD.U32 R11, RZ, RZ, UR9 ;  /* 0x00000009ff0b7e24 */ /* 0x000fce000f8e00ff */
[----:B------:R-:W-:-:S07]  /*8950*/  LEPC R20, `(.L_x_3133) ;  /* 0x000000001014794e */ /* 0x000fce0000000000 */
[----:B--2---:R-:W-:Y:S05]  /*8960*/  CALL.ABS.NOINC R2 ;  /* 0x0000000002007343 */ /* 0x004fea0003c00000 */
.L_x_3133:
[----:B------:R-:W-:Y:S01]  /*8970*/  IMAD.MOV.U32 R19, RZ, RZ, RZ ;  /* 0x000000ffff137224 */ /* 0x000fe200078e00ff */
[----:B------:R-:W-:Y:S06]  /*8980*/  BRA `(.L_x_3112) ;  /* 0x0000000000147947 */ /* 0x000fec0003800000 */
.L_x_3132:
[----:B------:R-:W2:Y:S02]  /*8990*/  LDG.E.64 R2, desc[UR36][R2.64] ;  /* 0x0000002402027981 */ /* 0x000ea4000c1e1b00 */
[----:B--2---:R0:W1:Y:S01]  /*89a0*/  I2F.U64 R19, R2 ;  /* 0x0000000200137312 */ /* 0x0040620000301000 */
[----:B------:R-:W-:Y:S05]  /*89b0*/  BRA `(.L_x_3112) ;  /* 0x0000000000087947 */ /* 0x000fea0003800000 */
.L_x_3131:
[----:B------:R-:W2:Y:S02]  /*89c0*/  LDG.E R2, desc[UR36][R2.64] ;  /* 0x0000002402027981 */ /* 0x000ea4000c1e1900 */
[----:B--2---:R-:W-:-:S07]  /*89d0*/  I2FP.F32.U32 R19, R2 ;  /* 0x0000000200137245 */ /* 0x004fce0000201000 */
.L_x_3112:
[----:B------:R-:W-:Y:S05]  /*89e0*/  BSYNC.RECONVERGENT B6 ;  /* 0x0000000000067941 */ /* 0x000fea0003800200 */
.L_x_3106:
[----:B------:R-:W0:Y:S01]  /*89f0*/  LDCU.64 UR6, c[0x0][0x6c0] ;  /* 0x0000d800ff0677ac */ /* 0x000e220008000a00 */
[----:B------:R-:W-:Y:S01]  /*8a00*/  BSSY.RECONVERGENT B6, `(.L_x_3134) ;  /* 0x00000dd000067945 */ /* 0x000fe20003800200 */
[----:B------:R-:W-:-:S04]  /*8a10*/  UPRMT UR4, UR40, 0x9910, URZ ;  /* 0x0000991028047896 */ /* 0x000fc800080000ff */
[----:B------:R-:W-:Y:S01]  /*8a20*/  UISETP.GT.AND UP0, UPT, UR4, 0x9, UPT ;  /* 0x000000090400788c */ /* 0x000fe2000bf04270 */
[----:B0-2-4-:R-:W-:-:S04]  /*8a30*/  IADD3 R2, P0, PT, R23, UR6, RZ ;  /* 0x0000000617027c10 */ /* 0x015fc8000ff1e0ff */
        /* <DEDUP_REMOVED lines=13> */
.L_x_3138:
[----:B------:R-:W2:Y:S02]  /*8b10*/  LDG.E.U8 R2, desc[UR36][R2.64] ;  /* 0x0000002402027981 */ /* 0x000ea4000c1e1100 */
[----:B--2---:R-:W-:Y:S01]  /*8b20*/  I2FP.F32.U32 R23, R2 ;  /* 0x0000000200177245 */ /* 0x004fe20000201000 */
[----:B------:R-:W-:Y:S06]  /*8b30*/  BRA `(.L_x_3140) ;  /* 0x0000000c00247947 */ /* 0x000fec0003800000 */
.L_x_3137:
        /* <DEDUP_REMOVED lines=9> */
.L_x_3142:
[----:B------:R-:W2:Y:S02]  /*8bd0*/  LDG.E R2, desc[UR36][R2.64] ;  /* 0x0000002402027981 */ /* 0x000ea4000c1e1900 */
[----:B--2---:R-:W-:Y:S01]  /*8be0*/  I2FP.F32.S32 R23, R2 ;  /* 0x0000000200177245 */ /* 0x004fe20000201400 */
[----:B------:R-:W-:Y:S06]  /*8bf0*/  BRA `(.L_x_3140) ;  /* 0x0000000800f47947 */ /* 0x000fec0003800000 */
.L_x_3141:
[----:B------:R-:W2:Y:S02]  /*8c00*/  LDG.E.U16 R2, desc[UR36][R2.64] ;  /* 0x0000002402027981 */ /* 0x000ea4000c1e1500 */
[----:B--2---:R4:W0:Y:S01]  /*8c10*/  I2F.S16 R23, R2 ;  /* 0x0000000200177306 */ /* 0x0048220000101400 */
[----:B------:R-:W-:Y:S05]  /*8c20*/  BRA `(.L_x_3140) ;  /* 0x0000000800e87947 */ /* 0x000fea0003800000 */
.L_x_3136:
        /* <DEDUP_REMOVED lines=8> */
.L_x_3144:
[----:B------:R-:W2:Y:S02]  /*8cb0*/  LDG.E.U16 R2, desc[UR36][R2.64] ;  /* 0x0000002402027981 */ /* 0x000ea4000c1e1500 */
[----:B--2---:R-:W-:Y:S01]  /*8cc0*/  HADD2.F32 R23, -RZ, R2.H0_H0 ;  /* 0x20000002ff177230 */ /* 0x004fe20000004100 */
[----:B------:R-:W-:Y:S06]  /*8cd0*/  BRA `(.L_x_3140) ;  /* 0x0000000800bc7947 */ /* 0x000fec0003800000 */
.L_x_3143:
        /* <DEDUP_REMOVED lines=8> */
.L_x_3146:
[----:B------:R-:W2:Y:S02]  /*8d60*/  LDG.E.U16 R2, desc[UR36][R2.64] ;  /* 0x0000002402027981 */ /* 0x000ea4000c1e1500 */
[----:B--2---:R-:W-:Y:S01]  /*8d70*/  HADD2.F32 R23, -RZ, R2.H0_H0 ;  /* 0x20000002ff177230 */ /* 0x004fe20000004100 */
[----:B------:R-:W-:Y:S06]  /*8d80*/  BRA `(.L_x_3140) ;  /* 0x0000000800907947 */ /* 0x000fec0003800000 */
.L_x_3145:
[----:B------:R-:W2:Y:S01]  /*8d90*/  LDG.E.64 R2, desc[UR36][R2.64] ;  /* 0x0000002402027981 */ /* 0x000ea2000c1e1b00 */
[----:B------:R-:W-:Y:S01]  /*8da0*/  UMOV UR4, 0xf0000000 ;  /* 0xf000000000047882 */ /* 0x000fe20000000000 */
[----:B------:R-:W-:Y:S01]  /*8db0*/  UMOV UR5, 0x380fffff ;  /* 0x380fffff00057882 */ /* 0x000fe20000000000 */
[----:B--2---:R-:W0:Y:S01]  /*8dc0*/  F2F.F32.F64 R23, R2 ;  /* 0x0000000200177310 */ /* 0x004e220000301000 */
[----:B------:R-:W-:-:S14]  /*8dd0*/  DSETP.GEU.AND P0, PT, |R2|, UR4, PT ;  /* 0x0000000402007e2a */ /* 0x000fdc000bf0e200 */
[----:B0-----:R-:W-:Y:S01]  /*8de0*/  @!P0 FMUL R23, R23, 1.175494350822287508e-38 ;  /* 0x0080000017178820 */ /* 0x001fe20000400000 */
[----:B------:R-:W-:Y:S06]  /*8df0*/  BRA `(.L_x_3140) ;  /* 0x0000000800747947 */ /* 0x000fec0003800000 */
.L_x_3135:
        /* <DEDUP_REMOVED lines=12> */
.L_x_3149:
[----:B------:R-:W2:Y:S01]  /*8ec0*/  LDG.E.64 R2, desc[UR36][R2.64] ;  /* 0x0000002402027981 */ /* 0x000ea2000c1e1b00 */
[----:B------:R-:W-:Y:S01]  /*8ed0*/  UMOV UR4, 0xf0000000 ;  /* 0xf000000000047882 */ /* 0x000fe20000000000 */
[----:B------:R-:W-:Y:S01]  /*8ee0*/  UMOV UR5, 0x380fffff ;  /* 0x380fffff00057882 */ /* 0x000fe20000000000 */
[----:B--2---:R-:W0:Y:S01]  /*8ef0*/  F2F.F32.F64 R23, R2 ;  /* 0x0000000200177310 */ /* 0x004e220000301000 */
[----:B------:R-:W-:-:S14]  /*8f00*/  DSETP.GEU.AND P0, PT, |R2|, UR4, PT ;  /* 0x0000000402007e2a */ /* 0x000fdc000bf0e200 */
[----:B0-----:R-:W-:Y:S01]  /*8f10*/  @!P0 FMUL R23, R23, 1.175494350822287508e-38 ;  /* 0x0080000017178820 */ /* 0x001fe20000400000 */
[----:B------:R-:W-:Y:S06]  /*8f20*/  BRA `(.L_x_3140) ;  /* 0x0000000800287947 */ /* 0x000fec0003800000 */
.L_x_3148:
        /* <DEDUP_REMOVED lines=25> */
.L_x_3151:
[----:B------:R-:W2:Y:S02]  /*90c0*/  LDG.E.U8 R2, desc[UR36][R2.64] ;  /* 0x0000002402027981 */ /* 0x000ea4000c1e1100 */
[C---:B--2---:R-:W-:Y:S01]  /*90d0*/  IMAD.SHL.U32 R0, R2.reuse, 0x2000000, RZ ;  /* 0x0200000002007824 */ /* 0x044fe200078e00ff */
[----:B------:R-:W-:-:S04]  /*90e0*/  SHF.L.U32 R5, R2, 0x8, RZ ;  /* 0x0000000802057819 */ /* 0x000fc800000006ff */
        /* <DEDUP_REMOVED lines=9> */
.L_x_3150:
[----:B------:R-:W2:Y:S02]  /*9180*/  LDG.E.U16 R2, desc[UR36][R2.64] ;  /* 0x0000002402027981 */ /* 0x000ea4000c1e1500 */
[----:B--2---:R-:W-:Y:S01]  /*9190*/  IMAD.U32 R23, R2, 0x10000, RZ ;  /* 0x0001000002177824 */ /* 0x004fe200078e00ff */
[----:B------:R-:W-:Y:S06]  /*91a0*/  BRA `(.L_x_3140) ;  /* 0x0000000400887947 */ /* 0x000fec0003800000 */
.L_x_3147:
        /* <DEDUP_REMOVED lines=11> */
.L_x_3154:
        /* <DEDUP_REMOVED lines=20> */
.L_x_3156:
[----:B------:R-:W-:Y:S05]  /*93a0*/  BSYNC.RECONVERGENT B0 ;  /* 0x0000000000007941 */ /* 0x000fea0003800200 */
.L_x_3155:
[----:B------:R-:W-:Y:S02]  /*93b0*/  SHF.L.U32 R0, R0, 0x14, RZ ;  /* 0x0000001400007819 */ /* 0x000fe400000006ff */
[----:B------:R-:W-:-:S04]  /*93c0*/  LEA R2, R2, 0x3b800000, 0x17 ;  /* 0x3b80000002027811 */ /* 0x000fc800078eb8ff */
[----:B------:R-:W-:Y:S01]  /*93d0*/  LOP3.LUT R23, R2, R0, R23, 0xfe, !PT ;  /* 0x0000000002177212 */ /* 0x000fe200078efe17 */
[----:B------:R-:W-:Y:S06]  /*93e0*/  BRA `(.L_x_3140) ;  /* 0x0000000000f87947 */ /* 0x000fec0003800000 */
.L_x_3153:
        /* <DEDUP_REMOVED lines=20> */
.L_x_3158:
[----:B------:R-:W-:Y:S05]  /*9530*/  BSYNC.RECONVERGENT B0 ;  /* 0x0000000000007941 */ /* 0x000fea0003800200 */
.L_x_3157:
[----:B------:R-:W-:Y:S01]  /*9540*/  IMAD.SHL.U32 R0, R0, 0x200000, RZ ;  /* 0x0020000000007824 */ /* 0x000fe200078e00ff */
[----:B------:R-:W-:-:S04]  /*9550*/  LEA R2, R2, 0x37800000, 0x17 ;  /* 0x3780000002027811 */ /* 0x000fc800078eb8ff */
[----:B------:R-:W-:Y:S01]  /*9560*/  LOP3.LUT R23, R2, R0, R23, 0xfe, !PT ;  /* 0x0000000002177212 */ /* 0x000fe200078efe17 */
[----:B------:R-:W-:Y:S06]  /*9570*/  BRA `(.L_x_3140) ;  /* 0x0000000000947947 */ /* 0x000fec0003800000 */
.L_x_3152:
[----:B------:R-:W-:-:S09]  /*9580*/  UISETP.NE.AND UP0, UPT, UR4, 0x1c, UPT ;  /* 0x0000001c0400788c */ /* 0x000fd2000bf05270 */
[----:B------:R-:W-:Y:S05]  /*9590*/  BRA.U !UP0, `(.L_x_3159) ;  /* 0x0000000108847547 */ /* 0x000fea000b800000 */
[----:B------:R-:W-:-:S09]  /*95a0*/  UISETP.NE.AND UP0, UPT, UR4, 0x1d, UPT ;  /* 0x0000001d0400788c */ /* 0x000fd2000bf05270 */
[----:B------:R-:W-:Y:S05]  /*95b0*/  BRA.U !UP0, `(.L_x_3160) ;  /* 0x0000000108707547 */ /* 0x000fea000b800000 */
[----:B------:R-:W-:-:S09]  /*95c0*/  UISETP.NE.AND UP0, UPT, UR4, 0x2c, UPT ;  /* 0x0000002c0400788c */ /* 0x000fd2000bf05270 */
[----:B------:R-:W-:Y:S05]  /*95d0*/  BRA.U UP0, `(.L_x_3139) ;  /* 0x0000000100207547 */ /* 0x000fea000b800000 */
[----:B------:R-:W2:Y:S01]  /*95e0*/  LDG.E.U8 R2, desc[UR36][R2.64] ;  /* 0x0000002402027981 */ /* 0x000ea2000c1e1100 */
[----:B------:R-:W-:Y:S01]  /*95f0*/  HFMA2 R23, -RZ, RZ, 3.814697265625e-06, 0 ;  /* 0x00400000ff177431 */ /* 0x000fe200000001ff */
[----:B--2---:R-:W-:-:S13]  /*9600*/  ISETP.NE.AND P0, PT, R2, RZ, PT ;  /* 0x000000ff0200720c */ /* 0x004fda0003f05270 */
[----:B------:R-:W-:Y:S05]  /*9610*/  @!P0 BRA `(.L_x_3140) ;  /* 0x00000000006c8947 */ /* 0x000fea0003800000 */
[----:B------:R-:W-:-:S13]  /*9620*/  ISETP.NE.AND P0, PT, R2, 0xff, PT ;  /* 0x000000ff0200780c */ /* 0x000fda0003f05270 */
[----:B------:R-:W-:Y:S02]  /*9630*/  @!P0 IMAD.MOV.U32 R23, RZ, RZ, 0x7f800001 ;  /* 0x7f800001ff178424 */ /* 0x000fe400078e00ff */
[----:B------:R-:W-:Y:S01]  /*9640*/  @P0 IMAD.SHL.U32 R23, R2, 0x800000, RZ ;  /* 0x0080000002170824 */ /* 0x000fe200078e00ff */
[----:B------:R-:W-:Y:S06]  /*9650*/  BRA `(.L_x_3140) ;  /* 0x00000000005c7947 */ /* 0x000fec0003800000 */
.L_x_3139:
[----:B------:R-:W-:Y:S01]  /*9660*/  MOV R2, 0x0 ;  /* 0x0000000000027802 */ /* 0x000fe20000000f00 */
[----:B------:R-:W0:Y:S01]  /*9670*/  LDCU.64 UR4, c[0x4][0x128] ;  /* 0x01002500ff0477ac */ /* 0x000e220008000a00 */
[----:B------:R-:W-:Y:S02]  /*9680*/  HFMA2 R8, -RZ, RZ, 0, 4.64916229248046875e-06 ;  /* 0x0000004eff087431 */ /* 0x000fe400000001ff */
[----:B------:R-:W-:Y:S01]  /*9690*/  IMAD.MOV.U32 R12, RZ, RZ, 0x1 ;  /* 0x00000001ff0c7424 */ /* 0x000fe200078e00ff */
[----:B------:R-:W2:Y:S01]  /*96a0*/  LDCU.64 UR6, c[0x4][0x130] ;  /* 0x01002600ff0677ac */ /* 0x000ea20008000a00 */
[----:B------:R-:W4:Y:S01]  /*96b0*/  LDC.64 R2, c[0x4][R2] ;  /* 0x0100000002027b82 */ /* 0x000f220000000a00 */
[----:B------:R-:W-:Y:S01]  /*96c0*/  IMAD.MOV.U32 R13, RZ, RZ, RZ ;  /* 0x000000ffff0d7224 */ /* 0x000fe200078e00ff */
[----:B------:R-:W1:Y:S01]  /*96d0*/  LDCU.64 UR8, c[0x4][0x18] ;  /* 0x01000300ff0877ac */ /* 0x000e620008000a00 */
[----:B0-----:R-:W-:Y:S01]  /*96e0*/  MOV R4, UR4 ;  /* 0x0000000400047c02 */ /* 0x001fe20008000f00 */
[----:B------:R-:W-:-:S02]  /*96f0*/  IMAD.U32 R5, RZ, RZ, UR5 ;  /* 0x00000005ff057e24 */ /* 0x000fc4000f8e00ff */
[----:B--2---:R-:W-:Y:S01]  /*9700*/  IMAD.U32 R6, RZ, RZ, UR6 ;  /* 0x00000006ff067e24 */ /* 0x004fe2000f8e00ff */
[----:B------:R-:W-:Y:S01]  /*9710*/  MOV R7, UR7 ;  /* 0x0000000700077c02 */ /* 0x000fe20008000f00 */
[----:B-1----:R-:W-:Y:S02]  /*9720*/  IMAD.U32 R10, RZ, RZ, UR8 ;  /* 0x00000008ff0a7e24 */ /* 0x002fe4000f8e00ff */
[----:B------:R-:W-:-:S07]  /*9730*/  IMAD.U32 R11, RZ, RZ, UR9 ;  /* 0x00000009ff0b7e24 */ /* 0x000fce000f8e00ff */
[----:B------:R-:W-:-:S07]  /*9740*/  LEPC R20, `(.L_x_3161) ;  /* 0x000000001014794e */ /* 0x000fce0000000000 */
[----:B---345:R-:W-:Y:S05]  /*9750*/  CALL.ABS.NOINC R2 ;  /* 0x0000000002007343 */ /* 0x038fea0003c00000 */
.L_x_3161:
[----:B------:R-:W-:Y:S01]  /*9760*/  MOV R23, RZ ;  /* 0x000000ff00177202 */ /* 0x000fe20000000f00 */
[----:B------:R-:W-:Y:S06]  /*9770*/  BRA `(.L_x_3140) ;  /* 0x0000000000147947 */ /* 0x000fec0003800000 */
.L_x_3160:
[----:B------:R-:W2:Y:S02]  /*9780*/  LDG.E.64 R2, desc[UR36][R2.64] ;  /* 0x0000002402027981 */ /* 0x000ea4000c1e1b00 */
[----:B--2---:R0:W2:Y:S01]  /*9790*/  I2F.U64 R23, R2 ;  /* 0x0000000200177312 */ /* 0x0040a20000301000 */
[----:B------:R-:W-:Y:S05]  /*97a0*/  BRA `(.L_x_3140) ;  /* 0x0000000000087947 */ /* 0x000fea0003800000 */
.L_x_3159:
[----:B------:R-:W2:Y:S02]  /*97b0*/  LDG.E R2, desc[UR36][R2.64] ;  /* 0x0000002402027981 */ /* 0x000ea4000c1e1900 */
[----:B--2---:R-:W-:-:S07]  /*97c0*/  I2FP.F32.U32 R23, R2 ;  /* 0x0000000200177245 */ /* 0x004fce0000201000 */
.L_x_3140:
[----:B------:R-:W-:Y:S05]  /*97d0*/  BSYNC.RECONVERGENT B6 ;  /* 0x0000000000067941 */ /* 0x000fea0003800200 */
.L_x_3134:
[----:B------:R-:W0:Y:S01]  /*97e0*/  LDCU.64 UR6, c[0x0][0x6c8] ;  /* 0x0000d900ff0677ac */ /* 0x000e220008000a00 */
[----:B------:R-:W-:Y:S01]  /*97f0*/  BSSY.RECONVERGENT B6, `(.L_x_3162) ;  /* 0x00000dd000067945 */ /* 0x000fe20003800200 */
[----:B------:R-:W-:-:S04]  /*9800*/  UPRMT UR4, UR39, 0x9910, URZ ;  /* 0x0000991027047896 */ /* 0x000fc800080000ff */
[----:B------:R-:W-:Y:S01]  /*9810*/  UISETP.GT.AND UP0, UPT, UR4, 0x9, UPT ;  /* 0x000000090400788c */ /* 0x000fe2000bf04270 */
[----:B0---4-:R-:W-:-:S05]  /*9820*/  IADD3 R2, P0, PT, R22, UR6, RZ ;  /* 0x0000000616027c10 */ /* 0x011fca000ff1e0ff */
        /* <DEDUP_REMOVED lines=10> */
[----:B------:R-:W4:Y:S02]  /*98d0*/  LDG.E.S8 R2, desc[UR36][R2.64] ;  /* 0x0000002402027981 */ /* 0x000f24000c1e1300 */
[----:B----4-:R0:W4:Y:S01]  /*98e0*/  I2F.S16 R22, R2 ;  /* 0x0000000200167306 */ /* 0x0101220000101400 */
[----:B------:R-:W-:Y:S05]  /*98f0*/  BRA `(.L_x_3168) ;  /* 0x0000000c00307947 */ /* 0x000fea0003800000 */
.L_x_3166:
[----:B------:R-:W4:Y:S02]  /*9900*/  LDG.E.U8 R2, desc[UR36][R2.64] ;  /* 0x0000002402027981 */ /* 0x000f24000c1e1100 */
[----:B----4-:R-:W-:Y:S01]  /*9910*/  I2FP.F32.U32 R22, R2 ;  /* 0x0000000200167245 */ /* 0x010fe20000201000 */
[----:B------:R-:W-:Y:S06]  /*9920*/  BRA `(.L_x_3168) ;  /* 0x0000000c00247947 */ /* 0x000fec0003800000 */
.L_x_3165:
[----:B------:R-:W-:-:S09]  /*9930*/  UISETP.NE.AND UP0, UPT, UR4, 0x2, UPT ;  /* 0x000000020400788c */ /* 0x000fd2000bf05270 */
[----:B------:R-:W-:Y:S05]  /*9940*/  BRA.U !UP0, `(.L_x_3169) ;  /* 0x0000000108287547 */ /* 0x000fea000b800000 */
[----:B------:R-:W-:-:S09]  /*9950*/  UISETP.NE.AND UP0, UPT, UR4, 0x3, UPT ;  /* 0x000000030400788c */ /* 0x000fd2000bf05270 */
[----:B------:R-:W-:Y:S05]  /*9960*/  BRA.U !UP0, `(.L_x_3170) ;  /* 0x0000000108147547 */ /* 0x000fea000b800000 */
[----:B------:R-:W-:-:S09]  /*9970*/  UISETP.NE.AND UP0, UPT, UR4, 0x4, UPT ;  /* 0x000000040400788c */ /* 0x000fd2000bf05270 */
[----:B------:R-:W-:Y:S05]  /*9980*/  BRA.U UP0, `(.L_x_3167) ;  /* 0x0000000900b07547 */ /* 0x000fea000b800000 */
[----:B------:R-:W4:Y:S02]  /*9990*/  LDG.E.64 R2, desc[UR36][R2.64] ;  /* 0x0000002402027981 */ /* 0x000f24000c1e1b00 */
[----:B----4-:R0:W4:Y:S01]  /*99a0*/  I2F.S64 R22, R2 ;  /* 0x0000000200167312 */ /* 0x0101220000301400 */
[----:B------:R-:W-:Y:S05]  /*99b0*/  BRA `(.L_x_3168) ;  /* 0x0000000c00007947 */ /* 0x000fea0003800000 */
.L_x_3170:
[----:B------:R-:W4:Y:S02]  /*99c0*/  LDG.E R2, desc[UR36][R2.64] ;  /* 0x0000002402027981 */ /* 0x000f24000c1e1900 */
[----:B----4-:R-:W-:Y:S01]  /*99d0*/  I2FP.F32.S32 R22, R2 ;  /* 0x0000000200167245 */ /* 0x010fe20000201400 */
[----:B------:R-:W-:Y:S06]  /*99e0*/  BRA `(.L_x_3168) ;  /* 0x0000000800f47947 */ /* 0x000fec0003800000 */
.L_x_3169:
[----:B------:R-:W4:Y:S02]  /*99f0*/  LDG.E.U16 R2, desc[UR36][R2.64] ;  /* 0x0000002402027981 */ /* 0x000f24000c1e1500 */
[----:B----4-:R0:W4:Y:S01]  /*9a00*/  I2F.S16 R22, R2 ;  /* 0x0000000200167306 */ /* 0x0101220000101400 */
[----:B------:R-:W-:Y:S05]  /*9a10*/  BRA `(.L_x_3168) ;  /* 0x0000000800e87947 */ /* 0x000fea0003800000 */
.L_x_3164:
        /* <DEDUP_REMOVED lines=8> */
.L_x_3172:
[----:B------:R-:W4:Y:S02]  /*9aa0*/  LDG.E.U16 R2, desc[UR36][R2.64] ;  /* 0x0000002402027981 */ /* 0x000f24000c1e1500 */
[----:B----4-:R-:W-:Y:S01]  /*9ab0*/  HADD2.F32 R22, -RZ, R2.H0_H0 ;  /* 0x20000002ff167230 */ /* 0x010fe20000004100 */
[----:B------:R-:W-:Y:S06]  /*9ac0*/  BRA `(.L_x_3168) ;  /* 0x0000000800bc7947 */ /* 0x000fec0003800000 */
.L_x_3171:
        /* <DEDUP_REMOVED lines=8> */
.L_x_3174:
[----:B------:R-:W4:Y:S02]  /*9b50*/  LDG.E.U16 R2, desc[UR36][R2.64] ;  /* 0x0000002402027981 */ /* 0x000f24000c1e1500 */
[----:B----4-:R-:W-:Y:S01]  /*9b60*/  HADD2.F32 R22, -RZ, R2.H0_H0 ;  /* 0x20000002ff167230 */ /* 0x010fe20000004100 */
[----:B------:R-:W-:Y:S06]  /*9b70*/  BRA `(.L_x_3168) ;  /* 0x0000000800907947 */ /* 0x000fec0003800000 */
.L_x_3173:
[----:B------:R-:W4:Y:S01]  /*9b80*/  LDG.E.64 R2, desc[UR36][R2.64] ;  /* 0x0000002402027981 */ /* 0x000f22000c1e1b00 */
[----:B------:R-:W-:Y:S01]  /*9b90*/  UMOV UR4, 0xf0000000 ;  /* 0xf000000000047882 */ /* 0x000fe20000000000 */
[----:B------:R-:W-:Y:S01]  /*9ba0*/  UMOV UR5, 0x380fffff ;  /* 0x380fffff00057882 */ /* 0x000fe20000000000 */
[----:B----4-:R-:W0:Y:S01]  /*9bb0*/  F2F.F32.F64 R22, R2 ;  /* 0x0000000200167310 */ /* 0x010e220000301000 */
[----:B------:R-:W-:-:S14]  /*9bc0*/  DSETP.GEU.AND P0, PT, |R2|, UR4, PT ;  /* 0x0000000402007e2a */ /* 0x000fdc000bf0e200 */
[----:B0-----:R-:W-:Y:S01]  /*9bd0*/  @!P0 FMUL R22, R22, 1.175494350822287508e-38 ;  /* 0x0080000016168820 */ /* 0x001fe20000400000 */
[----:B------:R-:W-:Y:S06]  /*9be0*/  BRA `(.L_x_3168) ;  /* 0x0000000800747947 */ /* 0x000fec0003800000 */
.L_x_3163:
        /* <DEDUP_REMOVED lines=8> */
[----:B------:R-:W4:Y:S02]  /*9c70*/  LDG.E.U8 R2, desc[UR36][R2.64] ;  /* 0x0000002402027981 */ /* 0x000f24000c1e1100 */
[----:B----4-:R-:W-:-:S04]  /*9c80*/  ISETP.NE.AND P0, PT, R2, RZ, PT ;  /* 0x000000ff0200720c */ /* 0x010fc80003f05270 */
[----:B------:R-:W-:Y:S01]  /*9c90*/  FSEL R22, RZ, 1, !P0 ;  /* 0x3f800000ff167808 */ /* 0x000fe20004000000 */
[----:B------:R-:W-:Y:S08]  /*9ca0*/  BRA `(.L_x_3168) ;  /* 0x0000000800447947 */ /* 0x000ff00003800000 */
.L_x_3177:
[----:B------:R-:W4:Y:S01]  /*9cb0*/  LDG.E.64 R2, desc[UR36][R2.64] ;  /* 0x0000002402027981 */ /* 0x000f22000c1e1b00 */
[----:B------:R-:W-:Y:S01]  /*9cc0*/  UMOV UR4, 0xf0000000 ;  /* 0xf000000000047882 */ /* 0x000fe20000000000 */
[----:B------:R-:W-:Y:S01]  /*9cd0*/  UMOV UR5, 0x380fffff ;  /* 0x380fffff00057882 */ /* 0x000fe20000000000 */
[----:B----4-:R-:W0:Y:S01]  /*9ce0*/  F2F.F32.F64 R22, R2 ;  /* 0x0000000200167310 */ /* 0x010e220000301000 */
[----:B------:R-:W-:-:S14]  /*9cf0*/  DSETP.GEU.AND P0, PT, |R2|, UR4, PT ;  /* 0x0000000402007e2a */ /* 0x000fdc000bf0e200 */
[----:B0-----:R-:W-:Y:S01]  /*9d00*/  @!P0 FMUL R22, R22, 1.175494350822287508e-38 ;  /* 0x0080000016168820 */ /* 0x001fe20000400000 */
[----:B------:R-:W-:Y:S06]  /*9d10*/  BRA `(.L_x_3168) ;  /* 0x0000000800287947 */ /* 0x000fec0003800000 */
.L_x_3176:
[----:B------:R-:W-:-:S09]  /*9d20*/  UISETP.NE.AND UP0, UPT, UR4, 0xf, UPT ;  /* 0x0000000f0400788c */ /* 0x000fd2000bf05270 */
[----:B------:R-:W-:Y:S05]  /*9d30*/  BRA.U !UP0, `(.L_x_3178) ;  /* 0x00000001088c7547 */ /* 0x000fea000b800000 */
[----:B------:R-:W-:-:S09]  /*9d40*/  UISETP.NE.AND UP0, UPT, UR4, 0x17, UPT ;  /* 0x000000170400788c */ /* 0x000fd2000bf05270 */
[----:B------:R-:W-:Y:S05]  /*9d50*/  BRA.U !UP0, `(.L_x_3179) ;  /* 0x0000000108547547 */ /* 0x000fea000b800000 */
[----:B------:R-:W-:-:S09]  /*9d60*/  UISETP.NE.AND UP0, UPT, UR4, 0x18, UPT ;  /* 0x000000180400788c */ /* 0x000fd2000bf05270 */
[----:B------:R-:W-:Y:S05]  /*9d70*/  BRA.U UP0, `(.L_x_3167) ;  /* 0x0000000500b47547 */ /* 0x000fea000b800000 */
[----:B------:R-:W4:Y:S01]  /*9d80*/  LDG.E.U8 R22, desc[UR36][R2.64] ;  /* 0x0000002402167981 */ /* 0x000f22000c1e1100 */
[----:B------:R-:W-:Y:S01]  /*9d90*/  MOV R5, 0x1f ;  /* 0x0000001f00057802 */ /* 0x000fe20000000f00 */
[----:B----4-:R-:W-:-:S05]  /*9da0*/  IMAD.SHL.U32 R22, R22, 0x1000000, RZ ;  /* 0x0100000016167824 */ /* 0x010fca00078e00ff */
[C---:B------:R-:W-:Y:S02]  /*9db0*/  LOP3.LUT R0, R22.reuse, 0x7f000000, RZ, 0xc0, !PT ;  /* 0x7f00000016007812 */ /* 0x040fe400078ec0ff */
[----:B------:R-:W-:Y:S02]  /*9dc0*/  LOP3.LUT P0, RZ, R22, 0x7f000000, RZ, 0xc0, !PT ;  /* 0x7f00000016ff7812 */ /* 0x000fe4000780c0ff */
[----:B------:R-:W0:Y:S02]  /*9dd0*/  FLO.U32 R4, R0 ;  /* 0x0000000000047300 */ /* 0x000e2400000e0000 */
[----:B0-----:R-:W-:-:S05]  /*9de0*/  IMAD.MOV R4, RZ, RZ, -R4 ;  /* 0x000000ffff047224 */ /* 0x001fca00078e0a04 */
[----:B------:R-:W-:-:S05]  /*9df0*/  VIADDMNMX.U32 R4, R4, R5, 0x4, !PT ;  /* 0x0000000404047446 */ /* 0x000fca0007800005 */
[----:B------:R-:W-:Y:S02]  /*9e00*/  VIADD R5, R4, 0xfffffffc ;  /* 0xfffffffc04057836 */ /* 0x000fe40000000000 */
[----:B------:R-:W-:-:S03]  /*9e10*/  VIADD R4, R0, 0x1000000 ;  /* 0x0100000000047836 */ /* 0x000fc60000000000 */
[----:B------:R-:W-:Y:S02]  /*9e20*/  SHF.L.U32 R6, R0, R5, RZ ;  /* 0x0000000500067219 */ /* 0x000fe400000006ff */
[----:B------:R-:W-:Y:S02]  /*9e30*/  SHF.L.U32 R5, R5, 0x17, RZ ;  /* 0x0000001705057819 */ /* 0x000fe400000006ff */
[----:B------:R-:W-:Y:S02]  /*9e40*/  SHF.R.S32.HI R4, RZ, 0x8, R4 ;  /* 0x00000008ff047819 */ /* 0x000fe40000011404 */
[----:B------:R-:W-:-:S05]  /*9e50*/  LEA.HI R5, R6, -R5, RZ, 0x1c ;  /* 0x8000000506057211 */ /* 0x000fca00078fe0ff */
[----:B------:R-:W-:-:S05]  /*9e60*/  VIADD R5, R5, 0x3c000000 ;  /* 0x3c00000005057836 */ /* 0x000fca0000000000 */
[----:B------:R-:W-:-:S04]  /*9e70*/  LOP3.LUT R4, R5, 0x7f800000, R4, 0xf8, !PT ;  /* 0x7f80000005047812 */ /* 0x000fc800078ef804 */
[----:B------:R-:W-:-:S04]  /*9e80*/  SEL R3, R4, RZ, P0 ;  /* 0x000000ff04037207 */ /* 0x000fc80000000000 */
[----:B------:R-:W-:Y:S01]  /*9e90*/  LOP3.LUT R22, R3, 0x80000000, R22, 0xf8, !PT ;  /* 0x8000000003167812 */ /* 0x000fe200078ef816 */
[----:B------:R-:W-:Y:S06]  /*9ea0*/  BRA `(.L_x_3168) ;  /* 0x0000000400c47947 */ /* 0x000fec0003800000 */
.L_x_3179:
[----:B------:R-:W4:Y:S02]  /*9eb0*/  LDG.E.U8 R2, desc[UR36][R2.64] ;  /* 0x0000002402027981 */ /* 0x000f24000c1e1100 */
[C---:B----4-:R-:W-:Y:S01]  /*9ec0*/  SHF.L.U32 R0, R2.reuse, 0x19, RZ ;  /* 0x0000001902007819 */ /* 0x050fe200000006ff */
        /* <DEDUP_REMOVED lines=8> */
[----:B------:R-:W-:Y:S01]  /*9f50*/  LOP3.LUT R22, R0, 0x80000000, R5, 0xf8, !PT ;  /* 0x8000000000167812 */ /* 0x000fe200078ef805 */
[----:B------:R-:W-:Y:S06]  /*9f60*/  BRA `(.L_x_3168) ;  /* 0x0000000400947947 */ /* 0x000fec0003800000 */
.L_x_3178:
[----:B------:R-:W4:Y:S02]  /*9f70*/  LDG.E.U16 R2, desc[UR36][R2.64] ;  /* 0x0000002402027981 */ /* 0x000f24000c1e1500 */
[----:B----4-:R-:W-:Y:S01]  /*9f80*/  IMAD.U32 R22, R2, 0x10000, RZ ;  /* 0x0001000002167824 */ /* 0x010fe200078e00ff */
[----:B------:R-:W-:Y:S06]  /*9f90*/  BRA `(.L_x_3168) ;  /* 0x0000000400887947 */ /* 0x000fec0003800000 */
.L_x_3175:
        /* <DEDUP_REMOVED lines=8> */
[----:B------:R-:W4:Y:S02]  /*a020*/  LDG.E.U16 R2, desc[UR36][R2.64] ;  /* 0x0000002402027981 */ /* 0x000f24000c1e1500 */
[----:B----4-:R-:W-:Y:S01]  /*a030*/  I2FP.F32.U32 R22, R2 ;  /* 0x0000000200167245 */ /* 0x010fe20000201000 */
[----:B------:R-:W-:Y:S06]  /*a040*/  BRA `(.L_x_3168) ;  /* 0x00000004005c7947 */ /* 0x000fec0003800000 */
.L_x_3182:
[----:B------:R-:W4:Y:S01]  /*a050*/  LDG.E.U8 R3, desc[UR36][R2.64] ;  /* 0x0000002402037981 */ /* 0x000f22000c1e1100 */
[----:B------:R-:W-:Y:S01]  /*a060*/  HFMA2 R22, -RZ, RZ, 0, 0 ;  /* 0x00000000ff167431 */ /* 0x000fe200000001ff */
[----:B----4-:R-:W-:-:S13]  /*a070*/  ISETP.NE.AND P0, PT, R3, RZ, PT ;  /* 0x000000ff0300720c */ /* 0x010fda0003f05270 */
        /* <DEDUP_REMOVED lines=17> */
.L_x_3184:
[----:B------:R-:W-:Y:S05]  /*a190*/  BSYNC.RECONVERGENT B0 ;  /* 0x0000000000007941 */ /* 0x000fea0003800200 */
.L_x_3183:
[----:B------:R-:W-:Y:S01]  /*a1a0*/  IMAD.SHL.U32 R0, R0, 0x100000, RZ ;  /* 0x0010000000007824 */ /* 0x000fe200078e00ff */
[----:B------:R-:W-:-:S04]  /*a1b0*/  LEA R2, R2, 0x3b800000, 0x17 ;  /* 0x3b80000002027811 */ /* 0x000fc800078eb8ff */
[----:B------:R-:W-:Y:S01]  /*a1c0*/  LOP3.LUT R22, R2, R0, R7, 0xfe, !PT ;  /* 0x0000000002167212 */ /* 0x000fe200078efe07 */
[----:B------:R-:W-:Y:S06]  /*a1d0*/  BRA `(.L_x_3168) ;  /* 0x0000000000f87947 */ /* 0x000fec0003800000 */
.L_x_3181:
[----:B------:R-:W4:Y:S01]  /*a1e0*/  LDG.E.U8 R3, desc[UR36][R2.64] ;  /* 0x0000002402037981 */ /* 0x000f22000c1e1100 */
[----:B------:R-:W-:Y:S01]  /*a1f0*/  IMAD.MOV.U32 R22, RZ, RZ, RZ ;  /* 0x000000ffff167224 */ /* 0x000fe200078e00ff */
[----:B----4-:R-:W-:-:S13]  /*a200*/  ISETP.NE.AND P0, PT, R3, RZ, PT ;  /* 0x000000ff0300720c */ /* 0x010fda0003f05270 */
        /* <DEDUP_REMOVED lines=17> */
.L_x_3186:
[----:B------:R-:W-:Y:S05]  /*a320*/  BSYNC.RECONVERGENT B0 ;  /* 0x0000000000007941 */ /* 0x000fea0003800200 */
.L_x_3185:
[----:B------:R-:W-:Y:S02]  /*a330*/  SHF.L.U32 R0, R0, 0x15, RZ ;  /* 0x0000001500007819 */ /* 0x000fe400000006ff */
[----:B------:R-:W-:-:S04]  /*a340*/  LEA R2, R2, 0x37800000, 0x17 ;  /* 0x3780000002027811 */ /* 0x000fc800078eb8ff */
[----:B------:R-:W-:Y:S01]  /*a350*/  LOP3.LUT R22, R2, R0, R7, 0xfe, !PT ;  /* 0x0000000002167212 */ /* 0x000fe200078efe07 */
[----:B------:R-:W-:Y:S06]  /*a360*/  BRA `(.L_x_3168) ;  /* 0x0000000000947947 */ /* 0x000fec0003800000 */
.L_x_3180:
[----:B------:R-:W-:-:S09]  /*a370*/  UISETP.NE.AND UP0, UPT, UR4, 0x1c, UPT ;  /* 0x0000001c0400788c */ /* 0x000fd2000bf05270 */
[----:B------:R-:W-:Y:S05]  /*a380*/  BRA.U !UP0, `(.L_x_3187) ;  /* 0x0000000108847547 */ /* 0x000fea000b800000 */
[----:B------:R-:W-:-:S09]  /*a390*/  UISETP.NE.AND UP0, UPT, UR4, 0x1d, UPT ;  /* 0x0000001d0400788c */ /* 0x000fd2000bf05270 */
[----:B------:R-:W-:Y:S05]  /*a3a0*/  BRA.U !UP0, `(.L_x_3188) ;  /* 0x0000000108707547 */ /* 0x000fea000b800000 */
[----:B------:R-:W-:-:S09]  /*a3b0*/  UISETP.NE.AND UP0, UPT, UR4, 0x2c, UPT ;  /* 0x0000002c0400788c */ /* 0x000fd2000bf05270 */
[----:B------:R-:W-:Y:S05]  /*a3c0*/  BRA.U UP0, `(.L_x_3167) ;  /* 0x0000000100207547 */ /* 0x000fea000b800000 */
[----:B------:R-:W4:Y:S01]  /*a3d0*/  LDG.E.U8 R2, desc[UR36][R2.64] ;  /* 0x0000002402027981 */ /* 0x000f22000c1e1100 */
[----:B------:R-:W-:Y:S01]  /*a3e0*/  IMAD.MOV.U32 R22, RZ, RZ, 0x400000 ;  /* 0x00400000ff167424 */ /* 0x000fe200078e00ff */
[----:B----4-:R-:W-:-:S13]  /*a3f0*/  ISETP.NE.AND P0, PT, R2, RZ, PT ;  /* 0x000000ff0200720c */ /* 0x010fda0003f05270 */
[----:B------:R-:W-:Y:S05]  /*a400*/  @!P0 BRA `(.L_x_3168) ;  /* 0x00000000006c8947 */ /* 0x000fea0003800000 */
[----:B------:R-:W-:-:S13]  /*a410*/  ISETP.NE.AND P0, PT, R2, 0xff, PT ;  /* 0x000000ff0200780c */ /* 0x000fda0003f05270 */
[----:B------:R-:W-:Y:S01]  /*a420*/  @!P0 IMAD.MOV.U32 R22, RZ, RZ, 0x7f800001 ;  /* 0x7f800001ff168424 */ /* 0x000fe200078e00ff */
[----:B------:R-:W-:Y:S01]  /*a430*/  @P0 SHF.L.U32 R22, R2, 0x17, RZ ;  /* 0x0000001702160819 */ /* 0x000fe200000006ff */
[----:B------:R-:W-:Y:S06]  /*a440*/  BRA `(.L_x_3168) ;  /* 0x00000000005c7947 */ /* 0x000fec0003800000 */
.L_x_3167:
[----:B------:R-:W-:Y:S01]  /*a450*/  MOV R2, 0x0 ;  /* 0x0000000000027802 */ /* 0x000fe20000000f00 */
[----:B------:R-:W0:Y:S01]  /*a460*/  LDCU.64 UR4, c[0x4][0x128] ;  /* 0x01002500ff0477ac */ /* 0x000e220008000a00 */
[----:B------:R-:W-:Y:S02]  /*a470*/  HFMA2 R13, -RZ, RZ, 0, 0 ;  /* 0x00000000ff0d7431 */ /* 0x000fe400000001ff */
[----:B------:R-:W-:Y:S01]  /*a480*/  IMAD.MOV.U32 R8, RZ, RZ, 0x4e ;  /* 0x0000004eff087424 */ /* 0x000fe200078e00ff */
[----:B------:R-:W4:Y:S01]  /*a490*/  LDCU.64 UR6, c[0x4][0x130] ;  /* 0x01002600ff0677ac */ /* 0x000f220008000a00 */
[----:B------:R-:W1:Y:S01]  /*a4a0*/  LDC.64 R2, c[0x4][R2] ;  /* 0x0100000002027b82 */ /* 0x000e620000000a00 */
[----:B------:R-:W-:Y:S01]  /*a4b0*/  IMAD.MOV.U32 R12, RZ, RZ, 0x1 ;  /* 0x00000001ff0c7424 */ /* 0x000fe200078e00ff */
[----:B------:R-:W2:Y:S01]  /*a4c0*/  LDCU.64 UR8, c[0x4][0x18] ;  /* 0x01000300ff0877ac */ /* 0x000ea20008000a00 */
[----:B0-----:R-:W-:Y:S02]  /*a4d0*/  IMAD.U32 R4, RZ, RZ, UR4 ;  /* 0x00000004ff047e24 */ /* 0x001fe4000f8e00ff */
[----:B------:R-:W-:Y:S01]  /*a4e0*/  IMAD.U32 R5, RZ, RZ, UR5 ;  /* 0x00000005ff057e24 */ /* 0x000fe2000f8e00ff */
[----:B----4-:R-:W-:Y:S01]  /*a4f0*/  MOV R6, UR6 ;  /* 0x0000000600067c02 */ /* 0x010fe20008000f00 */
[----:B------:R-:W-:-:S02]  /*a500*/  IMAD.U32 R7, RZ, RZ, UR7 ;  /* 0x00000007ff077e24 */ /* 0x000fc4000f8e00ff */
[----:B--2---:R-:W-:Y:S01]  /*a510*/  IMAD.U32 R10, RZ, RZ, UR8 ;  /* 0x00000008ff0a7e24 */ /* 0x004fe2000f8e00ff */
[----:B------:R-:W-:-:S07]  /*a520*/  MOV R11, UR9 ;  /* 0x00000009000b7c02 */ /* 0x000fce0008000f00 */
[----:B------:R-:W-:-:S07]  /*a530*/  LEPC R20, `(.L_x_3189) ;  /* 0x000000001014794e */ /* 0x000fce0000000000 */
[----:B-1-3-5:R-:W-:Y:S05]  /*a540*/  CALL.ABS.NOINC R2 ;  /* 0x0000000002007343 */ /* 0x02afea0003c00000 */
.L_x_3189:
[----:B------:R-:W-:Y:S01]  /*a550*/  IMAD.MOV.U32 R22, RZ, RZ, RZ ;  /* 0x000000ffff167224 */ /* 0x000fe200078e00ff */
[----:B------:R-:W-:Y:S06]  /*a560*/  BRA `(.L_x_3168) ;  /* 0x0000000000147947 */ /* 0x000fec0003800000 */
.L_x_3188:
[----:B------:R-:W4:Y:S02]  /*a570*/  LDG.E.64 R2, desc[UR36][R2.64] ;  /* 0x0000002402027981 */ /* 0x000f24000c1e1b00 */
[----:B----4-:R0:W4:Y:S01]  /*a580*/  I2F.U64 R22, R2 ;  /* 0x0000000200167312 */ /* 0x0101220000301000 */
[----:B------:R-:W-:Y:S05]  /*a590*/  BRA `(.L_x_3168) ;  /* 0x0000000000087947 */ /* 0x000fea0003800000 */
.L_x_3187:
[----:B------:R-:W4:Y:S02]  /*a5a0*/  LDG.E R2, desc[UR36][R2.64] ;  /* 0x0000002402027981 */ /* 0x000f24000c1e1900 */
[----:B----4-:R-:W-:-:S07]  /*a5b0*/  I2FP.F32.U32 R22, R2 ;  /* 0x0000000200167245 */ /* 0x010fce0000201000 */
.L_x_3168:
[----:B------:R-:W-:Y:S05]  /*a5c0*/  BSYNC.RECONVERGENT B6 ;  /* 0x0000000000067941 */ /* 0x000fea0003800200 */
.L_x_3162:
        /* <DEDUP_REMOVED lines=18> */
.L_x_3194:
[----:B------:R-:W4:Y:S02]  /*a6f0*/  LDG.E.U8 R0, desc[UR36][R2.64] ;  /* 0x0000002402007981 */ /* 0x000f24000c1e1100 */
[----:B----4-:R-:W-:Y:S01]  /*a700*/  I2FP.F32.U32 R0, R0 ;  /* 0x0000000000007245 */ /* 0x010fe20000201000 */
[----:B------:R-:W-:Y:S06]  /*a710*/  BRA `(.L_x_3196) ;  /* 0x0000000c00247947 */ /* 0x000fec0003800000 */
.L_x_3193:
        /* <DEDUP_REMOVED lines=9> */
.L_x_3198:
[----:B------:R-:W4:Y:S02]  /*a7b0*/  LDG.E R0, desc[UR36][R2.64] ;  /* 0x0000002402007981 */ /* 0x000f24000c1e1900 */
[----:B----4-:R-:W-:Y:S01]  /*a7c0*/  I2FP.F32.S32 R0, R0 ;  /* 0x0000000000007245 */ /* 0x010fe20000201400 */
[----:B------:R-:W-:Y:S06]  /*a7d0*/  BRA `(.L_x_3196) ;  /* 0x0000000800f47947 */ /* 0x000fec0003800000 */
.L_x_3197:
[----:B------:R-:W4:Y:S02]  /*a7e0*/  LDG.E.U16 R0, desc[UR36][R2.64] ;  /* 0x0000002402007981 */ /* 0x000f24000c1e1500 */
[----:B----4-:R-:W0:Y:S01]  /*a7f0*/  I2F.S16 R0, R0 ;  /* 0x0000000000007306 */ /* 0x010e220000101400 */
[----:B------:R-:W-:Y:S05]  /*a800*/  BRA `(.L_x_3196) ;  /* 0x0000000800e87947 */ /* 0x000fea0003800000 */
.L_x_3192:
        /* <DEDUP_REMOVED lines=8> */
.L_x_3200:
[----:B------:R-:W4:Y:S02]  /*a890*/  LDG.E.U16 R0, desc[UR36][R2.64] ;  /* 0x0000002402007981 */ /* 0x000f24000c1e1500 */
[----:B----4-:R-:W-:Y:S01]  /*a8a0*/  HADD2.F32 R0, -RZ, R0.H0_H0 ;  /* 0x20000000ff007230 */ /* 0x010fe20000004100 */
[----:B------:R-:W-:Y:S06]  /*a8b0*/  BRA `(.L_x_3196) ;  /* 0x0000000800bc7947 */ /* 0x000fec0003800000 */
.L_x_3199:
        /* <DEDUP_REMOVED lines=8> */
.L_x_3202:
[----:B------:R-:W4:Y:S02]  /*a940*/  LDG.E.U16 R0, desc[UR36][R2.64] ;  /* 0x0000002402007981 */ /* 0x000f24000c1e1500 */
[----:B----4-:R-:W-:Y:S01]  /*a950*/  HADD2.F32 R0, -RZ, R0.H0_H0 ;  /* 0x20000000ff007230 */ /* 0x010fe20000004100 */
[----:B------:R-:W-:Y:S06]  /*a960*/  BRA `(.L_x_3196) ;  /* 0x0000000800907947 */ /* 0x000fec0003800000 */
.L_x_3201:
[----:B------:R-:W4:Y:S01]  /*a970*/  LDG.E.64 R2, desc[UR36][R2.64] ;  /* 0x0000002402027981 */ /* 0x000f22000c1e1b00 */
[----:B------:R-:W-:Y:S01]  /*a980*/  UMOV UR4, 0xf0000000 ;  /* 0xf000000000047882 */ /* 0x000fe20000000000 */
[----:B------:R-:W-:Y:S01]  /*a990*/  UMOV UR5, 0x380fffff ;  /* 0x380fffff00057882 */ /* 0x000fe20000000000 */
[----:B----4-:R-:W0:Y:S01]  /*a9a0*/  F2F.F32.F64 R0, R2 ;  /* 0x0000000200007310 */ /* 0x010e220000301000 */
[----:B------:R-:W-:-:S14]  /*a9b0*/  DSETP.GEU.AND P0, PT, |R2|, UR4, PT ;  /* 0x0000000402007e2a */ /* 0x000fdc000bf0e200 */
[----:B0-----:R-:W-:Y:S01]  /*a9c0*/  @!P0 FMUL R0, R0, 1.175494350822287508e-38 ;  /* 0x0080000000008820 */ /* 0x001fe20000400000 */
[----:B------:R-:W-:Y:S06]  /*a9d0*/  BRA `(.L_x_3196) ;  /* 0x0000000800747947 */ /* 0x000fec0003800000 */
.L_x_3191:
        /* <DEDUP_REMOVED lines=12> */
.L_x_3205:
[----:B------:R-:W4:Y:S01]  /*aaa0*/  LDG.E.64 R2, desc[UR36][R2.64] ;  /* 0x0000002402027981 */ /* 0x000f22000c1e1b00 */
[----:B------:R-:W-:Y:S01]  /*aab0*/  UMOV UR4, 0xf0000000 ;  /* 0xf000000000047882 */ /* 0x000fe20000000000 */
[----:B------:R-:W-:Y:S01]  /*aac0*/  UMOV UR5, 0x380fffff ;  /* 0x380fffff00057882 */ /* 0x000fe20000000000 */
[----:B----4-:R-:W0:Y:S01]  /*aad0*/  F2F.F32.F64 R0, R2 ;  /* 0x0000000200007310 */ /* 0x010e220000301000 */
[----:B------:R-:W-:-:S14]  /*aae0*/  DSETP.GEU.AND P0, PT, |R2|, UR4, PT ;  /* 0x0000000402007e2a */ /* 0x000fdc000bf0e200 */
[----:B0-----:R-:W-:Y:S01]  /*aaf0*/  @!P0 FMUL R0, R0, 1.175494350822287508e-38 ;  /* 0x0080000000008820 */ /* 0x001fe20000400000 */
[----:B------:R-:W-:Y:S06]  /*ab00*/  BRA `(.L_x_3196) ;  /* 0x0000000800287947 */ /* 0x000fec0003800000 */
.L_x_3204:
        /* <DEDUP_REMOVED lines=8> */
[----:B----4-:R-:W-:-:S04]  /*ab90*/  SHF.L.U32 R0, R0, 0x18, RZ ;  /* 0x0000001800007819 */ /* 0x010fc800000006ff */
        /* <DEDUP_REMOVED lines=10> */
[----:B------:R-:W-:Y:S02]  /*ac40*/  SHF.R.S32.HI R5, RZ, 0x8, R5 ;  /* 0x00000008ff057819 */ /* 0x000fe40000011405 */
[----:B------:R-:W-:-:S04]  /*ac50*/  IADD3 R6, PT, PT, R6, 0x3c000000, RZ ;  /* 0x3c00000006067810 */ /* 0x000fc80007ffe0ff */
[----:B------:R-:W-:-:S04]  /*ac60*/  LOP3.LUT R5, R6, 0x7f800000, R5, 0xf8, !PT ;  /* 0x7f80000006057812 */ /* 0x000fc800078ef805 */
[----:B------:R-:W-:-:S04]  /*ac70*/  SEL R5, R5, RZ, P0 ;  /* 0x000000ff05057207 */ /* 0x000fc80000000000 */
[----:B------:R-:W-:Y:S01]  /*ac80*/  LOP3.LUT R0, R5, 0x80000000, R0, 0xf8, !PT ;  /* 0x8000000005007812 */ /* 0x000fe200078ef800 */
[----:B------:R-:W-:Y:S06]  /*ac90*/  BRA `(.L_x_3196) ;  /* 0x0000000400c47947 */ /* 0x000fec0003800000 */
.L_x_3207:
[----:B------:R-:W4:Y:S02]  /*aca0*/  LDG.E.U8 R2, desc[UR36][R2.64] ;  /* 0x0000002402027981 */ /* 0x000f24000c1e1100 */
[C---:B----4-:R-:W-:Y:S02]  /*acb0*/  IMAD.SHL.U32 R0, R2.reuse, 0x2000000, RZ ;  /* 0x0200000002007824 */ /* 0x050fe400078e00ff */
        /* <DEDUP_REMOVED lines=10> */
.L_x_3206:
[----:B------:R-:W4:Y:S02]  /*ad60*/  LDG.E.U16 R0, desc[UR36][R2.64] ;  /* 0x0000002402007981 */ /* 0x000f24000c1e1500 */
[----:B----4-:R-:W-:Y:S01]  /*ad70*/  SHF.L.U32 R0, R0, 0x10, RZ ;  /* 0x0000001000007819 */ /* 0x010fe200000006ff */
[----:B------:R-:W-:Y:S06]  /*ad80*/  BRA `(.L_x_3196) ;  /* 0x0000000400887947 */ /* 0x000fec0003800000 */
.L_x_3203:
        /* <DEDUP_REMOVED lines=11> */
.L_x_3210:
[----:B------:R-:W4:Y:S01]  /*ae40*/  LDG.E.U8 R3, desc[UR36][R2.64] ;  /* 0x0000002402037981 */ /* 0x000f22000c1e1100 */
[----:B------:R-:W-:Y:S01]  /*ae50*/  IMAD.MOV.U32 R0, RZ, RZ, RZ ;  /* 0x000000ffff007224 */ /* 0x000fe200078e00ff */
        /* <DEDUP_REMOVED lines=18> */
.L_x_3212:
[----:B------:R-:W-:Y:S05]  /*af80*/  BSYNC.RECONVERGENT B0 ;  /* 0x0000000000007941 */ /* 0x000fea0003800200 */
.L_x_3211:
[----:B------:R-:W-:Y:S01]  /*af90*/  IMAD.SHL.U32 R0, R0, 0x100000, RZ ;  /* 0x0010000000007824 */ /* 0x000fe200078e00ff */
[----:B------:R-:W-:-:S04]  /*afa0*/  LEA R2, R2, 0x3b800000, 0x17 ;  /* 0x3b80000002027811 */ /* 0x000fc800078eb8ff */
[----:B------:R-:W-:Y:S01]  /*afb0*/  LOP3.LUT R0, R2, R0, R7, 0xfe, !PT ;  /* 0x0000000002007212 */ /* 0x000fe200078efe07 */
[----:B------:R-:W-:Y:S06]  /*afc0*/  BRA `(.L_x_3196) ;  /* 0x0000000000f87947 */ /* 0x000fec0003800000 */
.L_x_3209:
[----:B------:R-:W4:Y:S01]  /*afd0*/  LDG.E.U8 R3, desc[UR36][R2.64] ;  /* 0x0000002402037981 */ /* 0x000f22000c1e1100 */
[----:B------:R-:W-:Y:S02]  /*afe0*/  MOV R0, RZ ;  /* 0x000000ff00007202 */ /* 0x000fe40000000f00 */
        /* <DEDUP_REMOVED lines=18> */
.L_x_3214:
[----:B------:R-:W-:Y:S05]  /*b110*/  BSYNC.RECONVERGENT B0 ;  /* 0x0000000000007941 */ /* 0x000fea0003800200 */
.L_x_3213:
[----:B------:R-:W-:Y:S01]  /*b120*/  IMAD.SHL.U32 R0, R0, 0x200000, RZ ;  /* 0x0020000000007824 */ /* 0x000fe200078e00ff */
[----:B------:R-:W-:-:S04]  /*b130*/  LEA R2, R2, 0x37800000, 0x17 ;  /* 0x3780000002027811 */ /* 0x000fc800078eb8ff */
[----:B------:R-:W-:Y:S01]  /*b140*/  LOP3.LUT R0, R2, R0, R7, 0xfe, !PT ;  /* 0x0000000002007212 */ /* 0x000fe200078efe07 */
[----:B------:R-:W-:Y:S06]  /*b150*/  BRA `(.L_x_3196) ;  /* 0x0000000000947947 */ /* 0x000fec0003800000 */
.L_x_3208:
        /* <DEDUP_REMOVED lines=11> */
[----:B------:R-:W-:Y:S01]  /*b210*/  @!P0 MOV R0, 0x7f800001 ;  /* 0x7f80000100008802 */ /* 0x000fe20000000f00 */
[----:B------:R-:W-:Y:S01]  /*b220*/  @P0 IMAD.SHL.U32 R0, R2, 0x800000, RZ ;  /* 0x0080000002000824 */ /* 0x000fe200078e00ff */
[----:B------:R-:W-:Y:S06]  /*b230*/  BRA `(.L_x_3196) ;  /* 0x00000000005c7947 */ /* 0x000fec0003800000 */
.L_x_3195:
[----:B------:R-:W-:Y:S01]  /*b240*/  MOV R2, 0x0 ;  /* 0x0000000000027802 */ /* 0x000fe20000000f00 */
[----:B------:R-:W0:Y:S01]  /*b250*/  LDCU.64 UR4, c[0x4][0x128] ;  /* 0x01002500ff0477ac */ /* 0x000e220008000a00 */
[----:B------:R-:W-:Y:S02]  /*b260*/  HFMA2 R12, -RZ, RZ, 0, 5.9604644775390625e-08 ;  /* 0x00000001ff0c7431 */ /* 0x000fe400000001ff */
[----:B------:R-:W-:Y:S01]  /*b270*/  IMAD.MOV.U32 R8, RZ, RZ, 0x4e ;  /* 0x0000004eff087424 */ /* 0x000fe200078e00ff */
[----:B------:R-:W4:Y:S01]  /*b280*/  LDCU.64 UR6, c[0x4][0x130] ;  /* 0x01002600ff0677ac */ /* 0x000f220008000a00 */
[----:B------:R-:W1:Y:S01]  /*b290*/  LDC.64 R2, c[0x4][R2] ;  /* 0x0100000002027b82 */ /* 0x000e620000000a00 */
[----:B------:R-:W-:Y:S01]  /*b2a0*/  IMAD.MOV.U32 R13, RZ, RZ, RZ ;  /* 0x000000ffff0d7224 */ /* 0x000fe200078e00ff */
[----:B------:R-:W2:Y:S01]  /*b2b0*/  LDCU.64 UR8, c[0x4][0x18] ;  /* 0x01000300ff0877ac */ /* 0x000ea20008000a00 */
[----:B0-----:R-:W-:Y:S01]  /*b2c0*/  IMAD.U32 R4, RZ, RZ, UR4 ;  /* 0x00000004ff047e24 */ /* 0x001fe2000f8e00ff */
[----:B------:R-:W-:Y:S01]  /*b2d0*/  MOV R5, UR5 ;  /* 0x0000000500057c02 */ /* 0x000fe20008000f00 */
[----:B----4-:R-:W-:-:S02]  /*b2e0*/  IMAD.U32 R6, RZ, RZ, UR6 ;  /* 0x00000006ff067e24 */ /* 0x010fc4000f8e00ff */
[----:B------:R-:W-:Y:S01]  /*b2f0*/  IMAD.U32 R7, RZ, RZ, UR7 ;  /* 0x00000007ff077e24 */ /* 0x000fe2000f8e00ff */
[----:B--2---:R-:W-:Y:S01]  /*b300*/  MOV R10, UR8 ;  /* 0x00000008000a7c02 */ /* 0x004fe20008000f00 */
[----:B------:R-:W-:-:S07]  /*b310*/  IMAD.U32 R11, RZ, RZ, UR9 ;  /* 0x00000009ff0b7e24 */ /* 0x000fce000f8e00ff */
[----:B------:R-:W-:-:S07]  /*b320*/  LEPC R20, `(.L_x_3217) ;  /* 0x000000001014794e */ /* 0x000fce0000000000 */
[----:B-1-3-5:R-:W-:Y:S05]  /*b330*/  CALL.ABS.NOINC R2 ;  /* 0x0000000002007343 */ /* 0x02afea0003c00000 */
.L_x_3217:
[----:B------:R-:W-:Y:S01]  /*b340*/  IMAD.MOV.U32 R0, RZ, RZ, RZ ;  /* 0x000000ffff007224 */ /* 0x000fe200078e00ff */
[----:B------:R-:W-:Y:S06]  /*b350*/  BRA `(.L_x_3196) ;  /* 0x0000000000147947 */ /* 0x000fec0003800000 */
.L_x_3216:
[----:B------:R-:W4:Y:S02]  /*b360*/  LDG.E.64 R2, desc[UR36][R2.64] ;  /* 0x0000002402027981 */ /* 0x000f24000c1e1b00 */
[----:B----4-:R0:W4:Y:S01]  /*b370*/  I2F.U64 R0, R2 ;  /* 0x0000000200007312 */ /* 0x0101220000301000 */
[----:B------:R-:W-:Y:S05]  /*b380*/  BRA `(.L_x_3196) ;  /* 0x0000000000087947 */ /* 0x000fea0003800000 */
.L_x_3215:
[----:B------:R-:W4:Y:S02]  /*b390*/  LDG.E R0, desc[UR36][R2.64] ;  /* 0x0000002402007981 */ /* 0x000f24000c1e1900 */
[----:B----4-:R-:W-:-:S07]  /*b3a0*/  I2FP.F32.U32 R0, R0 ;  /* 0x0000000000007245 */ /* 0x010fce0000201000 */
.L_x_3196:
[----:B------:R-:W-:Y:S05]  /*b3b0*/  BSYNC.RECONVERGENT B6 ;  /* 0x0000000000067941 */ /* 0x000fea0003800200 */
.L_x_3190:
[----:B--2--5:R-:W-:Y:S01]  /*b3c0*/  FMUL.FTZ R23, R23, -1.4426950216293334961 ;  /* 0xbfb8aa3b17177820 */ /* 0x024fe20000410000 */
[----:B------:R-:W0:Y:S01]  /*b3d0*/  LDCU.64 UR6, c[0x0][0x6b0] ;  /* 0x0000d600ff0677ac */ /* 0x000e220008000a00 */
[----:B------:R-:W-:-:S04]  /*b3e0*/  UPRMT UR4, UR43, 0x9910, URZ ;  /* 0x000099102b047896 */ /* 0x000fc800080000ff */
[----:B------:R-:W2:Y:S01]  /*b3f0*/  MUFU.EX2 R23, R23 ;  /* 0x0000001700177308 */ /* 0x000ea20000000800 */
[----:B------:R-:W-:Y:S01]  /*b400*/  UISETP.GT.AND UP0, UPT, UR4, 0x9, UPT ;  /* 0x000000090400788c */ /* 0x000fe2000bf04270 */
[----:B0-----:R-:W-:Y:S01]  /*b410*/  IADD3 R2, P0, PT, R16, UR6, RZ ;  /* 0x0000000610027c10 */ /* 0x001fe2000ff1e0ff */
[----:B--2---:R-:W-:-:S03]  /*b420*/  FADD.FTZ R4, R23, 1 ;  /* 0x3f80000017047421 */ /* 0x004fc60000010000 */
[----:B------:R-:W-:Y:S02]  /*b430*/  IADD3.X R3, PT, PT, RZ, UR7, RZ, P0, !PT ;  /* 0x00000007ff037c10 */ /* 0x000fe400087fe4ff */
[----:B------:R-:W4:Y:S02]  /*b440*/  MUFU.RCP R5, R4 ;  /* 0x0000000400057308 */ /* 0x000f240000001000 */
[----:B----4-:R-:W-:-:S04]  /*b450*/  FFMA.FTZ R0, R5, -R0, R0 ;  /* 0x8000000005007223 */ /* 0x010fc80000010000 */
[----:B-1-3--:R-:W-:-:S04]  /*b460*/  FMUL.FTZ R0, R0, R19 ;  /* 0x0000001300007220 */ /* 0x00afc80000410000 */
        /* <DEDUP_REMOVED lines=13> */
.L_x_3221:
[----:B------:R-:W0:Y:S02]  /*b540*/  F2I.S64.TRUNC R22, R22 ;  /* 0x0000001600167311 */ /* 0x000e24000020d900 */
[----:B0-----:R-:W-:-:S05]  /*b550*/  IMAD.MOV.U32 R5, RZ, RZ, R22 ;  /* 0x000000ffff057224 */ /* 0x001fca00078e0016 */
[----:B------:R0:W-:Y:S01]  /*b560*/  STG.E.U8 desc[UR36][R2.64], R5 ;  /* 0x0000000502007986 */ /* 0x0001e2000c101124 */
[----:B------:R-:W-:Y:S05]  /*b570*/  BRA `(.L_x_3223) ;  /* 0x0000000c00287947 */ /* 0x000fea0003800000 */
.L_x_3220:
        /* <DEDUP_REMOVED lines=9> */
.L_x_3225:
[----:B------:R-:W0:Y:S02]  /*b610*/  F2I.FTZ.TRUNC.NTZ R5, R22 ;  /* 0x0000001600057305 */ /* 0x000e24000021f100 */
[----:B0-----:R0:W-:Y:S01]  /*b620*/  STG.E desc[UR36][R2.64], R5 ;  /* 0x0000000502007986 */ /* 0x0011e2000c101924 */
[----:B------:R-:W-:Y:S05]  /*b630*/  BRA `(.L_x_3223) ;  /* 0x0000000800f87947 */ /* 0x000fea0003800000 */
.L_x_3224:
[----:B------:R-:W0:Y:S02]  /*b640*/  F2I.FTZ.TRUNC.NTZ R5, R22 ;  /* 0x0000001600057305 */ /* 0x000e24000021f100 */
[----:B0-----:R0:W-:Y:S01]  /*b650*/  STG.E.U16 desc[UR36][R2.64], R5 ;  /* 0x0000000502007986 */ /* 0x0011e2000c101524 */
[----:B------:R-:W-:Y:S05]  /*b660*/  BRA `(.L_x_3223) ;  /* 0x0000000800ec7947 */ /* 0x000fea0003800000 */
.L_x_3219:
        /* <DEDUP_REMOVED lines=8> */
.L_x_3227:
[----:B------:R-:W-:-:S05]  /*b6f0*/  F2FP.F16.F32.PACK_AB R22, RZ, R22 ;  /* 0x00000016ff16723e */ /* 0x000fca00000000ff */
[----:B------:R1:W-:Y:S01]  /*b700*/  STG.E.U16 desc[UR36][R2.64], R22 ;  /* 0x0000001602007986 */ /* 0x0003e2000c101524 */
[----:B------:R-:W-:Y:S05]  /*b710*/  BRA `(.L_x_3223) ;  /* 0x0000000800c07947 */ /* 0x000fea0003800000 */
.L_x_3226:
[----:B------:R-:W-:-:S09]  /*b720*/  UISETP.NE.AND UP0, UPT, UR4, 0x7, UPT ;  /* 0x000000070400788c */ /* 0x000fd2000bf05270 */
[----:B------:R-:W-:Y:S05]  /*b730*/  BRA.U !UP0, `(.L_x_3228) ;  /* 0x00000001082c7547 */ /* 0x000fea000b800000 */
[----:B------:R-:W-:-:S09]  /*b740*/  UISETP.NE.AND UP0, UPT, UR4, 0x8, UPT ;  /* 0x000000080400788c */ /* 0x000fd2000bf05270 */
[----:B------:R-:W-:Y:S05]  /*b750*/  BRA.U !UP0, `(.L_x_3229) ;  /* 0x0000000108147547 */ /* 0x000fea000b800000 */
[----:B------:R-:W-:-:S09]  /*b760*/  UISETP.NE.AND UP0, UPT, UR4, 0x9, UPT ;  /* 0x000000090400788c */ /* 0x000fd2000bf05270 */
[----:B------:R-:W-:Y:S05]  /*b770*/  BRA.U UP0, `(.L_x_3222) ;  /* 0x0000000500d07547 */ /* 0x000fea000b800000 */
[----:B------:R-:W-:-:S05]  /*b780*/  IMAD.MOV.U32 R23, RZ, RZ, RZ ;  /* 0x000000ffff177224 */ /* 0x000fca00078e00ff */
[----:B------:R3:W-:Y:S01]  /*b790*/  STG.E.64 desc[UR36][R2.64], R22 ;  /* 0x0000001602007986 */ /* 0x0007e2000c101b24 */
[----:B------:R-:W-:Y:S05]  /*b7a0*/  BRA `(.L_x_3223) ;  /* 0x00000008009c7947 */ /* 0x000fea0003800000 */
.L_x_3229:
[----:B------:R-:W-:-:S04]  /*b7b0*/  F2FP.F16.F32.PACK_AB R5, RZ, R22 ;  /* 0x00000016ff05723e */ /* 0x000fc800000000ff */
[----:B------:R-:W-:-:S05]  /*b7c0*/  PRMT R5, R5, 0x5410, RZ ;  /* 0x0000541005057816 */ /* 0x000fca00000000ff */
[----:B------:R4:W-:Y:S01]  /*b7d0*/  STG.E desc[UR36][R2.64], R5 ;  /* 0x0000000502007986 */ /* 0x0009e2000c101924 */
[----:B------:R-:W-:Y:S05]  /*b7e0*/  BRA `(.L_x_3223) ;  /* 0x00000008008c7947 */ /* 0x000fea0003800000 */
.L_x_3228:
[----:B------:R-:W-:-:S06]  /*b7f0*/  FMUL.FTZ R4, R22, 1 ;  /* 0x3f80000016047820 */ /* 0x000fcc0000410000 */
[----:B------:R-:W0:Y:S02]  /*b800*/  F2F.F64.F32 R4, R4 ;  /* 0x0000000400047310 */ /* 0x000e240000201800 */
[----:B0-----:R2:W-:Y:S01]  /*b810*/  STG.E.64 desc[UR36][R2.64], R4 ;  /* 0x0000000402007986 */ /* 0x0015e2000c101b24 */
[----:B------:R-:W-:Y:S05]  /*b820*/  BRA `(.L_x_3223) ;  /* 0x00000008007c7947 */ /* 0x000fea0003800000 */
.L_x_3218:
        /* <DEDUP_REMOVED lines=13> */
.L_x_3233:
[----:B------:R-:W-:Y:S01]  /*b900*/  LOP3.LUT R4, R22, 0x7fffffff, RZ, 0xc0, !PT ;  /* 0x7fffffff16047812 */ /* 0x000fe200078ec0ff */
[----:B------:R-:W-:Y:S01]  /*b910*/  BSSY.RECONVERGENT B0, `(.L_x_3234) ;  /* 0x0000012000007945 */ /* 0x000fe20003800200 */
[----:B------:R-:W-:Y:S02]  /*b920*/  MOV R0, 0x80 ;  /* 0x0000008000007802 */ /* 0x000fe40000000f00 */
        /* <DEDUP_REMOVED lines=13> */
.L_x_3236:
[----:B------:R-:W-:-:S04]  /*ba00*/  SHF.R.U32.HI R22, RZ, 0x18, R22 ;  /* 0x00000018ff167819 */ /* 0x000fc80000011616 */
[----:B------:R-:W-:-:S04]  /*ba10*/  LOP3.LUT R5, R5, 0x80, R22, 0xf8, !PT ;  /* 0x0000008005057812 */ /* 0x000fc800078ef816 */
[----:B------:R-:W-:-:S07]  /*ba20*/  PRMT R0, R5, 0x7610, R0 ;  /* 0x0000761005007816 */ /* 0x000fce0000000000 */
.L_x_3235:
[----:B------:R-:W-:Y:S05]  /*ba30*/  BSYNC.RECONVERGENT B0 ;  /* 0x0000000000007941 */ /* 0x000fea0003800200 */
.L_x_3234:
[----:B------:R0:W-:Y:S01]  /*ba40*/  STG.E.U8 desc[UR36][R2.64], R0 ;  /* 0x0000000002007986 */ /* 0x0001e2000c101124 */
[----:B------:R-:W-:Y:S05]  /*ba50*/  BRA `(.L_x_3223) ;  /* 0x0000000400f07947 */ /* 0x000fea0003800000 */
.L_x_3232:
[----:B------:R-:W-:Y:S01]  /*ba60*/  LOP3.LUT R4, R22, 0x7fffffff, RZ, 0xc0, !PT ;  /* 0x7fffffff16047812 */ /* 0x000fe200078ec0ff */
[----:B------:R-:W-:Y:S01]  /*ba70*/  BSSY.RECONVERGENT B0, `(.L_x_3237) ;  /* 0x0000012000007945 */ /* 0x000fe20003800200 */
[----:B------:R-:W-:Y:S02]  /*ba80*/  IMAD.MOV.U32 R0, RZ, RZ, 0x80 ;  /* 0x00000080ff007424 */ /* 0x000fe400078e00ff */
        /* <DEDUP_REMOVED lines=13> */
.L_x_3239:
[----:B------:R-:W-:-:S04]  /*bb60*/  SHF.R.U32.HI R22, RZ, 0x18, R22 ;  /* 0x00000018ff167819 */ /* 0x000fc80000011616 */
[----:B------:R-:W-:-:S04]  /*bb70*/  LOP3.LUT R5, R5, 0x80, R22, 0xf8, !PT ;  /* 0x0000008005057812 */ /* 0x000fc800078ef816 */
[----:B------:R-:W-:-:S07]  /*bb80*/  PRMT R0, R5, 0x7610, R0 ;  /* 0x0000761005007816 */ /* 0x000fce0000000000 */
.L_x_3238:
[----:B------:R-:W-:Y:S05]  /*bb90*/  BSYNC.RECONVERGENT B0 ;  /* 0x0000000000007941 */ /* 0x000fea0003800200 */
.L_x_3237:
[----:B------:R0:W-:Y:S01]  /*bba0*/  STG.E.U8 desc[UR36][R2.64], R0 ;  /* 0x0000000002007986 */ /* 0x0001e2000c101124 */
[----:B------:R-:W-:Y:S05]  /*bbb0*/  BRA `(.L_x_3223) ;  /* 0x0000000400987947 */ /* 0x000fea0003800000 */
.L_x_3231:
[----:B------:R-:W-:-:S09]  /*bbc0*/  UISETP.NE.AND UP0, UPT, UR4, 0x1c, UPT ;  /* 0x0000001c0400788c */ /* 0x000fd2000bf05270 */
[----:B------:R-:W-:Y:S05]  /*bbd0*/  BRA.U !UP0, `(.L_x_3240) ;  /* 0x0000000108587547 */ /* 0x000fea000b800000 */
[----:B------:R-:W-:-:S09]  /*bbe0*/  UISETP.NE.AND UP0, UPT, UR4, 0x1d, UPT ;  /* 0x0000001d0400788c */ /* 0x000fd2000bf05270 */
[----:B------:R-:W-:Y:S05]  /*bbf0*/  BRA.U !UP0, `(.L_x_3241) ;  /* 0x0000000108447547 */ /* 0x000fea000b800000 */
[----:B------:R-:W-:-:S09]  /*bc00*/  UISETP.NE.AND UP0, UPT, UR4, 0x2c, UPT ;  /* 0x0000002c0400788c */ /* 0x000fd2000bf05270 */
[----:B------:R-:W-:Y:S05]  /*bc10*/  BRA.U UP0, `(.L_x_3222) ;  /* 0x0000000100a87547 */ /* 0x000fea000b800000 */
[----:B------:R-:W-:-:S04]  /*bc20*/  SHF.R.U32.HI R4, RZ, 0x17, R22 ;  /* 0x00000017ff047819 */ /* 0x000fc80000011616 */
[----:B------:R-:W-:-:S04]  /*bc30*/  LOP3.LUT R5, R4, 0xff, RZ, 0xc0, !PT ;  /* 0x000000ff04057812 */ /* 0x000fc800078ec0ff */
[----:B------:R-:W-:-:S13]  /*bc40*/  ISETP.NE.AND P1, PT, R5, 0xff, PT ;  /* 0x000000ff0500780c */ /* 0x000fda0003f25270 */
[--C-:B------:R-:W-:Y:S02]  /*bc50*/  @P1 SHF.R.U32.HI R0, RZ, 0x16, R22.reuse ;  /* 0x00000016ff001819 */ /* 0x100fe40000011616 */
[----:B------:R-:W-:Y:S01]  /*bc60*/  @P1 LOP3.LUT P0, RZ, R5, 0x3fffff, R22, 0xf8, !PT ;  /* 0x003fffff05ff1812 */ /* 0x000fe2000780f816 */
[----:B------:R-:W-:Y:S01]  /*bc70*/  IMAD.MOV.U32 R5, RZ, RZ, 0xff ;  /* 0x000000ffff057424 */ /* 0x000fe200078e00ff */
[----:B------:R-:W-:-:S04]  /*bc80*/  @P1 LOP3.LUT R0, R0, 0x1, RZ, 0xc0, !PT ;  /* 0x0000000100001812 */ /* 0x000fc800078ec0ff */
[----:B------:R-:W-:Y:S02]  /*bc90*/  @P1 ISETP.EQ.U32.AND P2, PT, R0, 0x1, P0 ;  /* 0x000000010000180c */ /* 0x000fe40000742070 */
[----:B------:R-:W-:Y:S02]  /*bca0*/  PLOP3.LUT P0, PT, PT, PT, PT, 0x80, 0x8 ;  /* 0x000000000008781c */ /* 0x000fe40003f0f070 */
[----:B------:R-:W-:Y:S02]  /*bcb0*/  @P1 PLOP3.LUT P0, PT, P2, PT, PT, 0x80, 0x8 ;  /* 0x000000000008181c */ /* 0x000fe4000170f070 */
[----:B------:R-:W-:-:S11]  /*bcc0*/  @P1 IADD3 R0, PT, PT, R4, 0x1, RZ ;  /* 0x0000000104001810 */ /* 0x000fd60007ffe0ff */
[----:B------:R-:W-:-:S04]  /*bcd0*/  @!P0 IMAD.MOV R0, RZ, RZ, R4 ;  /* 0x000000ffff008224 */ /* 0x000fc800078e0204 */
[----:B------:R-:W-:-:S05]  /*bce0*/  @P1 IMAD.MOV.U32 R5, RZ, RZ, R0 ;  /* 0x000000ffff051224 */ /* 0x000fca00078e0000 */
[----:B------:R0:W-:Y:S01]  /*bcf0*/  STG.E.U8 desc[UR36][R2.64], R5 ;  /* 0x0000000502007986 */ /* 0x0001e2000c101124 */
[----:B------:R-:W-:Y:S05]  /*bd00*/  BRA `(.L_x_3223) ;  /* 0x0000000400447947 */ /* 0x000fea0003800000 */
.L_x_3241:
[----:B------:R-:W0:Y:S02]  /*bd10*/  F2I.U64.TRUNC R22, R22 ;  /* 0x0000001600167311 */ /* 0x000e24000020d800 */
[----:B0-----:R0:W-:Y:S01]  /*bd20*/  STG.E.64 desc[UR36][R2.64], R22 ;  /* 0x0000001602007986 */ /* 0x0011e2000c101b24 */
[----:B------:R-:W-:Y:S05]  /*bd30*/  BRA `(.L_x_3223) ;  /* 0x0000000400387947 */ /* 0x000fea0003800000 */
.L_x_3240:
[----:B------:R-:W0:Y:S02]  /*bd40*/  F2I.FTZ.U32.TRUNC.NTZ R5, R22 ;  /* 0x0000001600057305 */ /* 0x000e24000021f000 */
[----:B0-----:R0:W-:Y:S01]  /*bd50*/  STG.E desc[UR36][R2.64], R5 ;  /* 0x0000000502007986 */ /* 0x0011e2000c101924 */
[----:B------:R-:W-:Y:S05]  /*bd60*/  BRA `(.L_x_3223) ;  /* 0x00000004002c7947 */ /* 0x000fea0003800000 */
.L_x_3230:
        /* <DEDUP_REMOVED lines=10> */
.L_x_3243:
[----:B------:R-:W-:Y:S01]  /*be10*/  FMUL.FTZ R4, R22, 1 ;  /* 0x3f80000016047820 */ /* 0x000fe20000410000 */
[----:B------:R-:W-:-:S05]  /*be20*/  CS2R R6, SRZ ;  /* 0x0000000000067805 */ /* 0x000fca000001ff00 */
[----:B------:R-:W0:Y:S02]  /*be30*/  F2F.F64.F32 R4, R4 ;  /* 0x0000000400047310 */ /* 0x000e240000201800 */
[----:B0-----:R0:W-:Y:S01]  /*be40*/  STG.E.128 desc[UR36][R2.64], R4 ;  /* 0x0000000402007986 */ /* 0x0011e2000c101d24 */
[----:B------:R-:W-:Y:S05]  /*be50*/  BRA `(.L_x_3223) ;  /* 0x0000000000f07947 */ /* 0x000fea0003800000 */
.L_x_3242:
[----:B------:R-:W-:-:S09]  /*be60*/  UISETP.NE.AND UP0, UPT, UR4, 0xf, UPT ;  /* 0x0000000f0400788c */ /* 0x000fd2000bf05270 */
[----:B------:R-:W-:Y:S05]  /*be70*/  BRA.U !UP0, `(.L_x_3244) ;  /* 0x0000000108e07547 */ /* 0x000fea000b800000 */
[----:B------:R-:W-:-:S09]  /*be80*/  UISETP.NE.AND UP0, UPT, UR4, 0x17, UPT ;  /* 0x000000170400788c */ /* 0x000fd2000bf05270 */
[----:B------:R-:W-:Y:S05]  /*be90*/  BRA.U !UP0, `(.L_x_3245) ;  /* 0x00000001088c7547 */ /* 0x000fea000b800000 */
[----:B------:R-:W-:-:S09]  /*bea0*/  UISETP.NE.AND UP0, UPT, UR4, 0x18, UPT ;  /* 0x000000180400788c */ /* 0x000fd2000bf05270 */
[----:B------:R-:W-:Y:S05]  /*beb0*/  BRA.U !UP0, `(.L_x_3246) ;  /* 0x0000000108447547 */ /* 0x000fea000b800000 */
.L_x_3222:
[----:B------:R-:W-:Y:S01]  /*bec0*/  MOV R0, 0x0 ;  /* 0x0000000000007802 */ /* 0x000fe20000000f00 */
[----:B------:R-:W0:Y:S01]  /*bed0*/  LDCU.64 UR4, c[0x4][0x128] ;  /* 0x01002500ff0477ac */ /* 0x000e220008000a00 */
[----:B------:R-:W-:Y:S02]  /*bee0*/  HFMA2 R8, -RZ, RZ, 0, 6.020069122314453125e-06 ;  /* 0x00000065ff087431 */ /* 0x000fe400000001ff */
[----:B------:R-:W-:Y:S01]  /*bef0*/  IMAD.MOV.U32 R12, RZ, RZ, 0x1 ;  /* 0x00000001ff0c7424 */ /* 0x000fe200078e00ff */
[----:B------:R1:W2:Y:S01]  /*bf00*/  LDC.64 R2, c[0x4][R0] ;  /* 0x0100000000027b82 */ /* 0x0002a20000000a00 */
[----:B------:R-:W3:Y:S01]  /*bf10*/  LDCU.64 UR6, c[0x4][0x130] ;  /* 0x01002600ff0677ac */ /* 0x000ee20008000a00 */
[----:B------:R-:W-:Y:S01]  /*bf20*/  IMAD.MOV.U32 R13, RZ, RZ, RZ ;  /* 0x000000ffff0d7224 */ /* 0x000fe200078e00ff */
[----:B------:R-:W4:Y:S01]  /*bf30*/  LDCU.64 UR8, c[0x4][0x20] ;  /* 0x01000400ff0877ac */ /* 0x000f220008000a00 */
[----:B0-----:R-:W-:Y:S01]  /*bf40*/  MOV R4, UR4 ;  /* 0x0000000400047c02 */ /* 0x001fe20008000f00 */
[----:B------:R-:W-:-:S02]  /*bf50*/  IMAD.U32 R5, RZ, RZ, UR5 ;  /* 0x00000005ff057e24 */ /* 0x000fc4000f8e00ff */
[----:B---3--:R-:W-:Y:S01]  /*bf60*/  IMAD.U32 R6, RZ, RZ, UR6 ;  /* 0x00000006ff067e24 */ /* 0x008fe2000f8e00ff */
[----:B------:R-:W-:Y:S01]  /*bf70*/  MOV R7, UR7 ;  /* 0x0000000700077c02 */ /* 0x000fe20008000f00 */
[----:B----4-:R-:W-:Y:S02]  /*bf80*/  IMAD.U32 R10, RZ, RZ, UR8 ;  /* 0x00000008ff0a7e24 */ /* 0x010fe4000f8e00ff */
[----:B-1----:R-:W-:-:S07]  /*bf90*/  IMAD.U32 R11, RZ, RZ, UR9 ;  /* 0x00000009ff0b7e24 */ /* 0x002fce000f8e00ff */
[----:B------:R-:W-:-:S07]  /*bfa0*/  LEPC R20, `(.L_x_3247) ;  /* 0x000000001014794e */ /* 0x000fce0000000000 */
[----:B--2---:R-:W-:Y:S05]  /*bfb0*/  CALL.ABS.NOINC R2 ;  /* 0x0000000002007343 */ /* 0x004fea0003c00000 */
.L_x_3247:
[----:B------:R-:W-:Y:S05]  /*bfc0*/  BRA `(.L_x_3223) ;  /* 0x0000000000947947 */ /* 0x000fea0003800000 */
.L_x_3246:
[----:B------:R-:W-:Y:S01]  /*bfd0*/  LOP3.LUT R4, R22, 0x7fffffff, RZ, 0xc0, !PT ;  /* 0x7fffffff16047812 */ /* 0x000fe200078ec0ff */
[----:B------:R-:W-:Y:S01]  /*bfe0*/  BSSY.RECONVERGENT B0, `(.L_x_3248) ;  /* 0x000000b000007945 */ /* 0x000fe20003800200 */
[----:B------:R-:W-:Y:S02]  /*bff0*/  SHF.R.U32.HI R7, RZ, 0x18, R22 ;  /* 0x00000018ff077819 */ /* 0x000fe40000011616 */
[----:B------:R-:W-:Y:S02]  /*c000*/  ISETP.GT.U32.AND P0, PT, R4, 0x43efffff, PT ;  /* 0x43efffff0400780c */ /* 0x000fe40003f04070 */
[----:B------:R-:W-:-:S11]  /*c010*/  MOV R0, 0x7f ;  /* 0x0000007f00007802 */ /* 0x000fd60000000f00 */
[----:B------:R-:W-:Y:S05]  /*c020*/  @P0 BRA `(.L_x_3249) ;  /* 0x0000000000180947 */ /* 0x000fea0003800000 */
[----:B------:R-:W-:-:S13]  /*c030*/  ISETP.GE.U32.AND P0, PT, R4, 0x3c800000, PT ;  /* 0x3c8000000400780c */ /* 0x000fda0003f06070 */
[----:B------:R-:W-:-:S04]  /*c040*/  @P0 SHF.R.U32.HI R0, RZ, 0x14, R22 ;  /* 0x00000014ff000819 */ /* 0x000fc80000011616 */
[----:B------:R-:W-:-:S04]  /*c050*/  @P0 LOP3.LUT R5, R0, 0x1, RZ, 0xc0, !PT ;  /* 0x0000000100050812 */ /* 0x000fc800078ec0ff */
[----:B------:R-:W-:-:S04]  /*c060*/  @P0 IADD3 R0, PT, PT, R22, 0x407ffff, R5 ;  /* 0x0407ffff16000810 */ /* 0x000fc80007ffe005 */
[----:B------:R-:W-:Y:S01]  /*c070*/  @P0 SHF.R.U32.HI R0, RZ, 0x14, R0 ;  /* 0x00000014ff000819 */ /* 0x000fe20000011600 */
[----:B------:R-:W-:-:S07]  /*c080*/  @!P0 FADD.FTZ R0, R4, 16384 ;  /* 0x4680000004008421 */ /* 0x000fce0000010000 */
.L_x_3249:
[----:B------:R-:W-:Y:S05]  /*c090*/  BSYNC.RECONVERGENT B0 ;  /* 0x0000000000007941 */ /* 0x000fea0003800200 */
.L_x_3248:
[----:B------:R-:W-:-:S05]  /*c0a0*/  LOP3.LUT R5, R0, 0x80, R7, 0xf8, !PT ;  /* 0x0000008000057812 */ /* 0x000fca00078ef807 */
[----:B------:R0:W-:Y:S01]  /*c0b0*/  STG.E.U8 desc[UR36][R2.64], R5 ;  /* 0x0000000502007986 */ /* 0x0001e2000c101124 */
[----:B------:R-:W-:Y:S05]  /*c0c0*/  BRA `(.L_x_3223) ;  /* 0x0000000000547947 */ /* 0x000fea0003800000 */
.L_x_3245:
[----:B------:R-:W-:Y:S01]  /*c0d0*/  LOP3.LUT R4, R22, 0x7fffffff, RZ, 0xc0, !PT ;  /* 0x7fffffff16047812 */ /* 0x000fe200078ec0ff */
[----:B------:R-:W-:Y:S03]  /*c0e0*/  BSSY.RECONVERGENT B0, `(.L_x_3250) ;  /* 0x000000d000007945 */ /* 0x000fe60003800200 */
        /* <DEDUP_REMOVED lines=9> */
.L_x_3251:
[----:B------:R-:W-:Y:S01]  /*c180*/  IMAD.MOV.U32 R0, RZ, RZ, 0x7f ;  /* 0x0000007fff007424 */ /* 0x000fe200078e00ff */
[----:B------:R-:W-:-:S04]  /*c190*/  ISETP.GT.U32.AND P0, PT, R4, 0x7f800000, PT ;  /* 0x7f8000000400780c */ /* 0x000fc80003f04070 */
[----:B------:R-:W-:-:S09]  /*c1a0*/  SEL R0, R0, 0x7c, P0 ;  /* 0x0000007c00007807 */ /* 0x000fd20000000000 */
.L_x_3252:
[----:B------:R-:W-:Y:S05]  /*c1b0*/  BSYNC.RECONVERGENT B0 ;  /* 0x0000000000007941 */ /* 0x000fea0003800200 */
.L_x_3250:
[----:B------:R-:W-:-:S04]  /*c1c0*/  SHF.R.U32.HI R5, RZ, 0x18, R22 ;  /* 0x00000018ff057819 */ /* 0x000fc80000011616 */
[----:B------:R-:W-:-:S05]  /*c1d0*/  LOP3.LUT R5, R0, 0x80, R5, 0xf8, !PT ;  /* 0x0000008000057812 */ /* 0x000fca00078ef805 */
[----:B------:R0:W-:Y:S01]  /*c1e0*/  STG.E.U8 desc[UR36][R2.64], R5 ;  /* 0x0000000502007986 */ /* 0x0001e2000c101124 */
[----:B------:R-:W-:Y:S05]  /*c1f0*/  BRA `(.L_x_3223) ;  /* 0x0000000000087947 */ /* 0x000fea0003800000 */
.L_x_3244:
[----:B------:R-:W-:-:S05]  /*c200*/  F2FP.BF16.F32.PACK_AB R22, RZ, R22 ;  /* 0x00000016ff16723e */ /* 0x000fca00000010ff */
[----:B------:R0:W-:Y:S02]  /*c210*/  STG.E.U16 desc[UR36][R2.64], R22 ;  /* 0x0000001602007986 */ /* 0x0001e4000c101524 */
.L_x_3223:
[----:B------:R-:W-:-:S07]  /*c220*/  VIADD R17, R17, 0x80 ;  /* 0x0000008011117836 */ /* 0x000fce0000000000 */
.L_x_3104:
[----:B------:R-:W-:Y:S05]  /*c230*/  BSYNC.RECONVERGENT B7 ;  /* 0x0000000000077941 */ /* 0x000fea0003800200 */
.L_x_3103:
[----:B------:R-:W5:Y:S01]  /*c240*/  LDCU UR4, c[0x0][0x380] ;  /* 0x00007000ff0477ac */ /* 0x000f620008000800 */
[----:B------:R-:W-:Y:S01]  /*c250*/  BSSY.RECONVERGENT B7, `(.L_x_3253) ;  /* 0x0000608000077945 */ /* 0x000fe20003800200 */
[----:B-----5:R-:W-:-:S13]  /*c260*/  ISETP.GE.AND P0, PT, R17, UR4, PT ;  /* 0x0000000411007c0c */ /* 0x020fda000bf06270 */
[----:B------:R-:W-:Y:S05]  /*c270*/  @P0 BRA `(.L_x_3254) ;  /* 0x0000006000140947 */ /* 0x000fea0003800000 */
[----:B------:R-:W5:Y:S01]  /*c280*/  LDCU UR4, c[0x0][0x388] ;  /* 0x00007100ff0477ac */ /* 0x000f620008000800 */
[----:B------:R-:W-:Y:S01]  /*c290*/  HFMA2 R18, -RZ, RZ, 0, 0 ;  /* 0x00000000ff127431 */ /* 0x000fe200000001ff */
[----:B01-3--:R-:W-:Y:S01]  /*c2a0*/  CS2R R22, SRZ ;  /* 0x0000000000167805 */ /* 0x00bfe2000001ff00 */
[----:B--2---:R-:W-:Y:S02]  /*c2b0*/  IMAD.MOV.U32 R0, RZ, RZ, RZ ;  /* 0x000000ffff007224 */ /* 0x004fe400078e00ff */
[----:B------:R-:W-:Y:S01]  /*c2c0*/  IMAD.MOV.U32 R16, RZ, RZ, RZ ;  /* 0x000000ffff107224 */ /* 0x000fe200078e00ff */
[----:B-----5:R-:W-:-:S09]  /*c2d0*/  UISETP.NE.AND UP0, UPT, UR4, URZ, UPT ;  /* 0x000000ff0400728c */ /* 0x020fd2000bf05270 */
[----:B------:R-:W-:Y:S05]  /*c2e0*/  BRA.U !UP0, `(.L_x_3255) ;  /* 0x00000019086c7547 */ /* 0x000fea000b800000 */
[----:B------:R-:W4:Y:S01]  /*c2f0*/  LDCU.64 UR4, c[0x0][0x390] ;  /* 0x00007200ff0477ac */ /* 0x000f220008000a00 */
[----:B------:R-:W-:Y:S01]  /*c300*/  MOV R16, RZ ;  /* 0x000000ff00107202 */ /* 0x000fe20000000f00 */
[----:B------:R-:W0:Y:S01]  /*c310*/  LDCU UR6, c[0x0][0x38c] ;  /* 0x00007180ff0677ac */ /* 0x000e220008000800 */
[----:B------:R-:W1:Y:S01]  /*c320*/  LDCU.64 UR8, c[0x0][0x4b8] ;  /* 0x00009700ff0877ac */ /* 0x000e620008000a00 */
[----:B------:R-:W2:Y:S01]  /*c330*/  LDCU.64 UR10, c[0x0][0x4c0] ;  /* 0x00009800ff0a77ac */ /* 0x000ea20008000a00 */
[----:B------:R-:W-:Y:S01]  /*c340*/  UISETP.NE.AND UP0, UPT, UR45, URZ, UPT ;  /* 0x000000ff2d00728c */ /* 0x000fe2000bf05270 */
[----:B----4-:R-:W-:Y:S01]  /*c350*/  IMAD.HI.U32 R2, R17, UR4, R16 ;  /* 0x0000000411027c27 */ /* 0x010fe2000f8e0010 */
        /* <DEDUP_REMOVED lines=43> */
[----:B------:R-:W-:Y:S01]  /*c610*/  MOV R2, RZ ;  /* 0x000000ff00027202 */ /* 0x000fe20000000f00 */
        /* <DEDUP_REMOVED lines=49> */
[----:B------:R-:W-:Y:S01]  /*c930*/  HFMA2 R4, -RZ, RZ, 0, 0 ;  /* 0x00000000ff047431 */ /* 0x000fe200000001ff */
[----:B------:R-:W1:Y:S01]  /*c940*/  LDCU UR6, c[0x0][0x3d4] ;  /* 0x00007a80ff0677ac */ /* 0x000e620008000800 */
[----:B------:R-:W2:Y:S01]  /*c950*/  LDCU.128 UR8, c[0x0][0x530] ;  /* 0x0000a600ff0877ac */ /* 0x000ea20008000c00 */
[----:B------:R-:W-:Y:S02]  /*c960*/  UISETP.NE.AND UP0, UPT, UR38, 0x7, UPT ;  /* 0x000000072600788c */ /* 0x000fe4000bf05270 */
        /* <DEDUP_REMOVED lines=296> */
[----:B------:R-:W3:Y:S02]  /*dbf0*/  LDCU.64 UR10, c[0x0][0x6a0] ;  /* 0x0000d400ff0a77ac */ /* 0x000ee40008000a00 */
        /* <DEDUP_REMOVED lines=10> */
.L_x_3255:
[----:B------:R-:W4:Y:S01]  /*dca0*/  LDCU.64 UR6, c[0x0][0x6b8] ;  /* 0x0000d700ff0677ac */ /* 0x000f220008000a00 */
[----:B------:R-:W-:Y:S01]  /*dcb0*/  BSSY.RECONVERGENT B6, `(.L_x_3256) ;  /* 0x00000dd000067945 */ /* 0x000fe20003800200 */
[----:B------:R-:W-:-:S04]  /*dcc0*/  UPRMT UR4, UR41, 0x9910, URZ ;  /* 0x0000991029047896 */ /* 0x000fc800080000ff */
[----:B------:R-:W-:Y:S01]  /*dcd0*/  UISETP.GT.AND UP0, UPT, UR4, 0x9, UPT ;  /* 0x000000090400788c */ /* 0x000fe2000bf04270 */
[----:B----4-:R-:W-:-:S05]  /*dce0*/  IADD3 R2, P0, PT, R0, UR6, RZ ;  /* 0x0000000600027c10 */ /* 0x010fca000ff1e0ff */
        /* <DEDUP_REMOVED lines=11> */
[----:B--2---:R2:W3:Y:S01]  /*dda0*/  I2F.S16 R19, R2 ;  /* 0x0000000200137306 */ /* 0x0044e20000101400 */
[----:B------:R-:W-:Y:S05]  /*ddb0*/  BRA `(.L_x_3262) ;  /* 0x0000000c00307947 */ /* 0x000fea0003800000 */
.L_x_3260:
[----:B------:R-:W2:Y:S02]  /*ddc0*/  LDG.E.U8 R2, desc[UR36][R2.64] ;  /* 0x0000002402027981 */ /* 0x000ea4000c1e1100 */
[----:B--2---:R-:W-:Y:S01]  /*ddd0*/  I2FP.F32.U32 R19, R2 ;  /* 0x0000000200137245 */ /* 0x004fe20000201000 */
[----:B------:R-:W-:Y:S06]  /*dde0*/  BRA `(.L_x_3262) ;  /* 0x0000000c00247947 */ /* 0x000fec0003800000 */
.L_x_3259:
[----:B------:R-:W-:-:S09]  /*ddf0*/  UISETP.NE.AND UP0, UPT, UR4, 0x2, UPT ;  /* 0x000000020400788c */ /* 0x000fd2000bf05270 */
[----:B------:R-:W-:Y:S05]  /*de00*/  BRA.U !UP0, `(.L_x_3263) ;  /* 0x0000000108287547 */ /* 0x000fea000b800000 */
[----:B------:R-:W-:-:S09]  /*de10*/  UISETP.NE.AND UP0, UPT, UR4, 0x3, UPT ;  /* 0x000000030400788c */ /* 0x000fd2000bf05270 */
[----:B------:R-:W-:Y:S05]  /*de20*/  BRA.U !UP0, `(.L_x_3264) ;  /* 0x0000000108147547 */ /* 0x000fea000b800000 */
[----:B------:R-:W-:-:S09]  /*de30*/  UISETP.NE.AND UP0, UPT, UR4, 0x4, UPT ;  /* 0x000000040400788c */ /* 0x000fd2000bf05270 */
[----:B------:R-:W-:Y:S05]  /*de40*/  BRA.U UP0, `(.L_x_3261) ;  /* 0x0000000900b07547 */ /* 0x000fea000b800000 */
[----:B------:R-:W2:Y:S02]  /*de50*/  LDG.E.64 R2, desc[UR36][R2.64] ;  /* 0x0000002402027981 */ /* 0x000ea4000c1e1b00 */
[----:B--2---:R0:W1:Y:S01]  /*de60*/  I2F.S64 R19, R2 ;  /* 0x0000000200137312 */ /* 0x0040620000301400 */
[----:B------:R-:W-:Y:S05]  /*de70*/  BRA `(.L_x_3262) ;  /* 0x0000000c00007947 */ /* 0x000fea0003800000 */
.L_x_3264:
[----:B------:R-:W2:Y:S02]  /*de80*/  LDG.E R2, desc[UR36][R2.64] ;  /* 0x0000002402027981 */ /* 0x000ea4000c1e1900 */
[----:B--2---:R-:W-:Y:S01]  /*de90*/  I2FP.F32.S32 R19, R2 ;  /* 0x0000000200137245 */ /* 0x004fe20000201400 */
[----:B------:R-:W-:Y:S06]  /*dea0*/  BRA `(.L_x_3262) ;  /* 0x0000000800f47947 */ /* 0x000fec0003800000 */
.L_x_3263:
[----:B------:R-:W2:Y:S02]  /*deb0*/  LDG.E.U16 R2, desc[UR36][R2.64] ;  /* 0x0000002402027981 */ /* 0x000ea4000c1e1500 */
[----:B--2---:R4:W0:Y:S01]  /*dec0*/  I2F.S16 R19, R2 ;  /* 0x0000000200137306 */ /* 0x0048220000101400 */
[----:B------:R-:W-:Y:S05]  /*ded0*/  BRA `(.L_x_3262) ;  /* 0x0000000800e87947 */ /* 0x000fea0003800000 */
.L_x_3258:
        /* <DEDUP_REMOVED lines=8> */
.L_x_3266:
[----:B------:R-:W2:Y:S02]  /*df60*/  LDG.E.U16 R2, desc[UR36][R2.64] ;  /* 0x0000002402027981 */ /* 0x000ea4000c1e1500 */
[----:B--2---:R-:W-:Y:S01]  /*df70*/  HADD2.F32 R19, -RZ, R2.H0_H0 ;  /* 0x20000002ff137230 */ /* 0x004fe20000004100 */
[----:B------:R-:W-:Y:S06]  /*df80*/  BRA `(.L_x_3262) ;  /* 0x0000000800bc7947 */ /* 0x000fec0003800000 */
.L_x_3265:
        /* <DEDUP_REMOVED lines=8> */
.L_x_3268:
[----:B------:R-:W2:Y:S02]  /*e010*/  LDG.E.U16 R2, desc[UR36][R2.64] ;  /* 0x0000002402027981 */ /* 0x000ea4000c1e1500 */
[----:B--2---:R-:W-:Y:S01]  /*e020*/  HADD2.F32 R19, -RZ, R2.H0_H0 ;  /* 0x20000002ff137230 */ /* 0x004fe20000004100 */
[----:B------:R-:W-:Y:S06]  /*e030*/  BRA `(.L_x_3262) ;  /* 0x0000000800907947 */ /* 0x000fec0003800000 */
.L_x_3267:
[----:B------:R-:W2:Y:S01]  /*e040*/  LDG.E.64 R2, desc[UR36][R2.64] ;  /* 0x0000002402027981 */ /* 0x000ea2000c1e1b00 */
[----:B------:R-:W-:Y:S01]  /*e050*/  UMOV UR4, 0xf0000000 ;  /* 0xf000000000047882 */ /* 0x000fe20000000000 */
[----:B------:R-:W-:Y:S01]  /*e060*/  UMOV UR5, 0x380fffff ;  /* 0x380fffff00057882 */ /* 0x000fe20000000000 */
[----:B--2---:R-:W0:Y:S01]  /*e070*/  F2F.F32.F64 R19, R2 ;  /* 0x0000000200137310 */ /* 0x004e220000301000 */
[----:B------:R-:W-:-:S14]  /*e080*/  DSETP.GEU.AND P0, PT, |R2|, UR4, PT ;  /* 0x0000000402007e2a */ /* 0x000fdc000bf0e200 */
[----:B0-----:R-:W-:Y:S01]  /*e090*/  @!P0 FMUL R19, R19, 1.175494350822287508e-38 ;  /* 0x0080000013138820 */ /* 0x001fe20000400000 */
[----:B------:R-:W-:Y:S06]  /*e0a0*/  BRA `(.L_x_3262) ;  /* 0x0000000800747947 */ /* 0x000fec0003800000 */
.L_x_3257:
        /* <DEDUP_REMOVED lines=12> */
.L_x_3271:
[----:B------:R-:W2:Y:S01]  /*e170*/  LDG.E.64 R2, desc[UR36][R2.64] ;  /* 0x0000002402027981 */ /* 0x000ea2000c1e1b00 */
[----:B------:R-:W-:Y:S01]  /*e180*/  UMOV UR4, 0xf0000000 ;  /* 0xf000000000047882 */ /* 0x000fe20000000000 */
[----:B------:R-:W-:Y:S01]  /*e190*/  UMOV UR5, 0x380fffff ;  /* 0x380fffff00057882 */ /* 0x000fe20000000000 */
[----:B--2---:R-:W0:Y:S01]  /*e1a0*/  F2F.F32.F64 R19, R2 ;  /* 0x0000000200137310 */ /* 0x004e220000301000 */
[----:B------:R-:W-:-:S14]  /*e1b0*/  DSETP.GEU.AND P0, PT, |R2|, UR4, PT ;  /* 0x0000000402007e2a */ /* 0x000fdc000bf0e200 */
[----:B0-----:R-:W-:Y:S01]  /*e1c0*/  @!P0 FMUL R19, R19, 1.175494350822287508e-38 ;  /* 0x0080000013138820 */ /* 0x001fe20000400000 */
[----:B------:R-:W-:Y:S06]  /*e1d0*/  BRA `(.L_x_3262) ;  /* 0x0000000800287947 */ /* 0x000fec0003800000 */
.L_x_3270:
        /* <DEDUP_REMOVED lines=8> */
[----:B--2---:R-:W-:-:S04]  /*e260*/  SHF.L.U32 R19, R19, 0x18, RZ ;  /* 0x0000001813137819 */ /* 0x004fc800000006ff */
        /* <DEDUP_REMOVED lines=10> */
[----:B------:R-:W-:-:S04]  /*e310*/  LEA.HI R5, R6, -R5, RZ, 0x1c ;  /* 0x8000000506057211 */ /* 0x000fc800078fe0ff */
[----:B------:R-:W-:-:S04]  /*e320*/  IADD3 R5, PT, PT, R5, 0x3c000000, RZ ;  /* 0x3c00000005057810 */ /* 0x000fc80007ffe0ff */
[----:B------:R-:W-:-:S04]  /*e330*/  LOP3.LUT R4, R5, 0x7f800000, R4, 0xf8, !PT ;  /* 0x7f80000005047812 */ /* 0x000fc800078ef804 */
[----:B------:R-:W-:-:S04]  /*e340*/  SEL R4, R4, RZ, P0 ;  /* 0x000000ff04047207 */ /* 0x000fc80000000000 */
[----:B------:R-:W-:Y:S01]  /*e350*/  LOP3.LUT R19, R4, 0x80000000, R19, 0xf8, !PT ;  /* 0x8000000004137812 */ /* 0x000fe200078ef813 */
[----:B------:R-:W-:Y:S06]  /*e360*/  BRA `(.L_x_3262) ;  /* 0x0000000400c47947 */ /* 0x000fec0003800000 */
.L_x_3273:
[----:B------:R-:W2:Y:S02]  /*e370*/  LDG.E.U8 R2, desc[UR36][R2.64] ;  /* 0x0000002402027981 */ /* 0x000ea4000c1e1100 */
[C---:B--2---:R-:W-:Y:S02]  /*e380*/  IMAD.SHL.U32 R0, R2.reuse, 0x2000000, RZ ;  /* 0x0200000002007824 */ /* 0x044fe400078e00ff */
        /* <DEDUP_REMOVED lines=10> */
.L_x_3272:
[----:B------:R-:W2:Y:S02]  /*e430*/  LDG.E.U16 R2, desc[UR36][R2.64] ;  /* 0x0000002402027981 */ /* 0x000ea4000c1e1500 */
[----:B--2---:R-:W-:Y:S01]  /*e440*/  SHF.L.U32 R19, R2, 0x10, RZ ;  /* 0x0000001002137819 */ /* 0x004fe200000006ff */
[----:B------:R-:W-:Y:S06]  /*e450*/  BRA `(.L_x_3262) ;  /* 0x0000000400887947 */ /* 0x000fec0003800000 */
.L_x_3269:
        /* <DEDUP_REMOVED lines=11> */
.L_x_3276:
        /* <DEDUP_REMOVED lines=20> */
.L_x_3278:
[----:B------:R-:W-:Y:S05]  /*e650*/  BSYNC.RECONVERGENT B0 ;  /* 0x0000000000007941 */ /* 0x000fea0003800200 */
.L_x_3277:
[----:B------:R-:W-:Y:S01]  /*e660*/  IMAD.SHL.U32 R0, R0, 0x100000, RZ ;  /* 0x0010000000007824 */ /* 0x000fe200078e00ff */
[----:B------:R-:W-:-:S04]  /*e670*/  LEA R2, R2, 0x3b800000, 0x17 ;  /* 0x3b80000002027811 */ /* 0x000fc800078eb8ff */
[----:B------:R-:W-:Y:S01]  /*e680*/  LOP3.LUT R19, R2, R0, R19, 0xfe, !PT ;  /* 0x0000000002137212 */ /* 0x000fe200078efe13 */
[----:B------:R-:W-:Y:S06]  /*e690*/  BRA `(.L_x_3262) ;  /* 0x0000000000f87947 */ /* 0x000fec0003800000 */
.L_x_3275:
[----:B------:R-:W2:Y:S01]  /*e6a0*/  LDG.E.U8 R3, desc[UR36][R2.64] ;  /* 0x0000002402037981 */ /* 0x000ea2000c1e1100 */
        /* <DEDUP_REMOVED lines=19> */
.L_x_3280:
[----:B------:R-:W-:Y:S05]  /*e7e0*/  BSYNC.RECONVERGENT B0 ;  /* 0x0000000000007941 */ /* 0x000fea0003800200 */
.L_x_3279:
[----:B------:R-:W-:Y:S01]  /*e7f0*/  IMAD.SHL.U32 R0, R0, 0x200000, RZ ;  /* 0x0020000000007824 */ /* 0x000fe200078e00ff */
[----:B------:R-:W-:-:S04]  /*e800*/  LEA R2, R2, 0x37800000, 0x17 ;  /* 0x3780000002027811 */ /* 0x000fc800078eb8ff */
[----:B------:R-:W-:Y:S01]  /*e810*/  LOP3.LUT R19, R2, R0, R19, 0xfe, !PT ;  /* 0x0000000002137212 */ /* 0x000fe200078efe13 */
[----:B------:R-:W-:Y:S06]  /*e820*/  BRA `(.L_x_3262) ;  /* 0x0000000000947947 */ /* 0x000fec0003800000 */
.L_x_3274:
        /* <DEDUP_REMOVED lines=14> */
.L_x_3261:
        /* <DEDUP_REMOVED lines=16> */
.L_x_3283:
[----:B------:R-:W-:Y:S01]  /*ea10*/  IMAD.MOV.U32 R19, RZ, RZ, RZ ;  /* 0x000000ffff137224 */ /* 0x000fe200078e00ff */
[----:B------:R-:W-:Y:S06]  /*ea20*/  BRA `(.L_x_3262) ;  /* 0x0000000000147947 */ /* 0x000fec0003800000 */
.L_x_3282:
[----:B------:R-:W2:Y:S02]  /*ea30*/  LDG.E.64 R2, desc[UR36][R2.64] ;  /* 0x0000002402027981 */ /* 0x000ea4000c1e1b00 */
[----:B--2---:R0:W1:Y:S01]  /*ea40*/  I2F.U64 R19, R2 ;  /* 0x0000000200137312 */ /* 0x0040620000301000 */
[----:B------:R-:W-:Y:S05]  /*ea50*/  BRA `(.L_x_3262) ;  /* 0x0000000000087947 */ /* 0x000fea0003800000 */
.L_x_3281:
[----:B------:R-:W2:Y:S02]  /*ea60*/  LDG.E R2, desc[UR36][R2.64] ;  /* 0x0000002402027981 */ /* 0x000ea4000c1e1900 */
[----:B--2---:R-:W-:-:S07]  /*ea70*/  I2FP.F32.U32 R19, R2 ;  /* 0x0000000200137245 */ /* 0x004fce0000201000 */
.L_x_3262:
[----:B------:R-:W-:Y:S05]  /*ea80*/  BSYNC.RECONVERGENT B6 ;  /* 0x0000000000067941 */ /* 0x000fea0003800200 */
.L_x_3256:
[----:B------:R-:W0:Y:S01]  /*ea90*/  LDCU.64 UR6, c[0x0][0x6c0] ;  /* 0x0000d800ff0677ac */ /* 0x000e220008000a00 */
[----:B------:R-:W-:Y:S01]  /*eaa0*/  BSSY.RECONVERGENT B6, `(.L_x_3284) ;  /* 0x00000dd000067945 */ /* 0x000fe20003800200 */
[----:B------:R-:W-:-:S04]  /*eab0*/  UPRMT UR4, UR40, 0x9910, URZ ;  /* 0x0000991028047896 */ /* 0x000fc800080000ff */
[----:B------:R-:W-:Y:S01]  /*eac0*/  UISETP.GT.AND UP0, UPT, UR4, 0x9, UPT ;  /* 0x000000090400788c */ /* 0x000fe2000bf04270 */
[----:B012-4-:R-:W-:-:S04]  /*ead0*/  IADD3 R2, P0, PT, R23, UR6, RZ ;  /* 0x0000000617027c10 */ /* 0x017fc8000ff1e0ff */
        /* <DEDUP_REMOVED lines=13> */
.L_x_3288:
[----:B------:R-:W2:Y:S02]  /*ebb0*/  LDG.E.U8 R2, desc[UR36][R2.64] ;  /* 0x0000002402027981 */ /* 0x000ea4000c1e1100 */
[----:B--2---:R-:W-:Y:S01]  /*ebc0*/  I2FP.F32.U32 R23, R2 ;  /* 0x0000000200177245 */ /* 0x004fe20000201000 */
[----:B------:R-:W-:Y:S06]  /*ebd0*/  BRA `(.L_x_3290) ;  /* 0x0000000c00247947 */ /* 0x000fec0003800000 */
.L_x_3287:
        /* <DEDUP_REMOVED lines=9> */
.L_x_3292:
[----:B------:R-:W2:Y:S02]  /*ec70*/  LDG.E R2, desc[UR36][R2.64] ;  /* 0x0000002402027981 */ /* 0x000ea4000c1e1900 */
[----:B--2---:R-:W-:Y:S01]  /*ec80*/  I2FP.F32.S32 R23, R2 ;  /* 0x0000000200177245 */ /* 0x004fe20000201400 */
[----:B------:R-:W-:Y:S06]  /*ec90*/  BRA `(.L_x_3290) ;  /* 0x0000000800f47947 */ /* 0x000fec0003800000 */
.L_x_3291:
[----:B------:R-:W2:Y:S02]  /*eca0*/  LDG.E.U16 R2, desc[UR36][R2.64] ;  /* 0x0000002402027981 */ /* 0x000ea4000c1e1500 */
[----:B--2---:R2:W4:Y:S01]  /*ecb0*/  I2F.S16 R23, R2 ;  /* 0x0000000200177306 */ /* 0x0045220000101400 */
[----:B------:R-:W-:Y:S05]  /*ecc0*/  BRA `(.L_x_3290) ;  /* 0x0000000800e87947 */ /* 0x000fea0003800000 */
.L_x_3286:
        /* <DEDUP_REMOVED lines=8> */
.L_x_3294:
[----:B------:R-:W2:Y:S02]  /*ed50*/  LDG.E.U16 R2, desc[UR36][R2.64] ;  /* 0x0000002402027981 */ /* 0x000ea4000c1e1500 */
[----:B--2---:R-:W-:Y:S01]  /*ed60*/  HADD2.F32 R23, -RZ, R2.H0_H0 ;  /* 0x20000002ff177230 */ /* 0x004fe20000004100 */
[----:B------:R-:W-:Y:S06]  /*ed70*/  BRA `(.L_x_3290) ;  /* 0x0000000800bc7947 */ /* 0x000fec0003800000 */
.L_x_3293:
        /* <DEDUP_REMOVED lines=8> */
.L_x_3296:
[----:B------:R-:W2:Y:S02]  /*ee00*/  LDG.E.U16 R2, desc[UR36][R2.64] ;  /* 0x0000002402027981 */ /* 0x000ea4000c1e1500 */
[----:B--2---:R-:W-:Y:S01]  /*ee10*/  HADD2.F32 R23, -RZ, R2.H0_H0 ;  /* 0x20000002ff177230 */ /* 0x004fe20000004100 */
[----:B------:R-:W-:Y:S06]  /*ee20*/  BRA `(.L_x_3290) ;  /* 0x0000000800907947 */ /* 0x000fec0003800000 */
.L_x_3295:
[----:B------:R-:W2:Y:S01]  /*ee30*/  LDG.E.64 R2, desc[UR36][R2.64] ;  /* 0x0000002402027981 */ /* 0x000ea2000c1e1b00 */
[----:B------:R-:W-:Y:S01]  /*ee40*/  UMOV UR4, 0xf0000000 ;  /* 0xf000000000047882 */ /* 0x000fe20000000000 */
[----:B------:R-:W-:Y:S01]  /*ee50*/  UMOV UR5, 0x380fffff ;  /* 0x380fffff00057882 */ /* 0x000fe20000000000 */
[----:B--2---:R-:W0:Y:S01]  /*ee60*/  F2F.F32.F64 R23, R2 ;  /* 0x0000000200177310 */ /* 0x004e220000301000 */
[----:B------:R-:W-:-:S14]  /*ee70*/  DSETP.GEU.AND P0, PT, |R2|, UR4, PT ;  /* 0x0000000402007e2a */ /* 0x000fdc000bf0e200 */
[----:B0-----:R-:W-:Y:S01]  /*ee80*/  @!P0 FMUL R23, R23, 1.175494350822287508e-38 ;  /* 0x0080000017178820 */ /* 0x001fe20000400000 */
[----:B------:R-:W-:Y:S06]  /*ee90*/  BRA `(.L_x_3290) ;  /* 0x0000000800747947 */ /* 0x000fec0003800000 */
.L_x_3285:
        /* <DEDUP_REMOVED lines=12> */
.L_x_3299:
[----:B------:R-:W2:Y:S01]  /*ef60*/  LDG.E.64 R2, desc[UR36][R2.64] ;  /* 0x0000002402027981 */ /* 0x000ea2000c1e1b00 */
[----:B------:R-:W-:Y:S01]  /*ef70*/  UMOV UR4, 0xf0000000 ;  /* 0xf000000000047882 */ /* 0x000fe20000000000 */
[----:B------:R-:W-:Y:S01]  /*ef80*/  UMOV UR5, 0x380fffff ;  /* 0x380fffff00057882 */ /* 0x000fe20000000000 */
[----:B--2---:R-:W0:Y:S01]  /*ef90*/  F2F.F32.F64 R23, R2 ;  /* 0x0000000200177310 */ /* 0x004e220000301000 */
[----:B------:R-:W-:-:S14]  /*efa0*/  DSETP.GEU.AND P0, PT, |R2|, UR4, PT ;  /* 0x0000000402007e2a */ /* 0x000fdc000bf0e200 */
[----:B0-----:R-:W-:Y:S01]  /*efb0*/  @!P0 FMUL R23, R23, 1.175494350822287508e-38 ;  /* 0x0080000017178820 */ /* 0x001fe20000400000 */
[----:B------:R-:W-:Y:S06]  /*efc0*/  BRA `(.L_x_3290) ;  /* 0x0000000800287947 */ /* 0x000fec0003800000 */
.L_x_3298:
        /* <DEDUP_REMOVED lines=25> */
.L_x_3301:
        /* <DEDUP_REMOVED lines=12> */
.L_x_3300:
[----:B------:R-:W2:Y:S02]  /*f220*/  LDG.E.U16 R2, desc[UR36][R2.64] ;  /* 0x0000002402027981 */ /* 0x000ea4000c1e1500 */
[----:B--2---:R-:W-:Y:S01]  /*f230*/  IMAD.U32 R23, R2, 0x10000, RZ ;  /* 0x0001000002177824 */ /* 0x004fe200078e00ff */
[----:B------:R-:W-:Y:S06]  /*f240*/  BRA `(.L_x_3290) ;  /* 0x0000000400887947 */ /* 0x000fec0003800000 */
.L_x_3297:
        /* <DEDUP_REMOVED lines=11> */
.L_x_3304:
        /* <DEDUP_REMOVED lines=20> */
.L_x_3306:
[----:B------:R-:W-:Y:S05]  /*f440*/  BSYNC.RECONVERGENT B0 ;  /* 0x0000000000007941 */ /* 0x000fea0003800200 */
.L_x_3305:
[----:B------:R-:W-:Y:S02]  /*f450*/  SHF.L.U32 R0, R0, 0x14, RZ ;  /* 0x0000001400007819 */ /* 0x000fe400000006ff */
[----:B------:R-:W-:-:S04]  /*f460*/  LEA R2, R2, 0x3b800000, 0x17 ;  /* 0x3b80000002027811 */ /* 0x000fc800078eb8ff */
[----:B------:R-:W-:Y:S01]  /*f470*/  LOP3.LUT R23, R2, R0, R23, 0xfe, !PT ;  /* 0x0000000002177212 */ /* 0x000fe200078efe17 */
[----:B------:R-:W-:Y:S06]  /*f480*/  BRA `(.L_x_3290) ;  /* 0x0000000000f87947 */ /* 0x000fec0003800000 */
.L_x_3303:
        /* <DEDUP_REMOVED lines=20> */
.L_x_3308:
[----:B------:R-:W-:Y:S05]  /*f5d0*/  BSYNC.RECONVERGENT B0 ;  /* 0x0000000000007941 */ /* 0x000fea0003800200 */
.L_x_3307:
[----:B------:R-:W-:Y:S01]  /*f5e0*/  IMAD.SHL.U32 R0, R0, 0x200000, RZ ;  /* 0x0020000000007824 */ /* 0x000fe200078e00ff */
[----:B------:R-:W-:-:S04]  /*f5f0*/  LEA R2, R2, 0x37800000, 0x17 ;  /* 0x3780000002027811 */ /* 0x000fc800078eb8ff */
[----:B------:R-:W-:Y:S01]  /*f600*/  LOP3.LUT R23, R2, R0, R23, 0xfe, !PT ;  /* 0x0000000002177212 */ /* 0x000fe200078efe17 */
[----:B------:R-:W-:Y:S06]  /*f610*/  BRA `(.L_x_3290) ;  /* 0x0000000000947947 */ /* 0x000fec0003800000 */
.L_x_3302:
        /* <DEDUP_REMOVED lines=14> */
.L_x_3289:
[----:B------:R-:W-:Y:S01]  /*f700*/  MOV R2, 0x0 ;  /* 0x0000000000027802 */ /* 0x000fe20000000f00 */
[----:B------:R-:W0:Y:S01]  /*f710*/  LDCU.64 UR4, c[0x4][0x128] ;  /* 0x01002500ff0477ac */ /* 0x000e220008000a00 */
[----:B------:R-:W-:Y:S02]  /*f720*/  HFMA2 R8, -RZ, RZ, 0, 4.64916229248046875e-06 ;  /* 0x0000004eff087431 */ /* 0x000fe400000001ff */
[----:B------:R-:W-:Y:S01]  /*f730*/  IMAD.MOV.U32 R12, RZ, RZ, 0x1 ;  /* 0x00000001ff0c7424 */ /* 0x000fe200078e00ff */
[----:B------:R-:W1:Y:S01]  /*f740*/  LDCU.64 UR6, c[0x4][0x130] ;  /* 0x01002600ff0677ac */ /* 0x000e620008000a00 */
[----:B------:R-:W2:Y:S01]  /*f750*/  LDC.64 R2, c[0x4][R2] ;  /* 0x0100000002027b82 */ /* 0x000ea20000000a00 */
[----:B------:R-:W-:Y:S01]  /*f760*/  IMAD.MOV.U32 R13, RZ, RZ, RZ ;  /* 0x000000ffff0d7224 */ /* 0x000fe200078e00ff */
[----:B------:R-:W4:Y:S01]  /*f770*/  LDCU.64 UR8, c[0x4][0x18] ;  /* 0x01000300ff0877ac */ /* 0x000f220008000a00 */
[----:B0-----:R-:W-:Y:S01]  /*f780*/  MOV R4, UR4 ;  /* 0x0000000400047c02 */ /* 0x001fe20008000f00 */
[----:B------:R-:W-:-:S02]  /*f790*/  IMAD.U32 R5, RZ, RZ, UR5 ;  /* 0x00000005ff057e24 */ /* 0x000fc4000f8e00ff */
[----:B-1----:R-:W-:Y:S01]  /*f7a0*/  IMAD.U32 R6, RZ, RZ, UR6 ;  /* 0x00000006ff067e24 */ /* 0x002fe2000f8e00ff */
[----:B------:R-:W-:Y:S01]  /*f7b0*/  MOV R7, UR7 ;  /* 0x0000000700077c02 */ /* 0x000fe20008000f00 */
[----:B----4-:R-:W-:Y:S02]  /*f7c0*/  IMAD.U32 R10, RZ, RZ, UR8 ;  /* 0x00000008ff0a7e24 */ /* 0x010fe4000f8e00ff */
[----:B------:R-:W-:-:S07]  /*f7d0*/  IMAD.U32 R11, RZ, RZ, UR9 ;  /* 0x00000009ff0b7e24 */ /* 0x000fce000f8e00ff */
[----:B------:R-:W-:-:S07]  /*f7e0*/  LEPC R20, `(.L_x_3311) ;  /* 0x000000001014794e */ /* 0x000fce0000000000 */
[----:B--23-5:R-:W-:Y:S05]  /*f7f0*/  CALL.ABS.NOINC R2 ;  /* 0x0000000002007343 */ /* 0x02cfea0003c00000 */
.L_x_3311:
[----:B------:R-:W-:Y:S01]  /*f800*/  MOV R23, RZ ;  /* 0x000000ff00177202 */ /* 0x000fe20000000f00 */
[----:B------:R-:W-:Y:S06]  /*f810*/  BRA `(.L_x_3290) ;  /* 0x0000000000147947 */ /* 0x000fec0003800000 */
.L_x_3310:
[----:B------:R-:W2:Y:S02]  /*f820*/  LDG.E.64 R2, desc[UR36][R2.64] ;  /* 0x0000002402027981 */ /* 0x000ea4000c1e1b00 */
[----:B--2---:R0:W1:Y:S01]  /*f830*/  I2F.U64 R23, R2 ;  /* 0x0000000200177312 */ /* 0x0040620000301000 */
[----:B------:R-:W-:Y:S05]  /*f840*/  BRA `(.L_x_3290) ;  /* 0x0000000000087947 */ /* 0x000fea0003800000 */
.L_x_3309:
[----:B------:R-:W2:Y:S02]  /*f850*/  LDG.E R2, desc[UR36][R2.64] ;  /* 0x0000002402027981 */ /* 0x000ea4000c1e1900 */
[----:B--2---:R-:W-:-:S07]  /*f860*/  I2FP.F32.U32 R23, R2 ;  /* 0x0000000200177245 */ /* 0x004fce0000201000 */
.L_x_3290:
[----:B------:R-:W-:Y:S05]  /*f870*/  BSYNC.RECONVERGENT B6 ;  /* 0x0000000000067941 */ /* 0x000fea0003800200 */
.L_x_3284:
[----:B------:R-:W0:Y:S01]  /*f880*/  LDCU.64 UR6, c[0x0][0x6c8] ;  /* 0x0000d900ff0677ac */ /* 0x000e220008000a00 */
[----:B------:R-:W-:Y:S01]  /*f890*/  BSSY.RECONVERGENT B6, `(.L_x_3312) ;  /* 0x00000dd000067945 */ /* 0x000fe20003800200 */
        /* <DEDUP_REMOVED lines=16> */
.L_x_3316:
[----:B------:R-:W2:Y:S02]  /*f9a0*/  LDG.E.U8 R2, desc[UR36][R2.64] ;  /* 0x0000002402027981 */ /* 0x000ea4000c1e1100 */
[----:B--2---:R-:W-:Y:S01]  /*f9b0*/  I2FP.F32.U32 R22, R2 ;  /* 0x0000000200167245 */ /* 0x004fe20000201000 */
[----:B------:R-:W-:Y:S06]  /*f9c0*/  BRA `(.L_x_3318) ;  /* 0x0000000c00247947 */ /* 0x000fec0003800000 */
.L_x_3315:
        /* <DEDUP_REMOVED lines=9> */
.L_x_3320:
[----:B------:R-:W2:Y:S02]  /*fa60*/  LDG.E R2, desc[UR36][R2.64] ;  /* 0x0000002402027981 */ /* 0x000ea4000c1e1900 */
[----:B--2---:R-:W-:Y:S01]  /*fa70*/  I2FP.F32.S32 R22, R2 ;  /* 0x0000000200167245 */ /* 0x004fe20000201400 */
[----:B------:R-:W-:Y:S06]  /*fa80*/  BRA `(.L_x_3318) ;  /* 0x0000000800f47947 */ /* 0x000fec0003800000 */
.L_x_3319:
[----:B------:R-:W2:Y:S02]  /*fa90*/  LDG.E.U16 R2, desc[UR36][R2.64] ;  /* 0x0000002402027981 */ /* 0x000ea4000c1e1500 */
[----:B--2---:R0:W2:Y:S01]  /*faa0*/  I2F.S16 R22, R2 ;  /* 0x0000000200167306 */ /* 0x0040a20000101400 */
[----:B------:R-:W-:Y:S05]  /*fab0*/  BRA `(.L_x_3318) ;  /* 0x0000000800e87947 */ /* 0x000fea0003800000 */
.L_x_3314:
        /* <DEDUP_REMOVED lines=8> */
.L_x_3322:
[----:B------:R-:W2:Y:S02]  /*fb40*/  LDG.E.U16 R2, desc[UR36][R2.64] ;  /* 0x0000002402027981 */ /* 0x000ea4000c1e1500 */
[----:B--2---:R-:W-:Y:S01]  /*fb50*/  HADD2.F32 R22, -RZ, R2.H0_H0 ;  /* 0x20000002ff167230 */ /* 0x004fe20000004100 */
[----:B------:R-:W-:Y:S06]  /*fb60*/  BRA `(.L_x_3318) ;  /* 0x0000000800bc7947 */ /* 0x000fec0003800000 */
.L_x_3321:
        /* <DEDUP_REMOVED lines=8> */
.L_x_3324:
[----:B------:R-:W2:Y:S02]  /*fbf0*/  LDG.E.U16 R2, desc[UR36][R2.64] ;  /* 0x0000002402027981 */ /* 0x000ea4000c1e1500 */
[----:B--2---:R-:W-:Y:S01]  /*fc00*/  HADD2.F32 R22, -RZ, R2.H0_H0 ;  /* 0x20000002ff167230 */ /* 0x004fe20000004100 */
[----:B------:R-:W-:Y:S06]  /*fc10*/  BRA `(.L_x_3318) ;  /* 0x0000000800907947 */ /* 0x000fec0003800000 */
.L_x_3323:
[----:B------:R-:W2:Y:S01]  /*fc20*/  LDG.E.64 R2, desc[UR36][R2.64] ;  /* 0x0000002402027981 */ /* 0x000ea2000c1e1b00 */
[----:B------:R-:W-:Y:S01]  /*fc30*/  UMOV UR4, 0xf0000000 ;  /* 0xf000000000047882 */ /* 0x000fe20000000000 */
[----:B------:R-:W-:Y:S01]  /*fc40*/  UMOV UR5, 0x380fffff ;  /* 0x380fffff00057882 */ /* 0x000fe20000000000 */
[----:B--2---:R-:W0:Y:S01]  /*fc50*/  F2F.F32.F64 R22, R2 ;  /* 0x0000000200167310 */ /* 0x004e220000301000 */
[----:B------:R-:W-:-:S14]  /*fc60*/  DSETP.GEU.AND P0, PT, |R2|, UR4, PT ;  /* 0x0000000402007e2a */ /* 0x000fdc000bf0e200 */
[----:B0-----:R-:W-:Y:S01]  /*fc70*/  @!P0 FMUL R22, R22, 1.175494350822287508e-38 ;  /* 0x0080000016168820 */ /* 0x001fe20000400000 */
[----:B------:R-:W-:Y:S06]  /*fc80*/  BRA `(.L_x_3318) ;  /* 0x0000000800747947 */ /* 0x000fec0003800000 */
.L_x_3313:
        /* <DEDUP_REMOVED lines=12> */
.L_x_3327:
[----:B------:R-:W2:Y:S01]  /*fd50*/  LDG.E.64 R2, desc[UR36][R2.64] ;  /* 0x0000002402027981 */ /* 0x000ea2000c1e1b00 */
[----:B------:R-:W-:Y:S01]  /*fd60*/  UMOV UR4, 0xf0000000 ;  /* 0xf000000000047882 */ /* 0x000fe20000000000 */
[----:B------:R-:W-:Y:S01]  /*fd70*/  UMOV UR5, 0x380fffff ;  /* 0x380fffff00057882 */ /* 0x000fe20000000000 */
[----:B--2---:R-:W0:Y:S01]  /*fd80*/  F2F.F32.F64 R22, R2 ;  /* 0x0000000200167310 */ /* 0x004e220000301000 */
[----:B------:R-:W-:-:S14]  /*fd90*/  DSETP.GEU.AND P0, PT, |R2|, UR4, PT ;  /* 0x0000000402007e2a */ /* 0x000fdc000bf0e200 */
[----:B0-----:R-:W-:Y:S01]  /*fda0*/  @!P0 FMUL R22, R22, 1.175494350822287508e-38 ;  /* 0x0080000016168820 */ /* 0x001fe20000400000 */
[----:B------:R-:W-:Y:S06]  /*fdb0*/  BRA `(.L_x_3318) ;  /* 0x0000000800287947 */ /* 0x000fec0003800000 */
.L_x_3326:
        /* <DEDUP_REMOVED lines=25> */
.L_x_3329:
[----:B------:R-:W2:Y:S02]  /*ff50*/  LDG.E.U8 R2, desc[UR36][R2.64] ;  /* 0x0000002402027981 */ /* 0x000ea4000c1e1100 */
[C---:B--2---:R-:W-:Y:S01]  /*ff60*/  SHF.L.U32 R0, R2.reuse, 0x19, RZ ;  /* 0x0000001902007819 */ /* 0x044fe200000006ff */
        /* <DEDUP_REMOVED lines=10> */
.L_x_3328:
[----:B------:R-:W2:Y:S02]  /*10010*/  LDG.E.U16 R2, desc[UR36][R2.64] ;  /* 0x0000002402027981 */ /* 0x000ea4000c1e1500 */
[----:B--2---:R-:W-:Y:S01]  /*10020*/  IMAD.U32 R22, R2, 0x10000, RZ ;  /* 0x0001000002167824 */ /* 0x004fe200078e00ff */
[----:B------:R-:W-:Y:S06]  /*10030*/  BRA `(.L_x_3318) ;  /* 0x0000000400887947 */ /* 0x000fec0003800000 */
.L_x_3325:
        /* <DEDUP_REMOVED lines=11> */
.L_x_3332:
        /* <DEDUP_REMOVED lines=20> */
.L_x_3334:
[----:B------:R-:W-:Y:S05]  /*10230*/  BSYNC.RECONVERGENT B0 ;  /* 0x0000000000007941 */ /* 0x000fea0003800200 */
.L_x_3333:
[----:B------:R-:W-:Y:S01]  /*10240*/  IMAD.SHL.U32 R0, R0, 0x100000, RZ ;  /* 0x0010000000007824 */ /* 0x000fe200078e00ff */
[----:B------:R-:W-:-:S04]  /*10250*/  LEA R2, R2, 0x3b800000, 0x17 ;  /* 0x3b80000002027811 */ /* 0x000fc800078eb8ff */
[----:B------:R-:W-:Y:S01]  /*10260*/  LOP3.LUT R22, R2, R0, R7, 0xfe, !PT ;  /* 0x0000000002167212 */ /* 0x000fe200078efe07 */
[----:B------:R-:W-:Y:S06]  /*10270*/  BRA `(.L_x_3318) ;  /* 0x0000000000f87947 */ /* 0x000fec0003800000 */
.L_x_3331:
        /* <DEDUP_REMOVED lines=20> */
.L_x_3336:
[----:B------:R-:W-:Y:S05]  /*103c0*/  BSYNC.RECONVERGENT B0 ;  /* 0x0000000000007941 */ /* 0x000fea0003800200 */
.L_x_3335:
[----:B------:R-:W-:Y:S02]  /*103d0*/  SHF.L.U32 R0, R0, 0x15, RZ ;  /* 0x0000001500007819 */ /* 0x000fe400000006ff */
[----:B------:R-:W-:-:S04]  /*103e0*/  LEA R2, R2, 0x37800000, 0x17 ;  /* 0x3780000002027811 */ /* 0x000fc800078eb8ff */
[----:B------:R-:W-:Y:S01]  /*103f0*/  LOP3.LUT R22, R2, R0, R7, 0xfe, !PT ;  /* 0x0000000002167212 */ /* 0x000fe200078efe07 */
[----:B------:R-:W-:Y:S06]  /*10400*/  BRA `(.L_x_3318) ;  /* 0x0000000000947947 */ /* 0x000fec0003800000 */
.L_x_3330:
        /* <DEDUP_REMOVED lines=11> */
[----:B------:R-:W-:Y:S01]  /*104c0*/  @!P0 IMAD.MOV.U32 R22, RZ, RZ, 0x7f800001 ;  /* 0x7f800001ff168424 */ /* 0x000fe200078e00ff */
[----:B------:R-:W-:Y:S01]  /*104d0*/  @P0 SHF.L.U32 R22, R2, 0x17, RZ ;  /* 0x0000001702160819 */ /* 0x000fe200000006ff */
[----:B------:R-:W-:Y:S06]  /*104e0*/  BRA `(.L_x_3318) ;  /* 0x00000000005c7947 */ /* 0x000fec0003800000 */
.L_x_3317:
[----:B------:R-:W-:Y:S01]  /*104f0*/  MOV R2, 0x0 ;  /* 0x0000000000027802 */ /* 0x000fe20000000f00 */
[----:B------:R-:W0:Y:S01]  /*10500*/  LDCU.64 UR4, c[0x4][0x128] ;  /* 0x01002500ff0477ac */ /* 0x000e220008000a00 */
[----:B------:R-:W-:Y:S02]  /*10510*/  HFMA2 R13, -RZ, RZ, 0, 0 ;  /* 0x00000000ff0d7431 */ /* 0x000fe400000001ff */
[----:B------:R-:W-:Y:S01]  /*10520*/  IMAD.MOV.U32 R8, RZ, RZ, 0x4e ;  /* 0x0000004eff087424 */ /* 0x000fe200078e00ff */
[----:B------:R-:W2:Y:S01]  /*10530*/  LDCU.64 UR6, c[0x4][0x130] ;  /* 0x01002600ff0677ac */ /* 0x000ea20008000a00 */
[----:B------:R-:W1:Y:S01]  /*10540*/  LDC.64 R2, c[0x4][R2] ;  /* 0x0100000002027b82 */ /* 0x000e620000000a00 */
[----:B------:R-:W-:Y:S01]  /*10550*/  IMAD.MOV.U32 R12, RZ, RZ, 0x1 ;  /* 0x00000001ff0c7424 */ /* 0x000fe200078e00ff */
[----:B------:R-:W3:Y:S01]  /*10560*/  LDCU.64 UR8, c[0x4][0x18] ;  /* 0x01000300ff0877ac */ /* 0x000ee20008000a00 */
[----:B0-----:R-:W-:Y:S02]  /*10570*/  IMAD.U32 R4, RZ, RZ, UR4 ;  /* 0x00000004ff047e24 */ /* 0x001fe4000f8e00ff */
[----:B------:R-:W-:Y:S01]  /*10580*/  IMAD.U32 R5, RZ, RZ, UR5 ;  /* 0x00000005ff057e24 */ /* 0x000fe2000f8e00ff */
[----:B--2---:R-:W-:Y:S01]  /*10590*/  MOV R6, UR6 ;  /* 0x0000000600067c02 */ /* 0x004fe20008000f00 */
[----:B------:R-:W-:-:S02]  /*105a0*/  IMAD.U32 R7, RZ, RZ, UR7 ;  /* 0x00000007ff077e24 */ /* 0x000fc4000f8e00ff */
[----:B---3--:R-:W-:Y:S01]  /*105b0*/  IMAD.U32 R10, RZ, RZ, UR8 ;  /* 0x00000008ff0a7e24 */ /* 0x008fe2000f8e00ff */
[----:B------:R-:W-:-:S07]  /*105c0*/  MOV R11, UR9 ;  /* 0x00000009000b7c02 */ /* 0x000fce0008000f00 */
[----:B------:R-:W-:-:S07]  /*105d0*/  LEPC R20, `(.L_x_3339) ;  /* 0x000000001014794e */ /* 0x000fce0000000000 */
[----:B-1--45:R-:W-:Y:S05]  /*105e0*/  CALL.ABS.NOINC R2 ;  /* 0x0000000002007343 */ /* 0x032fea0003c00000 */
.L_x_3339:
[----:B------:R-:W-:Y:S01]  /*105f0*/  IMAD.MOV.U32 R22, RZ, RZ, RZ ;  /* 0x000000ffff167224 */ /* 0x000fe200078e00ff */
[----:B------:R-:W-:Y:S06]  /*10600*/  BRA `(.L_x_3318) ;  /* 0x0000000000147947 */ /* 0x000fec0003800000 */
.L_x_3338:
[----:B------:R-:W2:Y:S02]  /*10610*/  LDG.E.64 R2, desc[UR36][R2.64] ;  /* 0x0000002402027981 */ /* 0x000ea4000c1e1b00 */
[----:B--2---:R0:W2:Y:S01]  /*10620*/  I2F.U64 R22, R2 ;  /* 0x0000000200167312 */ /* 0x0040a20000301000 */
[----:B------:R-:W-:Y:S05]  /*10630*/  BRA `(.L_x_3318) ;  /* 0x0000000000087947 */ /* 0x000fea0003800000 */
.L_x_3337:
[----:B------:R-:W2:Y:S02]  /*10640*/  LDG.E R2, desc[UR36][R2.64] ;  /* 0x0000002402027981 */ /* 0x000ea4000c1e1900 */
[----:B--2---:R-:W-:-:S07]  /*10650*/  I2FP.F32.U32 R22, R2 ;  /* 0x0000000200167245 */ /* 0x004fce0000201000 */
.L_x_3318:
[----:B------:R-:W-:Y:S05]  /*10660*/  BSYNC.RECONVERGENT B6 ;  /* 0x0000000000067941 */ /* 0x000fea0003800200 */
.L_x_3312:
        /* <DEDUP_REMOVED lines=18> */
.L_x_3344:
[----:B------:R-:W2:Y:S02]  /*10790*/  LDG.E.U8 R0, desc[UR36][R2.64] ;  /* 0x0000002402007981 */ /* 0x000ea4000c1e1100 */
[----:B--2---:R-:W-:Y:S01]  /*107a0*/  I2FP.F32.U32 R0, R0 ;  /* 0x0000000000007245 */ /* 0x004fe20000201000 */
[----:B------:R-:W-:Y:S06]  /*107b0*/  BRA `(.L_x_3346) ;  /* 0x0000000c00247947 */ /* 0x000fec0003800000 */
.L_x_3343:
        /* <DEDUP_REMOVED lines=9> */
.L_x_3348:
[----:B------:R-:W2:Y:S02]  /*10850*/  LDG.E R0, desc[UR36][R2.64] ;  /* 0x0000002402007981 */ /* 0x000ea4000c1e1900 */
[----:B--2---:R-:W-:Y:S01]  /*10860*/  I2FP.F32.S32 R0, R0 ;  /* 0x0000000000007245 */ /* 0x004fe20000201400 */
[----:B------:R-:W-:Y:S06]  /*10870*/  BRA `(.L_x_3346) ;  /* 0x0000000800f47947 */ /* 0x000fec0003800000 */
.L_x_3347:
[----:B------:R-:W2:Y:S02]  /*10880*/  LDG.E.U16 R0, desc[UR36][R2.64] ;  /* 0x0000002402007981 */ /* 0x000ea4000c1e1500 */
[----:B--2---:R-:W0:Y:S01]  /*10890*/  I2F.S16 R0, R0 ;  /* 0x0000000000007306 */ /* 0x004e220000101400 */
[----:B------:R-:W-:Y:S05]  /*108a0*/  BRA `(.L_x_3346) ;  /* 0x0000000800e87947 */ /* 0x000fea0003800000 */
.L_x_3342:
        /* <DEDUP_REMOVED lines=8> */
.L_x_3350:
[----:B------:R-:W2:Y:S02]  /*10930*/  LDG.E.U16 R0, desc[UR36][R2.64] ;  /* 0x0000002402007981 */ /* 0x000ea4000c1e1500 */
[----:B--2---:R-:W-:Y:S01]  /*10940*/  HADD2.F32 R0, -RZ, R0.H0_H0 ;  /* 0x20000000ff007230 */ /* 0x004fe20000004100 */
[----:B------:R-:W-:Y:S06]  /*10950*/  BRA `(.L_x_3346) ;  /* 0x0000000800bc7947 */ /* 0x000fec0003800000 */
.L_x_3349:
        /* <DEDUP_REMOVED lines=8> */
.L_x_3352:
[----:B------:R-:W2:Y:S02]  /*109e0*/  LDG.E.U16 R0, desc[UR36][R2.64] ;  /* 0x0000002402007981 */ /* 0x000ea4000c1e1500 */
[----:B--2---:R-:W-:Y:S01]  /*109f0*/  HADD2.F32 R0, -RZ, R0.H0_H0 ;  /* 0x20000000ff007230 */ /* 0x004fe20000004100 */
[----:B------:R-:W-:Y:S06]  /*10a00*/  BRA `(.L_x_3346) ;  /* 0x0000000800907947 */ /* 0x000fec0003800000 */
.L_x_3351:
[----:B------:R-:W2:Y:S01]  /*10a10*/  LDG.E.64 R2, desc[UR36][R2.64] ;  /* 0x0000002402027981 */ /* 0x000ea2000c1e1b00 */
[----:B------:R-:W-:Y:S01]  /*10a20*/  UMOV UR4, 0xf0000000 ;  /* 0xf000000000047882 */ /* 0x000fe20000000000 */
[----:B------:R-:W-:Y:S01]  /*10a30*/  UMOV UR5, 0x380fffff ;  /* 0x380fffff00057882 */ /* 0x000fe20000000000 */
[----:B--2---:R-:W0:Y:S01]  /*10a40*/  F2F.F32.F64 R0, R2 ;  /* 0x0000000200007310 */ /* 0x004e220000301000 */
[----:B------:R-:W-:-:S14]  /*10a50*/  DSETP.GEU.AND P0, PT, |R2|, UR4, PT ;  /* 0x0000000402007e2a */ /* 0x000fdc000bf0e200 */
[----:B0-----:R-:W-:Y:S01]  /*10a60*/  @!P0 FMUL R0, R0, 1.175494350822287508e-38 ;  /* 0x0080000000008820 */ /* 0x001fe20000400000 */
[----:B------:R-:W-:Y:S06]  /*10a70*/  BRA `(.L_x_3346) ;  /* 0x0000000800747947 */ /* 0x000fec0003800000 */
.L_x_3341:
        /* <DEDUP_REMOVED lines=12> */
.L_x_3355:
[----:B------:R-:W2:Y:S01]  /*10b40*/  LDG.E.64 R2, desc[UR36][R2.64] ;  /* 0x0000002402027981 */ /* 0x000ea2000c1e1b00 */
[----:B------:R-:W-:Y:S01]  /*10b50*/  UMOV UR4, 0xf0000000 ;  /* 0xf000000000047882 */ /* 0x000fe20000000000 */
[----:B------:R-:W-:Y:S01]  /*10b60*/  UMOV UR5, 0x380fffff ;  /* 0x380fffff00057882 */ /* 0x000fe20000000000 */
[----:B--2---:R-:W0:Y:S01]  /*10b70*/  F2F.F32.F64 R0, R2 ;  /* 0x0000000200007310 */ /* 0x004e220000301000 */
[----:B------:R-:W-:-:S14]  /*10b80*/  DSETP.GEU.AND P0, PT, |R2|, UR4, PT ;  /* 0x0000000402007e2a */ /* 0x000fdc000bf0e200 */
[----:B0-----:R-:W-:Y:S01]  /*10b90*/  @!P0 FMUL R0, R0, 1.175494350822287508e-38 ;  /* 0x0080000000008820 */ /* 0x001fe20000400000 */
[----:B------:R-:W-:Y:S06]  /*10ba0*/  BRA `(.L_x_3346) ;  /* 0x0000000800287947 */ /* 0x000fec0003800000 */
.L_x_3354:
        /* <DEDUP_REMOVED lines=25> */
.L_x_3357:
        /* <DEDUP_REMOVED lines=12> */
.L_x_3356:
[----:B------:R-:W2:Y:S02]  /*10e00*/  LDG.E.U16 R0, desc[UR36][R2.64] ;  /* 0x0000002402007981 */ /* 0x000ea4000c1e1500 */
[----:B--2---:R-:W-:Y:S01]  /*10e10*/  SHF.L.U32 R0, R0, 0x10, RZ ;  /* 0x0000001000007819 */ /* 0x004fe200000006ff */
[----:B------:R-:W-:Y:S06]  /*10e20*/  BRA `(.L_x_3346) ;  /* 0x0000000400887947 */ /* 0x000fec0003800000 */
.L_x_3353:
        /* <DEDUP_REMOVED lines=11> */
.L_x_3360:
        /* <DEDUP_REMOVED lines=20> */
.L_x_3362:
[----:B------:R-:W-:Y:S05]  /*11020*/  BSYNC.RECONVERGENT B0 ;  /* 0x0000000000007941 */ /* 0x000fea0003800200 */
.L_x_3361:
[----:B------:R-:W-:Y:S01]  /*11030*/  IMAD.SHL.U32 R0, R0, 0x100000, RZ ;  /* 0x0010000000007824 */ /* 0x000fe200078e00ff */
[----:B------:R-:W-:-:S04]  /*11040*/  LEA R2, R2, 0x3b800000, 0x17 ;  /* 0x3b80000002027811 */ /* 0x000fc800078eb8ff */
[----:B------:R-:W-:Y:S01]  /*11050*/  LOP3.LUT R0, R2, R0, R7, 0xfe, !PT ;  /* 0x0000000002007212 */ /* 0x000fe200078efe07 */
[----:B------:R-:W-:Y:S06]  /*11060*/  BRA `(.L_x_3346) ;  /* 0x0000000000f87947 */ /* 0x000fec0003800000 */
.L_x_3359:
        /* <DEDUP_REMOVED lines=20> */
.L_x_3364:
[----:B------:R-:W-:Y:S05]  /*111b0*/  BSYNC.RECONVERGENT B0 ;  /* 0x0000000000007941 */ /* 0x000fea0003800200 */
.L_x_3363:
[----:B------:R-:W-:Y:S01]  /*111c0*/  IMAD.SHL.U32 R0, R0, 0x200000, RZ ;  /* 0x0020000000007824 */ /* 0x000fe200078e00ff */
[----:B------:R-:W-:-:S04]  /*111d0*/  LEA R2, R2, 0x37800000, 0x17 ;  /* 0x3780000002027811 */ /* 0x000fc800078eb8ff */
[----:B------:R-:W-:Y:S01]  /*111e0*/  LOP3.LUT R0, R2, R0, R7, 0xfe, !PT ;  /* 0x0000000002007212 */ /* 0x000fe200078efe07 */
[----:B------:R-:W-:Y:S06]  /*111f0*/  BRA `(.L_x_3346) ;  /* 0x0000000000947947 */ /* 0x000fec0003800000 */
.L_x_3358:
        /* <DEDUP_REMOVED lines=14> */
.L_x_3345:
        /* <DEDUP_REMOVED lines=15> */
[----:B--2-45:R-:W-:Y:S05]  /*113d0*/  CALL.ABS.NOINC R2 ;  /* 0x0000000002007343 */ /* 0x034fea0003c00000 */
.L_x_3367:
[----:B------:R-:W-:Y:S01]  /*113e0*/  IMAD.MOV.U32 R0, RZ, RZ, RZ ;  /* 0x000000ffff007224 */ /* 0x000fe200078e00ff */
[----:B------:R-:W-:Y:S06]  /*113f0*/  BRA `(.L_x_3346) ;  /* 0x0000000000147947 */ /* 0x000fec0003800000 */
.L_x_3366:
[----:B------:R-:W2:Y:S02]  /*11400*/  LDG.E.64 R2, desc[UR36][R2.64] ;  /* 0x0000002402027981 */ /* 0x000ea4000c1e1b00 */
[----:B--2---:R0:W2:Y:S01]  /*11410*/  I2F.U64 R0, R2 ;  /* 0x0000000200007312 */ /* 0x0040a20000301000 */
[----:B------:R-:W-:Y:S05]  /*11420*/  BRA `(.L_x_3346) ;  /* 0x0000000000087947 */ /* 0x000fea0003800000 */
.L_x_3365:
[----:B------:R-:W2:Y:S02]  /*11430*/  LDG.E R0, desc[UR36][R2.64] ;  /* 0x0000002402007981 */ /* 0x000ea4000c1e1900 */
[----:B--2---:R-:W-:-:S07]  /*11440*/  I2FP.F32.U32 R0, R0 ;  /* 0x0000000000007245 */ /* 0x004fce0000201000 */
.L_x_3346:
[----:B------:R-:W-:Y:S05]  /*11450*/  BSYNC.RECONVERGENT B6 ;  /* 0x0000000000067941 */ /* 0x000fea0003800200 */
.L_x_3340:
[----:B-1--45:R-:W-:Y:S01]  /*11460*/  FMUL.FTZ R23, R23, -1.4426950216293334961 ;  /* 0xbfb8aa3b17177820 */ /* 0x032fe20000410000 */
[----:B------:R-:W0:Y:S01]  /*11470*/  LDCU.64 UR6, c[0x0][0x6b0] ;  /* 0x0000d600ff0677ac */ /* 0x000e220008000a00 */
[----:B------:R-:W-:-:S04]  /*11480*/  UPRMT UR4, UR43, 0x9910, URZ ;  /* 0x000099102b047896 */ /* 0x000fc800080000ff */
[----:B------:R-:W1:Y:S01]  /*11490*/  MUFU.EX2 R23, R23 ;  /* 0x0000001700177308 */ /* 0x000e620000000800 */
[----:B------:R-:W-:Y:S01]  /*114a0*/  UISETP.GT.AND UP0, UPT, UR4, 0x9, UPT ;  /* 0x000000090400788c */ /* 0x000fe2000bf04270 */
[----:B0-----:R-:W-:Y:S01]  /*114b0*/  IADD3 R2, P0, PT, R16, UR6, RZ ;  /* 0x0000000610027c10 */ /* 0x001fe2000ff1e0ff */
[----:B-1----:R-:W-:-:S03]  /*114c0*/  FADD.FTZ R4, R23, 1 ;  /* 0x3f80000017047421 */ /* 0x002fc60000010000 */
[----:B------:R-:W-:Y:S02]  /*114d0*/  IADD3.X R3, PT, PT, RZ, UR7, RZ, P0, !PT ;  /* 0x00000007ff037c10 */ /* 0x000fe400087fe4ff */
[----:B------:R-:W2:Y:S02]  /*114e0*/  MUFU.RCP R5, R4 ;  /* 0x0000000400057308 */ /* 0x000ea40000001000 */
[----:B--2---:R-:W-:-:S04]  /*114f0*/  FFMA.FTZ R0, R5, -R0, R0 ;  /* 0x8000000005007223 */ /* 0x004fc80000010000 */
[----:B---3--:R-:W-:-:S04]  /*11500*/  FMUL.FTZ R0, R0, R19 ;  /* 0x0000001300007220 */ /* 0x008fc80000410000 */
        /* <DEDUP_REMOVED lines=13> */
.L_x_3371:
[----:B------:R-:W0:Y:S02]  /*115e0*/  F2I.S64.TRUNC R22, R22 ;  /* 0x0000001600167311 */ /* 0x000e24000020d900 */
[----:B0-----:R-:W-:-:S05]  /*115f0*/  IMAD.MOV.U32 R5, RZ, RZ, R22 ;  /* 0x000000ffff057224 */ /* 0x001fca00078e0016 */
[----:B------:R3:W-:Y:S01]  /*11600*/  STG.E.U8 desc[UR36][R2.64], R5 ;  /* 0x0000000502007986 */ /* 0x0007e2000c101124 */
[----:B------:R-:W-:Y:S05]  /*11610*/  BRA `(.L_x_3373) ;  /* 0x0000000c00287947 */ /* 0x000fea0003800000 */
.L_x_3370:
        /* <DEDUP_REMOVED lines=9> */
.L_x_3375:
[----:B------:R-:W0:Y:S02]  /*116b0*/  F2I.FTZ.TRUNC.NTZ R5, R22 ;  /* 0x0000001600057305 */ /* 0x000e24000021f100 */
[----:B0-----:R1:W-:Y:S01]  /*116c0*/  STG.E desc[UR36][R2.64], R5 ;  /* 0x0000000502007986 */ /* 0x0013e2000c101924 */
[----:B------:R-:W-:Y:S05]  /*116d0*/  BRA `(.L_x_3373) ;  /* 0x0000000800f87947 */ /* 0x000fea0003800000 */
.L_x_3374:
[----:B------:R-:W0:Y:S02]  /*116e0*/  F2I.FTZ.TRUNC.NTZ R5, R22 ;  /* 0x0000001600057305 */ /* 0x000e24000021f100 */
[----:B0-----:R2:W-:Y:S01]  /*116f0*/  STG.E.U16 desc[UR36][R2.64], R5 ;  /* 0x0000000502007986 */ /* 0x0015e2000c101524 */
[----:B------:R-:W-:Y:S05]  /*11700*/  BRA `(.L_x_3373) ;  /* 0x0000000800ec7947 */ /* 0x000fea0003800000 */
.L_x_3369:
        /* <DEDUP_REMOVED lines=8> */
.L_x_3377:
[----:B------:R-:W-:-:S05]  /*11790*/  F2FP.F16.F32.PACK_AB R22, RZ, R22 ;  /* 0x00000016ff16723e */ /* 0x000fca00000000ff */
[----:B------:R0:W-:Y:S01]  /*117a0*/  STG.E.U16 desc[UR36][R2.64], R22 ;  /* 0x0000001602007986 */ /* 0x0001e2000c101524 */
[----:B------:R-:W-:Y:S05]  /*117b0*/  BRA `(.L_x_3373) ;  /* 0x0000000800c07947 */ /* 0x000fea0003800000 */
.L_x_3376:
        /* <DEDUP_REMOVED lines=9> */
.L_x_3379:
[----:B------:R-:W-:-:S04]  /*11850*/  F2FP.F16.F32.PACK_AB R5, RZ, R22 ;  /* 0x00000016ff05723e */ /* 0x000fc800000000ff */
[----:B------:R-:W-:-:S05]  /*11860*/  PRMT R5, R5, 0x5410, RZ ;  /* 0x0000541005057816 */ /* 0x000fca00000000ff */
[----:B------:R0:W-:Y:S01]  /*11870*/  STG.E desc[UR36][R2.64], R5 ;  /* 0x0000000502007986 */ /* 0x0001e2000c101924 */
[----:B------:R-:W-:Y:S05]  /*11880*/  BRA `(.L_x_3373) ;  /* 0x00000008008c7947 */ /* 0x000fea0003800000 */
.L_x_3378:
[----:B------:R-:W-:-:S06]  /*11890*/  FMUL.FTZ R4, R22, 1 ;  /* 0x3f80000016047820 */ /* 0x000fcc0000410000 */
[----:B------:R-:W0:Y:S02]  /*118a0*/  F2F.F64.F32 R4, R4 ;  /* 0x0000000400047310 */ /* 0x000e240000201800 */
[----:B0-----:R0:W-:Y:S01]  /*118b0*/  STG.E.64 desc[UR36][R2.64], R4 ;  /* 0x0000000402007986 */ /* 0x0011e2000c101b24 */
[----:B------:R-:W-:Y:S05]  /*118c0*/  BRA `(.L_x_3373) ;  /* 0x00000008007c7947 */ /* 0x000fea0003800000 */
.L_x_3368:
        /* <DEDUP_REMOVED lines=13> */
.L_x_3383:
        /* <DEDUP_REMOVED lines=16> */
.L_x_3386:
[----:B------:R-:W-:-:S04]  /*11aa0*/  SHF.R.U32.HI R22, RZ, 0x18, R22 ;  /* 0x00000018ff167819 */ /* 0x000fc80000011616 */
[----:B------:R-:W-:-:S04]  /*11ab0*/  LOP3.LUT R5, R5, 0x80, R22, 0xf8, !PT ;  /* 0x0000008005057812 */ /* 0x000fc800078ef816 */
[----:B------:R-:W-:-:S07]  /*11ac0*/  PRMT R0, R5, 0x7610, R0 ;  /* 0x0000761005007816 */ /* 0x000fce0000000000 */
.L_x_3385:
[----:B------:R-:W-:Y:S05]  /*11ad0*/  BSYNC.RECONVERGENT B0 ;  /* 0x0000000000007941 */ /* 0x000fea0003800200 */
.L_x_3384:
[----:B------:R0:W-:Y:S01]  /*11ae0*/  STG.E.U8 desc[UR36][R2.64], R0 ;  /* 0x0000000002007986 */ /* 0x0001e2000c101124 */
[----:B------:R-:W-:Y:S05]  /*11af0*/  BRA `(.L_x_3373) ;  /* 0x0000000400f07947 */ /* 0x000fea0003800000 */
.L_x_3382:
        /* <DEDUP_REMOVED lines=16> */
.L_x_3389:
[----:B------:R-:W-:-:S04]  /*11c00*/  SHF.R.U32.HI R22, RZ, 0x18, R22 ;  /* 0x00000018ff167819 */ /* 0x000fc80000011616 */
[----:B------:R-:W-:-:S04]  /*11c10*/  LOP3.LUT R5, R5, 0x80, R22, 0xf8, !PT ;  /* 0x0000008005057812 */ /* 0x000fc800078ef816 */
[----:B------:R-:W-:-:S07]  /*11c20*/  PRMT R0, R5, 0x7610, R0 ;  /* 0x0000761005007816 */ /* 0x000fce0000000000 */
.L_x_3388:
[----:B------:R-:W-:Y:S05]  /*11c30*/  BSYNC.RECONVERGENT B0 ;  /* 0x0000000000007941 */ /* 0x000fea0003800200 */
.L_x_3387:
[----:B------:R0:W-:Y:S01]  /*11c40*/  STG.E.U8 desc[UR36][R2.64], R0 ;  /* 0x0000000002007986 */ /* 0x0001e2000c101124 */
[----:B------:R-:W-:Y:S05]  /*11c50*/  BRA `(.L_x_3373) ;  /* 0x0000000400987947 */ /* 0x000fea0003800000 */
.L_x_3381:
        /* <DEDUP_REMOVED lines=21> */
.L_x_3391:
[----:B------:R-:W0:Y:S02]  /*11db0*/  F2I.U64.TRUNC R22, R22 ;  /* 0x0000001600167311 */ /* 0x000e24000020d800 */
[----:B0-----:R0:W-:Y:S01]  /*11dc0*/  STG.E.64 desc[UR36][R2.64], R22 ;  /* 0x0000001602007986 */ /* 0x0011e2000c101b24 */
[----:B------:R-:W-:Y:S05]  /*11dd0*/  BRA `(.L_x_3373) ;  /* 0x0000000400387947 */ /* 0x000fea0003800000 */
.L_x_3390:
[----:B------:R-:W0:Y:S02]  /*11de0*/  F2I.FTZ.U32.TRUNC.NTZ R5, R22 ;  /* 0x0000001600057305 */ /* 0x000e24000021f000 */
[----:B0-----:R0:W-:Y:S01]  /*11df0*/  STG.E desc[UR36][R2.64], R5 ;  /* 0x0000000502007986 */ /* 0x0011e2000c101924 */
[----:B------:R-:W-:Y:S05]  /*11e00*/  BRA `(.L_x_3373) ;  /* 0x00000004002c7947 */ /* 0x000fea0003800000 */
.L_x_3380:
        /* <DEDUP_REMOVED lines=10> */
.L_x_3393:
[----:B------:R-:W-:Y:S01]  /*11eb0*/  FMUL.FTZ R4, R22, 1 ;  /* 0x3f80000016047820 */ /* 0x000fe20000410000 */
[----:B------:R-:W-:-:S05]  /*11ec0*/  CS2R R6, SRZ ;  /* 0x0000000000067805 */ /* 0x000fca000001ff00 */
[----:B------:R-:W0:Y:S02]  /*11ed0*/  F2F.F64.F32 R4, R4 ;  /* 0x0000000400047310 */ /* 0x000e240000201800 */
[----:B0-----:R0:W-:Y:S01]  /*11ee0*/  STG.E.128 desc[UR36][R2.64], R4 ;  /* 0x0000000402007986 */ /* 0x0011e2000c101d24 */
[----:B------:R-:W-:Y:S05]  /*11ef0*/  BRA `(.L_x_3373) ;  /* 0x0000000000f07947 */ /* 0x000fea0003800000 */
.L_x_3392:
[----:B------:R-:W-:-:S09]  /*11f00*/  UISETP.NE.AND UP0, UPT, UR4, 0xf, UPT ;  /* 0x0000000f0400788c */ /* 0x000fd2000bf05270 */
[----:B------:R-:W-:Y:S05]  /*11f10*/  BRA.U !UP0, `(.L_x_3394) ;  /* 0x0000000108e07547 */ /* 0x000fea000b800000 */
[----:B------:R-:W-:-:S09]  /*11f20*/  UISETP.NE.AND UP0, UPT, UR4, 0x17, UPT ;  /* 0x000000170400788c */ /* 0x000fd2000bf05270 */
[----:B------:R-:W-:Y:S05]  /*11f30*/  BRA.U !UP0, `(.L_x_3395) ;  /* 0x00000001088c7547 */ /* 0x000fea000b800000 */
[----:B------:R-:W-:-:S09]  /*11f40*/  UISETP.NE.AND UP0, UPT, UR4, 0x18, UPT ;  /* 0x000000180400788c */ /* 0x000fd2000bf05270 */
[----:B------:R-:W-:Y:S05]  /*11f50*/  BRA.U !UP0, `(.L_x_3396) ;  /* 0x0000000108447547 */ /* 0x000fea000b800000 */
.L_x_3372:
        /* <DEDUP_REMOVED lines=16> */
.L_x_3397:
[----:B------:R-:W-:Y:S05]  /*12060*/  BRA `(.L_x_3373) ;  /* 0x0000000000947947 */ /* 0x000fea0003800000 */
.L_x_3396:
        /* <DEDUP_REMOVED lines=12> */
.L_x_3399:
[----:B------:R-:W-:Y:S05]  /*12130*/  BSYNC.RECONVERGENT B0 ;  /* 0x0000000000007941 */ /* 0x000fea0003800200 */
.L_x_3398:
[----:B------:R-:W-:-:S05]  /*12140*/  LOP3.LUT R5, R0, 0x80, R7, 0xf8, !PT ;  /* 0x0000008000057812 */ /* 0x000fca00078ef807 */
[----:B------:R0:W-:Y:S01]  /*12150*/  STG.E.U8 desc[UR36][R2.64], R5 ;  /* 0x0000000502007986 */ /* 0x0001e2000c101124 */
[----:B------:R-:W-:Y:S05]  /*12160*/  BRA `(.L_x_3373) ;  /* 0x0000000000547947 */ /* 0x000fea0003800000 */
.L_x_3395:
        /* <DEDUP_REMOVED lines=11> */
.L_x_3401:
[----:B------:R-:W-:Y:S01]  /*12220*/  IMAD.MOV.U32 R0, RZ, RZ, 0x7f ;  /* 0x0000007fff007424 */ /* 0x000fe200078e00ff */
[----:B------:R-:W-:-:S04]  /*12230*/  ISETP.GT.U32.AND P0, PT, R4, 0x7f800000, PT ;  /* 0x7f8000000400780c */ /* 0x000fc80003f04070 */
[----:B------:R-:W-:-:S09]  /*12240*/  SEL R0, R0, 0x7c, P0 ;  /* 0x0000007c00007807 */ /* 0x000fd20000000000 */
.L_x_3402:
[----:B------:R-:W-:Y:S05]  /*12250*/  BSYNC.RECONVERGENT B0 ;  /* 0x0000000000007941 */ /* 0x000fea0003800200 */
.L_x_3400:
[----:B------:R-:W-:-:S04]  /*12260*/  SHF.R.U32.HI R5, RZ, 0x18, R22 ;  /* 0x00000018ff057819 */ /* 0x000fc80000011616 */
[----:B------:R-:W-:-:S05]  /*12270*/  LOP3.LUT R5, R0, 0x80, R5, 0xf8, !PT ;  /* 0x0000008000057812 */ /* 0x000fca00078ef805 */
[----:B------:R0:W-:Y:S01]  /*12280*/  STG.E.U8 desc[UR36][R2.64], R5 ;  /* 0x0000000502007986 */ /* 0x0001e2000c101124 */
[----:B------:R-:W-:Y:S05]  /*12290*/  BRA `(.L_x_3373) ;  /* 0x0000000000087947 */ /* 0x000fea0003800000 */
.L_x_3394:
[----:B------:R-:W-:-:S05]  /*122a0*/  F2FP.BF16.F32.PACK_AB R22, RZ, R22 ;  /* 0x00000016ff16723e */ /* 0x000fca00000010ff */
[----:B------:R0:W-:Y:S02]  /*122b0*/  STG.E.U16 desc[UR36][R2.64], R22 ;  /* 0x0000001602007986 */ /* 0x0001e4000c101524 */
.L_x_3373:
[----:B------:R-:W-:-:S07]  /*122c0*/  VIADD R17, R17, 0x80 ;  /* 0x0000008011117836 */ /* 0x000fce0000000000 */
.L_x_3254:
[----:B------:R-:W-:Y:S05]  /*122d0*/  BSYNC.RECONVERGENT B7 ;  /* 0x0000000000077941 */ /* 0x000fea0003800200 */
.L_x_3253:
[----:B------:R-:W5:Y:S02]  /*122e0*/  LDCU UR4, c[0x0][0x380] ;  /* 0x00007000ff0477ac */ /* 0x000f640008000800 */
[----:B-----5:R-:W-:-:S13]  /*122f0*/  ISETP.GE.AND P0, PT, R17, UR4, PT ;  /* 0x0000000411007c0c */ /* 0x020fda000bf06270 */
[----:B------:R-:W-:Y:S05]  /*12300*/  @P0 EXIT ;  /* 0x000000000000094d */ /* 0x000fea0003800000 */
[----:B------:R-:W5:Y:S01]  /*12310*/  LDCU UR4, c[0x0][0x388] ;  /* 0x00007100ff0477ac */ /* 0x000f620008000800 */
[----:B0--3--:R-:W-:Y:S01]  /*12320*/  HFMA2 R23, -RZ, RZ, 0, 0 ;  /* 0x00000000ff177431 */ /* 0x009fe200000001ff */
[----:B------:R-:W-:Y:S01]  /*12330*/  CS2R R18, SRZ ;  /* 0x0000000000127805 */ /* 0x000fe2000001ff00 */
[----:B--2---:R-:W-:Y:S02]  /*12340*/  IMAD.MOV.U32 R0, RZ, RZ, RZ ;  /* 0x000000ffff007224 */ /* 0x004fe400078e00ff */
[----:B------:R-:W-:Y:S01]  /*12350*/  IMAD.MOV.U32 R16, RZ, RZ, RZ ;  /* 0x000000ffff107224 */ /* 0x000fe200078e00ff */
[----:B-----5:R-:W-:-:S09]  /*12360*/  UISETP.NE.AND UP0, UPT, UR4, URZ, UPT ;  /* 0x000000ff0400728c */ /* 0x020fd2000bf05270 */
[----:B------:R-:W-:Y:S05]  /*12370*/  BRA.U !UP0, `(.L_x_3403) ;  /* 0x00000019086c7547 */ /* 0x000fea000b800000 */
[----:B------:R-:W1:Y:S01]  /*12380*/  LDCU.64 UR4, c[0x0][0x390] ;  /* 0x00007200ff0477ac */ /* 0x000e620008000a00 */
[----:B------:R-:W-:Y:S01]  /*12390*/  MOV R16, RZ ;  /* 0x000000ff00107202 */ /* 0x000fe20000000f00 */
[----:B------:R-:W0:Y:S01]  /*123a0*/  LDCU UR6, c[0x0][0x38c] ;  /* 0x00007180ff0677ac */ /* 0x000e220008000800 */
[----:B------:R-:W2:Y:S01]  /*123b0*/  LDCU.64 UR8, c[0x0][0x4b8] ;  /* 0x00009700ff0877ac */ /* 0x000ea20008000a00 */
[----:B------:R-:W3:Y:S01]  /*123c0*/  LDCU.64 UR10, c[0x0][0x4c0] ;  /* 0x00009800ff0a77ac */ /* 0x000ee20008000a00 */
[----:B------:R-:W-:Y:S01]  /*123d0*/  UISETP.NE.AND UP0, UPT, UR45, URZ, UPT ;  /* 0x000000ff2d00728c */ /* 0x000fe2000bf05270 */
[----:B-1--4-:R-:W-:Y:S01]  /*123e0*/  IMAD.HI.U32 R2, R17, UR4, R16 ;  /* 0x0000000411027c27 */ /* 0x012fe2000f8e0010 */
[----:B------:R-:W1:Y:S04]  /*123f0*/  LDCU UR4, c[0x0][0x4c8] ;  /* 0x00009900ff0477ac */ /* 0x000e680008000800 */
[----:B------:R-:W-:-:S05]  /*12400*/  SHF.R.U32.HI R3, RZ, UR5, R2 ;  /* 0x00000005ff037c19 */ /* 0x000fca0008011602 */
[----:B------:R-:W-:-:S04]  /*12410*/  IMAD.MOV R0, RZ, RZ, -R3 ;  /* 0x000000ffff007224 */ /* 0x000fc800078e0a03 */
[----:B0-----:R-:W-:-:S04]  /*12420*/  IMAD R17, R0, UR6, R17 ;  /* 0x0000000600117c24 */ /* 0x001fc8000f8e0211 */
[C---:B--2---:R-:W-:Y:S02]  /*12430*/  IMAD R16, R17.reuse, UR8, RZ ;  /* 0x0000000811107c24 */ /* 0x044fe4000f8e02ff */
[C---:B------:R-:W-:Y:S02]  /*12440*/  IMAD R0, R17.reuse, UR9, RZ ;  /* 0x0000000911007c24 */ /* 0x040fe4000f8e02ff */
[C---:B---3--:R-:W-:Y:S02]  /*12450*/  IMAD R23, R17.reuse, UR10, RZ ;  /* 0x0000000a11177c24 */ /* 0x048fe4000f8e02ff */
        /* <DEDUP_REMOVED lines=397> */
.L_x_3403:
[----:B------:R-:W0:Y:S01]  /*13d30*/  LDCU.128 UR8, c[0x0][0x6b0] ;  /* 0x0000d600ff0877ac */ /* 0x000e220008000c00 */
[----:B------:R-:W-:Y:S01]  /*13d40*/  BSSY.RECONVERGENT B6, `(.L_x_3404) ;  /* 0x00000df000067945 */ /* 0x000fe20003800200 */
[----:B------:R-:W-:-:S04]  /*13d50*/  UPRMT UR4, UR41, 0x9910, URZ ;  /* 0x0000991029047896 */ /* 0x000fc800080000ff */
[----:B------:R-:W-:Y:S01]  /*13d60*/  UISETP.GT.AND UP0, UPT, UR4, 0x9, UPT ;  /* 0x000000090400788c */ /* 0x000fe2000bf04270 */
[----:B0-----:R-:W-:Y:S02]  /*13d70*/  IADD3 R16, P0, PT, R16, UR8, RZ ;  /* 0x0000000810107c10 */ /* 0x001fe4000ff1e0ff */
[----:B-1--4-:R-:W-:-:S03]  /*13d80*/  IADD3 R2, P1, PT, R0, UR10, RZ ;  /* 0x0000000a00027c10 */ /* 0x012fc6000ff3e0ff */
[----:B------:R-:W-:Y:S01]  /*13d90*/  IMAD.X R17, RZ, RZ, UR9, P0 ;  /* 0x00000009ff117e24 */ /* 0x000fe200080e06ff */
[----:B------:R-:W-:Y:S02]  /*13da0*/  IADD3.X R3, PT, PT, RZ, UR11, RZ, P1, !PT ;  /* 0x0000000bff037c10 */ /* 0x000fe40008ffe4ff */
        /* <DEDUP_REMOVED lines=12> */
.L_x_3408:
[----:B------:R-:W2:Y:S02]  /*13e70*/  LDG.E.U8 R2, desc[UR36][R2.64] ;  /* 0x0000002402027981 */ /* 0x000ea4000c1e1100 */
[----:B--2---:R-:W-:Y:S01]  /*13e80*/  I2FP.F32.U32 R22, R2 ;  /* 0x0000000200167245 */ /* 0x004fe20000201000 */
[----:B------:R-:W-:Y:S06]  /*13e90*/  BRA `(.L_x_3410) ;  /* 0x0000000c00247947 */ /* 0x000fec0003800000 */
.L_x_3407:
        /* <DEDUP_REMOVED lines=9> */
.L_x_3412:
[----:B------:R-:W2:Y:S02]  /*13f30*/  LDG.E R2, desc[UR36][R2.64] ;  /* 0x0000002402027981 */ /* 0x000ea4000c1e1900 */
[----:B--2---:R-:W-:Y:S01]  /*13f40*/  I2FP.F32.S32 R22, R2 ;  /* 0x0000000200167245 */ /* 0x004fe20000201400 */
[----:B------:R-:W-:Y:S06]  /*13f50*/  BRA `(.L_x_3410) ;  /* 0x0000000800f47947 */ /* 0x000fec0003800000 */
.L_x_3411:
[----:B------:R-:W2:Y:S02]  /*13f60*/  LDG.E.U16 R2, desc[UR36][R2.64] ;  /* 0x0000002402027981 */ /* 0x000ea4000c1e1500 */
[----:B--2---:R2:W3:Y:S01]  /*13f70*/  I2F.S16 R22, R2 ;  /* 0x0000000200167306 */ /* 0x0044e20000101400 */
[----:B------:R-:W-:Y:S05]  /*13f80*/  BRA `(.L_x_3410) ;  /* 0x0000000800e87947 */ /* 0x000fea0003800000 */
.L_x_3406:
        /* <DEDUP_REMOVED lines=8> */
.L_x_3414:
[----:B------:R-:W2:Y:S02]  /*14010*/  LDG.E.U16 R2, desc[UR36][R2.64] ;  /* 0x0000002402027981 */ /* 0x000ea4000c1e1500 */
[----:B--2---:R-:W-:Y:S01]  /*14020*/  HADD2.F32 R22, -RZ, R2.H0_H0 ;  /* 0x20000002ff167230 */ /* 0x004fe20000004100 */
[----:B------:R-:W-:Y:S06]  /*14030*/  BRA `(.L_x_3410) ;  /* 0x0000000800bc7947 */ /* 0x000fec0003800000 */
.L_x_3413:
        /* <DEDUP_REMOVED lines=8> */
.L_x_3416:
[----:B------:R-:W2:Y:S02]  /*140c0*/  LDG.E.U16 R2, desc[UR36][R2.64] ;  /* 0x0000002402027981 */ /* 0x000ea4000c1e1500 */
[----:B--2---:R-:W-:Y:S01]  /*140d0*/  HADD2.F32 R22, -RZ, R2.H0_H0 ;  /* 0x20000002ff167230 */ /* 0x004fe20000004100 */
[----:B------:R-:W-:Y:S06]  /*140e0*/  BRA `(.L_x_3410) ;  /* 0x0000000800907947 */ /* 0x000fec0003800000 */
.L_x_3415:
[----:B------:R-:W2:Y:S01]  /*140f0*/  LDG.E.64 R2, desc[UR36][R2.64] ;  /* 0x0000002402027981 */ /* 0x000ea2000c1e1b00 */
[----:B------:R-:W-:Y:S01]  /*14100*/  UMOV UR4, 0xf0000000 ;  /* 0xf000000000047882 */ /* 0x000fe20000000000 */
[----:B------:R-:W-:Y:S01]  /*14110*/  UMOV UR5, 0x380fffff ;  /* 0x380fffff00057882 */ /* 0x000fe20000000000 */
[----:B--2---:R-:W0:Y:S01]  /*14120*/  F2F.F32.F64 R22, R2 ;  /* 0x0000000200167310 */ /* 0x004e220000301000 */
[----:B------:R-:W-:-:S14]  /*14130*/  DSETP.GEU.AND P0, PT, |R2|, UR4, PT ;  /* 0x0000000402007e2a */ /* 0x000fdc000bf0e200 */
[----:B0-----:R-:W-:Y:S01]  /*14140*/  @!P0 FMUL R22, R22, 1.175494350822287508e-38 ;  /* 0x0080000016168820 */ /* 0x001fe20000400000 */
[----:B------:R-:W-:Y:S06]  /*14150*/  BRA `(.L_x_3410) ;  /* 0x0000000800747947 */ /* 0x000fec0003800000 */
.L_x_3405:
        /* <DEDUP_REMOVED lines=12> */
.L_x_3419:
[----:B------:R-:W2:Y:S01]  /*14220*/  LDG.E.64 R2, desc[UR36][R2.64] ;  /* 0x0000002402027981 */ /* 0x000ea2000c1e1b00 */
[----:B------:R-:W-:Y:S01]  /*14230*/  UMOV UR4, 0xf0000000 ;  /* 0xf000000000047882 */ /* 0x000fe20000000000 */
[----:B------:R-:W-:Y:S01]  /*14240*/  UMOV UR5, 0x380fffff ;  /* 0x380fffff00057882 */ /* 0x000fe20000000000 */
[----:B--2---:R-:W0:Y:S01]  /*14250*/  F2F.F32.F64 R22, R2 ;  /* 0x0000000200167310 */ /* 0x004e220000301000 */
[----:B------:R-:W-:-:S14]  /*14260*/  DSETP.GEU.AND P0, PT, |R2|, UR4, PT ;  /* 0x0000000402007e2a */ /* 0x000fdc000bf0e200 */
[----:B0-----:R-:W-:Y:S01]  /*14270*/  @!P0 FMUL R22, R22, 1.175494350822287508e-38 ;  /* 0x0080000016168820 */ /* 0x001fe20000400000 */
[----:B------:R-:W-:Y:S06]  /*14280*/  BRA `(.L_x_3410) ;  /* 0x0000000800287947 */ /* 0x000fec0003800000 */
.L_x_3418:
        /* <DEDUP_REMOVED lines=25> */
.L_x_3421:
        /* <DEDUP_REMOVED lines=12> */
.L_x_3420:
[----:B------:R-:W2:Y:S02]  /*144e0*/  LDG.E.U16 R2, desc[UR36][R2.64] ;  /* 0x0000002402027981 */ /* 0x000ea4000c1e1500 */
[----:B--2---:R-:W-:Y:S01]  /*144f0*/  IMAD.U32 R22, R2, 0x10000, RZ ;  /* 0x0001000002167824 */ /* 0x004fe200078e00ff */
[----:B------:R-:W-:Y:S06]  /*14500*/  BRA `(.L_x_3410) ;  /* 0x0000000400887947 */ /* 0x000fec0003800000 */
.L_x_3417:
        /* <DEDUP_REMOVED lines=11> */
.L_x_3424:
        /* <DEDUP_REMOVED lines=20> */
.L_x_3426:
[----:B------:R-:W-:Y:S05]  /*14700*/  BSYNC.RECONVERGENT B0 ;  /* 0x0000000000007941 */ /* 0x000fea0003800200 */
.L_x_3425:
[----:B------:R-:W-:Y:S02]  /*14710*/  SHF.L.U32 R0, R0, 0x14, RZ ;  /* 0x0000001400007819 */ /* 0x000fe400000006ff */
[----:B------:R-:W-:-:S04]  /*14720*/  LEA R2, R2, 0x3b800000, 0x17 ;  /* 0x3b80000002027811 */ /* 0x000fc800078eb8ff */
[----:B------:R-:W-:Y:S01]  /*14730*/  LOP3.LUT R22, R2, R0, R7, 0xfe, !PT ;  /* 0x0000000002167212 */ /* 0x000fe200078efe07 */
[----:B------:R-:W-:Y:S06]  /*14740*/  BRA `(.L_x_3410) ;  /* 0x0000000000f87947 */ /* 0x000fec0003800000 */
.L_x_3423:
        /* <DEDUP_REMOVED lines=20> */
.L_x_3428:
[----:B------:R-:W-:Y:S05]  /*14890*/  BSYNC.RECONVERGENT B0 ;  /* 0x0000000000007941 */ /* 0x000fea0003800200 */
.L_x_3427:
[----:B------:R-:W-:Y:S01]  /*148a0*/  IMAD.SHL.U32 R0, R0, 0x200000, RZ ;  /* 0x0020000000007824 */ /* 0x000fe200078e00ff */
[----:B------:R-:W-:-:S04]  /*148b0*/  LEA R2, R2, 0x37800000, 0x17 ;  /* 0x3780000002027811 */ /* 0x000fc800078eb8ff */
[----:B------:R-:W-:Y:S01]  /*148c0*/  LOP3.LUT R22, R2, R0, R7, 0xfe, !PT ;  /* 0x0000000002167212 */ /* 0x000fe200078efe07 */
[----:B------:R-:W-:Y:S06]  /*148d0*/  BRA `(.L_x_3410) ;  /* 0x0000000000947947 */ /* 0x000fec0003800000 */
.L_x_3422:
        /* <DEDUP_REMOVED lines=14> */
.L_x_3409:
[----:B------:R-:W-:Y:S01]  /*149c0*/  MOV R2, 0x0 ;  /* 0x0000000000027802 */ /* 0x000fe20000000f00 */
[----:B------:R-:W0:Y:S01]  /*149d0*/  LDCU.64 UR4, c[0x4][0x128] ;  /* 0x01002500ff0477ac */ /* 0x000e220008000a00 */
[----:B------:R-:W-:Y:S02]  /*149e0*/  HFMA2 R8, -RZ, RZ, 0, 4.64916229248046875e-06 ;  /* 0x0000004eff087431 */ /* 0x000fe400000001ff */
[----:B------:R-:W-:Y:S01]  /*149f0*/  IMAD.MOV.U32 R12, RZ, RZ, 0x1 ;  /* 0x00000001ff0c7424 */ /* 0x000fe200078e00ff */
[----:B------:R-:W1:Y:S01]  /*14a00*/  LDCU.64 UR6, c[0x4][0x130] ;  /* 0x01002600ff0677ac */ /* 0x000e620008000a00 */
[----:B------:R-:W2:Y:S01]  /*14a10*/  LDC.64 R2, c[0x4][R2] ;  /* 0x0100000002027b82 */ /* 0x000ea20000000a00 */
[----:B------:R-:W-:Y:S01]  /*14a20*/  IMAD.MOV.U32 R13, RZ, RZ, RZ ;  /* 0x000000ffff0d7224 */ /* 0x000fe200078e00ff */
[----:B------:R-:W3:Y:S01]  /*14a30*/  LDCU.64 UR8, c[0x4][0x18] ;  /* 0x01000300ff0877ac */ /* 0x000ee20008000a00 */
[----:B0-----:R-:W-:Y:S01]  /*14a40*/  MOV R4, UR4 ;  /* 0x0000000400047c02 */ /* 0x001fe20008000f00 */
[----:B------:R-:W-:-:S02]  /*14a50*/  IMAD.U32 R5, RZ, RZ, UR5 ;  /* 0x00000005ff057e24 */ /* 0x000fc4000f8e00ff */
[----:B-1----:R-:W-:Y:S01]  /*14a60*/  IMAD.U32 R6, RZ, RZ, UR6 ;  /* 0x00000006ff067e24 */ /* 0x002fe2000f8e00ff */
[----:B------:R-:W-:Y:S01]  /*14a70*/  MOV R7, UR7 ;  /* 0x0000000700077c02 */ /* 0x000fe20008000f00 */
[----:B---3--:R-:W-:Y:S02]  /*14a80*/  IMAD.U32 R10, RZ, RZ, UR8 ;  /* 0x00000008ff0a7e24 */ /* 0x008fe4000f8e00ff */
[----:B------:R-:W-:-:S07]  /*14a90*/  IMAD.U32 R11, RZ, RZ, UR9 ;  /* 0x00000009ff0b7e24 */ /* 0x000fce000f8e00ff */
[----:B------:R-:W-:-:S07]  /*14aa0*/  LEPC R20, `(.L_x_3431) ;  /* 0x000000001014794e */ /* 0x000fce0000000000 */
[----:B--2---:R-:W-:Y:S05]  /*14ab0*/  CALL.ABS.NOINC R2 ;  /* 0x0000000002007343 */ /* 0x004fea0003c00000 */
.L_x_3431:
[----:B------:R-:W-:Y:S01]  /*14ac0*/  MOV R22, RZ ;  /* 0x000000ff00167202 */ /* 0x000fe20000000f00 */
[----:B------:R-:W-:Y:S06]  /*14ad0*/  BRA `(.L_x_3410) ;  /* 0x0000000000147947 */ /* 0x000fec0003800000 */
.L_x_3430:
[----:B------:R-:W2:Y:S02]  /*14ae0*/  LDG.E.64 R2, desc[UR36][R2.64] ;  /* 0x0000002402027981 */ /* 0x000ea4000c1e1b00 */
[----:B--2---:R0:W1:Y:S01]  /*14af0*/  I2F.U64 R22, R2 ;  /* 0x0000000200167312 */ /* 0x0040620000301000 */
[----:B------:R-:W-:Y:S05]  /*14b00*/  BRA `(.L_x_3410) ;  /* 0x0000000000087947 */ /* 0x000fea0003800000 */
.L_x_3429:
[----:B------:R-:W2:Y:S02]  /*14b10*/  LDG.E R2, desc[UR36][R2.64] ;  /* 0x0000002402027981 */ /* 0x000ea4000c1e1900 */
[----:B--2---:R-:W-:-:S07]  /*14b20*/  I2FP.F32.U32 R22, R2 ;  /* 0x0000000200167245 */ /* 0x004fce0000201000 */
.L_x_3410:
[----:B------:R-:W-:Y:S05]  /*14b30*/  BSYNC.RECONVERGENT B6 ;  /* 0x0000000000067941 */ /* 0x000fea0003800200 */
.L_x_3404:
[----:B------:R-:W0:Y:S01]  /*14b40*/  LDCU.64 UR6, c[0x0][0x6c0] ;  /* 0x0000d800ff0677ac */ /* 0x000e220008000a00 */
[----:B------:R-:W-:Y:S01]  /*14b50*/  BSSY.RECONVERGENT B6, `(.L_x_3432) ;  /* 0x00000dd000067945 */ /* 0x000fe20003800200 */
[----:B------:R-:W-:-:S04]  /*14b60*/  UPRMT UR4, UR40, 0x9910, URZ ;  /* 0x0000991028047896 */ /* 0x000fc800080000ff */
[----:B------:R-:W-:Y:S01]  /*14b70*/  UISETP.GT.AND UP0, UPT, UR4, 0x9, UPT ;  /* 0x000000090400788c */ /* 0x000fe2000bf04270 */
[----:B0-2-4-:R-:W-:-:S05]  /*14b80*/  IADD3 R2, P0, PT, R23, UR6, RZ ;  /* 0x0000000617027c10 */ /* 0x015fca000ff1e0ff */
        /* <DEDUP_REMOVED lines=11> */
[----:B--2---:R4:W0:Y:S01]  /*14c40*/  I2F.S16 R23, R2 ;  /* 0x0000000200177306 */ /* 0x0048220000101400 */
[----:B------:R-:W-:Y:S05]  /*14c50*/  BRA `(.L_x_3438) ;  /* 0x0000000c00307947 */ /* 0x000fea0003800000 */
.L_x_3436:
[----:B------:R-:W2:Y:S02]  /*14c60*/  LDG.E.U8 R2, desc[UR36][R2.64] ;  /* 0x0000002402027981 */ /* 0x000ea4000c1e1100 */
[----:B--2---:R-:W-:Y:S01]  /*14c70*/  I2FP.F32.U32 R23, R2 ;  /* 0x0000000200177245 */ /* 0x004fe20000201000 */
[----:B------:R-:W-:Y:S06]  /*14c80*/  BRA `(.L_x_3438) ;  /* 0x0000000c00247947 */ /* 0x000fec0003800000 */
.L_x_3435:
        /* <DEDUP_REMOVED lines=9> */
.L_x_3440:
[----:B------:R-:W2:Y:S02]  /*14d20*/  LDG.E R2, desc[UR36][R2.64] ;  /* 0x0000002402027981 */ /* 0x000ea4000c1e1900 */
[----:B--2---:R-:W-:Y:S01]  /*14d30*/  I2FP.F32.S32 R23, R2 ;  /* 0x0000000200177245 */ /* 0x004fe20000201400 */
[----:B------:R-:W-:Y:S06]  /*14d40*/  BRA `(.L_x_3438) ;  /* 0x0000000800f47947 */ /* 0x000fec0003800000 */
.L_x_3439:
[----:B------:R-:W2:Y:S02]  /*14d50*/  LDG.E.U16 R2, desc[UR36][R2.64] ;  /* 0x0000002402027981 */ /* 0x000ea4000c1e1500 */
[----:B--2---:R0:W2:Y:S01]  /*14d60*/  I2F.S16 R23, R2 ;  /* 0x0000000200177306 */ /* 0x0040a20000101400 */
[----:B------:R-:W-:Y:S05]  /*14d70*/  BRA `(.L_x_3438) ;  /* 0x0000000800e87947 */ /* 0x000fea0003800000 */
.L_x_3434:
        /* <DEDUP_REMOVED lines=8> */
.L_x_3442:
[----:B------:R-:W2:Y:S02]  /*14e00*/  LDG.E.U16 R2, desc[UR36][R2.64] ;  /* 0x0000002402027981 */ /* 0x000ea4000c1e1500 */
[----:B--2---:R-:W-:Y:S01]  /*14e10*/  HADD2.F32 R23, -RZ, R2.H0_H0 ;  /* 0x20000002ff177230 */ /* 0x004fe20000004100 */
[----:B------:R-:W-:Y:S06]  /*14e20*/  BRA `(.L_x_3438) ;  /* 0x0000000800bc7947 */ /* 0x000fec0003800000 */
.L_x_3441:
        /* <DEDUP_REMOVED lines=8> */
.L_x_3444:
[----:B------:R-:W2:Y:S02]  /*14eb0*/  LDG.E.U16 R2, desc[UR36][R2.64] ;  /* 0x0000002402027981 */ /* 0x000ea4000c1e1500 */
[----:B--2---:R-:W-:Y:S01]  /*14ec0*/  HADD2.F32 R23, -RZ, R2.H0_H0 ;  /* 0x20000002ff177230 */ /* 0x004fe20000004100 */
[----:B------:R-:W-:Y:S06]  /*14ed0*/  BRA `(.L_x_3438) ;  /* 0x0000000800907947 */ /* 0x000fec0003800000 */
.L_x_3443:
[----:B------:R-:W2:Y:S01]  /*14ee0*/  LDG.E.64 R2, desc[UR36][R2.64] ;  /* 0x0000002402027981 */ /* 0x000ea2000c1e1b00 */
[----:B------:R-:W-:Y:S01]  /*14ef0*/  UMOV UR4, 0xf0000000 ;  /* 0xf000000000047882 */ /* 0x000fe20000000000 */
[----:B------:R-:W-:Y:S01]  /*14f00*/  UMOV UR5, 0x380fffff ;  /* 0x380fffff00057882 */ /* 0x000fe20000000000 */
[----:B--2---:R-:W0:Y:S01]  /*14f10*/  F2F.F32.F64 R23, R2 ;  /* 0x0000000200177310 */ /* 0x004e220000301000 */
[----:B------:R-:W-:-:S14]  /*14f20*/  DSETP.GEU.AND P0, PT, |R2|, UR4, PT ;  /* 0x0000000402007e2a */ /* 0x000fdc000bf0e200 */
[----:B0-----:R-:W-:Y:S01]  /*14f30*/  @!P0 FMUL R23, R23, 1.175494350822287508e-38 ;  /* 0x0080000017178820 */ /* 0x001fe20000400000 */
[----:B------:R-:W-:Y:S06]  /*14f40*/  BRA `(.L_x_3438) ;  /* 0x0000000800747947 */ /* 0x000fec0003800000 */
.L_x_3433:
        /* <DEDUP_REMOVED lines=12> */
.L_x_3447:
[----:B------:R-:W2:Y:S01]  /*15010*/  LDG.E.64 R2, desc[UR36][R2.64] ;  /* 0x0000002402027981 */ /* 0x000ea2000c1e1b00 */
[----:B------:R-:W-:Y:S01]  /*15020*/  UMOV UR4, 0xf0000000 ;  /* 0xf000000000047882 */ /* 0x000fe20000000000 */
[----:B------:R-:W-:Y:S01]  /*15030*/  UMOV UR5, 0x380fffff ;  /* 0x380fffff00057882 */ /* 0x000fe20000000000 */
[----:B--2---:R-:W0:Y:S01]  /*15040*/  F2F.F32.F64 R23, R2 ;  /* 0x0000000200177310 */ /* 0x004e220000301000 */
[----:B------:R-:W-:-:S14]  /*15050*/  DSETP.GEU.AND P0, PT, |R2|, UR4, PT ;  /* 0x0000000402007e2a */ /* 0x000fdc000bf0e200 */
[----:B0-----:R-:W-:Y:S01]  /*15060*/  @!P0 FMUL R23, R23, 1.175494350822287508e-38 ;  /* 0x0080000017178820 */ /* 0x001fe20000400000 */
[----:B------:R-:W-:Y:S06]  /*15070*/  BRA `(.L_x_3438) ;  /* 0x0000000800287947 */ /* 0x000fec0003800000 */
.L_x_3446:
        /* <DEDUP_REMOVED lines=25> */
.L_x_3449:
        /* <DEDUP_REMOVED lines=12> */
.L_x_3448:
[----:B------:R-:W2:Y:S02]  /*152d0*/  LDG.E.U16 R2, desc[UR36][R2.64] ;  /* 0x0000002402027981 */ /* 0x000ea4000c1e1500 */
[----:B--2---:R-:W-:Y:S01]  /*152e0*/  IMAD.U32 R23, R2, 0x10000, RZ ;  /* 0x0001000002177824 */ /* 0x004fe200078e00ff */
[----:B------:R-:W-:Y:S06]  /*152f0*/  BRA `(.L_x_3438) ;  /* 0x0000000400887947 */ /* 0x000fec0003800000 */
.L_x_3445:
        /* <DEDUP_REMOVED lines=11> */
.L_x_3452:
        /* <DEDUP_REMOVED lines=20> */
.L_x_3454:
[----:B------:R-:W-:Y:S05]  /*154f0*/  BSYNC.RECONVERGENT B0 ;  /* 0x0000000000007941 */ /* 0x000fea0003800200 */
.L_x_3453:
[----:B------:R-:W-:Y:S01]  /*15500*/  IMAD.SHL.U32 R0, R0, 0x100000, RZ ;  /* 0x0010000000007824 */ /* 0x000fe200078e00ff */
[----:B------:R-:W-:-:S04]  /*15510*/  LEA R2, R2, 0x3b800000, 0x17 ;  /* 0x3b80000002027811 */ /* 0x000fc800078eb8ff */
[----:B------:R-:W-:Y:S01]  /*15520*/  LOP3.LUT R23, R2, R0, R23, 0xfe, !PT ;  /* 0x0000000002177212 */ /* 0x000fe200078efe17 */
[----:B------:R-:W-:Y:S06]  /*15530*/  BRA `(.L_x_3438) ;  /* 0x0000000000f87947 */ /* 0x000fec0003800000 */
.L_x_3451:
        /* <DEDUP_REMOVED lines=20> */
.L_x_3456:
[----:B------:R-:W-:Y:S05]  /*15680*/  BSYNC.RECONVERGENT B0 ;  /* 0x0000000000007941 */ /* 0x000fea0003800200 */
.L_x_3455:
[----:B------:R-:W-:Y:S02]  /*15690*/  SHF.L.U32 R0, R0, 0x15, RZ ;  /* 0x0000001500007819 */ /* 0x000fe400000006ff */
[----:B------:R-:W-:-:S04]  /*156a0*/  LEA R2, R2, 0x37800000, 0x17 ;  /* 0x3780000002027811 */ /* 0x000fc800078eb8ff */
[----:B------:R-:W-:Y:S01]  /*156b0*/  LOP3.LUT R23, R2, R0, R23, 0xfe, !PT ;  /* 0x0000000002177212 */ /* 0x000fe200078efe17 */
[----:B------:R-:W-:Y:S06]  /*156c0*/  BRA `(.L_x_3438) ;  /* 0x0000000000947947 */ /* 0x000fec0003800000 */
.L_x_3450:
        /* <DEDUP_REMOVED lines=14> */
.L_x_3437:
[----:B------:R-:W-:Y:S01]  /*157b0*/  MOV R2, 0x0 ;  /* 0x0000000000027802 */ /* 0x000fe20000000f00 */
[----:B------:R-:W0:Y:S01]  /*157c0*/  LDCU.64 UR4, c[0x4][0x128] ;  /* 0x01002500ff0477ac */ /* 0x000e220008000a00 */
[----:B------:R-:W-:Y:S02]  /*157d0*/  HFMA2 R13, -RZ, RZ, 0, 0 ;  /* 0x00000000ff0d7431 */ /* 0x000fe400000001ff */
[----:B------:R-:W-:Y:S01]  /*157e0*/  IMAD.MOV.U32 R8, RZ, RZ, 0x4e ;  /* 0x0000004eff087424 */ /* 0x000fe200078e00ff */
[----:B------:R-:W2:Y:S01]  /*157f0*/  LDCU.64 UR6, c[0x4][0x130] ;  /* 0x01002600ff0677ac */ /* 0x000ea20008000a00 */
[----:B------:R-:W4:Y:S01]  /*15800*/  LDC.64 R2, c[0x4][R2] ;  /* 0x0100000002027b82 */ /* 0x000f220000000a00 */
[----:B------:R-:W-:Y:S01]  /*15810*/  IMAD.MOV.U32 R12, RZ, RZ, 0x1 ;  /* 0x00000001ff0c7424 */ /* 0x000fe200078e00ff */
[----:B------:R-:W1:Y:S01]  /*15820*/  LDCU.64 UR8, c[0x4][0x18] ;  /* 0x01000300ff0877ac */ /* 0x000e620008000a00 */
[----:B0-----:R-:W-:Y:S02]  /*15830*/  IMAD.U32 R4, RZ, RZ, UR4 ;  /* 0x00000004ff047e24 */ /* 0x001fe4000f8e00ff */
[----:B------:R-:W-:Y:S01]  /*15840*/  IMAD.U32 R5, RZ, RZ, UR5 ;  /* 0x00000005ff057e24 */ /* 0x000fe2000f8e00ff */
[----:B--2---:R-:W-:Y:S01]  /*15850*/  MOV R6, UR6 ;  /* 0x0000000600067c02 */ /* 0x004fe20008000f00 */
[----:B------:R-:W-:-:S02]  /*15860*/  IMAD.U32 R7, RZ, RZ, UR7 ;  /* 0x00000007ff077e24 */ /* 0x000fc4000f8e00ff */
[----:B-1----:R-:W-:Y:S01]  /*15870*/  IMAD.U32 R10, RZ, RZ, UR8 ;  /* 0x00000008ff0a7e24 */ /* 0x002fe2000f8e00ff */
[----:B------:R-:W-:-:S07]  /*15880*/  MOV R11, UR9 ;  /* 0x00000009000b7c02 */ /* 0x000fce0008000f00 */
[----:B------:R-:W-:-:S07]  /*15890*/  LEPC R20, `(.L_x_3459) ;  /* 0x000000001014794e */ /* 0x000fce0000000000 */
[----:B---345:R-:W-:Y:S05]  /*158a0*/  CALL.ABS.NOINC R2 ;  /* 0x0000000002007343 */ /* 0x038fea0003c00000 */
.L_x_3459:
[----:B------:R-:W-:Y:S01]  /*158b0*/  IMAD.MOV.U32 R23, RZ, RZ, RZ ;  /* 0x000000ffff177224 */ /* 0x000fe200078e00ff */
[----:B------:R-:W-:Y:S06]  /*158c0*/  BRA `(.L_x_3438) ;  /* 0x0000000000147947 */ /* 0x000fec0003800000 */
.L_x_3458:
[----:B------:R-:W2:Y:S02]  /*158d0*/  LDG.E.64 R2, desc[UR36][R2.64] ;  /* 0x0000002402027981 */ /* 0x000ea4000c1e1b00 */
[----:B--2---:R0:W2:Y:S01]  /*158e0*/  I2F.U64 R23, R2 ;  /* 0x0000000200177312 */ /* 0x0040a20000301000 */
[----:B------:R-:W-:Y:S05]  /*158f0*/  BRA `(.L_x_3438) ;  /* 0x0000000000087947 */ /* 0x000fea0003800000 */
.L_x_3457:
[----:B------:R-:W2:Y:S02]  /*15900*/  LDG.E R2, desc[UR36][R2.64] ;  /* 0x0000002402027981 */ /* 0x000ea4000c1e1900 */
[----:B--2---:R-:W-:-:S07]  /*15910*/  I2FP.F32.U32 R23, R2 ;  /* 0x0000000200177245 */ /* 0x004fce0000201000 */
.L_x_3438:
[----:B------:R-:W-:Y:S05]  /*15920*/  BSYNC.RECONVERGENT B6 ;  /* 0x0000000000067941 */ /* 0x000fea0003800200 */
.L_x_3432:
        /* <DEDUP_REMOVED lines=18> */
.L_x_3464:
[----:B------:R-:W4:Y:S02]  /*15a50*/  LDG.E.U8 R2, desc[UR36][R2.64] ;  /* 0x0000002402027981 */ /* 0x000f24000c1e1100 */
[----:B----4-:R-:W-:Y:S01]  /*15a60*/  I2FP.F32.U32 R19, R2 ;  /* 0x0000000200137245 */ /* 0x010fe20000201000 */
[----:B------:R-:W-:Y:S06]  /*15a70*/  BRA `(.L_x_3466) ;  /* 0x0000000c00247947 */ /* 0x000fec0003800000 */
.L_x_3463:
        /* <DEDUP_REMOVED lines=9> */
.L_x_3468:
[----:B------:R-:W4:Y:S02]  /*15b10*/  LDG.E R2, desc[UR36][R2.64] ;  /* 0x0000002402027981 */ /* 0x000f24000c1e1900 */
[----:B----4-:R-:W-:Y:S01]  /*15b20*/  I2FP.F32.S32 R19, R2 ;  /* 0x0000000200137245 */ /* 0x010fe20000201400 */
[----:B------:R-:W-:Y:S06]  /*15b30*/  BRA `(.L_x_3466) ;  /* 0x0000000800f47947 */ /* 0x000fec0003800000 */
.L_x_3467:
[----:B------:R-:W4:Y:S02]  /*15b40*/  LDG.E.U16 R2, desc[UR36][R2.64] ;  /* 0x0000002402027981 */ /* 0x000f24000c1e1500 */
[----:B----4-:R0:W4:Y:S01]  /*15b50*/  I2F.S16 R19, R2 ;  /* 0x0000000200137306 */ /* 0x0101220000101400 */
[----:B------:R-:W-:Y:S05]  /*15b60*/  BRA `(.L_x_3466) ;  /* 0x0000000800e87947 */ /* 0x000fea0003800000 */
.L_x_3462:
        /* <DEDUP_REMOVED lines=8> */
.L_x_3470:
[----:B------:R-:W4:Y:S02]  /*15bf0*/  LDG.E.U16 R2, desc[UR36][R2.64] ;  /* 0x0000002402027981 */ /* 0x000f24000c1e1500 */
[----:B----4-:R-:W-:Y:S01]  /*15c00*/  HADD2.F32 R19, -RZ, R2.H0_H0 ;  /* 0x20000002ff137230 */ /* 0x010fe20000004100 */
[----:B------:R-:W-:Y:S06]  /*15c10*/  BRA `(.L_x_3466) ;  /* 0x0000000800bc7947 */ /* 0x000fec0003800000 */
.L_x_3469:
        /* <DEDUP_REMOVED lines=8> */
.L_x_3472:
[----:B------:R-:W4:Y:S02]  /*15ca0*/  LDG.E.U16 R2, desc[UR36][R2.64] ;  /* 0x0000002402027981 */ /* 0x000f24000c1e1500 */
[----:B----4-:R-:W-:Y:S01]  /*15cb0*/  HADD2.F32 R19, -RZ, R2.H0_H0 ;  /* 0x20000002ff137230 */ /* 0x010fe20000004100 */
[----:B------:R-:W-:Y:S06]  /*15cc0*/  BRA `(.L_x_3466) ;  /* 0x0000000800907947 */ /* 0x000fec0003800000 */
.L_x_3471:
[----:B------:R-:W4:Y:S01]  /*15cd0*/  LDG.E.64 R2, desc[UR36][R2.64] ;  /* 0x0000002402027981 */ /* 0x000f22000c1e1b00 */
[----:B------:R-:W-:Y:S01]  /*15ce0*/  UMOV UR4, 0xf0000000 ;  /* 0xf000000000047882 */ /* 0x000fe20000000000 */
[----:B------:R-:W-:Y:S01]  /*15cf0*/  UMOV UR5, 0x380fffff ;  /* 0x380fffff00057882 */ /* 0x000fe20000000000 */
[----:B----4-:R-:W0:Y:S01]  /*15d00*/  F2F.F32.F64 R19, R2 ;  /* 0x0000000200137310 */ /* 0x010e220000301000 */
[----:B------:R-:W-:-:S14]  /*15d10*/  DSETP.GEU.AND P0, PT, |R2|, UR4, PT ;  /* 0x0000000402007e2a */ /* 0x000fdc000bf0e200 */
[----:B0-----:R-:W-:Y:S01]  /*15d20*/  @!P0 FMUL R19, R19, 1.175494350822287508e-38 ;  /* 0x0080000013138820 */ /* 0x001fe20000400000 */
[----:B------:R-:W-:Y:S06]  /*15d30*/  BRA `(.L_x_3466) ;  /* 0x0000000800747947 */ /* 0x000fec0003800000 */
.L_x_3461:
        /* <DEDUP_REMOVED lines=12> */
.L_x_3475:
[----:B------:R-:W4:Y:S01]  /*15e00*/  LDG.E.64 R2, desc[UR36][R2.64] ;  /* 0x0000002402027981 */ /* 0x000f22000c1e1b00 */
[----:B------:R-:W-:Y:S01]  /*15e10*/  UMOV UR4, 0xf0000000 ;  /* 0xf000000000047882 */ /* 0x000fe20000000000 */
[----:B------:R-:W-:Y:S01]  /*15e20*/  UMOV UR5, 0x380fffff ;  /* 0x380fffff00057882 */ /* 0x000fe20000000000 */
[----:B----4-:R-:W0:Y:S01]  /*15e30*/  F2F.F32.F64 R19, R2 ;  /* 0x0000000200137310 */ /* 0x010e220000301000 */
[----:B------:R-:W-:-:S14]  /*15e40*/  DSETP.GEU.AND P0, PT, |R2|, UR4, PT ;  /* 0x0000000402007e2a */ /* 0x000fdc000bf0e200 */
[----:B0-----:R-:W-:Y:S01]  /*15e50*/  @!P0 FMUL R19, R19, 1.175494350822287508e-38 ;  /* 0x0080000013138820 */ /* 0x001fe20000400000 */
[----:B------:R-:W-:Y:S06]  /*15e60*/  BRA `(.L_x_3466) ;  /* 0x0000000800287947 */ /* 0x000fec0003800000 */
.L_x_3474:
        /* <DEDUP_REMOVED lines=25> */
.L_x_3477:
[----:B------:R-:W4:Y:S02]  /*16000*/  LDG.E.U8 R2, desc[UR36][R2.64] ;  /* 0x0000002402027981 */ /* 0x000f24000c1e1100 */
[C---:B----4-:R-:W-:Y:S02]  /*16010*/  IMAD.SHL.U32 R0, R2.reuse, 0x2000000, RZ ;  /* 0x0200000002007824 */ /* 0x050fe400078e00ff */
        /* <DEDUP_REMOVED lines=10> */
.L_x_3476:
[----:B------:R-:W4:Y:S02]  /*160c0*/  LDG.E.U16 R2, desc[UR36][R2.64] ;  /* 0x0000002402027981 */ /* 0x000f24000c1e1500 */
[----:B----4-:R-:W-:Y:S01]  /*160d0*/  SHF.L.U32 R19, R2, 0x10, RZ ;  /* 0x0000001002137819 */ /* 0x010fe200000006ff */
[----:B------:R-:W-:Y:S06]  /*160e0*/  BRA `(.L_x_3466) ;  /* 0x0000000400887947 */ /* 0x000fec0003800000 */
.L_x_3473:
        /* <DEDUP_REMOVED lines=11> */
.L_x_3480:
        /* <DEDUP_REMOVED lines=20> */
.L_x_3482:
[----:B------:R-:W-:Y:S05]  /*162e0*/  BSYNC.RECONVERGENT B0 ;  /* 0x0000000000007941 */ /* 0x000fea0003800200 */
.L_x_3481:
[----:B------:R-:W-:Y:S01]  /*162f0*/  IMAD.SHL.U32 R0, R0, 0x100000, RZ ;  /* 0x0010000000007824 */ /* 0x000fe200078e00ff */
[----:B------:R-:W-:-:S04]  /*16300*/  LEA R2, R2, 0x3b800000, 0x17 ;  /* 0x3b80000002027811 */ /* 0x000fc800078eb8ff */
[----:B------:R-:W-:Y:S01]  /*16310*/  LOP3.LUT R19, R2, R0, R19, 0xfe, !PT ;  /* 0x0000000002137212 */ /* 0x000fe200078efe13 */
[----:B------:R-:W-:Y:S06]  /*16320*/  BRA `(.L_x_3466) ;  /* 0x0000000000f87947 */ /* 0x000fec0003800000 */
.L_x_3479:
        /* <DEDUP_REMOVED lines=20> */
.L_x_3484:
[----:B------:R-:W-:Y:S05]  /*16470*/  BSYNC.RECONVERGENT B0 ;  /* 0x0000000000007941 */ /* 0x000fea0003800200 */
.L_x_3483:
[----:B------:R-:W-:Y:S01]  /*16480*/  IMAD.SHL.U32 R0, R0, 0x200000, RZ ;  /* 0x0020000000007824 */ /* 0x000fe200078e00ff */
[----:B------:R-:W-:-:S04]  /*16490*/  LEA R2, R2, 0x37800000, 0x17 ;  /* 0x3780000002027811 */ /* 0x000fc800078eb8ff */
[----:B------:R-:W-:Y:S01]  /*164a0*/  LOP3.LUT R19, R2, R0, R19, 0xfe, !PT ;  /* 0x0000000002137212 */ /* 0x000fe200078efe13 */
[----:B------:R-:W-:Y:S06]  /*164b0*/  BRA `(.L_x_3466) ;  /* 0x0000000000947947 */ /* 0x000fec0003800000 */
.L_x_3478:
        /* <DEDUP_REMOVED lines=14> */
.L_x_3465:
        /* <DEDUP_REMOVED lines=16> */
.L_x_3487:
[----:B------:R-:W-:Y:S01]  /*166a0*/  IMAD.MOV.U32 R19, RZ, RZ, RZ ;  /* 0x000000ffff137224 */ /* 0x000fe200078e00ff */
[----:B------:R-:W-:Y:S06]  /*166b0*/  BRA `(.L_x_3466) ;  /* 0x0000000000147947 */ /* 0x000fec0003800000 */
.L_x_3486:
[----:B------:R-:W4:Y:S02]  /*166c0*/  LDG.E.64 R2, desc[UR36][R2.64] ;  /* 0x0000002402027981 */ /* 0x000f24000c1e1b00 */
[----:B----4-:R0:W4:Y:S01]  /*166d0*/  I2F.U64 R19, R2 ;  /* 0x0000000200137312 */ /* 0x0101220000301000 */
[----:B------:R-:W-:Y:S05]  /*166e0*/  BRA `(.L_x_3466) ;  /* 0x0000000000087947 */ /* 0x000fea0003800000 */
.L_x_3485:
[----:B------:R-:W4:Y:S02]  /*166f0*/  LDG.E R2, desc[UR36][R2.64] ;  /* 0x0000002402027981 */ /* 0x000f24000c1e1900 */
[----:B----4-:R-:W-:-:S07]  /*16700*/  I2FP.F32.U32 R19, R2 ;  /* 0x0000000200137245 */ /* 0x010fce0000201000 */
.L_x_3466:
[----:B------:R-:W-:Y:S05]  /*16710*/  BSYNC.RECONVERGENT B6 ;  /* 0x0000000000067941 */ /* 0x000fea0003800200 */
.L_x_3460:
[----:B------:R-:W0:Y:S01]  /*16720*/  LDCU.64 UR6, c[0x0][0x6d0] ;  /* 0x0000da00ff0677ac */ /* 0x000e220008000a00 */
[----:B------:R-:W-:Y:S01]  /*16730*/  BSSY.RECONVERGENT B6, `(.L_x_3488) ;  /* 0x00000dd000067945 */ /* 0x000fe20003800200 */
[----:B------:R-:W-:-:S04]  /*16740*/  UPRMT UR4, UR44, 0x9910, URZ ;  /* 0x000099102c047896 */ /* 0x000fc800080000ff */
[----:B------:R-:W-:Y:S01]  /*16750*/  UISETP.GT.AND UP0, UPT, UR4, 0x9, UPT ;  /* 0x000000090400788c */ /* 0x000fe2000bf04270 */
[----:B0-----:R-:W-:-:S04]  /*16760*/  IADD3 R2, P0, PT, R18, UR6, RZ ;  /* 0x0000000612027c10 */ /* 0x001fc8000ff1e0ff */
        /* <DEDUP_REMOVED lines=13> */
.L_x_3492:
[----:B------:R-:W2:Y:S02]  /*16840*/  LDG.E.U8 R0, desc[UR36][R2.64] ;  /* 0x0000002402007981 */ /* 0x000ea4000c1e1100 */
[----:B--2---:R-:W-:Y:S01]  /*16850*/  I2FP.F32.U32 R0, R0 ;  /* 0x0000000000007245 */ /* 0x004fe20000201000 */
[----:B------:R-:W-:Y:S06]  /*16860*/  BRA `(.L_x_3494) ;  /* 0x0000000c00247947 */ /* 0x000fec0003800000 */
.L_x_3491:
        /* <DEDUP_REMOVED lines=9> */
.L_x_3496:
[----:B------:R-:W2:Y:S02]  /*16900*/  LDG.E R0, desc[UR36][R2.64] ;  /* 0x0000002402007981 */ /* 0x000ea4000c1e1900 */
[----:B--2---:R-:W-:Y:S01]  /*16910*/  I2FP.F32.S32 R0, R0 ;  /* 0x0000000000007245 */ /* 0x004fe20000201400 */
[----:B------:R-:W-:Y:S06]  /*16920*/  BRA `(.L_x_3494) ;  /* 0x0000000800f47947 */ /* 0x000fec0003800000 */
.L_x_3495:
[----:B------:R-:W2:Y:S02]  /*16930*/  LDG.E.U16 R0, desc[UR36][R2.64] ;  /* 0x0000002402007981 */ /* 0x000ea4000c1e1500 */
[----:B--2---:R-:W0:Y:S01]  /*16940*/  I2F.S16 R0, R0 ;  /* 0x0000000000007306 */ /* 0x004e220000101400 */
[----:B------:R-:W-:Y:S05]  /*16950*/  BRA `(.L_x_3494) ;  /* 0x0000000800e87947 */ /* 0x000fea0003800000 */
.L_x_3490:
        /* <DEDUP_REMOVED lines=8> */
.L_x_3498:
[----:B------:R-:W2:Y:S02]  /*169e0*/  LDG.E.U16 R0, desc[UR36][R2.64] ;  /* 0x0000002402007981 */ /* 0x000ea4000c1e1500 */
[----:B--2---:R-:W-:Y:S01]  /*169f0*/  HADD2.F32 R0, -RZ, R0.H0_H0 ;  /* 0x20000000ff007230 */ /* 0x004fe20000004100 */
[----:B------:R-:W-:Y:S06]  /*16a00*/  BRA `(.L_x_3494) ;  /* 0x0000000800bc7947 */ /* 0x000fec0003800000 */
.L_x_3497:
        /* <DEDUP_REMOVED lines=8> */
.L_x_3500:
[----:B------:R-:W2:Y:S02]  /*16a90*/  LDG.E.U16 R0, desc[UR36][R2.64] ;  /* 0x0000002402007981 */ /* 0x000ea4000c1e1500 */
[----:B--2---:R-:W-:Y:S01]  /*16aa0*/  HADD2.F32 R0, -RZ, R0.H0_H0 ;  /* 0x20000000ff007230 */ /* 0x004fe20000004100 */
[----:B------:R-:W-:Y:S06]  /*16ab0*/  BRA `(.L_x_3494) ;  /* 0x0000000800907947 */ /* 0x000fec0003800000 */
.L_x_3499:
[----:B------:R-:W2:Y:S01]  /*16ac0*/  LDG.E.64 R2, desc[UR36][R2.64] ;  /* 0x0000002402027981 */ /* 0x000ea2000c1e1b00 */
[----:B------:R-:W-:Y:S01]  /*16ad0*/  UMOV UR4, 0xf0000000 ;  /* 0xf000000000047882 */ /* 0x000fe20000000000 */
[----:B------:R-:W-:Y:S01]  /*16ae0*/  UMOV UR5, 0x380fffff ;  /* 0x380fffff00057882 */ /* 0x000fe20000000000 */
[----:B--2---:R-:W0:Y:S01]  /*16af0*/  F2F.F32.F64 R0, R2 ;  /* 0x0000000200007310 */ /* 0x004e220000301000 */
[----:B------:R-:W-:-:S14]  /*16b00*/  DSETP.GEU.AND P0, PT, |R2|, UR4, PT ;  /* 0x0000000402007e2a */ /* 0x000fdc000bf0e200 */
[----:B0-----:R-:W-:Y:S01]  /*16b10*/  @!P0 FMUL R0, R0, 1.175494350822287508e-38 ;  /* 0x0080000000008820 */ /* 0x001fe20000400000 */
[----:B------:R-:W-:Y:S06]  /*16b20*/  BRA `(.L_x_3494) ;  /* 0x0000000800747947 */ /* 0x000fec0003800000 */
.L_x_3489:
        /* <DEDUP_REMOVED lines=12> */
.L_x_3503:
[----:B------:R-:W2:Y:S01]  /*16bf0*/  LDG.E.64 R2, desc[UR36][R2.64] ;  /* 0x0000002402027981 */ /* 0x000ea2000c1e1b00 */
[----:B------:R-:W-:Y:S01]  /*16c00*/  UMOV UR4, 0xf0000000 ;  /* 0xf000000000047882 */ /* 0x000fe20000000000 */
[----:B------:R-:W-:Y:S01]  /*16c10*/  UMOV UR5, 0x380fffff ;  /* 0x380fffff00057882 */ /* 0x000fe20000000000 */
[----:B--2---:R-:W0:Y:S01]  /*16c20*/  F2F.F32.F64 R0, R2 ;  /* 0x0000000200007310 */ /* 0x004e220000301000 */
[----:B------:R-:W-:-:S14]  /*16c30*/  DSETP.GEU.AND P0, PT, |R2|, UR4, PT ;  /* 0x0000000402007e2a */ /* 0x000fdc000bf0e200 */
[----:B0-----:R-:W-:Y:S01]  /*16c40*/  @!P0 FMUL R0, R0, 1.175494350822287508e-38 ;  /* 0x0080000000008820 */ /* 0x001fe20000400000 */
[----:B------:R-:W-:Y:S06]  /*16c50*/  BRA `(.L_x_3494) ;  /* 0x0000000800287947 */ /* 0x000fec0003800000 */
.L_x_3502:
        /* <DEDUP_REMOVED lines=16> */
[C---:B------:R-:W-:Y:S02]  /*16d60*/  SHF.L.U32 R6, R4.reuse, R5, RZ ;  /* 0x0000000504067219 */ /* 0x040fe400000006ff */
[----:B------:R-:W-:Y:S02]  /*16d70*/  IADD3 R5, PT, PT, R4, 0x1000000, RZ ;  /* 0x0100000004057810 */ /* 0x000fe40007ffe0ff */
[----:B------:R-:W-:Y:S02]  /*16d80*/  LEA.HI R6, R6, -R7, RZ, 0x1c ;  /* 0x8000000706067211 */ /* 0x000fe400078fe0ff */
[----:B------:R-:W-:-:S03]  /*16d90*/  SHF.R.S32.HI R5, RZ, 0x8, R5 ;  /* 0x00000008ff057819 */ /* 0x000fc60000011405 */
[----:B------:R-:W-:-:S05]  /*16da0*/  VIADD R6, R6, 0x3c000000 ;  /* 0x3c00000006067836 */ /* 0x000fca0000000000 */
[----:B------:R-:W-:-:S04]  /*16db0*/  LOP3.LUT R5, R6, 0x7f800000, R5, 0xf8, !PT ;  /* 0x7f80000006057812 */ /* 0x000fc800078ef805 */
[----:B------:R-:W-:-:S04]  /*16dc0*/  SEL R5, R5, RZ, P0 ;  /* 0x000000ff05057207 */ /* 0x000fc80000000000 */
[----:B------:R-:W-:Y:S01]  /*16dd0*/  LOP3.LUT R0, R5, 0x80000000, R0, 0xf8, !PT ;  /* 0x8000000005007812 */ /* 0x000fe200078ef800 */
[----:B------:R-:W-:Y:S06]  /*16de0*/  BRA `(.L_x_3494) ;  /* 0x0000000400c47947 */ /* 0x000fec0003800000 */
.L_x_3505:
        /* <DEDUP_REMOVED lines=12> */
.L_x_3504:
[----:B------:R-:W2:Y:S02]  /*16eb0*/  LDG.E.U16 R0, desc[UR36][R2.64] ;  /* 0x0000002402007981 */ /* 0x000ea4000c1e1500 */
[----:B--2---:R-:W-:Y:S01]  /*16ec0*/  IMAD.U32 R0, R0, 0x10000, RZ ;  /* 0x0001000000007824 */ /* 0x004fe200078e00ff */
[----:B------:R-:W-:Y:S06]  /*16ed0*/  BRA `(.L_x_3494) ;  /* 0x0000000400887947 */ /* 0x000fec0003800000 */
.L_x_3501:
        /* <DEDUP_REMOVED lines=11> */
.L_x_3508:
        /* <DEDUP_REMOVED lines=20> */
.L_x_3510:
[----:B------:R-:W-:Y:S05]  /*170d0*/  BSYNC.RECONVERGENT B0 ;  /* 0x0000000000007941 */ /* 0x000fea0003800200 */
.L_x_3509:
[----:B------:R-:W-:Y:S02]  /*170e0*/  SHF.L.U32 R0, R0, 0x14, RZ ;  /* 0x0000001400007819 */ /* 0x000fe400000006ff */
[----:B------:R-:W-:-:S04]  /*170f0*/  LEA R2, R2, 0x3b800000, 0x17 ;  /* 0x3b80000002027811 */ /* 0x000fc800078eb8ff */
[----:B------:R-:W-:Y:S01]  /*17100*/  LOP3.LUT R0, R2, R0, R7, 0xfe, !PT ;  /* 0x0000000002007212 */ /* 0x000fe200078efe07 */
[----:B------:R-:W-:Y:S06]  /*17110*/  BRA `(.L_x_3494) ;  /* 0x0000000000f87947 */ /* 0x000fec0003800000 */
.L_x_3507:
        /* <DEDUP_REMOVED lines=20> */
.L_x_3512:
[----:B------:R-:W-:Y:S05]  /*17260*/  BSYNC.RECONVERGENT B0 ;  /* 0x0000000000007941 */ /* 0x000fea0003800200 */
.L_x_3511:
[----:B------:R-:W-:Y:S01]  /*17270*/  IMAD.SHL.U32 R0, R0, 0x200000, RZ ;  /* 0x0020000000007824 */ /* 0x000fe200078e00ff */
[----:B------:R-:W-:-:S04]  /*17280*/  LEA R2, R2, 0x37800000, 0x17 ;  /* 0x3780000002027811 */ /* 0x000fc800078eb8ff */
[----:B------:R-:W-:Y:S01]  /*17290*/  LOP3.LUT R0, R2, R0, R7, 0xfe, !PT ;  /* 0x0000000002007212 */ /* 0x000fe200078efe07 */
[----:B------:R-:W-:Y:S06]  /*172a0*/  BRA `(.L_x_3494) ;  /* 0x0000000000947947 */ /* 0x000fec0003800000 */
.L_x_3506:
        /* <DEDUP_REMOVED lines=14> */
.L_x_3493:
        /* <DEDUP_REMOVED lines=15> */
[----:B--2-45:R-:W-:Y:S05]  /*17480*/  CALL.ABS.NOINC R2 ;  /* 0x0000000002007343 */ /* 0x034fea0003c00000 */
.L_x_3515:
[----:B------:R-:W-:Y:S01]  /*17490*/  MOV R0, RZ ;  /* 0x000000ff00007202 */ /* 0x000fe20000000f00 */
[----:B------:R-:W-:Y:S06]  /*174a0*/  BRA `(.L_x_3494) ;  /* 0x0000000000147947 */ /* 0x000fec0003800000 */
.L_x_3514:
[----:B------:R-:W2:Y:S02]  /*174b0*/  LDG.E.64 R2, desc[UR36][R2.64] ;  /* 0x0000002402027981 */ /* 0x000ea4000c1e1b00 */
[----:B--2---:R0:W2:Y:S01]  /*174c0*/  I2F.U64 R0, R2 ;  /* 0x0000000200007312 */ /* 0x0040a20000301000 */
[----:B------:R-:W-:Y:S05]  /*174d0*/  BRA `(.L_x_3494) ;  /* 0x0000000000087947 */ /* 0x000fea0003800000 */
.L_x_3513:
[----:B------:R-:W2:Y:S02]  /*174e0*/  LDG.E R0, desc[UR36][R2.64] ;  /* 0x0000002402007981 */ /* 0x000ea4000c1e1900 */
[----:B--2---:R-:W-:-:S07]  /*174f0*/  I2FP.F32.U32 R0, R0 ;  /* 0x0000000000007245 */ /* 0x004fce0000201000 */
.L_x_3494:
[----:B------:R-:W-:Y:S05]  /*17500*/  BSYNC.RECONVERGENT B6 ;  /* 0x0000000000067941 */ /* 0x000fea0003800200 */
.L_x_3488:
[----:B--2--5:R-:W-:Y:S01]  /*17510*/  FMUL.FTZ R23, R23, -1.4426950216293334961 ;  /* 0xbfb8aa3b17177820 */ /* 0x024fe20000410000 */
[----:B------:R-:W-:-:S04]  /*17520*/  UPRMT UR4, UR43, 0x9910, URZ ;  /* 0x000099102b047896 */ /* 0x000fc800080000ff */
[----:B------:R-:W-:Y:S01]  /*17530*/  UISETP.GT.AND UP0, UPT, UR4, 0x9, UPT ;  /* 0x000000090400788c */ /* 0x000fe2000bf04270 */
[----:B------:R-:W0:Y:S02]  /*17540*/  MUFU.EX2 R23, R23 ;  /* 0x0000001700177308 */ /* 0x000e240000000800 */
[----:B0-----:R-:W-:-:S06]  /*17550*/  FADD.FTZ R3, R23, 1 ;  /* 0x3f80000017037421 */ /* 0x001fcc0000010000 */
[----:B------:R-:W0:Y:S02]  /*17560*/  MUFU.RCP R3, R3 ;  /* 0x0000000300037308 */ /* 0x000e240000001000 */
[----:B0-----:R-:W-:-:S04]  /*17570*/  FFMA.FTZ R5, R3, -R0, R0 ;  /* 0x8000000003057223 */ /* 0x001fc80000010000 */
[----:B-1-3--:R-:W-:-:S04]  /*17580*/  FMUL.FTZ R2, R5, R22 ;  /* 0x0000001605027220 */ /* 0x00afc80000410000 */
[----:B----4-:R-:W-:Y:S01]  /*17590*/  FFMA.FTZ R2, R3, R19, R2 ;  /* 0x0000001303027223 */ /* 0x010fe20000010002 */
        /* <DEDUP_REMOVED lines=10> */
[----:B0-----:R-:W-:Y:S01]  /*17640*/  STG.E.U8 desc[UR36][R16.64], R3 ;  /* 0x0000000310007986 */ /* 0x001fe2000c101124 */
[----:B------:R-:W-:Y:S05]  /*17650*/  EXIT ;  /* 0x000000000000794d */ /* 0x000fea0003800000 */
.L_x_3519:
[----:B------:R-:W0:Y:S02]  /*17660*/  F2I.S64.TRUNC R2, R2 ;  /* 0x0000000200027311 */ /* 0x000e24000020d900 */
[----:B0-----:R-:W-:-:S05]  /*17670*/  IMAD.MOV.U32 R5, RZ, RZ, R2 ;  /* 0x000000ffff057224 */ /* 0x001fca00078e0002 */
[----:B------:R-:W-:Y:S01]  /*17680*/  STG.E.U8 desc[UR36][R16.64], R5 ;  /* 0x0000000510007986 */ /* 0x000fe2000c101124 */
[----:B------:R-:W-:Y:S05]  /*17690*/  EXIT ;  /* 0x000000000000794d */ /* 0x000fea0003800000 */
.L_x_3518:
[----:B------:R-:W-:-:S09]  /*176a0*/  UISETP.NE.AND UP0, UPT, UR4, 0x2, UPT ;  /* 0x000000020400788c */ /* 0x000fd2000bf05270 */
[----:B------:R-:W-:Y:S05]  /*176b0*/  BRA.U !UP0, `(.L_x_3521) ;  /* 0x0000000108287547 */ /* 0x000fea000b800000 */
[----:B------:R-:W-:-:S09]  /*176c0*/  UISETP.NE.AND UP0, UPT, UR4, 0x3, UPT ;  /* 0x000000030400788c */ /* 0x000fd2000bf05270 */
[----:B------:R-:W-:Y:S05]  /*176d0*/  BRA.U !UP0, `(.L_x_3522) ;  /* 0x0000000108147547 */ /* 0x000fea000b800000 */
[----:B------:R-:W-:-:S09]  /*176e0*/  UISETP.NE.AND UP0, UPT, UR4, 0x4, UPT ;  /* 0x000000040400788c */ /* 0x000fd2000bf05270 */
[----:B------:R-:W-:Y:S05]  /*176f0*/  BRA.U UP0, `(.L_x_3520) ;  /* 0x0000000900387547 */ /* 0x000fea000b800000 */
[----:B------:R-:W0:Y:S02]  /*17700*/  F2I.S64.TRUNC R2, R2 ;  /* 0x0000000200027311 */ /* 0x000e24000020d900 */
[----:B0-----:R-:W-:Y:S01]  /*17710*/  STG.E.64 desc[UR36][R16.64], R2 ;  /* 0x0000000210007986 */ /* 0x001fe2000c101b24 */
[----:B------:R-:W-:Y:S05]  /*17720*/  EXIT ;  /* 0x000000000000794d */ /* 0x000fea0003800000 */
.L_x_3522:
[----:B------:R-:W0:Y:S02]  /*17730*/  F2I.FTZ.TRUNC.NTZ R3, R2 ;  /* 0x0000000200037305 */ /* 0x000e24000021f100 */
[----:B0-----:R-:W-:Y:S01]  /*17740*/  STG.E desc[UR36][R16.64], R3 ;  /* 0x0000000310007986 */ /* 0x001fe2000c101924 */
[----:B------:R-:W-:Y:S05]  /*17750*/  EXIT ;  /* 0x000000000000794d */ /* 0x000fea0003800000 */
.L_x_3521:
[----:B------:R-:W0:Y:S02]  /*17760*/  F2I.FTZ.TRUNC.NTZ R3, R2 ;  /* 0x0000000200037305 */ /* 0x000e24000021f100 */
[----:B0-----:R-:W-:Y:S01]  /*17770*/  STG.E.U16 desc[UR36][R16.64], R3 ;  /* 0x0000000310007986 */ /* 0x001fe2000c101524 */
[----:B------:R-:W-:Y:S05]  /*17780*/  EXIT ;  /* 0x000000000000794d */ /* 0x000fea0003800000 */
.L_x_3517:
[----:B------:R-:W-:-:S09]  /*17790*/  UISETP.GT.AND UP0, UPT, UR4, 0x6, UPT ;  /* 0x000000060400788c */ /* 0x000fd2000bf04270 */
[----:B------:R-:W-:Y:S05]  /*177a0*/  BRA.U UP0, `(.L_x_3523) ;  /* 0x0000000100247547 */ /* 0x000fea000b800000 */
[----:B------:R-:W-:-:S09]  /*177b0*/  UISETP.NE.AND UP0, UPT, UR4, 0x5, UPT ;  /* 0x000000050400788c */ /* 0x000fd2000bf05270 */
[----:B------:R-:W-:Y:S05]  /*177c0*/  BRA.U !UP0, `(.L_x_3524) ;  /* 0x0000000108107547 */ /* 0x000fea000b800000 */
[----:B------:R-:W-:-:S09]  /*177d0*/  UISETP.NE.AND UP0, UPT, UR4, 0x6, UPT ;  /* 0x000000060400788c */ /* 0x000fd2000bf05270 */
[----:B------:R-:W-:Y:S05]  /*177e0*/  BRA.U UP0, `(.L_x_3520) ;  /* 0x0000000500fc7547 */ /* 0x000fea000b800000 */
[----:B------:R-:W-:Y:S01]  /*177f0*/  STG.E desc[UR36][R16.64], R2 ;  /* 0x0000000210007986 */ /* 0x000fe2000c101924 */
[----:B------:R-:W-:Y:S05]  /*17800*/  EXIT ;  /* 0x000000000000794d */ /* 0x000fea0003800000 */
.L_x_3524:
[----:B------:R-:W-:-:S05]  /*17810*/  F2FP.F16.F32.PACK_AB R2, RZ, R2 ;  /* 0x00000002ff02723e */ /* 0x000fca00000000ff */
[----:B------:R-:W-:Y:S01]  /*17820*/  STG.E.U16 desc[UR36][R16.64], R2 ;  /* 0x0000000210007986 */ /* 0x000fe2000c101524 */
[----:B------:R-:W-:Y:S05]  /*17830*/  EXIT ;  /* 0x000000000000794d */ /* 0x000fea0003800000 */
.L_x_3523:
[----:B------:R-:W-:-:S09]  /*17840*/  UISETP.NE.AND UP0, UPT, UR4, 0x7, UPT ;  /* 0x000000070400788c */ /* 0x000fd2000bf05270 */
[----:B------:R-:W-:Y:S05]  /*17850*/  BRA.U !UP0, `(.L_x_3525) ;  /* 0x00000001082c7547 */ /* 0x000fea000b800000 */
[----:B------:R-:W-:-:S09]  /*17860*/  UISETP.NE.AND UP0, UPT, UR4, 0x8, UPT ;  /* 0x000000080400788c */ /* 0x000fd2000bf05270 */
[----:B------:R-:W-:Y:S05]  /*17870*/  BRA.U !UP0, `(.L_x_3526) ;  /* 0x0000000108147547 */ /* 0x000fea000b800000 */
[----:B------:R-:W-:-:S09]  /*17880*/  UISETP.NE.AND UP0, UPT, UR4, 0x9, UPT ;  /* 0x000000090400788c */ /* 0x000fd2000bf05270 */
[----:B------:R-:W-:Y:S05]  /*17890*/  BRA.U UP0, `(.L_x_3520) ;  /* 0x0000000500d07547 */ /* 0x000fea000b800000 */
[----:B------:R-:W-:-:S05]  /*178a0*/  IMAD.MOV.U32 R3, RZ, RZ, RZ ;  /* 0x000000ffff037224 */ /* 0x000fca00078e00ff */
[----:B------:R-:W-:Y:S01]  /*178b0*/  STG.E.64 desc[UR36][R16.64], R2 ;  /* 0x0000000210007986 */ /* 0x000fe2000c101b24 */
[----:B------:R-:W-:Y:S05]  /*178c0*/  EXIT ;  /* 0x000000000000794d */ /* 0x000fea0003800000 */
.L_x_3526:
[----:B------:R-:W-:-:S04]  /*178d0*/  F2FP.F16.F32.PACK_AB R3, RZ, R2 ;  /* 0x00000002ff03723e */ /* 0x000fc800000000ff */
[----:B------:R-:W-:-:S05]  /*178e0*/  PRMT R3, R3, 0x5410, RZ ;  /* 0x0000541003037816 */ /* 0x000fca00000000ff */
[----:B------:R-:W-:Y:S01]  /*178f0*/  STG.E desc[UR36][R16.64], R3 ;  /* 0x0000000310007986 */ /* 0x000fe2000c101924 */
[----:B------:R-:W-:Y:S05]  /*17900*/  EXIT ;  /* 0x000000000000794d */ /* 0x000fea0003800000 */
.L_x_3525:
[----:B------:R-:W-:-:S06]  /*17910*/  FMUL.FTZ R2, R2, 1 ;  /* 0x3f80000002027820 */ /* 0x000fcc0000410000 */
[----:B------:R-:W0:Y:S02]  /*17920*/  F2F.F64.F32 R2, R2 ;  /* 0x0000000200027310 */ /* 0x000e240000201800 */
[----:B0-----:R-:W-:Y:S01]  /*17930*/  STG.E.64 desc[UR36][R16.64], R2 ;  /* 0x0000000210007986 */ /* 0x001fe2000c101b24 */
[----:B------:R-:W-:Y:S05]  /*17940*/  EXIT ;  /* 0x000000000000794d */ /* 0x000fea0003800000 */
.L_x_3516:
        /* <DEDUP_REMOVED lines=11> */
[----:B0-----:R-:W-:Y:S01]  /*17a00*/  STG.E.U16 desc[UR36][R16.64], R3 ;  /* 0x0000000310007986 */ /* 0x001fe2000c101524 */
[----:B------:R-:W-:Y:S05]  /*17a10*/  EXIT ;  /* 0x000000000000794d */ /* 0x000fea0003800000 */
.L_x_3530:
[----:B------:R-:W-:Y:S01]  /*17a20*/  LOP3.LUT R4, R2, 0x7fffffff, RZ, 0xc0, !PT ;  /* 0x7fffffff02047812 */ /* 0x000fe200078ec0ff */
[----:B------:R-:W-:Y:S01]  /*17a30*/  BSSY.RECONVERGENT B0, `(.L_x_3531) ;  /* 0x0000012000007945 */ /* 0x000fe20003800200 */
[----:B------:R-:W-:Y:S02]  /*17a40*/  HFMA2 R8, -RZ, RZ, 0, 7.62939453125e-06 ;  /* 0x00000080ff087431 */ /* 0x000fe400000001ff */
        /* <DEDUP_REMOVED lines=13> */
.L_x_3533:
[----:B------:R-:W-:-:S04]  /*17b20*/  SHF.R.U32.HI R2, RZ, 0x18, R2 ;  /* 0x00000018ff027819 */ /* 0x000fc80000011602 */
[----:B------:R-:W-:-:S04]  /*17b30*/  LOP3.LUT R2, R3, 0x80, R2, 0xf8, !PT ;  /* 0x0000008003027812 */ /* 0x000fc800078ef802 */
[----:B------:R-:W-:-:S07]  /*17b40*/  PRMT R8, R2, 0x7610, R8 ;  /* 0x0000761002087816 */ /* 0x000fce0000000008 */
.L_x_3532:
[----:B------:R-:W-:Y:S05]  /*17b50*/  BSYNC.RECONVERGENT B0 ;  /* 0x0000000000007941 */ /* 0x000fea0003800200 */
.L_x_3531:
[----:B------:R-:W-:Y:S01]  /*17b60*/  STG.E.U8 desc[UR36][R16.64], R8 ;  /* 0x0000000810007986 */ /* 0x000fe2000c101124 */
[----:B------:R-:W-:Y:S05]  /*17b70*/  EXIT ;  /* 0x000000000000794d */ /* 0x000fea0003800000 */
.L_x_3529:
        /* <DEDUP_REMOVED lines=16> */
.L_x_3536:
[----:B------:R-:W-:-:S04]  /*17c80*/  SHF.R.U32.HI R2, RZ, 0x18, R2 ;  /* 0x00000018ff027819 */ /* 0x000fc80000011602 */
[----:B------:R-:W-:-:S04]  /*17c90*/  LOP3.LUT R3, R3, 0x80, R2, 0xf8, !PT ;  /* 0x0000008003037812 */ /* 0x000fc800078ef802 */
[----:B------:R-:W-:-:S07]  /*17ca0*/  PRMT R8, R3, 0x7610, R8 ;  /* 0x0000761003087816 */ /* 0x000fce0000000008 */
.L_x_3535:
[----:B------:R-:W-:Y:S05]  /*17cb0*/  BSYNC.RECONVERGENT B0 ;  /* 0x0000000000007941 */ /* 0x000fea0003800200 */
.L_x_3534:
[----:B------:R-:W-:Y:S01]  /*17cc0*/  STG.E.U8 desc[UR36][R16.64], R8 ;  /* 0x0000000810007986 */ /* 0x000fe2000c101124 */
[----:B------:R-:W-:Y:S05]  /*17cd0*/  EXIT ;  /* 0x000000000000794d */ /* 0x000fea0003800000 */
.L_x_3528:
        /* <DEDUP_REMOVED lines=19> */
[----:B------:R-:W-:Y:S01]  /*17e10*/  STG.E.U8 desc[UR36][R16.64], R3 ;  /* 0x0000000310007986 */ /* 0x000fe2000c101124 */
[----:B------:R-:W-:Y:S05]  /*17e20*/  EXIT ;  /* 0x000000000000794d */ /* 0x000fea0003800000 */
.L_x_3538:
[----:B------:R-:W0:Y:S02]  /*17e30*/  F2I.U64.TRUNC R2, R2 ;  /* 0x0000000200027311 */ /* 0x000e24000020d800 */
[----:B0-----:R-:W-:Y:S01]  /*17e40*/  STG.E.64 desc[UR36][R16.64], R2 ;  /* 0x0000000210007986 */ /* 0x001fe2000c101b24 */
[----:B------:R-:W-:Y:S05]  /*17e50*/  EXIT ;  /* 0x000000000000794d */ /* 0x000fea0003800000 */
.L_x_3537:
[----:B------:R-:W0:Y:S02]  /*17e60*/  F2I.FTZ.U32.TRUNC.NTZ R3, R2 ;  /* 0x0000000200037305 */ /* 0x000e24000021f000 */
[----:B0-----:R-:W-:Y:S01]  /*17e70*/  STG.E desc[UR36][R16.64], R3 ;  /* 0x0000000310007986 */ /* 0x001fe2000c101924 */
[----:B------:R-:W-:Y:S05]  /*17e80*/  EXIT ;  /* 0x000000000000794d */ /* 0x000fea0003800000 */
.L_x_3527:
        /* <DEDUP_REMOVED lines=8> */
[----:B------:R-:W-:Y:S01]  /*17f10*/  STG.E.U8 desc[UR36][R16.64], R3 ;  /* 0x0000000310007986 */ /* 0x000fe2000c101124 */
[----:B------:R-:W-:Y:S05]  /*17f20*/  EXIT ;  /* 0x000000000000794d */ /* 0x000fea0003800000 */
.L_x_3540:
[----:B------:R-:W-:Y:S01]  /*17f30*/  FMUL.FTZ R4, R2, 1 ;  /* 0x3f80000002047820 */ /* 0x000fe20000410000 */
[----:B------:R-:W-:-:S05]  /*17f40*/  CS2R R6, SRZ ;  /* 0x0000000000067805 */ /* 0x000fca000001ff00 */
[----:B------:R-:W0:Y:S02]  /*17f50*/  F2F.F64.F32 R4, R4 ;  /* 0x0000000400047310 */ /* 0x000e240000201800 */
[----:B0-----:R-:W-:Y:S01]  /*17f60*/  STG.E.128 desc[UR36][R16.64], R4 ;  /* 0x0000000410007986 */ /* 0x001fe2000c101d24 */
[----:B------:R-:W-:Y:S05]  /*17f70*/  EXIT ;  /* 0x000000000000794d */ /* 0x000fea0003800000 */
.L_x_3539:
[----:B------:R-:W-:-:S09]  /*17f80*/  UISETP.NE.AND UP0, UPT, UR4, 0xf, UPT ;  /* 0x0000000f0400788c */ /* 0x000fd2000bf05270 */
[----:B------:R-:W-:Y:S05]  /*17f90*/  BRA.U !UP0, `(.L_x_3541) ;  /* 0x0000000108e07547 */ /* 0x000fea000b800000 */
[----:B------:R-:W-:-:S09]  /*17fa0*/  UISETP.NE.AND UP0, UPT, UR4, 0x17, UPT ;  /* 0x000000170400788c */ /* 0x000fd2000bf05270 */
[----:B------:R-:W-:Y:S05]  /*17fb0*/  BRA.U !UP0, `(.L_x_3542) ;  /* 0x00000001088c7547 */ /* 0x000fea000b800000 */
[----:B------:R-:W-:-:S09]  /*17fc0*/  UISETP.NE.AND UP0, UPT, UR4, 0x18, UPT ;  /* 0x000000180400788c */ /* 0x000fd2000bf05270 */
[----:B------:R-:W-:Y:S05]  /*17fd0*/  BRA.U !UP0, `(.L_x_3543) ;  /* 0x0000000108447547 */ /* 0x000fea000b800000 */
.L_x_3520:
        /* <DEDUP_REMOVED lines=16> */
.L_x_3544:
[----:B------:R-:W-:Y:S05]  /*180e0*/  EXIT ;  /* 0x000000000000794d */ /* 0x000fea0003800000 */
.L_x_3543:
        /* <DEDUP_REMOVED lines=12> */
.L_x_3546:
[----:B------:R-:W-:Y:S05]  /*181b0*/  BSYNC.RECONVERGENT B0 ;  /* 0x0000000000007941 */ /* 0x000fea0003800200 */
.L_x_3545:
[----:B------:R-:W-:-:S05]  /*181c0*/  LOP3.LUT R3, R0, 0x80, R5, 0xf8, !PT ;  /* 0x0000008000037812 */ /* 0x000fca00078ef805 */
[----:B------:R-:W-:Y:S01]  /*181d0*/  STG.E.U8 desc[UR36][R16.64], R3 ;  /* 0x0000000310007986 */ /* 0x000fe2000c101124 */
[----:B------:R-:W-:Y:S05]  /*181e0*/  EXIT ;  /* 0x000000000000794d */ /* 0x000fea0003800000 */
.L_x_3542:
        /* <DEDUP_REMOVED lines=11> */
.L_x_3548:
[----:B------:R-:W-:Y:S01]  /*182a0*/  IMAD.MOV.U32 R0, RZ, RZ, 0x7f ;  /* 0x0000007fff007424 */ /* 0x000fe200078e00ff */
[----:B------:R-:W-:-:S04]  /*182b0*/  ISETP.GT.U32.AND P0, PT, R4, 0x7f800000, PT ;  /* 0x7f8000000400780c */ /* 0x000fc80003f04070 */
[----:B------:R-:W-:-:S09]  /*182c0*/  SEL R0, R0, 0x7c, P0 ;  /* 0x0000007c00007807 */ /* 0x000fd20000000000 */
.L_x_3549:
[----:B------:R-:W-:Y:S05]  /*182d0*/  BSYNC.RECONVERGENT B0 ;  /* 0x0000000000007941 */ /* 0x000fea0003800200 */
.L_x_3547:
[----:B------:R-:W-:-:S04]  /*182e0*/  SHF.R.U32.HI R3, RZ, 0x18, R2 ;  /* 0x00000018ff037819 */ /* 0x000fc80000011602 */
[----:B------:R-:W-:-:S05]  /*182f0*/  LOP3.LUT R3, R0, 0x80, R3, 0xf8, !PT ;  /* 0x0000008000037812 */ /* 0x000fca00078ef803 */
[----:B------:R-:W-:Y:S01]  /*18300*/  STG.E.U8 desc[UR36][R16.64], R3 ;  /* 0x0000000310007986 */ /* 0x000fe2000c101124 */
[----:B------:R-:W-:Y:S05]  /*18310*/  EXIT ;  /* 0x000000000000794d */ /* 0x000fea0003800000 */
.L_x_3541:
[----:B------:R-:W-:-:S05]  /*18320*/  F2FP.BF16.F32.PACK_AB R2, RZ, R2 ;  /* 0x00000002ff02723e */ /* 0x000fca00000010ff */
[----:B------:R-:W-:Y:S01]  /*18330*/  STG.E.U16 desc[UR36][R16.64], R2 ;  /* 0x0000000210007986 */ /* 0x000fe2000c101524 */
[----:B------:R-:W-:Y:S05]  /*18340*/  EXIT ;  /* 0x000000000000794d */ /* 0x000fea0003800000 */
.L_x_3550:
        /* <DEDUP_REMOVED lines=11> */
.L_x_9521:


//--------------------- .text._ZN2at6native27unrolled_elementwise_kernelIZZZNS0_14glu_jvp_kernelERNS_18TensorIteratorBaseEENKUlvE_clEvENKUlvE0_clEvEUlffffE_St5arrayIPcLm5EELi4E23TrivialOffsetCalculatorILi4EjESA_ILi1EjENS0_6memory12LoadWithCastILi4EEENSD_13StoreWithCastILi1EEEEEviT_T0_T2_T3_T4_T5_ --------------------------
	.section	.text._ZN2at6native27unrolled_elementwise_kernelIZZZNS0_14glu_jvp_kernelERNS_18TensorIteratorBaseEENKUlvE_clEvENKUlvE0_clEvEUlffffE_St5arrayIPcLm5EELi4E23TrivialOffsetCalculatorILi4EjESA_ILi1EjENS0_6memory12LoadWithCastILi4EEENSD_13StoreWithCastILi1EEEEEviT_T0_T2_T3_T4_T5_,"ax",@progbits
	.align	128
        .global         _ZN2at6native27unrolled_elementwise_kernelIZZZNS0_14glu_jvp_kernelERNS_18TensorIteratorBaseEENKUlvE_clEvENKUlvE0_clEvEUlffffE_St5arrayIPcLm5EELi4E23TrivialOffsetCalculatorILi4EjESA_ILi1EjENS0_6memory12LoadWithCastILi4EEENSD_13StoreWithCastILi1EEEEEviT_T0_T2_T3_T4_T5_
        .type           _ZN2at6native27unrolled_elementwise_kernelIZZZNS0_14glu_jvp_kernelERNS_18TensorIteratorBaseEENKUlvE_clEvENKUlvE0_clEvEUlffffE_St5arrayIPcLm5EELi4E23TrivialOffsetCalculatorILi4EjESA_ILi1EjENS0_6memory12LoadWithCastILi4EEENSD_13StoreWithCastILi1EEEEEviT_T0_T2_T3_T4_T5_,@function
        .size           _ZN2at6native27unrolled_elementwise_kernelIZZZNS0_14glu_jvp_kernelERNS_18TensorIteratorBaseEENKUlvE_clEvENKUlvE0_clEvEUlffffE_St5arrayIPcLm5EELi4E23TrivialOffsetCalculatorILi4EjESA_ILi1EjENS0_6memory12LoadWithCastILi4EEENSD_13StoreWithCastILi1EEEEEviT_T0_T2_T3_T4_T5_,(.L_x_9522 - _ZN2at6native27unrolled_elementwise_kernelIZZZNS0_14glu_jvp_kernelERNS_18TensorIteratorBaseEENKUlvE_clEvENKUlvE0_clEvEUlffffE_St5arrayIPcLm5EELi4E23TrivialOffsetCalculatorILi4EjESA_ILi1EjENS0_6memory12LoadWithCastILi4EEENSD_13StoreWithCastILi1EEEEEviT_T0_T2_T3_T4_T5_)
        .other          _ZN2at6native27unrolled_elementwise_kernelIZZZNS0_14glu_jvp_kernelERNS_18TensorIteratorBaseEENKUlvE_clEvENKUlvE0_clEvEUlffffE_St5arrayIPcLm5EELi4E23TrivialOffsetCalculatorILi4EjESA_ILi1EjENS0_6memory12LoadWithCastILi4EEENSD_13StoreWithCastILi1EEEEEviT_T0_T2_T3_T4_T5_,@"STO_CUDA_ENTRY STV_DEFAULT"
_ZN2at6native27unrolled_elementwise_kernelIZZZNS0_14glu_jvp_kernelERNS_18TensorIteratorBaseEENKUlvE_clEvENKUlvE0_clEvEUlffffE_St5arrayIPcLm5EELi4E23TrivialOffsetCalculatorILi4EjESA_ILi1EjENS0_6memory12LoadWithCastILi4EEENSD_13StoreWithCastILi1EEEEEviT_T0_T2_T3_T4_T5_:
.text._ZN2at6native27unrolled_elementwise_kernelIZZZNS0_14glu_jvp_kernelERNS_18TensorIteratorBaseEENKUlvE_clEvENKUlvE0_clEvEUlffffE_St5arrayIPcLm5EELi4E23TrivialOffsetCalculatorILi4EjESA_ILi1EjENS0_6memory12LoadWithCastILi4EEENSD_13StoreWithCastILi1EEEEEviT_T0_T2_T3_T4_T5_:
[----:B------:R-:W0:Y:S01]  /*0000*/  LDC R1, c[0x0][0x37c] ;  /* 0x0000df00ff017b82 */ /* 0x000e220000000800 */
[----:B------:R-:W1:Y:S07]  /*0010*/  S2R R2, SR_CTAID.X ;  /* 0x0000000000027919 */ /* 0x000e6e0000002500 */
[----:B------:R-:W1:Y:S01]  /*0020*/  LDC R3, c[0x0][0x380] ;  /* 0x0000e000ff037b82 */ /* 0x000e620000000800 */
[----:B------:R-:W2:Y:S01]  /*0030*/  LDCU UR38, c[0x0][0x3b4] ;  /* 0x00007680ff2677ac */ /* 0x000ea20008000800 */
[----:B------:R-:W-:Y:S01]  /*0040*/  BSSY.RECONVERGENT B7, `(.L_x_3551) ;  /* 0x0000397000077945 */ /* 0x000fe20003800200 */
[----:B------:R-:W3:Y:S01]  /*0050*/  S2R R33, SR_TID.X ;  /* 0x0000000000217919 */ /* 0x000ee20000002100 */
[----:B------:R-:W-:Y:S01]  /*0060*/  IMAD.MOV.U32 R16, RZ, RZ, -0x80000000 ;  /* 0x80000000ff107424 */ /* 0x000fe200078e00ff */
[----:B------:R-:W4:Y:S01]  /*0070*/  LDCU.64 UR36, c[0x0][0x358] ;  /* 0x00006b00ff2477ac */ /* 0x000f220008000a00 */
[----:B------:R-:W-:Y:S01]  /*0080*/  IMAD.MOV.U32 R17, RZ, RZ, RZ ;  /* 0x000000ffff117224 */ /* 0x000fe200078e00ff */
[----:B------:R-:W-:Y:S01]  /*0090*/  CS2R R18, SRZ ;  /* 0x0000000000127805 */ /* 0x000fe2000001ff00 */
[----:B--2---:R-:W-:-:S02]  /*00a0*/  UPRMT UR39, UR38, 0x7773, URZ ;  /* 0x0000777326277896 */ /* 0x004fc400080000ff */
[----:B------:R-:W-:Y:S02]  /*00b0*/  UPRMT UR40, UR38, 0x7772, URZ ;  /* 0x0000777226287896 */ /* 0x000fe400080000ff */
[----:B------:R-:W-:Y:S02]  /*00c0*/  UPRMT UR41, UR38, 0x7771, URZ ;  /* 0x0000777126297896 */ /* 0x000fe400080000ff */
[----:B------:R-:W-:Y:S01]  /*00d0*/  UPRMT UR42, UR38, 0x7770, URZ ;  /* 0x00007770262a7896 */ /* 0x000fe200080000ff */
[----:B-1----:R-:W-:Y:S02]  /*00e0*/  IMAD R34, R2, -0x200, R3 ;  /* 0xfffffe0002227824 */ /* 0x002fe400078e0203 */
[----:B---3--:R-:W-:-:S03]  /*00f0*/  IMAD.MOV.U32 R23, RZ, RZ, R33 ;  /* 0x000000ffff177224 */ /* 0x008fc600078e0021 */
[----:B------:R-:W-:-:S13]  /*0100*/  ISETP.GE.AND P0, PT, R33, R34, PT ;  /* 0x000000222100720c */ /* 0x000fda0003f06270 */
[----:B0---4-:R-:W-:Y:S05]  /*0110*/  @P0 BRA `(.L_x_3552) ;  /* 0x0000003800240947 */ /* 0x011fea0003800000 */
[----:B------:R-:W0:Y:S01]  /*0120*/  LDCU UR4, c[0x0][0x3b8] ;  /* 0x00007700ff0477ac */ /* 0x000e220008000800 */
[----:B------:R-:W1:Y:S01]  /*0130*/  LDC.64 R4, c[0x0][0x390] ;  /* 0x0000e400ff047b82 */ /* 0x000e620000000a00 */
[----:B------:R-:W-:Y:S01]  /*0140*/  IMAD R16, R2, 0x200, R23 ;  /* 0x0000020002107824 */ /* 0x000fe200078e0217 */
[----:B------:R-:W-:Y:S03]  /*0150*/  BSSY.RECONVERGENT B6, `(.L_x_3553) ;  /* 0x00000de000067945 */ /* 0x000fe60003800200 */
        /* <DEDUP_REMOVED lines=17> */
.L_x_3557:
[----:B------:R-:W2:Y:S02]  /*0270*/  LDG.E.U8 R4, desc[UR36][R4.64] ;  /* 0x0000002404047981 */ /* 0x000ea4000c1e1100 */
[----:B--2---:R-:W-:Y:S01]  /*0280*/  I2FP.F32.U32 R17, R4 ;  /* 0x0000000400117245 */ /* 0x004fe20000201000 */
[----:B------:R-:W-:Y:S06]  /*0290*/  BRA `(.L_x_3559) ;  /* 0x0000000c00247947 */ /* 0x000fec0003800000 */
.L_x_3556:
        /* <DEDUP_REMOVED lines=9> */
.L_x_3561:
[----:B------:R-:W2:Y:S02]  /*0330*/  LDG.E R4, desc[UR36][R4.64] ;  /* 0x0000002404047981 */ /* 0x000ea4000c1e1900 */
[----:B--2---:R-:W-:Y:S01]  /*0340*/  I2FP.F32.S32 R17, R4 ;  /* 0x0000000400117245 */ /* 0x004fe20000201400 */
[----:B------:R-:W-:Y:S06]  /*0350*/  BRA `(.L_x_3559) ;  /* 0x0000000800f47947 */ /* 0x000fec0003800000 */
.L_x_3560:
[----:B------:R-:W2:Y:S02]  /*0360*/  LDG.E.U16 R4, desc[UR36][R4.64] ;  /* 0x0000002404047981 */ /* 0x000ea4000c1e1500 */
[----:B--2---:R2:W3:Y:S01]  /*0370*/  I2F.S16 R17, R4 ;  /* 0x0000000400117306 */ /* 0x0044e20000101400 */
[----:B------:R-:W-:Y:S05]  /*0380*/  BRA `(.L_x_3559) ;  /* 0x0000000800e87947 */ /* 0x000fea0003800000 */
.L_x_3555:
        /* <DEDUP_REMOVED lines=8> */
.L_x_3563:
[----:B------:R-:W2:Y:S02]  /*0410*/  LDG.E.U16 R4, desc[UR36][R4.64] ;  /* 0x0000002404047981 */ /* 0x000ea4000c1e1500 */
[----:B--2---:R-:W-:Y:S01]  /*0420*/  HADD2.F32 R17, -RZ, R4.H0_H0 ;  /* 0x20000004ff117230 */ /* 0x004fe20000004100 */
[----:B------:R-:W-:Y:S06]  /*0430*/  BRA `(.L_x_3559) ;  /* 0x0000000800bc7947 */ /* 0x000fec0003800000 */
.L_x_3562:
        /* <DEDUP_REMOVED lines=8> */
.L_x_3565:
[----:B------:R-:W2:Y:S02]  /*04c0*/  LDG.E.U16 R4, desc[UR36][R4.64] ;  /* 0x0000002404047981 */ /* 0x000ea4000c1e1500 */
[----:B--2---:R-:W-:Y:S01]  /*04d0*/  HADD2.F32 R17, -RZ, R4.H0_H0 ;  /* 0x20000004ff117230 */ /* 0x004fe20000004100 */
[----:B------:R-:W-:Y:S06]  /*04e0*/  BRA `(.L_x_3559) ;  /* 0x0000000800907947 */ /* 0x000fec0003800000 */
.L_x_3564:
[----:B------:R-:W2:Y:S01]  /*04f0*/  LDG.E.64 R4, desc[UR36][R4.64] ;  /* 0x0000002404047981 */ /* 0x000ea2000c1e1b00 */
[----:B------:R-:W-:Y:S01]  /*0500*/  UMOV UR4, 0xf0000000 ;  /* 0xf000000000047882 */ /* 0x000fe20000000000 */
[----:B------:R-:W-:Y:S01]  /*0510*/  UMOV UR5, 0x380fffff ;  /* 0x380fffff00057882 */ /* 0x000fe20000000000 */
[----:B--2---:R-:W0:Y:S01]  /*0520*/  F2F.F32.F64 R17, R4 ;  /* 0x0000000400117310 */ /* 0x004e220000301000 */
[----:B------:R-:W-:-:S14]  /*0530*/  DSETP.GEU.AND P0, PT, |R4|, UR4, PT ;  /* 0x0000000404007e2a */ /* 0x000fdc000bf0e200 */
[----:B0-----:R-:W-:Y:S01]  /*0540*/  @!P0 FMUL R17, R17, 1.175494350822287508e-38 ;  /* 0x0080000011118820 */ /* 0x001fe20000400000 */
[----:B------:R-:W-:Y:S06]  /*0550*/  BRA `(.L_x_3559) ;  /* 0x0000000800747947 */ /* 0x000fec0003800000 */
.L_x_3554:
        /* <DEDUP_REMOVED lines=12> */
.L_x_3568:
[----:B------:R-:W2:Y:S01]  /*0620*/  LDG.E.64 R4, desc[UR36][R4.64] ;  /* 0x0000002404047981 */ /* 0x000ea2000c1e1b00 */
[----:B------:R-:W-:Y:S01]  /*0630*/  UMOV UR4, 0xf0000000 ;  /* 0xf000000000047882 */ /* 0x000fe20000000000 */
[----:B------:R-:W-:Y:S01]  /*0640*/  UMOV UR5, 0x380fffff ;  /* 0x380fffff00057882 */ /* 0x000fe20000000000 */
[----:B--2---:R-:W0:Y:S01]  /*0650*/  F2F.F32.F64 R17, R4 ;  /* 0x0000000400117310 */ /* 0x004e220000301000 */
[----:B------:R-:W-:-:S14]  /*0660*/  DSETP.GEU.AND P0, PT, |R4|, UR4, PT ;  /* 0x0000000404007e2a */ /* 0x000fdc000bf0e200 */
[----:B0-----:R-:W-:Y:S01]  /*0670*/  @!P0 FMUL R17, R17, 1.175494350822287508e-38 ;  /* 0x0080000011118820 */ /* 0x001fe20000400000 */
[----:B------:R-:W-:Y:S06]  /*0680*/  BRA `(.L_x_3559) ;  /* 0x0000000800287947 */ /* 0x000fec0003800000 */
.L_x_3567:
        /* <DEDUP_REMOVED lines=25> */
.L_x_3570:
        /* <DEDUP_REMOVED lines=12> */
.L_x_3569:
[----:B------:R-:W2:Y:S02]  /*08e0*/  LDG.E.U16 R4, desc[UR36][R4.64] ;  /* 0x0000002404047981 */ /* 0x000ea4000c1e1500 */
[----:B--2---:R-:W-:Y:S01]  /*08f0*/  IMAD.U32 R17, R4, 0x10000, RZ ;  /* 0x0001000004117824 */ /* 0x004fe200078e00ff */
[----:B------:R-:W-:Y:S06]  /*0900*/  BRA `(.L_x_3559) ;  /* 0x0000000400887947 */ /* 0x000fec0003800000 */
.L_x_3566:
        /* <DEDUP_REMOVED lines=11> */
.L_x_3573:
        /* <DEDUP_REMOVED lines=20> */
.L_x_3575:
[----:B------:R-:W-:Y:S05]  /*0b00*/  BSYNC.RECONVERGENT B0 ;  /* 0x0000000000007941 */ /* 0x000fea0003800200 */
.L_x_3574:
[----:B------:R-:W-:Y:S01]  /*0b10*/  IMAD.SHL.U32 R0, R0, 0x100000, RZ ;  /* 0x0010000000007824 */ /* 0x000fe200078e00ff */
[----:B------:R-:W-:-:S04]  /*0b20*/  LEA R3, R3, 0x3b800000, 0x17 ;  /* 0x3b80000003037811 */ /* 0x000fc800078eb8ff */
[----:B------:R-:W-:Y:S01]  /*0b30*/  LOP3.LUT R17, R3, R0, R17, 0xfe, !PT ;  /* 0x0000000003117212 */ /* 0x000fe200078efe11 */
[----:B------:R-:W-:Y:S06]  /*0b40*/  BRA `(.L_x_3559) ;  /* 0x0000000000f87947 */ /* 0x000fec0003800000 */
.L_x_3572:
        /* <DEDUP_REMOVED lines=20> */
.L_x_3577:
[----:B------:R-:W-:Y:S05]  /*0c90*/  BSYNC.RECONVERGENT B0 ;  /* 0x0000000000007941 */ /* 0x000fea0003800200 */
.L_x_3576:
[----:B------:R-:W-:Y:S01]  /*0ca0*/  IMAD.SHL.U32 R0, R0, 0x200000, RZ ;  /* 0x0020000000007824 */ /* 0x000fe200078e00ff */
[----:B------:R-:W-:-:S04]  /*0cb0*/  LEA R3, R3, 0x37800000, 0x17 ;  /* 0x3780000003037811 */ /* 0x000fc800078eb8ff */
[----:B------:R-:W-:Y:S01]  /*0cc0*/  LOP3.LUT R17, R3, R0, R17, 0xfe, !PT ;  /* 0x0000000003117212 */ /* 0x000fe200078efe11 */
[----:B------:R-:W-:Y:S06]  /*0cd0*/  BRA `(.L_x_3559) ;  /* 0x0000000000947947 */ /* 0x000fec0003800000 */
.L_x_3571:
[----:B------:R-:W-:-:S09]  /*0ce0*/  UISETP.NE.AND UP0, UPT, UR4, 0x1c, UPT ;  /* 0x0000001c0400788c */ /* 0x000fd2000bf05270 */
[----:B------:R-:W-:Y:S05]  /*0cf0*/  BRA.U !UP0, `(.L_x_3578) ;  /* 0x0000000108847547 */ /* 0x000fea000b800000 */
[----:B------:R-:W-:-:S09]  /*0d00*/  UISETP.NE.AND UP0, UPT, UR4, 0x1d, UPT ;  /* 0x0000001d0400788c */ /* 0x000fd2000bf05270 */
[----:B------:R-:W-:Y:S05]  /*0d10*/  BRA.U !UP0, `(.L_x_3579) ;  /* 0x0000000108707547 */ /* 0x000fea000b800000 */
[----:B------:R-:W-:-:S09]  /*0d20*/  UISETP.NE.AND UP0, UPT, UR4, 0x2c, UPT ;  /* 0x0000002c0400788c */ /* 0x000fd2000bf05270 */
[----:B------:R-:W-:Y:S05]  /*0d30*/  BRA.U !UP0, `(.L_x_3580) ;  /* 0x0000000108487547 */ /* 0x000fea000b800000 */
.L_x_3558:
        /* <DEDUP_REMOVED lines=16> */
.L_x_3581:
[----:B------:R-:W-:Y:S01]  /*0e40*/  IMAD.MOV.U32 R17, RZ, RZ, RZ ;  /* 0x000000ffff117224 */ /* 0x000fe200078e00ff */
[----:B------:R-:W-:Y:S06]  /*0e50*/  BRA `(.L_x_3559) ;  /* 0x0000000000347947 */ /* 0x000fec0003800000 */
.L_x_3580:
        /* <DEDUP_REMOVED lines=8> */
.L_x_3579:
[----:B------:R-:W2:Y:S02]  /*0ee0*/  LDG.E.64 R4, desc[UR36][R4.64] ;  /* 0x0000002404047981 */ /* 0x000ea4000c1e1b00 */
[----:B--2---:R0:W1:Y:S01]  /*0ef0*/  I2F.U64 R17, R4 ;  /* 0x0000000400117312 */ /* 0x0040620000301000 */
[----:B------:R-:W-:Y:S05]  /*0f00*/  BRA `(.L_x_3559) ;  /* 0x0000000000087947 */ /* 0x000fea0003800000 */
.L_x_3578:
[----:B------:R-:W2:Y:S02]  /*0f10*/  LDG.E R4, desc[UR36][R4.64] ;  /* 0x0000002404047981 */ /* 0x000ea4000c1e1900 */
[----:B--2---:R-:W-:-:S07]  /*0f20*/  I2FP.F32.U32 R17, R4 ;  /* 0x0000000400117245 */ /* 0x004fce0000201000 */
.L_x_3559:
[----:B------:R-:W-:Y:S05]  /*0f30*/  BSYNC.RECONVERGENT B6 ;  /* 0x0000000000067941 */ /* 0x000fea0003800200 */
.L_x_3553:
[----:B0-2-4-:R-:W0:Y:S01]  /*0f40*/  LDC.64 R4, c[0x0][0x398] ;  /* 0x0000e600ff047b82 */ /* 0x015e220000000a00 */
[----:B------:R-:W2:Y:S01]  /*0f50*/  LDCU UR5, c[0x0][0x3bc] ;  /* 0x00007780ff0577ac */ /* 0x000ea20008000800 */
[----:B------:R-:W-:Y:S01]  /*0f60*/  BSSY.RECONVERGENT B6, `(.L_x_3582) ;  /* 0x00000df000067945 */ /* 0x000fe20003800200 */
[----:B------:R-:W-:-:S04]  /*0f70*/  UPRMT UR4, UR38, 0x7771, URZ ;  /* 0x0000777126047896 */ /* 0x000fc800080000ff */
[----:B------:R-:W-:Y:S01]  /*0f80*/  UISETP.GT.AND UP0, UPT, UR4, 0x9, UPT ;  /* 0x000000090400788c */ /* 0x000fe2000bf04270 */
[----:B--2---:R-:W-:-:S05]  /*0f90*/  IMAD R3, R16, UR5, RZ ;  /* 0x0000000510037c24 */ /* 0x004fca000f8e02ff */
        /* <DEDUP_REMOVED lines=14> */
.L_x_3586:
[----:B------:R-:W2:Y:S02]  /*1080*/  LDG.E.U8 R4, desc[UR36][R4.64] ;  /* 0x0000002404047981 */ /* 0x000ea4000c1e1100 */
[----:B--2---:R-:W-:Y:S01]  /*1090*/  I2FP.F32.U32 R22, R4 ;  /* 0x0000000400167245 */ /* 0x004fe20000201000 */
[----:B------:R-:W-:Y:S06]  /*10a0*/  BRA `(.L_x_3588) ;  /* 0x0000000c00287947 */ /* 0x000fec0003800000 */
.L_x_3585:
        /* <DEDUP_REMOVED lines=9> */
.L_x_3590:
[----:B------:R-:W2:Y:S02]  /*1140*/  LDG.E R4, desc[UR36][R4.64] ;  /* 0x0000002404047981 */ /* 0x000ea4000c1e1900 */
[----:B--2---:R-:W-:Y:S01]  /*1150*/  I2FP.F32.S32 R22, R4 ;  /* 0x0000000400167245 */ /* 0x004fe20000201400 */
[----:B------:R-:W-:Y:S06]  /*1160*/  BRA `(.L_x_3588) ;  /* 0x0000000800f87947 */ /* 0x000fec0003800000 */
.L_x_3589:
[----:B------:R-:W2:Y:S02]  /*1170*/  LDG.E.U16 R4, desc[UR36][R4.64] ;  /* 0x0000002404047981 */ /* 0x000ea4000c1e1500 */
[----:B--2---:R0:W2:Y:S01]  /*1180*/  I2F.S16 R22, R4 ;  /* 0x0000000400167306 */ /* 0x0040a20000101400 */
[----:B------:R-:W-:Y:S05]  /*1190*/  BRA `(.L_x_3588) ;  /* 0x0000000800ec7947 */ /* 0x000fea0003800000 */
.L_x_3584:
        /* <DEDUP_REMOVED lines=8> */
.L_x_3592:
[----:B------:R-:W2:Y:S02]  /*1220*/  LDG.E.U16 R4, desc[UR36][R4.64] ;  /* 0x0000002404047981 */ /* 0x000ea4000c1e1500 */
[----:B--2---:R-:W-:Y:S01]  /*1230*/  HADD2.F32 R22, -RZ, R4.H0_H0 ;  /* 0x20000004ff167230 */ /* 0x004fe20000004100 */
[----:B------:R-:W-:Y:S06]  /*1240*/  BRA `(.L_x_3588) ;  /* 0x0000000800c07947 */ /* 0x000fec0003800000 */
.L_x_3591:
        /* <DEDUP_REMOVED lines=8> */
.L_x_3594:
[----:B------:R-:W2:Y:S02]  /*12d0*/  LDG.E.U16 R4, desc[UR36][R4.64] ;  /* 0x0000002404047981 */ /* 0x000ea4000c1e1500 */
[----:B--2---:R-:W-:Y:S01]  /*12e0*/  HADD2.F32 R22, -RZ, R4.H0_H0 ;  /* 0x20000004ff167230 */ /* 0x004fe20000004100 */
[----:B------:R-:W-:Y:S06]  /*12f0*/  BRA `(.L_x_3588) ;  /* 0x0000000800947947 */ /* 0x000fec0003800000 */
.L_x_3593:
[----:B------:R-:W2:Y:S01]  /*1300*/  LDG.E.64 R4, desc[UR36][R4.64] ;  /* 0x0000002404047981 */ /* 0x000ea2000c1e1b00 */
[----:B------:R-:W-:Y:S01]  /*1310*/  UMOV UR4, 0xf0000000 ;  /* 0xf000000000047882 */ /* 0x000fe20000000000 */
[----:B------:R-:W-:Y:S01]  /*1320*/  UMOV UR5, 0x380fffff ;  /* 0x380fffff00057882 */ /* 0x000fe20000000000 */
[----:B--2---:R-:W0:Y:S01]  /*1330*/  F2F.F32.F64 R22, R4 ;  /* 0x0000000400167310 */ /* 0x004e220000301000 */
[----:B------:R-:W-:-:S14]  /*1340*/  DSETP.GEU.AND P0, PT, |R4|, UR4, PT ;  /* 0x0000000404007e2a */ /* 0x000fdc000bf0e200 */
[----:B0-----:R-:W-:Y:S01]  /*1350*/  @!P0 FMUL R22, R22, 1.175494350822287508e-38 ;  /* 0x0080000016168820 */ /* 0x001fe20000400000 */
[----:B------:R-:W-:Y:S06]  /*1360*/  BRA `(.L_x_3588) ;  /* 0x0000000800787947 */ /* 0x000fec0003800000 */
.L_x_3583:
        /* <DEDUP_REMOVED lines=12> */
.L_x_3597:
[----:B------:R-:W2:Y:S01]  /*1430*/  LDG.E.64 R4, desc[UR36][R4.64] ;  /* 0x0000002404047981 */ /* 0x000ea2000c1e1b00 */
[----:B------:R-:W-:Y:S01]  /*1440*/  UMOV UR4, 0xf0000000 ;  /* 0xf000000000047882 */ /* 0x000fe20000000000 */
[----:B------:R-:W-:Y:S01]  /*1450*/  UMOV UR5, 0x380fffff ;  /* 0x380fffff00057882 */ /* 0x000fe20000000000 */
[----:B--2---:R-:W0:Y:S01]  /*1460*/  F2F.F32.F64 R22, R4 ;  /* 0x0000000400167310 */ /* 0x004e220000301000 */
[----:B------:R-:W-:-:S14]  /*1470*/  DSETP.GEU.AND P0, PT, |R4|, UR4, PT ;  /* 0x0000000404007e2a */ /* 0x000fdc000bf0e200 */
[----:B0-----:R-:W-:Y:S01]  /*1480*/  @!P0 FMUL R22, R22, 1.175494350822287508e-38 ;  /* 0x0080000016168820 */ /* 0x001fe20000400000 */
[----:B------:R-:W-:Y:S06]  /*1490*/  BRA `(.L_x_3588) ;  /* 0x00000008002c7947 */ /* 0x000fec0003800000 */
.L_x_3596:
        /* <DEDUP_REMOVED lines=25> */
.L_x_3599:
        /* <DEDUP_REMOVED lines=11> */
[----:B------:R-:W-:Y:S01]  /*16e0*/  LOP3.LUT R22, R0, 0x80000000, R3, 0xf8, !PT ;  /* 0x8000000000167812 */ /* 0x000fe200078ef803 */
[----:B------:R-:W-:Y:S06]  /*16f0*/  BRA `(.L_x_3588) ;  /* 0x0000000400947947 */ /* 0x000fec0003800000 */
.L_x_3598:
[----:B------:R-:W2:Y:S02]  /*1700*/  LDG.E.U16 R4, desc[UR36][R4.64] ;  /* 0x0000002404047981 */ /* 0x000ea4000c1e1500 */
[----:B--2---:R-:W-:Y:S01]  /*1710*/  IMAD.U32 R22, R4, 0x10000, RZ ;  /* 0x0001000004167824 */ /* 0x004fe200078e00ff */
[----:B------:R-:W-:Y:S06]  /*1720*/  BRA `(.L_x_3588) ;  /* 0x0000000400887947 */ /* 0x000fec0003800000 */
.L_x_3595:
        /* <DEDUP_REMOVED lines=11> */
.L_x_3602:
        /* <DEDUP_REMOVED lines=20> */
.L_x_3604:
[----:B------:R-:W-:Y:S05]  /*1920*/  BSYNC.RECONVERGENT B0 ;  /* 0x0000000000007941 */ /* 0x000fea0003800200 */
.L_x_3603:
[----:B------:R-:W-:Y:S01]  /*1930*/  IMAD.SHL.U32 R0, R0, 0x100000, RZ ;  /* 0x0010000000007824 */ /* 0x000fe200078e00ff */
[----:B------:R-:W-:-:S04]  /*1940*/  LEA R3, R3, 0x3b800000, 0x17 ;  /* 0x3b80000003037811 */ /* 0x000fc800078eb8ff */
[----:B------:R-:W-:Y:S01]  /*1950*/  LOP3.LUT R22, R3, R0, R7, 0xfe, !PT ;  /* 0x0000000003167212 */ /* 0x000fe200078efe07 */
[----:B------:R-:W-:Y:S06]  /*1960*/  BRA `(.L_x_3588) ;  /* 0x0000000000f87947 */ /* 0x000fec0003800000 */
.L_x_3601:
        /* <DEDUP_REMOVED lines=20> */
.L_x_3606:
[----:B------:R-:W-:Y:S05]  /*1ab0*/  BSYNC.RECONVERGENT B0 ;  /* 0x0000000000007941 */ /* 0x000fea0003800200 */
.L_x_3605:
[----:B------:R-:W-:Y:S01]  /*1ac0*/  IMAD.SHL.U32 R0, R0, 0x200000, RZ ;  /* 0x0020000000007824 */ /* 0x000fe200078e00ff */
[----:B------:R-:W-:-:S04]  /*1ad0*/  LEA R3, R3, 0x37800000, 0x17 ;  /* 0x3780000003037811 */ /* 0x000fc800078eb8ff */
[----:B------:R-:W-:Y:S01]  /*1ae0*/  LOP3.LUT R22, R3, R0, R7, 0xfe, !PT ;  /* 0x0000000003167212 */ /* 0x000fe200078efe07 */
[----:B------:R-:W-:Y:S06]  /*1af0*/  BRA `(.L_x_3588) ;  /* 0x0000000000947947 */ /* 0x000fec0003800000 */
.L_x_3600:
[----:B------:R-:W-:-:S09]  /*1b00*/  UISETP.NE.AND UP0, UPT, UR4, 0x1c, UPT ;  /* 0x0000001c0400788c */ /* 0x000fd2000bf05270 */
[----:B------:R-:W-:Y:S05]  /*1b10*/  BRA.U !UP0, `(.L_x_3607) ;  /* 0x0000000108847547 */ /* 0x000fea000b800000 */
[----:B------:R-:W-:-:S09]  /*1b20*/  UISETP.NE.AND UP0, UPT, UR4, 0x1d, UPT ;  /* 0x0000001d0400788c */ /* 0x000fd2000bf05270 */
[----:B------:R-:W-:Y:S05]  /*1b30*/  BRA.U !UP0, `(.L_x_3608) ;  /* 0x0000000108707547 */ /* 0x000fea000b800000 */
[----:B------:R-:W-:-:S09]  /*1b40*/  UISETP.NE.AND UP0, UPT, UR4, 0x2c, UPT ;  /* 0x0000002c0400788c */ /* 0x000fd2000bf05270 */
[----:B------:R-:W-:Y:S05]  /*1b50*/  BRA.U !UP0, `(.L_x_3609) ;  /* 0x0000000108487547 */ /* 0x000fea000b800000 */
.L_x_3587:
[----:B------:R-:W-:Y:S01]  /*1b60*/  MOV R0, 0x0 ;  /* 0x0000000000007802 */ /* 0x000fe20000000f00 */
[----:B------:R-:W0:Y:S01]  /*1b70*/  LDCU.64 UR4, c[0x4][0x128] ;  /* 0x01002500ff0477ac */ /* 0x000e220008000a00 */
[----:B------:R-:W-:Y:S02]  /*1b80*/  IMAD.MOV.U32 R8, RZ, RZ, 0x4e ;  /* 0x0000004eff087424 */ /* 0x000fe400078e00ff */
[----:B------:R2:W4:Y:S01]  /*1b90*/  LDC.64 R14, c[0x4][R0] ;  /* 0x01000000000e7b82 */ /* 0x0005220000000a00 */
[----:B------:R-:W1:Y:S01]  /*1ba0*/  LDCU.64 UR6, c[0x4][0x130] ;  /* 0x01002600ff0677ac */ /* 0x000e620008000a00 */
[----:B------:R-:W-:Y:S02]  /*1bb0*/  IMAD.MOV.U32 R12, RZ, RZ, 0x1 ;  /* 0x00000001ff0c7424 */ /* 0x000fe400078e00ff */
[----:B------:R-:W-:Y:S01]  /*1bc0*/  IMAD.MOV.U32 R13, RZ, RZ, RZ ;  /* 0x000000ffff0d7224 */ /* 0x000fe200078e00ff */
[----:B------:R-:W3:Y:S01]  /*1bd0*/  LDCU.64 UR8, c[0x4][0x18] ;  /* 0x01000300ff0877ac */ /* 0x000ee20008000a00 */
[----:B0-----:R-:W-:-:S02]  /*1be0*/  IMAD.U32 R4, RZ, RZ, UR4 ;  /* 0x00000004ff047e24 */ /* 0x001fc4000f8e00ff */
[----:B------:R-:W-:Y:S02]  /*1bf0*/  IMAD.U32 R5, RZ, RZ, UR5 ;  /* 0x00000005ff057e24 */ /* 0x000fe4000f8e00ff */
[----:B-1----:R-:W-:Y:S02]  /*1c00*/  IMAD.U32 R6, RZ, RZ, UR6 ;  /* 0x00000006ff067e24 */ /* 0x002fe4000f8e00ff */
[----:B------:R-:W-:Y:S02]  /*1c10*/  IMAD.U32 R7, RZ, RZ, UR7 ;  /* 0x00000007ff077e24 */ /* 0x000fe4000f8e00ff */
[----:B---3--:R-:W-:Y:S02]  /*1c20*/  IMAD.U32 R10, RZ, RZ, UR8 ;  /* 0x00000008ff0a7e24 */ /* 0x008fe4000f8e00ff */
[----:B--2---:R-:W-:-:S07]  /*1c30*/  IMAD.U32 R11, RZ, RZ, UR9 ;  /* 0x00000009ff0b7e24 */ /* 0x004fce000f8e00ff */
[----:B------:R-:W-:-:S07]  /*1c40*/  LEPC R20, `(.L_x_3610) ;  /* 0x000000001014794e */ /* 0x000fce0000000000 */
[----:B----45:R-:W-:Y:S05]  /*1c50*/  CALL.ABS.NOINC R14 ;  /* 0x000000000e007343 */ /* 0x030fea0003c00000 */
.L_x_3610:
[----:B------:R-:W-:Y:S01]  /*1c60*/  IMAD.MOV.U32 R22, RZ, RZ, RZ ;  /* 0x000000ffff167224 */ /* 0x000fe200078e00ff */
[----:B------:R-:W-:Y:S06]  /*1c70*/  BRA `(.L_x_3588) ;  /* 0x0000000000347947 */ /* 0x000fec0003800000 */
.L_x_3609:
        /* <DEDUP_REMOVED lines=8> */
.L_x_3608:
[----:B------:R-:W2:Y:S02]  /*1d00*/  LDG.E.64 R4, desc[UR36][R4.64] ;  /* 0x0000002404047981 */ /* 0x000ea4000c1e1b00 */
[----:B--2---:R0:W2:Y:S01]  /*1d10*/  I2F.U64 R22, R4 ;  /* 0x0000000400167312 */ /* 0x0040a20000301000 */
[----:B------:R-:W-:Y:S05]  /*1d20*/  BRA `(.L_x_3588) ;  /* 0x0000000000087947 */ /* 0x000fea0003800000 */
.L_x_3607:
[----:B------:R-:W2:Y:S02]  /*1d30*/  LDG.E R4, desc[UR36][R4.64] ;  /* 0x0000002404047981 */ /* 0x000ea4000c1e1900 */
[----:B--2---:R-:W-:-:S07]  /*1d40*/  I2FP.F32.U32 R22, R4 ;  /* 0x0000000400167245 */ /* 0x004fce0000201000 */
.L_x_3588:
[----:B------:R-:W-:Y:S05]  /*1d50*/  BSYNC.RECONVERGENT B6 ;  /* 0x0000000000067941 */ /* 0x000fea0003800200 */
.L_x_3582:
[----:B0---4-:R-:W0:Y:S01]  /*1d60*/  LDC.64 R4, c[0x0][0x3a0] ;  /* 0x0000e800ff047b82 */ /* 0x011e220000000a00 */
[----:B------:R-:W4:Y:S01]  /*1d70*/  LDCU UR5, c[0x0][0x3c0] ;  /* 0x00007800ff0577ac */ /* 0x000f220008000800 */
[----:B------:R-:W-:Y:S01]  /*1d80*/  BSSY.RECONVERGENT B6, `(.L_x_3611) ;  /* 0x00000df000067945 */ /* 0x000fe20003800200 */
[----:B------:R-:W-:-:S04]  /*1d90*/  UPRMT UR4, UR38, 0x7772, URZ ;  /* 0x0000777226047896 */ /* 0x000fc800080000ff */
[----:B------:R-:W-:Y:S01]  /*1da0*/  UISETP.GT.AND UP0, UPT, UR4, 0x9, UPT ;  /* 0x000000090400788c */ /* 0x000fe2000bf04270 */
[----:B----4-:R-:W-:-:S05]  /*1db0*/  IMAD R3, R16, UR5, RZ ;  /* 0x0000000510037c24 */ /* 0x010fca000f8e02ff */
        /* <DEDUP_REMOVED lines=14> */
.L_x_3615:
[----:B------:R-:W4:Y:S02]  /*1ea0*/  LDG.E.U8 R4, desc[UR36][R4.64] ;  /* 0x0000002404047981 */ /* 0x000f24000c1e1100 */
[----:B----4-:R-:W-:Y:S01]  /*1eb0*/  I2FP.F32.U32 R18, R4 ;  /* 0x0000000400127245 */ /* 0x010fe20000201000 */
[----:B------:R-:W-:Y:S06]  /*1ec0*/  BRA `(.L_x_3617) ;  /* 0x0000000c00287947 */ /* 0x000fec0003800000 */
.L_x_3614:
        /* <DEDUP_REMOVED lines=9> */
.L_x_3619:
[----:B------:R-:W4:Y:S02]  /*1f60*/  LDG.E R4, desc[UR36][R4.64] ;  /* 0x0000002404047981 */ /* 0x000f24000c1e1900 */
[----:B----4-:R-:W-:Y:S01]  /*1f70*/  I2FP.F32.S32 R18, R4 ;  /* 0x0000000400127245 */ /* 0x010fe20000201400 */
[----:B------:R-:W-:Y:S06]  /*1f80*/  BRA `(.L_x_3617) ;  /* 0x0000000800f87947 */ /* 0x000fec0003800000 */
.L_x_3618:
[----:B------:R-:W4:Y:S02]  /*1f90*/  LDG.E.U16 R4, desc[UR36][R4.64] ;  /* 0x0000002404047981 */ /* 0x000f24000c1e1500 */
[----:B----4-:R0:W4:Y:S01]  /*1fa0*/  I2F.S16 R18, R4 ;  /* 0x0000000400127306 */ /* 0x0101220000101400 */
[----:B------:R-:W-:Y:S05]  /*1fb0*/  BRA `(.L_x_3617) ;  /* 0x0000000800ec7947 */ /* 0x000fea0003800000 */
.L_x_3613:
        /* <DEDUP_REMOVED lines=8> */
.L_x_3621:
[----:B------:R-:W4:Y:S02]  /*2040*/  LDG.E.U16 R4, desc[UR36][R4.64] ;  /* 0x0000002404047981 */ /* 0x000f24000c1e1500 */
[----:B----4-:R-:W-:Y:S01]  /*2050*/  HADD2.F32 R18, -RZ, R4.H0_H0 ;  /* 0x20000004ff127230 */ /* 0x010fe20000004100 */
[----:B------:R-:W-:Y:S06]  /*2060*/  BRA `(.L_x_3617) ;  /* 0x0000000800c07947 */ /* 0x000fec0003800000 */
.L_x_3620:
        /* <DEDUP_REMOVED lines=8> */
.L_x_3623:
[----:B------:R-:W4:Y:S02]  /*20f0*/  LDG.E.U16 R4, desc[UR36][R4.64] ;  /* 0x0000002404047981 */ /* 0x000f24000c1e1500 */
[----:B----4-:R-:W-:Y:S01]  /*2100*/  HADD2.F32 R18, -RZ, R4.H0_H0 ;  /* 0x20000004ff127230 */ /* 0x010fe20000004100 */
[----:B------:R-:W-:Y:S06]  /*2110*/  BRA `(.L_x_3617) ;  /* 0x0000000800947947 */ /* 0x000fec0003800000 */
.L_x_3622:
[----:B------:R-:W4:Y:S01]  /*2120*/  LDG.E.64 R4, desc[UR36][R4.64] ;  /* 0x0000002404047981 */ /* 0x000f22000c1e1b00 */
[----:B------:R-:W-:Y:S01]  /*2130*/  UMOV UR4, 0xf0000000 ;  /* 0xf000000000047882 */ /* 0x000fe20000000000 */
[----:B------:R-:W-:Y:S01]  /*2140*/  UMOV UR5, 0x380fffff ;  /* 0x380fffff00057882 */ /* 0x000fe20000000000 */
[----:B----4-:R-:W0:Y:S01]  /*2150*/  F2F.F32.F64 R18, R4 ;  /* 0x0000000400127310 */ /* 0x010e220000301000 */
[----:B------:R-:W-:-:S14]  /*2160*/  DSETP.GEU.AND P0, PT, |R4|, UR4, PT ;  /* 0x0000000404007e2a */ /* 0x000fdc000bf0e200 */
[----:B0-----:R-:W-:Y:S01]  /*2170*/  @!P0 FMUL R18, R18, 1.175494350822287508e-38 ;  /* 0x0080000012128820 */ /* 0x001fe20000400000 */
[----:B------:R-:W-:Y:S06]  /*2180*/  BRA `(.L_x_3617) ;  /* 0x0000000800787947 */ /* 0x000fec0003800000 */
.L_x_3612:
        /* <DEDUP_REMOVED lines=12> */
.L_x_3626:
[----:B------:R-:W4:Y:S01]  /*2250*/  LDG.E.64 R4, desc[UR36][R4.64] ;  /* 0x0000002404047981 */ /* 0x000f22000c1e1b00 */
[----:B------:R-:W-:Y:S01]  /*2260*/  UMOV UR4, 0xf0000000 ;  /* 0xf000000000047882 */ /* 0x000fe20000000000 */
[----:B------:R-:W-:Y:S01]  /*2270*/  UMOV UR5, 0x380fffff ;  /* 0x380fffff00057882 */ /* 0x000fe20000000000 */
[----:B----4-:R-:W0:Y:S01]  /*2280*/  F2F.F32.F64 R18, R4 ;  /* 0x0000000400127310 */ /* 0x010e220000301000 */
[----:B------:R-:W-:-:S14]  /*2290*/  DSETP.GEU.AND P0, PT, |R4|, UR4, PT ;  /* 0x0000000404007e2a */ /* 0x000fdc000bf0e200 */
[----:B0-----:R-:W-:Y:S01]  /*22a0*/  @!P0 FMUL R18, R18, 1.175494350822287508e-38 ;  /* 0x0080000012128820 */ /* 0x001fe20000400000 */
[----:B------:R-:W-:Y:S06]  /*22b0*/  BRA `(.L_x_3617) ;  /* 0x00000008002c7947 */ /* 0x000fec0003800000 */
.L_x_3625:
[----:B------:R-:W-:-:S09]  /*22c0*/  UISETP.NE.AND UP0, UPT, UR4, 0xf, UPT ;  /* 0x0000000f0400788c */ /* 0x000fd2000bf05270 */
[----:B------:R-:W-:Y:S05]  /*22d0*/  BRA.U !UP0, `(.L_x_3627) ;  /* 0x0000000108907547 */ /* 0x000fea000b800000 */
[----:B------:R-:W-:-:S09]  /*22e0*/  UISETP.NE.AND UP0, UPT, UR4, 0x17, UPT ;  /* 0x000000170400788c */ /* 0x000fd2000bf05270 */
[----:B------:R-:W-:Y:S05]  /*22f0*/  BRA.U !UP0, `(.L_x_3628) ;  /* 0x0000000108547547 */ /* 0x000fea000b800000 */
[----:B------:R-:W-:-:S09]  /*2300*/  UISETP.NE.AND UP0, UPT, UR4, 0x18, UPT ;  /* 0x000000180400788c */ /* 0x000fd2000bf05270 */
[----:B------:R-:W-:Y:S05]  /*2310*/  BRA.U UP0, `(.L_x_3616) ;  /* 0x0000000500987547 */ /* 0x000fea000b800000 */
[----:B------:R-:W4:Y:S01]  /*2320*/  LDG.E.U8 R18, desc[UR36][R4.64] ;  /* 0x0000002404127981 */ /* 0x000f22000c1e1100 */
[----:B------:R-:W-:Y:S02]  /*2330*/  IMAD.MOV.U32 R6, RZ, RZ, 0x1f ;  /* 0x0000001fff067424 */ /* 0x000fe400078e00ff */
[----:B----4-:R-:W-:-:S05]  /*2340*/  IMAD.SHL.U32 R18, R18, 0x1000000, RZ ;  /* 0x0100000012127824 */ /* 0x010fca00078e00ff */
        /* <DEDUP_REMOVED lines=16> */
.L_x_3628:
[----:B------:R-:W4:Y:S02]  /*2450*/  LDG.E.U8 R4, desc[UR36][R4.64] ;  /* 0x0000002404047981 */ /* 0x000f24000c1e1100 */
[C---:B----4-:R-:W-:Y:S02]  /*2460*/  IMAD.SHL.U32 R3, R4.reuse, 0x2000000, RZ ;  /* 0x0200000004037824 */ /* 0x050fe400078e00ff */
        /* <DEDUP_REMOVED lines=11> */
.L_x_3627:
[----:B------:R-:W4:Y:S02]  /*2520*/  LDG.E.U16 R4, desc[UR36][R4.64] ;  /* 0x0000002404047981 */ /* 0x000f24000c1e1500 */
[----:B----4-:R-:W-:Y:S01]  /*2530*/  IMAD.U32 R18, R4, 0x10000, RZ ;  /* 0x0001000004127824 */ /* 0x010fe200078e00ff */
[----:B------:R-:W-:Y:S06]  /*2540*/  BRA `(.L_x_3617) ;  /* 0x0000000400887947 */ /* 0x000fec0003800000 */
.L_x_3624:
        /* <DEDUP_REMOVED lines=11> */
.L_x_3631:
        /* <DEDUP_REMOVED lines=20> */
.L_x_3633:
[----:B------:R-:W-:Y:S05]  /*2740*/  BSYNC.RECONVERGENT B0 ;  /* 0x0000000000007941 */ /* 0x000fea0003800200 */
.L_x_3632:
[----:B------:R-:W-:Y:S01]  /*2750*/  IMAD.SHL.U32 R0, R0, 0x100000, RZ ;  /* 0x0010000000007824 */ /* 0x000fe200078e00ff */
[----:B------:R-:W-:-:S04]  /*2760*/  LEA R3, R3, 0x3b800000, 0x17 ;  /* 0x3b80000003037811 */ /* 0x000fc800078eb8ff */
[----:B------:R-:W-:Y:S01]  /*2770*/  LOP3.LUT R18, R3, R0, R7, 0xfe, !PT ;  /* 0x0000000003127212 */ /* 0x000fe200078efe07 */
[----:B------:R-:W-:Y:S06]  /*2780*/  BRA `(.L_x_3617) ;  /* 0x0000000000f87947 */ /* 0x000fec0003800000 */
.L_x_3630:
        /* <DEDUP_REMOVED lines=20> */
.L_x_3635:
[----:B------:R-:W-:Y:S05]  /*28d0*/  BSYNC.RECONVERGENT B0 ;  /* 0x0000000000007941 */ /* 0x000fea0003800200 */
.L_x_3634:
[----:B------:R-:W-:Y:S01]  /*28e0*/  IMAD.SHL.U32 R0, R0, 0x200000, RZ ;  /* 0x0020000000007824 */ /* 0x000fe200078e00ff */
[----:B------:R-:W-:-:S04]  /*28f0*/  LEA R3, R3, 0x37800000, 0x17 ;  /* 0x3780000003037811 */ /* 0x000fc800078eb8ff */
[----:B------:R-:W-:Y:S01]  /*2900*/  LOP3.LUT R18, R3, R0, R7, 0xfe, !PT ;  /* 0x0000000003127212 */ /* 0x000fe200078efe07 */
[----:B------:R-:W-:Y:S06]  /*2910*/  BRA `(.L_x_3617) ;  /* 0x0000000000947947 */ /* 0x000fec0003800000 */
.L_x_3629:
[----:B------:R-:W-:-:S09]  /*2920*/  UISETP.NE.AND UP0, UPT, UR4, 0x1c, UPT ;  /* 0x0000001c0400788c */ /* 0x000fd2000bf05270 */
[----:B------:R-:W-:Y:S05]  /*2930*/  BRA.U !UP0, `(.L_x_3636) ;  /* 0x0000000108847547 */ /* 0x000fea000b800000 */
[----:B------:R-:W-:-:S09]  /*2940*/  UISETP.NE.AND UP0, UPT, UR4, 0x1d, UPT ;  /* 0x0000001d0400788c */ /* 0x000fd2000bf05270 */
[----:B------:R-:W-:Y:S05]  /*2950*/  BRA.U !UP0, `(.L_x_3637) ;  /* 0x0000000108707547 */ /* 0x000fea000b800000 */
[----:B------:R-:W-:-:S09]  /*2960*/  UISETP.NE.AND UP0, UPT, UR4, 0x2c, UPT ;  /* 0x0000002c0400788c */ /* 0x000fd2000bf05270 */
[----:B------:R-:W-:Y:S05]  /*2970*/  BRA.U !UP0, `(.L_x_3638) ;  /* 0x0000000108487547 */ /* 0x000fea000b800000 */
.L_x_3616:
[----:B------:R-:W-:Y:S01]  /*2980*/  MOV R14, 0x0 ;  /* 0x00000000000e7802 */ /* 0x000fe20000000f00 */
[----:B------:R-:W0:Y:S01]  /*2990*/  LDCU.64 UR4, c[0x4][0x128] ;  /* 0x01002500ff0477ac */ /* 0x000e220008000a00 */
[----:B------:R-:W-:Y:S02]  /*29a0*/  IMAD.MOV.U32 R8, RZ, RZ, 0x4e ;  /* 0x0000004eff087424 */ /* 0x000fe400078e00ff */
[----:B------:R-:W-:Y:S01]  /*29b0*/  IMAD.MOV.U32 R12, RZ, RZ, 0x1 ;  /* 0x00000001ff0c7424 */ /* 0x000fe200078e00ff */
[----:B------:R-:W4:Y:S01]  /*29c0*/  LDCU.64 UR6, c[0x4][0x130] ;  /* 0x01002600ff0677ac */ /* 0x000f220008000a00 */
[----:B------:R-:W1:Y:S01]  /*29d0*/  LDC.64 R14, c[0x4][R14] ;  /* 0x010000000e0e7b82 */ /* 0x000e620000000a00 */
[----:B------:R-:W-:Y:S01]  /*29e0*/  IMAD.MOV.U32 R13, RZ, RZ, RZ ;  /* 0x000000ffff0d7224 */ /* 0x000fe200078e00ff */
[----:B------:R-:W2:Y:S01]  /*29f0*/  LDCU.64 UR8, c[0x4][0x18] ;  /* 0x01000300ff0877ac */ /* 0x000ea20008000a00 */
[----:B0-----:R-:W-:Y:S02]  /*2a00*/  IMAD.U32 R4, RZ, RZ, UR4 ;  /* 0x00000004ff047e24 */ /* 0x001fe4000f8e00ff */
[----:B------:R-:W-:-:S02]  /*2a10*/  IMAD.U32 R5, RZ, RZ, UR5 ;  /* 0x00000005ff057e24 */ /* 0x000fc4000f8e00ff */
[----:B----4-:R-:W-:Y:S02]  /*2a20*/  IMAD.U32 R6, RZ, RZ, UR6 ;  /* 0x00000006ff067e24 */ /* 0x010fe4000f8e00ff */
[----:B------:R-:W-:Y:S02]  /*2a30*/  IMAD.U32 R7, RZ, RZ, UR7 ;  /* 0x00000007ff077e24 */ /* 0x000fe4000f8e00ff */
[----:B--2---:R-:W-:Y:S02]  /*2a40*/  IMAD.U32 R10, RZ, RZ, UR8 ;  /* 0x00000008ff0a7e24 */ /* 0x004fe4000f8e00ff */
[----:B------:R-:W-:-:S07]  /*2a50*/  IMAD.U32 R11, RZ, RZ, UR9 ;  /* 0x00000009ff0b7e24 */ /* 0x000fce000f8e00ff */
[----:B------:R-:W-:-:S07]  /*2a60*/  LEPC R20, `(.L_x_3639) ;  /* 0x000000001014794e */ /* 0x000fce0000000000 */
[----:B-1-3-5:R-:W-:Y:S05]  /*2a70*/  CALL.ABS.NOINC R14 ;  /* 0x000000000e007343 */ /* 0x02afea0003c00000 */
.L_x_3639:
[----:B------:R-:W-:Y:S01]  /*2a80*/  IMAD.MOV.U32 R18, RZ, RZ, RZ ;  /* 0x000000ffff127224 */ /* 0x000fe200078e00ff */
[----:B------:R-:W-:Y:S06]  /*2a90*/  BRA `(.L_x_3617) ;  /* 0x0000000000347947 */ /* 0x000fec0003800000 */
.L_x_3638:
[----:B------:R-:W4:Y:S01]  /*2aa0*/  LDG.E.U8 R4, desc[UR36][R4.64] ;  /* 0x0000002404047981 */ /* 0x000f22000c1e1100 */
[----:B------:R-:W-:Y:S01]  /*2ab0*/  IMAD.MOV.U32 R18, RZ, RZ, 0x400000 ;  /* 0x00400000ff127424 */ /* 0x000fe200078e00ff */
[----:B----4-:R-:W-:-:S13]  /*2ac0*/  ISETP.NE.AND P0, PT, R4, RZ, PT ;  /* 0x000000ff0400720c */ /* 0x010fda0003f05270 */
[----:B------:R-:W-:Y:S05]  /*2ad0*/  @!P0 BRA `(.L_x_3617) ;  /* 0x0000000000248947 */ /* 0x000fea0003800000 */
[----:B------:R-:W-:-:S13]  /*2ae0*/  ISETP.NE.AND P0, PT, R4, 0xff, PT ;  /* 0x000000ff0400780c */ /* 0x000fda0003f05270 */
[----:B------:R-:W-:Y:S02]  /*2af0*/  @!P0 IMAD.MOV.U32 R18, RZ, RZ, 0x7f800001 ;  /* 0x7f800001ff128424 */ /* 0x000fe400078e00ff */
[----:B------:R-:W-:Y:S01]  /*2b00*/  @P0 IMAD.SHL.U32 R18, R4, 0x800000, RZ ;  /* 0x0080000004120824 */ /* 0x000fe200078e00ff */
[----:B------:R-:W-:Y:S06]  /*2b10*/  BRA `(.L_x_3617) ;  /* 0x0000000000147947 */ /* 0x000fec0003800000 */
.L_x_3637:
[----:B------:R-:W4:Y:S02]  /*2b20*/  LDG.E.64 R18, desc[UR36][R4.64] ;  /* 0x0000002404127981 */ /* 0x000f24000c1e1b00 */
[----:B----4-:R0:W4:Y:S01]  /*2b30*/  I2F.U64 R18, R18 ;  /* 0x0000001200127312 */ /* 0x0101220000301000 */
[----:B------:R-:W-:Y:S05]  /*2b40*/  BRA `(.L_x_3617) ;  /* 0x0000000000087947 */ /* 0x000fea0003800000 */
.L_x_3636:
[----:B------:R-:W4:Y:S02]  /*2b50*/  LDG.E R4, desc[UR36][R4.64] ;  /* 0x0000002404047981 */ /* 0x000f24000c1e1900 */
[----:B----4-:R-:W-:-:S07]  /*2b60*/  I2FP.F32.U32 R18, R4 ;  /* 0x0000000400127245 */ /* 0x010fce0000201000 */
.L_x_3617:
[----:B------:R-:W-:Y:S05]  /*2b70*/  BSYNC.RECONVERGENT B6 ;  /* 0x0000000000067941 */ /* 0x000fea0003800200 */
.L_x_3611:
[----:B0-----:R-:W0:Y:S01]  /*2b80*/  LDC.64 R4, c[0x0][0x3a8] ;  /* 0x0000ea00ff047b82 */ /* 0x001e220000000a00 */
[----:B------:R-:W1:Y:S01]  /*2b90*/  LDCU UR5, c[0x0][0x3c4] ;  /* 0x00007880ff0577ac */ /* 0x000e620008000800 */
[----:B------:R-:W-:Y:S01]  /*2ba0*/  BSSY.RECONVERGENT B6, `(.L_x_3640) ;  /* 0x00000de000067945 */ /* 0x000fe20003800200 */
        /* <DEDUP_REMOVED lines=17> */
.L_x_3644:
[----:B------:R-:W2:Y:S02]  /*2cc0*/  LDG.E.U8 R4, desc[UR36][R4.64] ;  /* 0x0000002404047981 */ /* 0x000ea4000c1e1100 */
[----:B--2---:R-:W-:Y:S01]  /*2cd0*/  I2FP.F32.U32 R19, R4 ;  /* 0x0000000400137245 */ /* 0x004fe20000201000 */
[----:B------:R-:W-:Y:S06]  /*2ce0*/  BRA `(.L_x_3646) ;  /* 0x0000000c00247947 */ /* 0x000fec0003800000 */
.L_x_3643:
        /* <DEDUP_REMOVED lines=9> */
.L_x_3648:
[----:B------:R-:W2:Y:S02]  /*2d80*/  LDG.E R4, desc[UR36][R4.64] ;  /* 0x0000002404047981 */ /* 0x000ea4000c1e1900 */
[----:B--2---:R-:W-:Y:S01]  /*2d90*/  I2FP.F32.S32 R19, R4 ;  /* 0x0000000400137245 */ /* 0x004fe20000201400 */
[----:B------:R-:W-:Y:S06]  /*2da0*/  BRA `(.L_x_3646) ;  /* 0x0000000800f47947 */ /* 0x000fec0003800000 */
.L_x_3647:
[----:B------:R-:W2:Y:S02]  /*2db0*/  LDG.E.U16 R4, desc[UR36][R4.64] ;  /* 0x0000002404047981 */ /* 0x000ea4000c1e1500 */
[----:B--2---:R0:W1:Y:S01]  /*2dc0*/  I2F.S16 R19, R4 ;  /* 0x0000000400137306 */ /* 0x0040620000101400 */
[----:B------:R-:W-:Y:S05]  /*2dd0*/  BRA `(.L_x_3646) ;  /* 0x0000000800e87947 */ /* 0x000fea0003800000 */
.L_x_3642:
        /* <DEDUP_REMOVED lines=8> */
.L_x_3650:
[----:B------:R-:W2:Y:S02]  /*2e60*/  LDG.E.U16 R4, desc[UR36][R4.64] ;  /* 0x0000002404047981 */ /* 0x000ea4000c1e1500 */
[----:B--2---:R-:W-:Y:S01]  /*2e70*/  HADD2.F32 R19, -RZ, R4.H0_H0 ;  /* 0x20000004ff137230 */ /* 0x004fe20000004100 */
[----:B------:R-:W-:Y:S06]  /*2e80*/  BRA `(.L_x_3646) ;  /* 0x0000000800bc7947 */ /* 0x000fec0003800000 */
.L_x_3649:
        /* <DEDUP_REMOVED lines=8> */
.L_x_3652:
[----:B------:R-:W2:Y:S02]  /*2f10*/  LDG.E.U16 R4, desc[UR36][R4.64] ;  /* 0x0000002404047981 */ /* 0x000ea4000c1e1500 */
[----:B--2---:R-:W-:Y:S01]  /*2f20*/  HADD2.F32 R19, -RZ, R4.H0_H0 ;  /* 0x20000004ff137230 */ /* 0x004fe20000004100 */
[----:B------:R-:W-:Y:S06]  /*2f30*/  BRA `(.L_x_3646) ;  /* 0x0000000800907947 */ /* 0x000fec0003800000 */
.L_x_3651:
[----:B------:R-:W2:Y:S01]  /*2f40*/  LDG.E.64 R4, desc[UR36][R4.64] ;  /* 0x0000002404047981 */ /* 0x000ea2000c1e1b00 */
[----:B------:R-:W-:Y:S01]  /*2f50*/  UMOV UR4, 0xf0000000 ;  /* 0xf000000000047882 */ /* 0x000fe20000000000 */
[----:B------:R-:W-:Y:S01]  /*2f60*/  UMOV UR5, 0x380fffff ;  /* 0x380fffff00057882 */ /* 0x000fe20000000000 */
[----:B--2---:R-:W0:Y:S01]  /*2f70*/  F2F.F32.F64 R19, R4 ;  /* 0x0000000400137310 */ /* 0x004e220000301000 */
[----:B------:R-:W-:-:S14]  /*2f80*/  DSETP.GEU.AND P0, PT, |R4|, UR4, PT ;  /* 0x0000000404007e2a */ /* 0x000fdc000bf0e200 */
[----:B0-----:R-:W-:Y:S01]  /*2f90*/  @!P0 FMUL R19, R19, 1.175494350822287508e-38 ;  /* 0x0080000013138820 */ /* 0x001fe20000400000 */
[----:B------:R-:W-:Y:S06]  /*2fa0*/  BRA `(.L_x_3646) ;  /* 0x0000000800747947 */ /* 0x000fec0003800000 */
.L_x_3641:
        /* <DEDUP_REMOVED lines=12> */
.L_x_3655:
[----:B------:R-:W2:Y:S01]  /*3070*/  LDG.E.64 R4, desc[UR36][R4.64] ;  /* 0x0000002404047981 */ /* 0x000ea2000c1e1b00 */
[----:B------:R-:W-:Y:S01]  /*3080*/  UMOV UR4, 0xf0000000 ;  /* 0xf000000000047882 */ /* 0x000fe20000000000 */
[----:B------:R-:W-:Y:S01]  /*3090*/  UMOV UR5, 0x380fffff ;  /* 0x380fffff00057882 */ /* 0x000fe20000000000 */
[----:B--2---:R-:W0:Y:S01]  /*30a0*/  F2F.F32.F64 R19, R4 ;  /* 0x0000000400137310 */ /* 0x004e220000301000 */
[----:B------:R-:W-:-:S14]  /*30b0*/  DSETP.GEU.AND P0, PT, |R4|, UR4, PT ;  /* 0x0000000404007e2a */ /* 0x000fdc000bf0e200 */
[----:B0-----:R-:W-:Y:S01]  /*30c0*/  @!P0 FMUL R19, R19, 1.175494350822287508e-38 ;  /* 0x0080000013138820 */ /* 0x001fe20000400000 */
[----:B------:R-:W-:Y:S06]  /*30d0*/  BRA `(.L_x_3646) ;  /* 0x0000000800287947 */ /* 0x000fec0003800000 */
.L_x_3654:
        /* <DEDUP_REMOVED lines=25> */
.L_x_3657:
        /* <DEDUP_REMOVED lines=12> */
.L_x_3656:
[----:B------:R-:W2:Y:S02]  /*3330*/  LDG.E.U16 R4, desc[UR36][R4.64] ;  /* 0x0000002404047981 */ /* 0x000ea4000c1e1500 */
[----:B--2---:R-:W-:Y:S01]  /*3340*/  IMAD.U32 R19, R4, 0x10000, RZ ;  /* 0x0001000004137824 */ /* 0x004fe200078e00ff */
[----:B------:R-:W-:Y:S06]  /*3350*/  BRA `(.L_x_3646) ;  /* 0x0000000400887947 */ /* 0x000fec0003800000 */
.L_x_3653:
        /* <DEDUP_REMOVED lines=11> */
.L_x_3660:
        /* <DEDUP_REMOVED lines=20> */
.L_x_3662:
[----:B------:R-:W-:Y:S05]  /*3550*/  BSYNC.RECONVERGENT B0 ;  /* 0x0000000000007941 */ /* 0x000fea0003800200 */
.L_x_3661:
[----:B------:R-:W-:Y:S01]  /*3560*/  IMAD.SHL.U32 R0, R0, 0x100000, RZ ;  /* 0x0010000000007824 */ /* 0x000fe200078e00ff */
[----:B------:R-:W-:-:S04]  /*3570*/  LEA R3, R3, 0x3b800000, 0x17 ;  /* 0x3b80000003037811 */ /* 0x000fc800078eb8ff */
[----:B------:R-:W-:Y:S01]  /*3580*/  LOP3.LUT R19, R3, R0, R19, 0xfe, !PT ;  /* 0x0000000003137212 */ /* 0x000fe200078efe13 */
[----:B------:R-:W-:Y:S06]  /*3590*/  BRA `(.L_x_3646) ;  /* 0x0000000000f87947 */ /* 0x000fec0003800000 */
.L_x_3659:
        /* <DEDUP_REMOVED lines=20> */
.L_x_3664:
[----:B------:R-:W-:Y:S05]  /*36e0*/  BSYNC.RECONVERGENT B0 ;  /* 0x0000000000007941 */ /* 0x000fea0003800200 */
.L_x_3663:
[----:B------:R-:W-:Y:S01]  /*36f0*/  IMAD.SHL.U32 R0, R0, 0x200000, RZ ;  /* 0x0020000000007824 */ /* 0x000fe200078e00ff */
[----:B------:R-:W-:-:S04]  /*3700*/  LEA R3, R3, 0x37800000, 0x17 ;  /* 0x3780000003037811 */ /* 0x000fc800078eb8ff */
[----:B------:R-:W-:Y:S01]  /*3710*/  LOP3.LUT R19, R3, R0, R19, 0xfe, !PT ;  /* 0x0000000003137212 */ /* 0x000fe200078efe13 */
[----:B------:R-:W-:Y:S06]  /*3720*/  BRA `(.L_x_3646) ;  /* 0x0000000000947947 */ /* 0x000fec0003800000 */
.L_x_3658:
[----:B------:R-:W-:-:S09]  /*3730*/  UISETP.NE.AND UP0, UPT, UR4, 0x1c, UPT ;  /* 0x0000001c0400788c */ /* 0x000fd2000bf05270 */
[----:B------:R-:W-:Y:S05]  /*3740*/  BRA.U !UP0, `(.L_x_3665) ;  /* 0x0000000108847547 */ /* 0x000fea000b800000 */
[----:B------:R-:W-:-:S09]  /*3750*/  UISETP.NE.AND UP0, UPT, UR4, 0x1d, UPT ;  /* 0x0000001d0400788c */ /* 0x000fd2000bf05270 */
[----:B------:R-:W-:Y:S05]  /*3760*/  BRA.U !UP0, `(.L_x_3666) ;  /* 0x0000000108707547 */ /* 0x000fea000b800000 */
[----:B------:R-:W-:-:S09]  /*3770*/  UISETP.NE.AND UP0, UPT, UR4, 0x2c, UPT ;  /* 0x0000002c0400788c */ /* 0x000fd2000bf05270 */
[----:B------:R-:W-:Y:S05]  /*3780*/  BRA.U !UP0, `(.L_x_3667) ;  /* 0x0000000108487547 */ /* 0x000fea000b800000 */
.L_x_3645:
        /* <DEDUP_REMOVED lines=15> */
[----:B--2-45:R-:W-:Y:S05]  /*3880*/  CALL.ABS.NOINC R14 ;  /* 0x000000000e007343 */ /* 0x034fea0003c00000 */
.L_x_3668:
[----:B------:R-:W-:Y:S01]  /*3890*/  IMAD.MOV.U32 R19, RZ, RZ, RZ ;  /* 0x000000ffff137224 */ /* 0x000fe200078e00ff */
[----:B------:R-:W-:Y:S06]  /*38a0*/  BRA `(.L_x_3646) ;  /* 0x0000000000347947 */ /* 0x000fec0003800000 */
.L_x_3667:
        /* <DEDUP_REMOVED lines=8> */
.L_x_3666:
[----:B------:R-:W2:Y:S02]  /*3930*/  LDG.E.64 R4, desc[UR36][R4.64] ;  /* 0x0000002404047981 */ /* 0x000ea4000c1e1b00 */
[----:B--2---:R0:W1:Y:S01]  /*3940*/  I2F.U64 R19, R4 ;  /* 0x0000000400137312 */ /* 0x0040620000301000 */
[----:B------:R-:W-:Y:S05]  /*3950*/  BRA `(.L_x_3646) ;  /* 0x0000000000087947 */ /* 0x000fea0003800000 */
.L_x_3665:
[----:B------:R-:W2:Y:S02]  /*3960*/  LDG.E R4, desc[UR36][R4.64] ;  /* 0x0000002404047981 */ /* 0x000ea4000c1e1900 */
[----:B--2---:R-:W-:-:S07]  /*3970*/  I2FP.F32.U32 R19, R4 ;  /* 0x0000000400137245 */ /* 0x004fce0000201000 */
.L_x_3646:
[----:B------:R-:W-:Y:S05]  /*3980*/  BSYNC.RECONVERGENT B6 ;  /* 0x0000000000067941 */ /* 0x000fea0003800200 */
.L_x_3640:
[----:B--2--5:R-:W-:Y:S01]  /*3990*/  FMUL.FTZ R16, R22, -1.4426950216293334961 ;  /* 0xbfb8aa3b16107820 */ /* 0x024fe20000410000 */
[----:B------:R-:W-:-:S07]  /*39a0*/  VIADD R33, R23, 0x80 ;  /* 0x0000008017217836 */ /* 0x000fce0000000000 */
.L_x_3552:
[----:B------:R-:W-:Y:S05]  /*39b0*/  BSYNC.RECONVERGENT B7 ;  /* 0x0000000000077941 */ /* 0x000fea0003800200 */
.L_x_3551:
[----:B------:R-:W-:Y:S01]  /*39c0*/  ISETP.GE.AND P0, PT, R33, R34, PT ;  /* 0x000000222100720c */ /* 0x000fe20003f06270 */
[----:B------:R-:W-:Y:S01]  /*39d0*/  BSSY.RECONVERGENT B7, `(.L_x_3669) ;  /* 0x000038f000077945 */ /* 0x000fe20003800200 */
[----:B------:R-:W-:Y:S01]  /*39e0*/  IMAD.MOV.U32 R22, RZ, RZ, -0x80000000 ;  /* 0x80000000ff167424 */ /* 0x000fe200078e00ff */
[----:B------:R-:W-:Y:S01]  /*39f0*/  CS2R R24, SRZ ;  /* 0x0000000000187805 */ /* 0x000fe2000001ff00 */
[----:B------:R-:W-:-:S09]  /*3a00*/  IMAD.MOV.U32 R26, RZ, RZ, RZ ;  /* 0x000000ffff1a7224 */ /* 0x000fd200078e00ff */
[----:B------:R-:W-:Y:S05]  /*3a10*/  @P0 BRA `(.L_x_3670) ;  /* 0x0000003800280947 */ /* 0x000fea0003800000 */
[----:B------:R-:W2:Y:S01]  /*3a20*/  LDCU UR4, c[0x0][0x3b8] ;  /* 0x00007700ff0477ac */ /* 0x000ea20008000800 */
[----:B0-----:R-:W0:Y:S01]  /*3a30*/  LDC.64 R4, c[0x0][0x390] ;  /* 0x0000e400ff047b82 */ /* 0x001e220000000a00 */
[----:B------:R-:W-:Y:S01]  /*3a40*/  IMAD R26, R2, 0x200, R33 ;  /* 0x00000200021a7824 */ /* 0x000fe200078e0221 */
[----:B------:R-:W-:Y:S03]  /*3a50*/  BSSY.RECONVERGENT B6, `(.L_x_3671) ;  /* 0x00000df000067945 */ /* 0x000fe60003800200 */
        /* <DEDUP_REMOVED lines=17> */
.L_x_3675:
[----:B------:R-:W2:Y:S02]  /*3b70*/  LDG.E.U8 R4, desc[UR36][R4.64] ;  /* 0x0000002404047981 */ /* 0x000ea4000c1e1100 */
[----:B--2---:R-:W-:Y:S01]  /*3b80*/  I2FP.F32.U32 R24, R4 ;  /* 0x0000000400187245 */ /* 0x004fe20000201000 */
[----:B------:R-:W-:Y:S06]  /*3b90*/  BRA `(.L_x_3677) ;  /* 0x0000000c00287947 */ /* 0x000fec0003800000 */
.L_x_3674:
        /* <DEDUP_REMOVED lines=9> */
.L_x_3679:
[----:B------:R-:W2:Y:S02]  /*3c30*/  LDG.E R4, desc[UR36][R4.64] ;  /* 0x0000002404047981 */ /* 0x000ea4000c1e1900 */
[----:B--2---:R-:W-:Y:S01]  /*3c40*/  I2FP.F32.S32 R24, R4 ;  /* 0x0000000400187245 */ /* 0x004fe20000201400 */
[----:B------:R-:W-:Y:S06]  /*3c50*/  BRA `(.L_x_3677) ;  /* 0x0000000800f87947 */ /* 0x000fec0003800000 */
.L_x_3678:
[----:B------:R-:W2:Y:S02]  /*3c60*/  LDG.E.U16 R4, desc[UR36][R4.64] ;  /* 0x0000002404047981 */ /* 0x000ea4000c1e1500 */
[----:B--2---:R0:W2:Y:S01]  /*3c70*/  I2F.S16 R24, R4 ;  /* 0x0000000400187306 */ /* 0x0040a20000101400 */
[----:B------:R-:W-:Y:S05]  /*3c80*/  BRA `(.L_x_3677) ;  /* 0x0000000800ec7947 */ /* 0x000fea0003800000 */
.L_x_3673:
        /* <DEDUP_REMOVED lines=8> */
.L_x_3681:
[----:B------:R-:W2:Y:S02]  /*3d10*/  LDG.E.U16 R4, desc[UR36][R4.64] ;  /* 0x0000002404047981 */ /* 0x000ea4000c1e1500 */
[----:B--2---:R-:W-:Y:S01]  /*3d20*/  HADD2.F32 R24, -RZ, R4.H0_H0 ;  /* 0x20000004ff187230 */ /* 0x004fe20000004100 */
[----:B------:R-:W-:Y:S06]  /*3d30*/  BRA `(.L_x_3677) ;  /* 0x0000000800c07947 */ /* 0x000fec0003800000 */
.L_x_3680:
        /* <DEDUP_REMOVED lines=8> */
.L_x_3683:
[----:B------:R-:W2:Y:S02]  /*3dc0*/  LDG.E.U16 R4, desc[UR36][R4.64] ;  /* 0x0000002404047981 */ /* 0x000ea4000c1e1500 */
[----:B--2---:R-:W-:Y:S01]  /*3dd0*/  HADD2.F32 R24, -RZ, R4.H0_H0 ;  /* 0x20000004ff187230 */ /* 0x004fe20000004100 */
[----:B------:R-:W-:Y:S06]  /*3de0*/  BRA `(.L_x_3677) ;  /* 0x0000000800947947 */ /* 0x000fec0003800000 */
.L_x_3682:
[----:B------:R-:W2:Y:S01]  /*3df0*/  LDG.E.64 R4, desc[UR36][R4.64] ;  /* 0x0000002404047981 */ /* 0x000ea2000c1e1b00 */
[----:B------:R-:W-:Y:S01]  /*3e00*/  UMOV UR4, 0xf0000000 ;  /* 0xf000000000047882 */ /* 0x000fe20000000000 */
[----:B------:R-:W-:Y:S01]  /*3e10*/  UMOV UR5, 0x380fffff ;  /* 0x380fffff00057882 */ /* 0x000fe20000000000 */
[----:B--2---:R-:W0:Y:S01]  /*3e20*/  F2F.F32.F64 R24, R4 ;  /* 0x0000000400187310 */ /* 0x004e220000301000 */
[----:B------:R-:W-:-:S14]  /*3e30*/  DSETP.GEU.AND P0, PT, |R4|, UR4, PT ;  /* 0x0000000404007e2a */ /* 0x000fdc000bf0e200 */
[----:B0-----:R-:W-:Y:S01]  /*3e40*/  @!P0 FMUL R24, R24, 1.175494350822287508e-38 ;  /* 0x0080000018188820 */ /* 0x001fe20000400000 */
[----:B------:R-:W-:Y:S06]  /*3e50*/  BRA `(.L_x_3677) ;  /* 0x0000000800787947 */ /* 0x000fec0003800000 */
.L_x_3672:
        /* <DEDUP_REMOVED lines=12> */
.L_x_3686:
[----:B------:R-:W2:Y:S01]  /*3f20*/  LDG.E.64 R4, desc[UR36][R4.64] ;  /* 0x0000002404047981 */ /* 0x000ea2000c1e1b00 */
[----:B------:R-:W-:Y:S01]  /*3f30*/  UMOV UR4, 0xf0000000 ;  /* 0xf000000000047882 */ /* 0x000fe20000000000 */
[----:B------:R-:W-:Y:S01]  /*3f40*/  UMOV UR5, 0x380fffff ;  /* 0x380fffff00057882 */ /* 0x000fe20000000000 */
[----:B--2---:R-:W0:Y:S01]  /*3f50*/  F2F.F32.F64 R24, R4 ;  /* 0x0000000400187310 */ /* 0x004e220000301000 */
[----:B------:R-:W-:-:S14]  /*3f60*/  DSETP.GEU.AND P0, PT, |R4|, UR4, PT ;  /* 0x0000000404007e2a */ /* 0x000fdc000bf0e200 */
[----:B0-----:R-:W-:Y:S01]  /*3f70*/  @!P0 FMUL R24, R24, 1.175494350822287508e-38 ;  /* 0x0080000018188820 */ /* 0x001fe20000400000 */
[----:B------:R-:W-:Y:S06]  /*3f80*/  BRA `(.L_x_3677) ;  /* 0x00000008002c7947 */ /* 0x000fec0003800000 */
.L_x_3685:
        /* <DEDUP_REMOVED lines=25> */
.L_x_3688:
        /* <DEDUP_REMOVED lines=11> */
[----:B------:R-:W-:Y:S01]  /*41d0*/  LOP3.LUT R24, R0, 0x80000000, R3, 0xf8, !PT ;  /* 0x8000000000187812 */ /* 0x000fe200078ef803 */
[----:B------:R-:W-:Y:S06]  /*41e0*/  BRA `(.L_x_3677) ;  /* 0x0000000400947947 */ /* 0x000fec0003800000 */
.L_x_3687:
[----:B------:R-:W2:Y:S02]  /*41f0*/  LDG.E.U16 R4, desc[UR36][R4.64] ;  /* 0x0000002404047981 */ /* 0x000ea4000c1e1500 */
[----:B--2---:R-:W-:Y:S01]  /*4200*/  IMAD.U32 R24, R4, 0x10000, RZ ;  /* 0x0001000004187824 */ /* 0x004fe200078e00ff */
[----:B------:R-:W-:Y:S06]  /*4210*/  BRA `(.L_x_3677) ;  /* 0x0000000400887947 */ /* 0x000fec0003800000 */
.L_x_3684:
        /* <DEDUP_REMOVED lines=11> */
.L_x_3691:
        /* <DEDUP_REMOVED lines=20> */
.L_x_3693:
[----:B------:R-:W-:Y:S05]  /*4410*/  BSYNC.RECONVERGENT B0 ;  /* 0x0000000000007941 */ /* 0x000fea0003800200 */
.L_x_3692:
[----:B------:R-:W-:Y:S01]  /*4420*/  IMAD.SHL.U32 R0, R0, 0x100000, RZ ;  /* 0x0010000000007824 */ /* 0x000fe200078e00ff */
[----:B------:R-:W-:-:S04]  /*4430*/  LEA R3, R3, 0x3b800000, 0x17 ;  /* 0x3b80000003037811 */ /* 0x000fc800078eb8ff */
[----:B------:R-:W-:Y:S01]  /*4440*/  LOP3.LUT R24, R3, R0, R7, 0xfe, !PT ;  /* 0x0000000003187212 */ /* 0x000fe200078efe07 */
[----:B------:R-:W-:Y:S06]  /*4450*/  BRA `(.L_x_3677) ;  /* 0x0000000000f87947 */ /* 0x000fec0003800000 */
.L_x_3690:
        /* <DEDUP_REMOVED lines=20> */
.L_x_3695:
[----:B------:R-:W-:Y:S05]  /*45a0*/  BSYNC.RECONVERGENT B0 ;  /* 0x0000000000007941 */ /* 0x000fea0003800200 */
.L_x_3694:
[----:B------:R-:W-:Y:S01]  /*45b0*/  IMAD.SHL.U32 R0, R0, 0x200000, RZ ;  /* 0x0020000000007824 */ /* 0x000fe200078e00ff */
[----:B------:R-:W-:-:S04]  /*45c0*/  LEA R3, R3, 0x37800000, 0x17 ;  /* 0x3780000003037811 */ /* 0x000fc800078eb8ff */
[----:B------:R-:W-:Y:S01]  /*45d0*/  LOP3.LUT R24, R3, R0, R7, 0xfe, !PT ;  /* 0x0000000003187212 */ /* 0x000fe200078efe07 */
[----:B------:R-:W-:Y:S06]  /*45e0*/  BRA `(.L_x_3677) ;  /* 0x0000000000947947 */ /* 0x000fec0003800000 */
.L_x_3689:
        /* <DEDUP_REMOVED lines=14> */
.L_x_3676:
[----:B------:R-:W-:Y:S01]  /*46d0*/  MOV R14, 0x0 ;  /* 0x00000000000e7802 */ /* 0x000fe20000000f00 */
[----:B------:R-:W0:Y:S01]  /*46e0*/  LDCU.64 UR4, c[0x4][0x128] ;  /* 0x01002500ff0477ac */ /* 0x000e220008000a00 */
[----:B------:R-:W-:Y:S02]  /*46f0*/  IMAD.MOV.U32 R8, RZ, RZ, 0x4e ;  /* 0x0000004eff087424 */ /* 0x000fe400078e00ff */
[----:B------:R-:W-:Y:S01]  /*4700*/  IMAD.MOV.U32 R12, RZ, RZ, 0x1 ;  /* 0x00000001ff0c7424 */ /* 0x000fe200078e00ff */
[----:B------:R-:W2:Y:S01]  /*4710*/  LDCU.64 UR6, c[0x4][0x130] ;  /* 0x01002600ff0677ac */ /* 0x000ea20008000a00 */
[----:B------:R-:W1:Y:S01]  /*4720*/  LDC.64 R14, c[0x4][R14] ;  /* 0x010000000e0e7b82 */ /* 0x000e620000000a00 */
[----:B------:R-:W-:Y:S01]  /*4730*/  IMAD.MOV.U32 R13, RZ, RZ, RZ ;  /* 0x000000ffff0d7224 */ /* 0x000fe200078e00ff */
[----:B------:R-:W5:Y:S01]  /*4740*/  LDCU.64 UR8, c[0x4][0x18] ;  /* 0x01000300ff0877ac */ /* 0x000f620008000a00 */
[----:B0-----:R-:W-:Y:S02]  /*4750*/  IMAD.U32 R4, RZ, RZ, UR4 ;  /* 0x00000004ff047e24 */ /* 0x001fe4000f8e00ff */
[----:B------:R-:W-:-:S02]  /*4760*/  IMAD.U32 R5, RZ, RZ, UR5 ;  /* 0x00000005ff057e24 */ /* 0x000fc4000f8e00ff */
[----:B--2---:R-:W-:Y:S02]  /*4770*/  IMAD.U32 R6, RZ, RZ, UR6 ;  /* 0x00000006ff067e24 */ /* 0x004fe4000f8e00ff */
[----:B------:R-:W-:Y:S02]  /*4780*/  IMAD.U32 R7, RZ, RZ, UR7 ;  /* 0x00000007ff077e24 */ /* 0x000fe4000f8e00ff */
[----:B-----5:R-:W-:Y:S02]  /*4790*/  IMAD.U32 R10, RZ, RZ, UR8 ;  /* 0x00000008ff0a7e24 */ /* 0x020fe4000f8e00ff */
[----:B------:R-:W-:-:S07]  /*47a0*/  IMAD.U32 R11, RZ, RZ, UR9 ;  /* 0x00000009ff0b7e24 */ /* 0x000fce000f8e00ff */
[----:B------:R-:W-:-:S07]  /*47b0*/  LEPC R20, `(.L_x_3698) ;  /* 0x000000001014794e */ /* 0x000fce0000000000 */
[----:B-1-34-:R-:W-:Y:S05]  /*47c0*/  CALL.ABS.NOINC R14 ;  /* 0x000000000e007343 */ /* 0x01afea0003c00000 */
.L_x_3698:
[----:B------:R-:W-:Y:S01]  /*47d0*/  IMAD.MOV.U32 R24, RZ, RZ, RZ ;  /* 0x000000ffff187224 */ /* 0x000fe200078e00ff */
[----:B------:R-:W-:Y:S06]  /*47e0*/  BRA `(.L_x_3677) ;  /* 0x0000000000147947 */ /* 0x000fec0003800000 */
.L_x_3697:
[----:B------:R-:W2:Y:S02]  /*47f0*/  LDG.E.64 R24, desc[UR36][R4.64] ;  /* 0x0000002404187981 */ /* 0x000ea4000c1e1b00 */
[----:B--2---:R0:W2:Y:S01]  /*4800*/  I2F.U64 R24, R24 ;  /* 0x0000001800187312 */ /* 0x0040a20000301000 */
[----:B------:R-:W-:Y:S05]  /*4810*/  BRA `(.L_x_3677) ;  /* 0x0000000000087947 */ /* 0x000fea0003800000 */
.L_x_3696:
[----:B------:R-:W2:Y:S02]  /*4820*/  LDG.E R4, desc[UR36][R4.64] ;  /* 0x0000002404047981 */ /* 0x000ea4000c1e1900 */
[----:B--2---:R-:W-:-:S07]  /*4830*/  I2FP.F32.U32 R24, R4 ;  /* 0x0000000400187245 */ /* 0x004fce0000201000 */
.L_x_3677:
[----:B------:R-:W-:Y:S05]  /*4840*/  BSYNC.RECONVERGENT B6 ;  /* 0x0000000000067941 */ /* 0x000fea0003800200 */
.L_x_3671:
        /* <DEDUP_REMOVED lines=20> */
.L_x_3703:
[----:B------:R-:W2:Y:S02]  /*4990*/  LDG.E.U8 R4, desc[UR36][R4.64] ;  /* 0x0000002404047981 */ /* 0x000ea4000c1e1100 */
[----:B--2---:R-:W-:Y:S01]  /*49a0*/  I2FP.F32.U32 R22, R4 ;  /* 0x0000000400167245 */ /* 0x004fe20000201000 */
[----:B------:R-:W-:Y:S06]  /*49b0*/  BRA `(.L_x_3705) ;  /* 0x0000000c00287947 */ /* 0x000fec0003800000 */
.L_x_3702:
        /* <DEDUP_REMOVED lines=9> */
.L_x_3707:
[----:B------:R-:W2:Y:S02]  /*4a50*/  LDG.E R4, desc[UR36][R4.64] ;  /* 0x0000002404047981 */ /* 0x000ea4000c1e1900 */
[----:B--2---:R-:W-:Y:S01]  /*4a60*/  I2FP.F32.S32 R22, R4 ;  /* 0x0000000400167245 */ /* 0x004fe20000201400 */
[----:B------:R-:W-:Y:S06]  /*4a70*/  BRA `(.L_x_3705) ;  /* 0x0000000800f87947 */ /* 0x000fec0003800000 */
.L_x_3706:
[----:B------:R-:W2:Y:S02]  /*4a80*/  LDG.E.U16 R4, desc[UR36][R4.64] ;  /* 0x0000002404047981 */ /* 0x000ea4000c1e1500 */
[----:B--2---:R0:W1:Y:S01]  /*4a90*/  I2F.S16 R22, R4 ;  /* 0x0000000400167306 */ /* 0x0040620000101400 */
[----:B------:R-:W-:Y:S05]  /*4aa0*/  BRA `(.L_x_3705) ;  /* 0x0000000800ec7947 */ /* 0x000fea0003800000 */
.L_x_3701:
        /* <DEDUP_REMOVED lines=8> */
.L_x_3709:
[----:B------:R-:W2:Y:S02]  /*4b30*/  LDG.E.U16 R4, desc[UR36][R4.64] ;  /* 0x0000002404047981 */ /* 0x000ea4000c1e1500 */
[----:B--2---:R-:W-:Y:S01]  /*4b40*/  HADD2.F32 R22, -RZ, R4.H0_H0 ;  /* 0x20000004ff167230 */ /* 0x004fe20000004100 */
[----:B------:R-:W-:Y:S06]  /*4b50*/  BRA `(.L_x_3705) ;  /* 0x0000000800c07947 */ /* 0x000fec0003800000 */
.L_x_3708:
        /* <DEDUP_REMOVED lines=8> */
.L_x_3711:
[----:B------:R-:W2:Y:S02]  /*4be0*/  LDG.E.U16 R4, desc[UR36][R4.64] ;  /* 0x0000002404047981 */ /* 0x000ea4000c1e1500 */
[----:B--2---:R-:W-:Y:S01]  /*4bf0*/  HADD2.F32 R22, -RZ, R4.H0_H0 ;  /* 0x20000004ff167230 */ /* 0x004fe20000004100 */
[----:B------:R-:W-:Y:S06]  /*4c00*/  BRA `(.L_x_3705) ;  /* 0x0000000800947947 */ /* 0x000fec0003800000 */
.L_x_3710:
[----:B------:R-:W2:Y:S01]  /*4c10*/  LDG.E.64 R4, desc[UR36][R4.64] ;  /* 0x0000002404047981 */ /* 0x000ea2000c1e1b00 */
[----:B------:R-:W-:Y:S01]  /*4c20*/  UMOV UR4, 0xf0000000 ;  /* 0xf000000000047882 */ /* 0x000fe20000000000 */
[----:B------:R-:W-:Y:S01]  /*4c30*/  UMOV UR5, 0x380fffff ;  /* 0x380fffff00057882 */ /* 0x000fe20000000000 */
[----:B--2---:R-:W0:Y:S01]  /*4c40*/  F2F.F32.F64 R22, R4 ;  /* 0x0000000400167310 */ /* 0x004e220000301000 */
[----:B------:R-:W-:-:S14]  /*4c50*/  DSETP.GEU.AND P0, PT, |R4|, UR4, PT ;  /* 0x0000000404007e2a */ /* 0x000fdc000bf0e200 */
[----:B0-----:R-:W-:Y:S01]  /*4c60*/  @!P0 FMUL R22, R22, 1.175494350822287508e-38 ;  /* 0x0080000016168820 */ /* 0x001fe20000400000 */
[----:B------:R-:W-:Y:S06]  /*4c70*/  BRA `(.L_x_3705) ;  /* 0x0000000800787947 */ /* 0x000fec0003800000 */
.L_x_3700:
        /* <DEDUP_REMOVED lines=12> */
.L_x_3714:
[----:B------:R-:W2:Y:S01]  /*4d40*/  LDG.E.64 R4, desc[UR36][R4.64] ;  /* 0x0000002404047981 */ /* 0x000ea2000c1e1b00 */
[----:B------:R-:W-:Y:S01]  /*4d50*/  UMOV UR4, 0xf0000000 ;  /* 0xf000000000047882 */ /* 0x000fe20000000000 */
[----:B------:R-:W-:Y:S01]  /*4d60*/  UMOV UR5, 0x380fffff ;  /* 0x380fffff00057882 */ /* 0x000fe20000000000 */
[----:B--2---:R-:W0:Y:S01]  /*4d70*/  F2F.F32.F64 R22, R4 ;  /* 0x0000000400167310 */ /* 0x004e220000301000 */
[----:B------:R-:W-:-:S14]  /*4d80*/  DSETP.GEU.AND P0, PT, |R4|, UR4, PT ;  /* 0x0000000404007e2a */ /* 0x000fdc000bf0e200 */
[----:B0-----:R-:W-:Y:S01]  /*4d90*/  @!P0 FMUL R22, R22, 1.175494350822287508e-38 ;  /* 0x0080000016168820 */ /* 0x001fe20000400000 */
[----:B------:R-:W-:Y:S06]  /*4da0*/  BRA `(.L_x_3705) ;  /* 0x00000008002c7947 */ /* 0x000fec0003800000 */
.L_x_3713:
        /* <DEDUP_REMOVED lines=25> */
.L_x_3716:
        /* <DEDUP_REMOVED lines=13> */
.L_x_3715:
[----:B------:R-:W2:Y:S02]  /*5010*/  LDG.E.U16 R4, desc[UR36][R4.64] ;  /* 0x0000002404047981 */ /* 0x000ea4000c1e1500 */
[----:B--2---:R-:W-:Y:S01]  /*5020*/  IMAD.U32 R22, R4, 0x10000, RZ ;  /* 0x0001000004167824 */ /* 0x004fe200078e00ff */
[----:B------:R-:W-:Y:S06]  /*5030*/  BRA `(.L_x_3705) ;  /* 0x0000000400887947 */ /* 0x000fec0003800000 */
.L_x_3712:
        /* <DEDUP_REMOVED lines=11> */
.L_x_3719:
        /* <DEDUP_REMOVED lines=20> */
.L_x_3721:
[----:B------:R-:W-:Y:S05]  /*5230*/  BSYNC.RECONVERGENT B0 ;  /* 0x0000000000007941 */ /* 0x000fea0003800200 */
.L_x_3720:
[----:B------:R-:W-:Y:S01]  /*5240*/  IMAD.SHL.U32 R0, R0, 0x100000, RZ ;  /* 0x0010000000007824 */ /* 0x000fe200078e00ff */
[----:B------:R-:W-:-:S04]  /*5250*/  LEA R3, R3, 0x3b800000, 0x17 ;  /* 0x3b80000003037811 */ /* 0x000fc800078eb8ff */
[----:B------:R-:W-:Y:S01]  /*5260*/  LOP3.LUT R22, R3, R0, R7, 0xfe, !PT ;  /* 0x0000000003167212 */ /* 0x000fe200078efe07 */
[----:B------:R-:W-:Y:S06]  /*5270*/  BRA `(.L_x_3705) ;  /* 0x0000000000f87947 */ /* 0x000fec0003800000 */
.L_x_3718:
        /* <DEDUP_REMOVED lines=20> */
.L_x_3723:
[----:B------:R-:W-:Y:S05]  /*53c0*/  BSYNC.RECONVERGENT B0 ;  /* 0x0000000000007941 */ /* 0x000fea0003800200 */
.L_x_3722:
[----:B------:R-:W-:Y:S01]  /*53d0*/  IMAD.SHL.U32 R0, R0, 0x200000, RZ ;  /* 0x0020000000007824 */ /* 0x000fe200078e00ff */
[----:B------:R-:W-:-:S04]  /*53e0*/  LEA R3, R3, 0x37800000, 0x17 ;  /* 0x3780000003037811 */ /* 0x000fc800078eb8ff */
[----:B------:R-:W-:Y:S01]  /*53f0*/  LOP3.LUT R22, R3, R0, R7, 0xfe, !PT ;  /* 0x0000000003167212 */ /* 0x000fe200078efe07 */
[----:B------:R-:W-:Y:S06]  /*5400*/  BRA `(.L_x_3705) ;  /* 0x0000000000947947 */ /* 0x000fec0003800000 */
.L_x_3717:
        /* <DEDUP_REMOVED lines=14> */
.L_x_3704:
        /* <DEDUP_REMOVED lines=16> */
.L_x_3726:
[----:B------:R-:W-:Y:S01]  /*55f0*/  IMAD.MOV.U32 R22, RZ, RZ, RZ ;  /* 0x000000ffff167224 */ /* 0x000fe200078e00ff */
[----:B------:R-:W-:Y:S06]  /*5600*/  BRA `(.L_x_3705) ;  /* 0x0000000000147947 */ /* 0x000fec0003800000 */
.L_x_3725:
[----:B------:R-:W2:Y:S02]  /*5610*/  LDG.E.64 R4, desc[UR36][R4.64] ;  /* 0x0000002404047981 */ /* 0x000ea4000c1e1b00 */
[----:B--2---:R0:W1:Y:S01]  /*5620*/  I2F.U64 R22, R4 ;  /* 0x0000000400167312 */ /* 0x0040620000301000 */
[----:B------:R-:W-:Y:S05]  /*5630*/  BRA `(.L_x_3705) ;  /* 0x0000000000087947 */ /* 0x000fea0003800000 */
.L_x_3724:
[----:B------:R-:W2:Y:S02]  /*5640*/  LDG.E R4, desc[UR36][R4.64] ;  /* 0x0000002404047981 */ /* 0x000ea4000c1e1900 */
[----:B--2---:R-:W-:-:S07]  /*5650*/  I2FP.F32.U32 R22, R4 ;  /* 0x0000000400167245 */ /* 0x004fce0000201000 */
.L_x_3705:
[----:B------:R-:W-:Y:S05]  /*5660*/  BSYNC.RECONVERGENT B6 ;  /* 0x0000000000067941 */ /* 0x000fea0003800200 */
.L_x_3699:
[----:B0-2---:R-:W0:Y:S01]  /*5670*/  LDC.64 R4, c[0x0][0x3a0] ;  /* 0x0000e800ff047b82 */ /* 0x005e220000000a00 */
        /* <DEDUP_REMOVED lines=19> */
.L_x_3731:
[----:B------:R-:W2:Y:S02]  /*57b0*/  LDG.E.U8 R4, desc[UR36][R4.64] ;  /* 0x0000002404047981 */ /* 0x000ea4000c1e1100 */
[----:B--2---:R-:W-:Y:S01]  /*57c0*/  I2FP.F32.U32 R25, R4 ;  /* 0x0000000400197245 */ /* 0x004fe20000201000 */
[----:B------:R-:W-:Y:S06]  /*57d0*/  BRA `(.L_x_3733) ;  /* 0x0000000c00247947 */ /* 0x000fec0003800000 */
.L_x_3730:
        /* <DEDUP_REMOVED lines=9> */
.L_x_3735:
[----:B------:R-:W2:Y:S02]  /*5870*/  LDG.E R4, desc[UR36][R4.64] ;  /* 0x0000002404047981 */ /* 0x000ea4000c1e1900 */
[----:B--2---:R-:W-:Y:S01]  /*5880*/  I2FP.F32.S32 R25, R4 ;  /* 0x0000000400197245 */ /* 0x004fe20000201400 */
[----:B------:R-:W-:Y:S06]  /*5890*/  BRA `(.L_x_3733) ;  /* 0x0000000800f47947 */ /* 0x000fec0003800000 */
.L_x_3734:
[----:B------:R-:W2:Y:S02]  /*58a0*/  LDG.E.U16 R4, desc[UR36][R4.64] ;  /* 0x0000002404047981 */ /* 0x000ea4000c1e1500 */
[----:B--2---:R0:W2:Y:S01]  /*58b0*/  I2F.S16 R25, R4 ;  /* 0x0000000400197306 */ /* 0x0040a20000101400 */
[----:B------:R-:W-:Y:S05]  /*58c0*/  BRA `(.L_x_3733) ;  /* 0x0000000800e87947 */ /* 0x000fea0003800000 */
.L_x_3729:
        /* <DEDUP_REMOVED lines=8> */
.L_x_3737:
[----:B------:R-:W2:Y:S02]  /*5950*/  LDG.E.U16 R4, desc[UR36][R4.64] ;  /* 0x0000002404047981 */ /* 0x000ea4000c1e1500 */
[----:B--2---:R-:W-:Y:S01]  /*5960*/  HADD2.F32 R25, -RZ, R4.H0_H0 ;  /* 0x20000004ff197230 */ /* 0x004fe20000004100 */
[----:B------:R-:W-:Y:S06]  /*5970*/  BRA `(.L_x_3733) ;  /* 0x0000000800bc7947 */ /* 0x000fec0003800000 */
.L_x_3736:
        /* <DEDUP_REMOVED lines=8> */
.L_x_3739:
[----:B------:R-:W2:Y:S02]  /*5a00*/  LDG.E.U16 R4, desc[UR36][R4.64] ;  /* 0x0000002404047981 */ /* 0x000ea4000c1e1500 */
[----:B--2---:R-:W-:Y:S01]  /*5a10*/  HADD2.F32 R25, -RZ, R4.H0_H0 ;  /* 0x20000004ff197230 */ /* 0x004fe20000004100 */
[----:B------:R-:W-:Y:S06]  /*5a20*/  BRA `(.L_x_3733) ;  /* 0x0000000800907947 */ /* 0x000fec0003800000 */
.L_x_3738:
[----:B------:R-:W2:Y:S01]  /*5a30*/  LDG.E.64 R4, desc[UR36][R4.64] ;  /* 0x0000002404047981 */ /* 0x000ea2000c1e1b00 */
[----:B------:R-:W-:Y:S01]  /*5a40*/  UMOV UR4, 0xf0000000 ;  /* 0xf000000000047882 */ /* 0x000fe20000000000 */
[----:B------:R-:W-:Y:S01]  /*5a50*/  UMOV UR5, 0x380fffff ;  /* 0x380fffff00057882 */ /* 0x000fe20000000000 */
[----:B--2---:R-:W0:Y:S01]  /*5a60*/  F2F.F32.F64 R25, R4 ;  /* 0x0000000400197310 */ /* 0x004e220000301000 */
[----:B------:R-:W-:-:S14]  /*5a70*/  DSETP.GEU.AND P0, PT, |R4|, UR4, PT ;  /* 0x0000000404007e2a */ /* 0x000fdc000bf0e200 */
[----:B0-----:R-:W-:Y:S01]  /*5a80*/  @!P0 FMUL R25, R25, 1.175494350822287508e-38 ;  /* 0x0080000019198820 */ /* 0x001fe20000400000 */
[----:B------:R-:W-:Y:S06]  /*5a90*/  BRA `(.L_x_3733) ;  /* 0x0000000800747947 */ /* 0x000fec0003800000 */
.L_x_3728:
        /* <DEDUP_REMOVED lines=12> */
.L_x_3742:
[----:B------:R-:W2:Y:S01]  /*5b60*/  LDG.E.64 R4, desc[UR36][R4.64] ;  /* 0x0000002404047981 */ /* 0x000ea2000c1e1b00 */
[----:B------:R-:W-:Y:S01]  /*5b70*/  UMOV UR4, 0xf0000000 ;  /* 0xf000000000047882 */ /* 0x000fe20000000000 */
[----:B------:R-:W-:Y:S01]  /*5b80*/  UMOV UR5, 0x380fffff ;  /* 0x380fffff00057882 */ /* 0x000fe20000000000 */
[----:B--2---:R-:W0:Y:S01]  /*5b90*/  F2F.F32.F64 R25, R4 ;  /* 0x0000000400197310 */ /* 0x004e220000301000 */
[----:B------:R-:W-:-:S14]  /*5ba0*/  DSETP.GEU.AND P0, PT, |R4|, UR4, PT ;  /* 0x0000000404007e2a */ /* 0x000fdc000bf0e200 */
[----:B0-----:R-:W-:Y:S01]  /*5bb0*/  @!P0 FMUL R25, R25, 1.175494350822287508e-38 ;  /* 0x0080000019198820 */ /* 0x001fe20000400000 */
[----:B------:R-:W-:Y:S06]  /*5bc0*/  BRA `(.L_x_3733) ;  /* 0x0000000800287947 */ /* 0x000fec0003800000 */
.L_x_3741:
        /* <DEDUP_REMOVED lines=25> */
.L_x_3744:
        /* <DEDUP_REMOVED lines=12> */
.L_x_3743:
[----:B------:R-:W2:Y:S02]  /*5e20*/  LDG.E.U16 R4, desc[UR36][R4.64] ;  /* 0x0000002404047981 */ /* 0x000ea4000c1e1500 */
[----:B--2---:R-:W-:Y:S01]  /*5e30*/  IMAD.U32 R25, R4, 0x10000, RZ ;  /* 0x0001000004197824 */ /* 0x004fe200078e00ff */
[----:B------:R-:W-:Y:S06]  /*5e40*/  BRA `(.L_x_3733) ;  /* 0x0000000400887947 */ /* 0x000fec0003800000 */
.L_x_3740:
        /* <DEDUP_REMOVED lines=11> */
.L_x_3747:
        /* <DEDUP_REMOVED lines=20> */
.L_x_3749:
[----:B------:R-:W-:Y:S05]  /*6040*/  BSYNC.RECONVERGENT B0 ;  /* 0x0000000000007941 */ /* 0x000fea0003800200 */
.L_x_3748:
[----:B------:R-:W-:Y:S01]  /*6050*/  IMAD.SHL.U32 R0, R0, 0x100000, RZ ;  /* 0x0010000000007824 */ /* 0x000fe200078e00ff */
[----:B------:R-:W-:-:S04]  /*6060*/  LEA R3, R3, 0x3b800000, 0x17 ;  /* 0x3b80000003037811 */ /* 0x000fc800078eb8ff */
[----:B------:R-:W-:Y:S01]  /*6070*/  LOP3.LUT R25, R3, R0, R25, 0xfe, !PT ;  /* 0x0000000003197212 */ /* 0x000fe200078efe19 */
[----:B------:R-:W-:Y:S06]  /*6080*/  BRA `(.L_x_3733) ;  /* 0x0000000000f87947 */ /* 0x000fec0003800000 */
.L_x_3746:
        /* <DEDUP_REMOVED lines=20> */
.L_x_3751:
[----:B------:R-:W-:Y:S05]  /*61d0*/  BSYNC.RECONVERGENT B0 ;  /* 0x0000000000007941 */ /* 0x000fea0003800200 */
.L_x_3750:
[----:B------:R-:W-:Y:S01]  /*61e0*/  IMAD.SHL.U32 R0, R0, 0x200000, RZ ;  /* 0x0020000000007824 */ /* 0x000fe200078e00ff */
[----:B------:R-:W-:-:S04]  /*61f0*/  LEA R3, R3, 0x37800000, 0x17 ;  /* 0x3780000003037811 */ /* 0x000fc800078eb8ff */
[----:B------:R-:W-:Y:S01]  /*6200*/  LOP3.LUT R25, R3, R0, R25, 0xfe, !PT ;  /* 0x0000000003197212 */ /* 0x000fe200078efe19 */
[----:B------:R-:W-:Y:S06]  /*6210*/  BRA `(.L_x_3733) ;  /* 0x0000000000947947 */ /* 0x000fec0003800000 */
.L_x_3745:
        /* <DEDUP_REMOVED lines=14> */
.L_x_3732:
[----:B------:R-:W-:Y:S01]  /*6300*/  MOV R14, 0x0 ;  /* 0x00000000000e7802 */ /* 0x000fe20000000f00 */
[----:B------:R-:W0:Y:S01]  /*6310*/  LDCU.64 UR4, c[0x4][0x128] ;  /* 0x01002500ff0477ac */ /* 0x000e220008000a00 */
[----:B------:R-:W-:Y:S02]  /*6320*/  IMAD.MOV.U32 R8, RZ, RZ, 0x4e ;  /* 0x0000004eff087424 */ /* 0x000fe400078e00ff */
[----:B------:R-:W-:Y:S01]  /*6330*/  IMAD.MOV.U32 R12, RZ, RZ, 0x1 ;  /* 0x00000001ff0c7424 */ /* 0x000fe200078e00ff */
[----:B------:R-:W2:Y:S01]  /*6340*/  LDCU.64 UR6, c[0x4][0x130] ;  /* 0x01002600ff0677ac */ /* 0x000ea20008000a00 */
[----:B------:R-:W1:Y:S01]  /*6350*/  LDC.64 R14, c[0x4][R14] ;  /* 0x010000000e0e7b82 */ /* 0x000e620000000a00 */
[----:B------:R-:W-:Y:S01]  /*6360*/  IMAD.MOV.U32 R13, RZ, RZ, RZ ;  /* 0x000000ffff0d7224 */ /* 0x000fe200078e00ff */
[----:B------:R-:W3:Y:S01]  /*6370*/  LDCU.64 UR8, c[0x4][0x18] ;  /* 0x01000300ff0877ac */ /* 0x000ee20008000a00 */
[----:B0-----:R-:W-:Y:S02]  /*6380*/  IMAD.U32 R4, RZ, RZ, UR4 ;  /* 0x00000004ff047e24 */ /* 0x001fe4000f8e00ff */
[----:B------:R-:W-:-:S02]  /*6390*/  IMAD.U32 R5, RZ, RZ, UR5 ;  /* 0x00000005ff057e24 */ /* 0x000fc4000f8e00ff */
[----:B--2---:R-:W-:Y:S02]  /*63a0*/  IMAD.U32 R6, RZ, RZ, UR6 ;  /* 0x00000006ff067e24 */ /* 0x004fe4000f8e00ff */
[----:B------:R-:W-:Y:S02]  /*63b0*/  IMAD.U32 R7, RZ, RZ, UR7 ;  /* 0x00000007ff077e24 */ /* 0x000fe4000f8e00ff */
[----:B---3--:R-:W-:Y:S02]  /*63c0*/  IMAD.U32 R10, RZ, RZ, UR8 ;  /* 0x00000008ff0a7e24 */ /* 0x008fe4000f8e00ff */
[----:B------:R-:W-:-:S07]  /*63d0*/  IMAD.U32 R11, RZ, RZ, UR9 ;  /* 0x00000009ff0b7e24 */ /* 0x000fce000f8e00ff */
[----:B------:R-:W-:-:S07]  /*63e0*/  LEPC R20, `(.L_x_3754) ;  /* 0x000000001014794e */ /* 0x000fce0000000000 */
[----:B-1--45:R-:W-:Y:S05]  /*63f0*/  CALL.ABS.NOINC R14 ;  /* 0x000000000e007343 */ /* 0x032fea0003c00000 */
.L_x_3754:
[----:B------:R-:W-:Y:S01]  /*6400*/  IMAD.MOV.U32 R25, RZ, RZ, RZ ;  /* 0x000000ffff197224 */ /* 0x000fe200078e00ff */
[----:B------:R-:W-:Y:S06]  /*6410*/  BRA `(.L_x_3733) ;  /* 0x0000000000147947 */ /* 0x000fec0003800000 */
.L_x_3753:
[----:B------:R-:W2:Y:S02]  /*6420*/  LDG.E.64 R4, desc[UR36][R4.64] ;  /* 0x0000002404047981 */ /* 0x000ea4000c1e1b00 */
[----:B--2---:R0:W2:Y:S01]  /*6430*/  I2F.U64 R25, R4 ;  /* 0x0000000400197312 */ /* 0x0040a20000301000 */
[----:B------:R-:W-:Y:S05]  /*6440*/  BRA `(.L_x_3733) ;  /* 0x0000000000087947 */ /* 0x000fea0003800000 */
.L_x_3752:
[----:B------:R-:W2:Y:S02]  /*6450*/  LDG.E R4, desc[UR36][R4.64] ;  /* 0x0000002404047981 */ /* 0x000ea4000c1e1900 */
[----:B--2---:R-:W-:-:S07]  /*6460*/  I2FP.F32.U32 R25, R4 ;  /* 0x0000000400197245 */ /* 0x004fce0000201000 */
.L_x_3733:
[----:B------:R-:W-:Y:S05]  /*6470*/  BSYNC.RECONVERGENT B6 ;  /* 0x0000000000067941 */ /* 0x000fea0003800200 */
.L_x_3727:
        /* <DEDUP_REMOVED lines=20> */
.L_x_3759:
[----:B------:R-:W2:Y:S02]  /*65c0*/  LDG.E.U8 R4, desc[UR36][R4.64] ;  /* 0x0000002404047981 */ /* 0x000ea4000c1e1100 */
[----:B--2---:R-:W-:Y:S01]  /*65d0*/  I2FP.F32.U32 R26, R4 ;  /* 0x00000004001a7245 */ /* 0x004fe20000201000 */
[----:B------:R-:W-:Y:S06]  /*65e0*/  BRA `(.L_x_3761) ;  /* 0x0000000c00287947 */ /* 0x000fec0003800000 */
.L_x_3758:
        /* <DEDUP_REMOVED lines=9> */
.L_x_3763:
[----:B------:R-:W2:Y:S02]  /*6680*/  LDG.E R4, desc[UR36][R4.64] ;  /* 0x0000002404047981 */ /* 0x000ea4000c1e1900 */
[----:B--2---:R-:W-:Y:S01]  /*6690*/  I2FP.F32.S32 R26, R4 ;  /* 0x00000004001a7245 */ /* 0x004fe20000201400 */
[----:B------:R-:W-:Y:S06]  /*66a0*/  BRA `(.L_x_3761) ;  /* 0x0000000800f87947 */ /* 0x000fec0003800000 */
.L_x_3762:
[----:B------:R-:W2:Y:S02]  /*66b0*/  LDG.E.U16 R4, desc[UR36][R4.64] ;  /* 0x0000002404047981 */ /* 0x000ea4000c1e1500 */
[----:B--2---:R0:W1:Y:S01]  /*66c0*/  I2F.S16 R26, R4 ;  /* 0x00000004001a7306 */ /* 0x0040620000101400 */
[----:B------:R-:W-:Y:S05]  /*66d0*/  BRA `(.L_x_3761) ;  /* 0x0000000800ec7947 */ /* 0x000fea0003800000 */
.L_x_3757:
        /* <DEDUP_REMOVED lines=8> */
.L_x_3765:
[----:B------:R-:W2:Y:S02]  /*6760*/  LDG.E.U16 R4, desc[UR36][R4.64] ;  /* 0x0000002404047981 */ /* 0x000ea4000c1e1500 */
[----:B--2---:R-:W-:Y:S01]  /*6770*/  HADD2.F32 R26, -RZ, R4.H0_H0 ;  /* 0x20000004ff1a7230 */ /* 0x004fe20000004100 */
[----:B------:R-:W-:Y:S06]  /*6780*/  BRA `(.L_x_3761) ;  /* 0x0000000800c07947 */ /* 0x000fec0003800000 */
.L_x_3764:
        /* <DEDUP_REMOVED lines=8> */
.L_x_3767:
[----:B------:R-:W2:Y:S02]  /*6810*/  LDG.E.U16 R4, desc[UR36][R4.64] ;  /* 0x0000002404047981 */ /* 0x000ea4000c1e1500 */
[----:B--2---:R-:W-:Y:S01]  /*6820*/  HADD2.F32 R26, -RZ, R4.H0_H0 ;  /* 0x20000004ff1a7230 */ /* 0x004fe20000004100 */
[----:B------:R-:W-:Y:S06]  /*6830*/  BRA `(.L_x_3761) ;  /* 0x0000000800947947 */ /* 0x000fec0003800000 */
.L_x_3766:
[----:B------:R-:W2:Y:S01]  /*6840*/  LDG.E.64 R4, desc[UR36][R4.64] ;  /* 0x0000002404047981 */ /* 0x000ea2000c1e1b00 */
[----:B------:R-:W-:Y:S01]  /*6850*/  UMOV UR4, 0xf0000000 ;  /* 0xf000000000047882 */ /* 0x000fe20000000000 */
[----:B------:R-:W-:Y:S01]  /*6860*/  UMOV UR5, 0x380fffff ;  /* 0x380fffff00057882 */ /* 0x000fe20000000000 */
[----:B--2---:R-:W0:Y:S01]  /*6870*/  F2F.F32.F64 R26, R4 ;  /* 0x00000004001a7310 */ /* 0x004e220000301000 */
[----:B------:R-:W-:-:S14]  /*6880*/  DSETP.GEU.AND P0, PT, |R4|, UR4, PT ;  /* 0x0000000404007e2a */ /* 0x000fdc000bf0e200 */
[----:B0-----:R-:W-:Y:S01]  /*6890*/  @!P0 FMUL R26, R26, 1.175494350822287508e-38 ;  /* 0x008000001a1a8820 */ /* 0x001fe20000400000 */
[----:B------:R-:W-:Y:S06]  /*68a0*/  BRA `(.L_x_3761) ;  /* 0x0000000800787947 */ /* 0x000fec0003800000 */
.L_x_3756:
        /* <DEDUP_REMOVED lines=12> */
.L_x_3770:
[----:B------:R-:W2:Y:S01]  /*6970*/  LDG.E.64 R4, desc[UR36][R4.64] ;  /* 0x0000002404047981 */ /* 0x000ea2000c1e1b00 */
[----:B------:R-:W-:Y:S01]  /*6980*/  UMOV UR4, 0xf0000000 ;  /* 0xf000000000047882 */ /* 0x000fe20000000000 */
[----:B------:R-:W-:Y:S01]  /*6990*/  UMOV UR5, 0x380fffff ;  /* 0x380fffff00057882 */ /* 0x000fe20000000000 */
[----:B--2---:R-:W0:Y:S01]  /*69a0*/  F2F.F32.F64 R26, R4 ;  /* 0x00000004001a7310 */ /* 0x004e220000301000 */
[----:B------:R-:W-:-:S14]  /*69b0*/  DSETP.GEU.AND P0, PT, |R4|, UR4, PT ;  /* 0x0000000404007e2a */ /* 0x000fdc000bf0e200 */
[----:B0-----:R-:W-:Y:S01]  /*69c0*/  @!P0 FMUL R26, R26, 1.175494350822287508e-38 ;  /* 0x008000001a1a8820 */ /* 0x001fe20000400000 */
[----:B------:R-:W-:Y:S06]  /*69d0*/  BRA `(.L_x_3761) ;  /* 0x00000008002c7947 */ /* 0x000fec0003800000 */
.L_x_3769:
        /* <DEDUP_REMOVED lines=25> */
.L_x_3772:
        /* <DEDUP_REMOVED lines=13> */
.L_x_3771:
[----:B------:R-:W2:Y:S02]  /*6c40*/  LDG.E.U16 R4, desc[UR36][R4.64] ;  /* 0x0000002404047981 */ /* 0x000ea4000c1e1500 */
[----:B--2---:R-:W-:Y:S01]  /*6c50*/  IMAD.U32 R26, R4, 0x10000, RZ ;  /* 0x00010000041a7824 */ /* 0x004fe200078e00ff */
[----:B------:R-:W-:Y:S06]  /*6c60*/  BRA `(.L_x_3761) ;  /* 0x0000000400887947 */ /* 0x000fec0003800000 */
.L_x_3768:
        /* <DEDUP_REMOVED lines=11> */
.L_x_3775:
        /* <DEDUP_REMOVED lines=20> */
.L_x_3777:
[----:B------:R-:W-:Y:S05]  /*6e60*/  BSYNC.RECONVERGENT B0 ;  /* 0x0000000000007941 */ /* 0x000fea0003800200 */
.L_x_3776:
[----:B------:R-:W-:Y:S01]  /*6e70*/  IMAD.SHL.U32 R0, R0, 0x100000, RZ ;  /* 0x0010000000007824 */ /* 0x000fe200078e00ff */
[----:B------:R-:W-:-:S04]  /*6e80*/  LEA R3, R3, 0x3b800000, 0x17 ;  /* 0x3b80000003037811 */ /* 0x000fc800078eb8ff */
[----:B------:R-:W-:Y:S01]  /*6e90*/  LOP3.LUT R26, R3, R0, R7, 0xfe, !PT ;  /* 0x00000000031a7212 */ /* 0x000fe200078efe07 */
[----:B------:R-:W-:Y:S06]  /*6ea0*/  BRA `(.L_x_3761) ;  /* 0x0000000000f87947 */ /* 0x000fec0003800000 */
.L_x_3774:
        /* <DEDUP_REMOVED lines=20> */
.L_x_3779:
[----:B------:R-:W-:Y:S05]  /*6ff0*/  BSYNC.RECONVERGENT B0 ;  /* 0x0000000000007941 */ /* 0x000fea0003800200 */
.L_x_3778:
[----:B------:R-:W-:Y:S01]  /*7000*/  IMAD.SHL.U32 R0, R0, 0x200000, RZ ;  /* 0x0020000000007824 */ /* 0x000fe200078e00ff */
[----:B------:R-:W-:-:S04]  /*7010*/  LEA R3, R3, 0x37800000, 0x17 ;  /* 0x3780000003037811 */ /* 0x000fc800078eb8ff */
[----:B------:R-:W-:Y:S01]  /*7020*/  LOP3.LUT R26, R3, R0, R7, 0xfe, !PT ;  /* 0x00000000031a7212 */ /* 0x000fe200078efe07 */
[----:B------:R-:W-:Y:S06]  /*7030*/  BRA `(.L_x_3761) ;  /* 0x0000000000947947 */ /* 0x000fec0003800000 */
.L_x_3773:
        /* <DEDUP_REMOVED lines=14> */
.L_x_3760:
        /* <DEDUP_REMOVED lines=16> */
.L_x_3782:
[----:B------:R-:W-:Y:S01]  /*7220*/  IMAD.MOV.U32 R26, RZ, RZ, RZ ;  /* 0x000000ffff1a7224 */ /* 0x000fe200078e00ff */
[----:B------:R-:W-:Y:S06]  /*7230*/  BRA `(.L_x_3761) ;  /* 0x0000000000147947 */ /* 0x000fec0003800000 */
.L_x_3781:
[----:B------:R-:W2:Y:S02]  /*7240*/  LDG.E.64 R26, desc[UR36][R4.64] ;  /* 0x00000024041a7981 */ /* 0x000ea4000c1e1b00 */
[----:B--2---:R0:W1:Y:S01]  /*7250*/  I2F.U64 R26, R26 ;  /* 0x0000001a001a7312 */ /* 0x0040620000301000 */
[----:B------:R-:W-:Y:S05]  /*7260*/  BRA `(.L_x_3761) ;  /* 0x0000000000087947 */ /* 0x000fea0003800000 */
.L_x_3780:
[----:B------:R-:W2:Y:S02]  /*7270*/  LDG.E R4, desc[UR36][R4.64] ;  /* 0x0000002404047981 */ /* 0x000ea4000c1e1900 */
[----:B--2---:R-:W-:-:S07]  /*7280*/  I2FP.F32.U32 R26, R4 ;  /* 0x00000004001a7245 */ /* 0x004fce0000201000 */
.L_x_3761:
[----:B------:R-:W-:Y:S05]  /*7290*/  BSYNC.RECONVERGENT B6 ;  /* 0x0000000000067941 */ /* 0x000fea0003800200 */
.L_x_3755:
[----:B------:R-:W-:Y:S02]  /*72a0*/  VIADD R33, R33, 0x80 ;  /* 0x0000008021217836 */ /* 0x000fe40000000000 */
[----:B-----5:R-:W-:-:S07]  /*72b0*/  FMUL.FTZ R22, R22, -1.4426950216293334961 ;  /* 0xbfb8aa3b16167820 */ /* 0x020fce0000410000 */
.L_x_3670:
[----:B------:R-:W-:Y:S05]  /*72c0*/  BSYNC.RECONVERGENT B7 ;  /* 0x0000000000077941 */ /* 0x000fea0003800200 */
.L_x_3669:
[----:B------:R-:W-:Y:S01]  /*72d0*/  ISETP.GE.AND P0, PT, R33, R34, PT ;  /* 0x000000222100720c */ /* 0x000fe20003f06270 */
[----:B------:R-:W-:Y:S01]  /*72e0*/  BSSY.RECONVERGENT B7, `(.L_x_3783) ;  /* 0x000038e000077945 */ /* 0x000fe20003800200 */
[----:B0-2---:R-:W-:Y:S01]  /*72f0*/  IMAD.MOV.U32 R27, RZ, RZ, -0x80000000 ;  /* 0x80000000ff1b7424 */ /* 0x005fe200078e00ff */
[----:B------:R-:W-:Y:S01]  /*7300*/  CS2R R28, SRZ ;  /* 0x00000000001c7805 */ /* 0x000fe2000001ff00 */
[----:B------:R-:W-:-:S09]  /*7310*/  IMAD.MOV.U32 R30, RZ, RZ, RZ ;  /* 0x000000ffff1e7224 */ /* 0x000fd200078e00ff */
[----:B------:R-:W-:Y:S05]  /*7320*/  @P0 BRA `(.L_x_3784) ;  /* 0x0000003800240947 */ /* 0x000fea0003800000 */
[----:B------:R-:W0:Y:S01]  /*7330*/  LDCU UR4, c[0x0][0x3b8] ;  /* 0x00007700ff0477ac */ /* 0x000e220008000800 */
[----:B------:R-:W2:Y:S01]  /*7340*/  LDC.64 R4, c[0x0][0x390] ;  /* 0x0000e400ff047b82 */ /* 0x000ea20000000a00 */
[----:B------:R-:W-:Y:S01]  /*7350*/  IMAD R30, R2, 0x200, R33 ;  /* 0x00000200021e7824 */ /* 0x000fe200078e0221 */
[----:B------:R-:W-:Y:S03]  /*7360*/  BSSY.RECONVERGENT B6, `(.L_x_3785) ;  /* 0x00000df000067945 */ /* 0x000fe60003800200 */
[----:B0-----:R-:W-:Y:S01]  /*7370*/  IMAD R3, R30, UR4, RZ ;  /* 0x000000041e037c24 */ /* 0x001fe2000f8e02ff */
[----:B------:R-:W-:-:S04]  /*7380*/  ULOP3.LUT UR4, UR38, 0xff, URZ, 0xc0, !UPT ;  /* 0x000000ff26047892 */ /* 0x000fc8000f8ec0ff */
[----:B------:R-:W-:Y:S01]  /*7390*/  UISETP.GT.AND UP0, UPT, UR4, 0x9, UPT ;  /* 0x000000090400788c */ /* 0x000fe2000bf04270 */
[----:B--2---:R-:W-:-:S05]  /*73a0*/  IADD3 R4, P0, PT, R3, R4, RZ ;  /* 0x0000000403047210 */ /* 0x004fca0007f1e0ff */
        /* <DEDUP_REMOVED lines=13> */
.L_x_3789:
[----:B------:R-:W2:Y:S02]  /*7480*/  LDG.E.U8 R4, desc[UR36][R4.64] ;  /* 0x0000002404047981 */ /* 0x000ea4000c1e1100 */
[----:B--2---:R-:W-:Y:S01]  /*7490*/  I2FP.F32.U32 R28, R4 ;  /* 0x00000004001c7245 */ /* 0x004fe20000201000 */
[----:B------:R-:W-:Y:S06]  /*74a0*/  BRA `(.L_x_3791) ;  /* 0x0000000c00287947 */ /* 0x000fec0003800000 */
.L_x_3788:
        /* <DEDUP_REMOVED lines=9> */
.L_x_3793:
[----:B------:R-:W2:Y:S02]  /*7540*/  LDG.E R4, desc[UR36][R4.64] ;  /* 0x0000002404047981 */ /* 0x000ea4000c1e1900 */
[----:B--2---:R-:W-:Y:S01]  /*7550*/  I2FP.F32.S32 R28, R4 ;  /* 0x00000004001c7245 */ /* 0x004fe20000201400 */
[----:B------:R-:W-:Y:S06]  /*7560*/  BRA `(.L_x_3791) ;  /* 0x0000000800f87947 */ /* 0x000fec0003800000 */
.L_x_3792:
[----:B------:R-:W2:Y:S02]  /*7570*/  LDG.E.U16 R4, desc[UR36][R4.64] ;  /* 0x0000002404047981 */ /* 0x000ea4000c1e1500 */
[----:B--2---:R0:W2:Y:S01]  /*7580*/  I2F.S16 R28, R4 ;  /* 0x00000004001c7306 */ /* 0x0040a20000101400 */
[----:B------:R-:W-:Y:S05]  /*7590*/  BRA `(.L_x_3791) ;  /* 0x0000000800ec7947 */ /* 0x000fea0003800000 */
.L_x_3787:
        /* <DEDUP_REMOVED lines=8> */
.L_x_3795:
[----:B------:R-:W2:Y:S02]  /*7620*/  LDG.E.U16 R4, desc[UR36][R4.64] ;  /* 0x0000002404047981 */ /* 0x000ea4000c1e1500 */
[----:B--2---:R-:W-:Y:S01]  /*7630*/  HADD2.F32 R28, -RZ, R4.H0_H0 ;  /* 0x20000004ff1c7230 */ /* 0x004fe20000004100 */
[----:B------:R-:W-:Y:S06]  /*7640*/  BRA `(.L_x_3791) ;  /* 0x0000000800c07947 */ /* 0x000fec0003800000 */
.L_x_3794:
        /* <DEDUP_REMOVED lines=8> */
.L_x_3797:
[----:B------:R-:W2:Y:S02]  /*76d0*/  LDG.E.U16 R4, desc[UR36][R4.64] ;  /* 0x0000002404047981 */ /* 0x000ea4000c1e1500 */
[----:B--2---:R-:W-:Y:S01]  /*76e0*/  HADD2.F32 R28, -RZ, R4.H0_H0 ;  /* 0x20000004ff1c7230 */ /* 0x004fe20000004100 */
[----:B------:R-:W-:Y:S06]  /*76f0*/  BRA `(.L_x_3791) ;  /* 0x0000000800947947 */ /* 0x000fec0003800000 */
.L_x_3796:
[----:B------:R-:W2:Y:S01]  /*7700*/  LDG.E.64 R4, desc[UR36][R4.64] ;  /* 0x0000002404047981 */ /* 0x000ea2000c1e1b00 */
[----:B------:R-:W-:Y:S01]  /*7710*/  UMOV UR4, 0xf0000000 ;  /* 0xf000000000047882 */ /* 0x000fe20000000000 */
[----:B------:R-:W-:Y:S01]  /*7720*/  UMOV UR5, 0x380fffff ;  /* 0x380fffff00057882 */ /* 0x000fe20000000000 */
[----:B--2---:R-:W0:Y:S01]  /*7730*/  F2F.F32.F64 R28, R4 ;  /* 0x00000004001c7310 */ /* 0x004e220000301000 */
[----:B------:R-:W-:-:S14]  /*7740*/  DSETP.GEU.AND P0, PT, |R4|, UR4, PT ;  /* 0x0000000404007e2a */ /* 0x000fdc000bf0e200 */
[----:B0-----:R-:W-:Y:S01]  /*7750*/  @!P0 FMUL R28, R28, 1.175494350822287508e-38 ;  /* 0x008000001c1c8820 */ /* 0x001fe20000400000 */
[----:B------:R-:W-:Y:S06]  /*7760*/  BRA `(.L_x_3791) ;  /* 0x0000000800787947 */ /* 0x000fec0003800000 */
.L_x_3786:
        /* <DEDUP_REMOVED lines=12> */
.L_x_3800:
[----:B------:R-:W2:Y:S01]  /*7830*/  LDG.E.64 R4, desc[UR36][R4.64] ;  /* 0x0000002404047981 */ /* 0x000ea2000c1e1b00 */
[----:B------:R-:W-:Y:S01]  /*7840*/  UMOV UR4, 0xf0000000 ;  /* 0xf000000000047882 */ /* 0x000fe20000000000 */
[----:B------:R-:W-:Y:S01]  /*7850*/  UMOV UR5, 0x380fffff ;  /* 0x380fffff00057882 */ /* 0x000fe20000000000 */
[----:B--2---:R-:W0:Y:S01]  /*7860*/  F2F.F32.F64 R28, R4 ;  /* 0x00000004001c7310 */ /* 0x004e220000301000 */
[----:B------:R-:W-:-:S14]  /*7870*/  DSETP.GEU.AND P0, PT, |R4|, UR4, PT ;  /* 0x0000000404007e2a */ /* 0x000fdc000bf0e200 */
[----:B0-----:R-:W-:Y:S01]  /*7880*/  @!P0 FMUL R28, R28, 1.175494350822287508e-38 ;  /* 0x008000001c1c8820 */ /* 0x001fe20000400000 */
[----:B------:R-:W-:Y:S06]  /*7890*/  BRA `(.L_x_3791) ;  /* 0x00000008002c7947 */ /* 0x000fec0003800000 */
.L_x_3799:
        /* <DEDUP_REMOVED lines=25> */
.L_x_3802:
        /* <DEDUP_REMOVED lines=13> */
.L_x_3801:
[----:B------:R-:W2:Y:S02]  /*7b00*/  LDG.E.U16 R4, desc[UR36][R4.64] ;  /* 0x0000002404047981 */ /* 0x000ea4000c1e1500 */
[----:B--2---:R-:W-:Y:S01]  /*7b10*/  IMAD.U32 R28, R4, 0x10000, RZ ;  /* 0x00010000041c7824 */ /* 0x004fe200078e00ff */
[----:B------:R-:W-:Y:S06]  /*7b20*/  BRA `(.L_x_3791) ;  /* 0x0000000400887947 */ /* 0x000fec0003800000 */
.L_x_3798:
        /* <DEDUP_REMOVED lines=11> */
.L_x_3805:
        /* <DEDUP_REMOVED lines=20> */
.L_x_3807:
[----:B------:R-:W-:Y:S05]  /*7d20*/  BSYNC.RECONVERGENT B0 ;  /* 0x0000000000007941 */ /* 0x000fea0003800200 */
.L_x_3806:
[----:B------:R-:W-:Y:S01]  /*7d30*/  IMAD.SHL.U32 R0, R0, 0x100000, RZ ;  /* 0x0010000000007824 */ /* 0x000fe200078e00ff */
[----:B------:R-:W-:-:S04]  /*7d40*/  LEA R3, R3, 0x3b800000, 0x17 ;  /* 0x3b80000003037811 */ /* 0x000fc800078eb8ff */
[----:B------:R-:W-:Y:S01]  /*7d50*/  LOP3.LUT R28, R3, R0, R7, 0xfe, !PT ;  /* 0x00000000031c7212 */ /* 0x000fe200078efe07 */
[----:B------:R-:W-:Y:S06]  /*7d60*/  BRA `(.L_x_3791) ;  /* 0x0000000000f87947 */ /* 0x000fec0003800000 */
.L_x_3804:
        /* <DEDUP_REMOVED lines=20> */
.L_x_3809:
[----:B------:R-:W-:Y:S05]  /*7eb0*/  BSYNC.RECONVERGENT B0 ;  /* 0x0000000000007941 */ /* 0x000fea0003800200 */
.L_x_3808:
[----:B------:R-:W-:Y:S01]  /*7ec0*/  IMAD.SHL.U32 R0, R0, 0x200000, RZ ;  /* 0x0020000000007824 */ /* 0x000fe200078e00ff */
[----:B------:R-:W-:-:S04]  /*7ed0*/  LEA R3, R3, 0x37800000, 0x17 ;  /* 0x3780000003037811 */ /* 0x000fc800078eb8ff */
[----:B------:R-:W-:Y:S01]  /*7ee0*/  LOP3.LUT R28, R3, R0, R7, 0xfe, !PT ;  /* 0x00000000031c7212 */ /* 0x000fe200078efe07 */
[----:B------:R-:W-:Y:S06]  /*7ef0*/  BRA `(.L_x_3791) ;  /* 0x0000000000947947 */ /* 0x000fec0003800000 */
.L_x_3803:
        /* <DEDUP_REMOVED lines=14> */
.L_x_3790:
        /* <DEDUP_REMOVED lines=16> */
.L_x_3812:
[----:B------:R-:W-:Y:S01]  /*80e0*/  IMAD.MOV.U32 R28, RZ, RZ, RZ ;  /* 0x000000ffff1c7224 */ /* 0x000fe200078e00ff */
[----:B------:R-:W-:Y:S06]  /*80f0*/  BRA `(.L_x_3791) ;  /* 0x0000000000147947 */ /* 0x000fec0003800000 */
.L_x_3811:
[----:B------:R-:W2:Y:S02]  /*8100*/  LDG.E.64 R28, desc[UR36][R4.64] ;  /* 0x00000024041c7981 */ /* 0x000ea4000c1e1b00 */
[----:B--2---:R0:W2:Y:S01]  /*8110*/  I2F.U64 R28, R28 ;  /* 0x0000001c001c7312 */ /* 0x0040a20000301000 */
[----:B------:R-:W-:Y:S05]  /*8120*/  BRA `(.L_x_3791) ;  /* 0x0000000000087947 */ /* 0x000fea0003800000 */
.L_x_3810:
[----:B------:R-:W2:Y:S02]  /*8130*/  LDG.E R4, desc[UR36][R4.64] ;  /* 0x0000002404047981 */ /* 0x000ea4000c1e1900 */
[----:B--2---:R-:W-:-:S07]  /*8140*/  I2FP.F32.U32 R28, R4 ;  /* 0x00000004001c7245 */ /* 0x004fce0000201000 */
.L_x_3791:
[----:B------:R-:W-:Y:S05]  /*8150*/  BSYNC.RECONVERGENT B6 ;  /* 0x0000000000067941 */ /* 0x000fea0003800200 */
.L_x_3785:
        /* <DEDUP_REMOVED lines=20> */
.L_x_3817:
[----:B------:R-:W2:Y:S02]  /*82a0*/  LDG.E.U8 R4, desc[UR36][R4.64] ;  /* 0x0000002404047981 */ /* 0x000ea4000c1e1100 */
[----:B--2---:R-:W-:Y:S01]  /*82b0*/  I2FP.F32.U32 R27, R4 ;  /* 0x00000004001b7245 */ /* 0x004fe20000201000 */
[----:B------:R-:W-:Y:S06]  /*82c0*/  BRA `(.L_x_3819) ;  /* 0x0000000c00247947 */ /* 0x000fec0003800000 */
.L_x_3816:
        /* <DEDUP_REMOVED lines=9> */
.L_x_3821:
[----:B------:R-:W2:Y:S02]  /*8360*/  LDG.E R4, desc[UR36][R4.64] ;  /* 0x0000002404047981 */ /* 0x000ea4000c1e1900 */
[----:B--2---:R-:W-:Y:S01]  /*8370*/  I2FP.F32.S32 R27, R4 ;  /* 0x00000004001b7245 */ /* 0x004fe20000201400 */
[----:B------:R-:W-:Y:S06]  /*8380*/  BRA `(.L_x_3819) ;  /* 0x0000000800f47947 */ /* 0x000fec0003800000 */
.L_x_3820:
[----:B------:R-:W2:Y:S02]  /*8390*/  LDG.E.U16 R4, desc[UR36][R4.64] ;  /* 0x0000002404047981 */ /* 0x000ea4000c1e1500 */
[----:B--2---:R0:W2:Y:S01]  /*83a0*/  I2F.S16 R27, R4 ;  /* 0x00000004001b7306 */ /* 0x0040a20000101400 */
[----:B------:R-:W-:Y:S05]  /*83b0*/  BRA `(.L_x_3819) ;  /* 0x0000000800e87947 */ /* 0x000fea0003800000 */
.L_x_3815:
        /* <DEDUP_REMOVED lines=8> */
.L_x_3823:
[----:B------:R-:W2:Y:S02]  /*8440*/  LDG.E.U16 R4, desc[UR36][R4.64] ;  /* 0x0000002404047981 */ /* 0x000ea4000c1e1500 */
[----:B--2---:R-:W-:Y:S01]  /*8450*/  HADD2.F32 R27, -RZ, R4.H0_H0 ;  /* 0x20000004ff1b7230 */ /* 0x004fe20000004100 */
[----:B------:R-:W-:Y:S06]  /*8460*/  BRA `(.L_x_3819) ;  /* 0x0000000800bc7947 */ /* 0x000fec0003800000 */
.L_x_3822:
        /* <DEDUP_REMOVED lines=8> */
.L_x_3825:
[----:B------:R-:W2:Y:S02]  /*84f0*/  LDG.E.U16 R4, desc[UR36][R4.64] ;  /* 0x0000002404047981 */ /* 0x000ea4000c1e1500 */
[----:B--2---:R-:W-:Y:S01]  /*8500*/  HADD2.F32 R27, -RZ, R4.H0_H0 ;  /* 0x20000004ff1b7230 */ /* 0x004fe20000004100 */
[----:B------:R-:W-:Y:S06]  /*8510*/  BRA `(.L_x_3819) ;  /* 0x0000000800907947 */ /* 0x000fec0003800000 */
.L_x_3824:
[----:B------:R-:W2:Y:S01]  /*8520*/  LDG.E.64 R4, desc[UR36][R4.64] ;  /* 0x0000002404047981 */ /* 0x000ea2000c1e1b00 */
[----:B------:R-:W-:Y:S01]  /*8530*/  UMOV UR4, 0xf0000000 ;  /* 0xf000000000047882 */ /* 0x000fe20000000000 */
[----:B------:R-:W-:Y:S01]  /*8540*/  UMOV UR5, 0x380fffff ;  /* 0x380fffff00057882 */ /* 0x000fe20000000000 */
[----:B--2---:R-:W0:Y:S01]  /*8550*/  F2F.F32.F64 R27, R4 ;  /* 0x00000004001b7310 */ /* 0x004e220000301000 */
[----:B------:R-:W-:-:S14]  /*8560*/  DSETP.GEU.AND P0, PT, |R4|, UR4, PT ;  /* 0x0000000404007e2a */ /* 0x000fdc000bf0e200 */
[----:B0-----:R-:W-:Y:S01]  /*8570*/  @!P0 FMUL R27, R27, 1.175494350822287508e-38 ;  /* 0x008000001b1b8820 */ /* 0x001fe20000400000 */
[----:B------:R-:W-:Y:S06]  /*8580*/  BRA `(.L_x_3819) ;  /* 0x0000000800747947 */ /* 0x000fec0003800000 */
.L_x_3814:
        /* <DEDUP_REMOVED lines=12> */
.L_x_3828:
[----:B------:R-:W2:Y:S01]  /*8650*/  LDG.E.64 R4, desc[UR36][R4.64] ;  /* 0x0000002404047981 */ /* 0x000ea2000c1e1b00 */
[----:B------:R-:W-:Y:S01]  /*8660*/  UMOV UR4, 0xf0000000 ;  /* 0xf000000000047882 */ /* 0x000fe20000000000 */
[----:B------:R-:W-:Y:S01]  /*8670*/  UMOV UR5, 0x380fffff ;  /* 0x380fffff00057882 */ /* 0x000fe20000000000 */
[----:B--2---:R-:W0:Y:S01]  /*8680*/  F2F.F32.F64 R27, R4 ;  /* 0x00000004001b7310 */ /* 0x004e220000301000 */
[----:B------:R-:W-:-:S14]  /*8690*/  DSETP.GEU.AND P0, PT, |R4|, UR4, PT ;  /* 0x0000000404007e2a */ /* 0x000fdc000bf0e200 */
[----:B0-----:R-:W-:Y:S01]  /*86a0*/  @!P0 FMUL R27, R27, 1.175494350822287508e-38 ;  /* 0x008000001b1b8820 */ /* 0x001fe20000400000 */
[----:B------:R-:W-:Y:S06]  /*86b0*/  BRA `(.L_x_3819) ;  /* 0x0000000800287947 */ /* 0x000fec0003800000 */
.L_x_3827:
        /* <DEDUP_REMOVED lines=25> */
.L_x_3830:
        /* <DEDUP_REMOVED lines=12> */
.L_x_3829:
[----:B------:R-:W2:Y:S02]  /*8910*/  LDG.E.U16 R4, desc[UR36][R4.64] ;  /* 0x0000002404047981 */ /* 0x000ea4000c1e1500 */
[----:B--2---:R-:W-:Y:S01]  /*8920*/  IMAD.U32 R27, R4, 0x10000, RZ ;  /* 0x00010000041b7824 */ /* 0x004fe200078e00ff */
[----:B------:R-:W-:Y:S06]  /*8930*/  BRA `(.L_x_3819) ;  /* 0x0000000400887947 */ /* 0x000fec0003800000 */
.L_x_3826:
        /* <DEDUP_REMOVED lines=11> */
.L_x_3833:
        /* <DEDUP_REMOVED lines=20> */
.L_x_3835:
[----:B------:R-:W-:Y:S05]  /*8b30*/  BSYNC.RECONVERGENT B0 ;  /* 0x0000000000007941 */ /* 0x000fea0003800200 */
.L_x_3834:
[----:B------:R-:W-:Y:S01]  /*8b40*/  IMAD.SHL.U32 R0, R0, 0x100000, RZ ;  /* 0x0010000000007824 */ /* 0x000fe200078e00ff */
[----:B------:R-:W-:-:S04]  /*8b50*/  LEA R3, R3, 0x3b800000, 0x17 ;  /* 0x3b80000003037811 */ /* 0x000fc800078eb8ff */
[----:B------:R-:W-:Y:S01]  /*8b60*/  LOP3.LUT R27, R3, R0, R27, 0xfe, !PT ;  /* 0x00000000031b7212 */ /* 0x000fe200078efe1b */
[----:B------:R-:W-:Y:S06]  /*8b70*/  BRA `(.L_x_3819) ;  /* 0x0000000000f87947 */ /* 0x000fec0003800000 */
.L_x_3832:
        /* <DEDUP_REMOVED lines=20> */
.L_x_3837:
[----:B------:R-:W-:Y:S05]  /*8cc0*/  BSYNC.RECONVERGENT B0 ;  /* 0x0000000000007941 */ /* 0x000fea0003800200 */
.L_x_3836:
[----:B------:R-:W-:Y:S01]  /*8cd0*/  IMAD.SHL.U32 R0, R0, 0x200000, RZ ;  /* 0x0020000000007824 */ /* 0x000fe200078e00ff */
[----:B------:R-:W-:-:S04]  /*8ce0*/  LEA R3, R3, 0x37800000, 0x17 ;  /* 0x3780000003037811 */ /* 0x000fc800078eb8ff */
[----:B------:R-:W-:Y:S01]  /*8cf0*/  LOP3.LUT R27, R3, R0, R27, 0xfe, !PT ;  /* 0x00000000031b7212 */ /* 0x000fe200078efe1b */
[----:B------:R-:W-:Y:S06]  /*8d00*/  BRA `(.L_x_3819) ;  /* 0x0000000000947947 */ /* 0x000fec0003800000 */
.L_x_3831:
        /* <DEDUP_REMOVED lines=14> */
.L_x_3818:
        /* <DEDUP_REMOVED lines=16> */
.L_x_3840:
[----:B------:R-:W-:Y:S01]  /*8ef0*/  IMAD.MOV.U32 R27, RZ, RZ, RZ ;  /* 0x000000ffff1b7224 */ /* 0x000fe200078e00ff */
[----:B------:R-:W-:Y:S06]  /*8f00*/  BRA `(.L_x_3819) ;  /* 0x0000000000147947 */ /* 0x000fec0003800000 */
.L_x_3839:
[----:B------:R-:W2:Y:S02]  /*8f10*/  LDG.E.64 R4, desc[UR36][R4.64] ;  /* 0x0000002404047981 */ /* 0x000ea4000c1e1b00 */
[----:B--2---:R0:W2:Y:S01]  /*8f20*/  I2F.U64 R27, R4 ;  /* 0x00000004001b7312 */ /* 0x0040a20000301000 */
[----:B------:R-:W-:Y:S05]  /*8f30*/  BRA `(.L_x_3819) ;  /* 0x0000000000087947 */ /* 0x000fea0003800000 */
.L_x_3838:
[----:B------:R-:W2:Y:S02]  /*8f40*/  LDG.E R4, desc[UR36][R4.64] ;  /* 0x0000002404047981 */ /* 0x000ea4000c1e1900 */
[----:B--2---:R-:W-:-:S07]  /*8f50*/  I2FP.F32.U32 R27, R4 ;  /* 0x00000004001b7245 */ /* 0x004fce0000201000 */
.L_x_3819:
[----:B------:R-:W-:Y:S05]  /*8f60*/  BSYNC.RECONVERGENT B6 ;  /* 0x0000000000067941 */ /* 0x000fea0003800200 */
.L_x_3813:
        /* <DEDUP_REMOVED lines=20> */
.L_x_3845:
[----:B------:R-:W2:Y:S02]  /*90b0*/  LDG.E.U8 R4, desc[UR36][R4.64] ;  /* 0x0000002404047981 */ /* 0x000ea4000c1e1100 */
[----:B--2---:R-:W-:Y:S01]  /*90c0*/  I2FP.F32.U32 R29, R4 ;  /* 0x00000004001d7245 */ /* 0x004fe20000201000 */
[----:B------:R-:W-:Y:S06]  /*90d0*/  BRA `(.L_x_3847) ;  /* 0x0000000c00247947 */ /* 0x000fec0003800000 */
.L_x_3844:
        /* <DEDUP_REMOVED lines=9> */
.L_x_3849:
[----:B------:R-:W2:Y:S02]  /*9170*/  LDG.E R4, desc[UR36][R4.64] ;  /* 0x0000002404047981 */ /* 0x000ea4000c1e1900 */
[----:B--2---:R-:W-:Y:S01]  /*9180*/  I2FP.F32.S32 R29, R4 ;  /* 0x00000004001d7245 */ /* 0x004fe20000201400 */
[----:B------:R-:W-:Y:S06]  /*9190*/  BRA `(.L_x_3847) ;  /* 0x0000000800f47947 */ /* 0x000fec0003800000 */
.L_x_3848:
[----:B------:R-:W2:Y:S02]  /*91a0*/  LDG.E.U16 R4, desc[UR36][R4.64] ;  /* 0x0000002404047981 */ /* 0x000ea4000c1e1500 */
[----:B--2---:R0:W1:Y:S01]  /*91b0*/  I2F.S16 R29, R4 ;  /* 0x00000004001d7306 */ /* 0x0040620000101400 */
[----:B------:R-:W-:Y:S05]  /*91c0*/  BRA `(.L_x_3847) ;  /* 0x0000000800e87947 */ /* 0x000fea0003800000 */
.L_x_3843:
        /* <DEDUP_REMOVED lines=8> */
.L_x_3851:
[----:B------:R-:W2:Y:S02]  /*9250*/  LDG.E.U16 R4, desc[UR36][R4.64] ;  /* 0x0000002404047981 */ /* 0x000ea4000c1e1500 */
[----:B--2---:R-:W-:Y:S01]  /*9260*/  HADD2.F32 R29, -RZ, R4.H0_H0 ;  /* 0x20000004ff1d7230 */ /* 0x004fe20000004100 */
[----:B------:R-:W-:Y:S06]  /*9270*/  BRA `(.L_x_3847) ;  /* 0x0000000800bc7947 */ /* 0x000fec0003800000 */
.L_x_3850:
        /* <DEDUP_REMOVED lines=8> */
.L_x_3853:
[----:B------:R-:W2:Y:S02]  /*9300*/  LDG.E.U16 R4, desc[UR36][R4.64] ;  /* 0x0000002404047981 */ /* 0x000ea4000c1e1500 */
[----:B--2---:R-:W-:Y:S01]  /*9310*/  HADD2.F32 R29, -RZ, R4.H0_H0 ;  /* 0x20000004ff1d7230 */ /* 0x004fe20000004100 */
[----:B------:R-:W-:Y:S06]  /*9320*/  BRA `(.L_x_3847) ;  /* 0x0000000800907947 */ /* 0x000fec0003800000 */
.L_x_3852:
[----:B------:R-:W2:Y:S01]  /*9330*/  LDG.E.64 R4, desc[UR36][R4.64] ;  /* 0x0000002404047981 */ /* 0x000ea2000c1e1b00 */
[----:B------:R-:W-:Y:S01]  /*9340*/  UMOV UR4, 0xf0000000 ;  /* 0xf000000000047882 */ /* 0x000fe20000000000 */
[----:B------:R-:W-:Y:S01]  /*9350*/  UMOV UR5, 0x380fffff ;  /* 0x380fffff00057882 */ /* 0x000fe20000000000 */
[----:B--2---:R-:W0:Y:S01]  /*9360*/  F2F.F32.F64 R29, R4 ;  /* 0x00000004001d7310 */ /* 0x004e220000301000 */
[----:B------:R-:W-:-:S14]  /*9370*/  DSETP.GEU.AND P0, PT, |R4|, UR4, PT ;  /* 0x0000000404007e2a */ /* 0x000fdc000bf0e200 */
[----:B0-----:R-:W-:Y:S01]  /*9380*/  @!P0 FMUL R29, R29, 1.175494350822287508e-38 ;  /* 0x008000001d1d8820 */ /* 0x001fe20000400000 */
[----:B------:R-:W-:Y:S06]  /*9390*/  BRA `(.L_x_3847) ;  /* 0x0000000800747947 */ /* 0x000fec0003800000 */
.L_x_3842:
        /* <DEDUP_REMOVED lines=12> */
.L_x_3856:
[----:B------:R-:W2:Y:S01]  /*9460*/  LDG.E.64 R4, desc[UR36][R4.64] ;  /* 0x0000002404047981 */ /* 0x000ea2000c1e1b00 */
[----:B------:R-:W-:Y:S01]  /*9470*/  UMOV UR4, 0xf0000000 ;  /* 0xf000000000047882 */ /* 0x000fe20000000000 */
[----:B------:R-:W-:Y:S01]  /*9480*/  UMOV UR5, 0x380fffff ;  /* 0x380fffff00057882 */ /* 0x000fe20000000000 */
[----:B--2---:R-:W0:Y:S01]  /*9490*/  F2F.F32.F64 R29, R4 ;  /* 0x00000004001d7310 */ /* 0x004e220000301000 */
[----:B------:R-:W-:-:S14]  /*94a0*/  DSETP.GEU.AND P0, PT, |R4|, UR4, PT ;  /* 0x0000000404007e2a */ /* 0x000fdc000bf0e200 */
[----:B0-----:R-:W-:Y:S01]  /*94b0*/  @!P0 FMUL R29, R29, 1.175494350822287508e-38 ;  /* 0x008000001d1d8820 */ /* 0x001fe20000400000 */
[----:B------:R-:W-:Y:S06]  /*94c0*/  BRA `(.L_x_3847) ;  /* 0x0000000800287947 */ /* 0x000fec0003800000 */
.L_x_3855:
        /* <DEDUP_REMOVED lines=25> */
.L_x_3858:
        /* <DEDUP_REMOVED lines=12> */
.L_x_3857:
[----:B------:R-:W2:Y:S02]  /*9720*/  LDG.E.U16 R4, desc[UR36][R4.64] ;  /* 0x0000002404047981 */ /* 0x000ea4000c1e1500 */
[----:B--2---:R-:W-:Y:S01]  /*9730*/  IMAD.U32 R29, R4, 0x10000, RZ ;  /* 0x00010000041d7824 */ /* 0x004fe200078e00ff */
[----:B------:R-:W-:Y:S06]  /*9740*/  BRA `(.L_x_3847) ;  /* 0x0000000400887947 */ /* 0x000fec0003800000 */
.L_x_3854:
        /* <DEDUP_REMOVED lines=11> */
.L_x_3861:
        /* <DEDUP_REMOVED lines=20> */
.L_x_3863:
[----:B------:R-:W-:Y:S05]  /*9940*/  BSYNC.RECONVERGENT B0 ;  /* 0x0000000000007941 */ /* 0x000fea0003800200 */
.L_x_3862:
[----:B------:R-:W-:Y:S01]  /*9950*/  IMAD.SHL.U32 R0, R0, 0x100000, RZ ;  /* 0x0010000000007824 */ /* 0x000fe200078e00ff */
[----:B------:R-:W-:-:S04]  /*9960*/  LEA R3, R3, 0x3b800000, 0x17 ;  /* 0x3b80000003037811 */ /* 0x000fc800078eb8ff */
[----:B------:R-:W-:Y:S01]  /*9970*/  LOP3.LUT R29, R3, R0, R29, 0xfe, !PT ;  /* 0x00000000031d7212 */ /* 0x000fe200078efe1d */
[----:B------:R-:W-:Y:S06]  /*9980*/  BRA `(.L_x_3847) ;  /* 0x0000000000f87947 */ /* 0x000fec0003800000 */
.L_x_3860:
        /* <DEDUP_REMOVED lines=20> */
.L_x_3865:
[----:B------:R-:W-:Y:S05]  /*9ad0*/  BSYNC.RECONVERGENT B0 ;  /* 0x0000000000007941 */ /* 0x000fea0003800200 */
.L_x_3864:
[----:B------:R-:W-:Y:S01]  /*9ae0*/  IMAD.SHL.U32 R0, R0, 0x200000, RZ ;  /* 0x0020000000007824 */ /* 0x000fe200078e00ff */
[----:B------:R-:W-:-:S04]  /*9af0*/  LEA R3, R3, 0x37800000, 0x17 ;  /* 0x3780000003037811 */ /* 0x000fc800078eb8ff */
[----:B------:R-:W-:Y:S01]  /*9b00*/  LOP3.LUT R29, R3, R0, R29, 0xfe, !PT ;  /* 0x00000000031d7212 */ /* 0x000fe200078efe1d */
[----:B------:R-:W-:Y:S06]  /*9b10*/  BRA `(.L_x_3847) ;  /* 0x0000000000947947 */ /* 0x000fec0003800000 */
.L_x_3859:
        /* <DEDUP_REMOVED lines=14> */
.L_x_3846:
        /* <DEDUP_REMOVED lines=16> */
.L_x_3868:
[----:B------:R-:W-:Y:S01]  /*9d00*/  IMAD.MOV.U32 R29, RZ, RZ, RZ ;  /* 0x000000ffff1d7224 */ /* 0x000fe200078e00ff */
[----:B------:R-:W-:Y:S06]  /*9d10*/  BRA `(.L_x_3847) ;  /* 0x0000000000147947 */ /* 0x000fec0003800000 */
.L_x_3867:
[----:B------:R-:W2:Y:S02]  /*9d20*/  LDG.E.64 R4, desc[UR36][R4.64] ;  /* 0x0000002404047981 */ /* 0x000ea4000c1e1b00 */
[----:B--2---:R0:W1:Y:S01]  /*9d30*/  I2F.U64 R29, R4 ;  /* 0x00000004001d7312 */ /* 0x0040620000301000 */
[----:B------:R-:W-:Y:S05]  /*9d40*/  BRA `(.L_x_3847) ;  /* 0x0000000000087947 */ /* 0x000fea0003800000 */
.L_x_3866:
[----:B------:R-:W2:Y:S02]  /*9d50*/  LDG.E R4, desc[UR36][R4.64] ;  /* 0x0000002404047981 */ /* 0x000ea4000c1e1900 */
[----:B--2---:R-:W-:-:S07]  /*9d60*/  I2FP.F32.U32 R29, R4 ;  /* 0x00000004001d7245 */ /* 0x004fce0000201000 */
.L_x_3847:
[----:B------:R-:W-:Y:S05]  /*9d70*/  BSYNC.RECONVERGENT B6 ;  /* 0x0000000000067941 */ /* 0x000fea0003800200 */
.L_x_3841:
[----:B01----:R-:W0:Y:S01]  /*9d80*/  LDC.64 R4, c[0x0][0x3a8] ;  /* 0x0000ea00ff047b82 */ /* 0x003e220000000a00 */
        /* <DEDUP_REMOVED lines=19> */
.L_x_3873:
[----:B------:R-:W2:Y:S02]  /*9ec0*/  LDG.E.U8 R4, desc[UR36][R4.64] ;  /* 0x0000002404047981 */ /* 0x000ea4000c1e1100 */
[----:B--2---:R-:W-:Y:S01]  /*9ed0*/  I2FP.F32.U32 R30, R4 ;  /* 0x00000004001e7245 */ /* 0x004fe20000201000 */
[----:B------:R-:W-:Y:S06]  /*9ee0*/  BRA `(.L_x_3875) ;  /* 0x0000000c00287947 */ /* 0x000fec0003800000 */
.L_x_3872:
        /* <DEDUP_REMOVED lines=9> */
.L_x_3877:
[----:B------:R-:W2:Y:S02]  /*9f80*/  LDG.E R4, desc[UR36][R4.64] ;  /* 0x0000002404047981 */ /* 0x000ea4000c1e1900 */
[----:B--2---:R-:W-:Y:S01]  /*9f90*/  I2FP.F32.S32 R30, R4 ;  /* 0x00000004001e7245 */ /* 0x004fe20000201400 */
[----:B------:R-:W-:Y:S06]  /*9fa0*/  BRA `(.L_x_3875) ;  /* 0x0000000800f87947 */ /* 0x000fec0003800000 */
.L_x_3876:
[----:B------:R-:W2:Y:S02]  /*9fb0*/  LDG.E.U16 R4, desc[UR36][R4.64] ;  /* 0x0000002404047981 */ /* 0x000ea4000c1e1500 */
[----:B--2---:R0:W1:Y:S01]  /*9fc0*/  I2F.S16 R30, R4 ;  /* 0x00000004001e7306 */ /* 0x0040620000101400 */
[----:B------:R-:W-:Y:S05]  /*9fd0*/  BRA `(.L_x_3875) ;  /* 0x0000000800ec7947 */ /* 0x000fea0003800000 */
.L_x_3871:
        /* <DEDUP_REMOVED lines=8> */
.L_x_3879:
[----:B------:R-:W2:Y:S02]  /*a060*/  LDG.E.U16 R4, desc[UR36][R4.64] ;  /* 0x0000002404047981 */ /* 0x000ea4000c1e1500 */
[----:B--2---:R-:W-:Y:S01]  /*a070*/  HADD2.F32 R30, -RZ, R4.H0_H0 ;  /* 0x20000004ff1e7230 */ /* 0x004fe20000004100 */
[----:B------:R-:W-:Y:S06]  /*a080*/  BRA `(.L_x_3875) ;  /* 0x0000000800c07947 */ /* 0x000fec0003800000 */
.L_x_3878:
        /* <DEDUP_REMOVED lines=8> */
.L_x_3881:
[----:B------:R-:W2:Y:S02]  /*a110*/  LDG.E.U16 R4, desc[UR36][R4.64] ;  /* 0x0000002404047981 */ /* 0x000ea4000c1e1500 */
[----:B--2---:R-:W-:Y:S01]  /*a120*/  HADD2.F32 R30, -RZ, R4.H0_H0 ;  /* 0x20000004ff1e7230 */ /* 0x004fe20000004100 */
[----:B------:R-:W-:Y:S06]  /*a130*/  BRA `(.L_x_3875) ;  /* 0x0000000800947947 */ /* 0x000fec0003800000 */
.L_x_3880:
[----:B------:R-:W2:Y:S01]  /*a140*/  LDG.E.64 R4, desc[UR36][R4.64] ;  /* 0x0000002404047981 */ /* 0x000ea2000c1e1b00 */
[----:B------:R-:W-:Y:S01]  /*a150*/  UMOV UR4, 0xf0000000 ;  /* 0xf000000000047882 */ /* 0x000fe20000000000 */
[----:B------:R-:W-:Y:S01]  /*a160*/  UMOV UR5, 0x380fffff ;  /* 0x380fffff00057882 */ /* 0x000fe20000000000 */
[----:B--2---:R-:W0:Y:S01]  /*a170*/  F2F.F32.F64 R30, R4 ;  /* 0x00000004001e7310 */ /* 0x004e220000301000 */
[----:B------:R-:W-:-:S14]  /*a180*/  DSETP.GEU.AND P0, PT, |R4|, UR4, PT ;  /* 0x0000000404007e2a */ /* 0x000fdc000bf0e200 */
[----:B0-----:R-:W-:Y:S01]  /*a190*/  @!P0 FMUL R30, R30, 1.175494350822287508e-38 ;  /* 0x008000001e1e8820 */ /* 0x001fe20000400000 */
[----:B------:R-:W-:Y:S06]  /*a1a0*/  BRA `(.L_x_3875) ;  /* 0x0000000800787947 */ /* 0x000fec0003800000 */
.L_x_3870:
        /* <DEDUP_REMOVED lines=12> */
.L_x_3884:
[----:B------:R-:W2:Y:S01]  /*a270*/  LDG.E.64 R4, desc[UR36][R4.64] ;  /* 0x0000002404047981 */ /* 0x000ea2000c1e1b00 */
[----:B------:R-:W-:Y:S01]  /*a280*/  UMOV UR4, 0xf0000000 ;  /* 0xf000000000047882 */ /* 0x000fe20000000000 */
[----:B------:R-:W-:Y:S01]  /*a290*/  UMOV UR5, 0x380fffff ;  /* 0x380fffff00057882 */ /* 0x000fe20000000000 */
[----:B--2---:R-:W0:Y:S01]  /*a2a0*/  F2F.F32.F64 R30, R4 ;  /* 0x00000004001e7310 */ /* 0x004e220000301000 */
[----:B------:R-:W-:-:S14]  /*a2b0*/  DSETP.GEU.AND P0, PT, |R4|, UR4, PT ;  /* 0x0000000404007e2a */ /* 0x000fdc000bf0e200 */
[----:B0-----:R-:W-:Y:S01]  /*a2c0*/  @!P0 FMUL R30, R30, 1.175494350822287508e-38 ;  /* 0x008000001e1e8820 */ /* 0x001fe20000400000 */
[----:B------:R-:W-:Y:S06]  /*a2d0*/  BRA `(.L_x_3875) ;  /* 0x00000008002c7947 */ /* 0x000fec0003800000 */
.L_x_3883:
        /* <DEDUP_REMOVED lines=25> */
.L_x_3886:
        /* <DEDUP_REMOVED lines=13> */
.L_x_3885:
[----:B------:R-:W2:Y:S02]  /*a540*/  LDG.E.U16 R4, desc[UR36][R4.64] ;  /* 0x0000002404047981 */ /* 0x000ea4000c1e1500 */
[----:B--2---:R-:W-:Y:S01]  /*a550*/  IMAD.U32 R30, R4, 0x10000, RZ ;  /* 0x00010000041e7824 */ /* 0x004fe200078e00ff */
[----:B------:R-:W-:Y:S06]  /*a560*/  BRA `(.L_x_3875) ;  /* 0x0000000400887947 */ /* 0x000fec0003800000 */
.L_x_3882:
        /* <DEDUP_REMOVED lines=11> */
.L_x_3889:
        /* <DEDUP_REMOVED lines=20> */
.L_x_3891:
[----:B------:R-:W-:Y:S05]  /*a760*/  BSYNC.RECONVERGENT B0 ;  /* 0x0000000000007941 */ /* 0x000fea0003800200 */
.L_x_3890:
[----:B------:R-:W-:Y:S01]  /*a770*/  IMAD.SHL.U32 R0, R0, 0x100000, RZ ;  /* 0x0010000000007824 */ /* 0x000fe200078e00ff */
[----:B------:R-:W-:-:S04]  /*a780*/  LEA R3, R3, 0x3b800000, 0x17 ;  /* 0x3b80000003037811 */ /* 0x000fc800078eb8ff */
[----:B------:R-:W-:Y:S01]  /*a790*/  LOP3.LUT R30, R3, R0, R7, 0xfe, !PT ;  /* 0x00000000031e7212 */ /* 0x000fe200078efe07 */
[----:B------:R-:W-:Y:S06]  /*a7a0*/  BRA `(.L_x_3875) ;  /* 0x0000000000f87947 */ /* 0x000fec0003800000 */
.L_x_3888:
        /* <DEDUP_REMOVED lines=20> */
.L_x_3893:
[----:B------:R-:W-:Y:S05]  /*a8f0*/  BSYNC.RECONVERGENT B0 ;  /* 0x0000000000007941 */ /* 0x000fea0003800200 */
.L_x_3892:
[----:B------:R-:W-:Y:S01]  /*a900*/  IMAD.SHL.U32 R0, R0, 0x200000, RZ ;  /* 0x0020000000007824 */ /* 0x000fe200078e00ff */
[----:B------:R-:W-:-:S04]  /*a910*/  LEA R3, R3, 0x37800000, 0x17 ;  /* 0x3780000003037811 */ /* 0x000fc800078eb8ff */
[----:B------:R-:W-:Y:S01]  /*a920*/  LOP3.LUT R30, R3, R0, R7, 0xfe, !PT ;  /* 0x00000000031e7212 */ /* 0x000fe200078efe07 */
[----:B------:R-:W-:Y:S06]  /*a930*/  BRA `(.L_x_3875) ;  /* 0x0000000000947947 */ /* 0x000fec0003800000 */
.L_x_3887:
        /* <DEDUP_REMOVED lines=14> */
.L_x_3874:
        /* <DEDUP_REMOVED lines=16> */
.L_x_3896:
[----:B------:R-:W-:Y:S01]  /*ab20*/  IMAD.MOV.U32 R30, RZ, RZ, RZ ;  /* 0x000000ffff1e7224 */ /* 0x000fe200078e00ff */
[----:B------:R-:W-:Y:S06]  /*ab30*/  BRA `(.L_x_3875) ;  /* 0x0000000000147947 */ /* 0x000fec0003800000 */
.L_x_3895:
[----:B------:R-:W2:Y:S02]  /*ab40*/  LDG.E.64 R30, desc[UR36][R4.64] ;  /* 0x00000024041e7981 */ /* 0x000ea4000c1e1b00 */
[----:B--2---:R0:W1:Y:S01]  /*ab50*/  I2F.U64 R30, R30 ;  /* 0x0000001e001e7312 */ /* 0x0040620000301000 */
[----:B------:R-:W-:Y:S05]  /*ab60*/  BRA `(.L_x_3875) ;  /* 0x0000000000087947 */ /* 0x000fea0003800000 */
.L_x_3894:
[----:B------:R-:W2:Y:S02]  /*ab70*/  LDG.E R4, desc[UR36][R4.64] ;  /* 0x0000002404047981 */ /* 0x000ea4000c1e1900 */
[----:B--2---:R-:W-:-:S07]  /*ab80*/  I2FP.F32.U32 R30, R4 ;  /* 0x00000004001e7245 */ /* 0x004fce0000201000 */
.L_x_3875:
[----:B------:R-:W-:Y:S05]  /*ab90*/  BSYNC.RECONVERGENT B6 ;  /* 0x0000000000067941 */ /* 0x000fea0003800200 */
.L_x_3869:
[----:B------:R-:W-:Y:S02]  /*aba0*/  VIADD R33, R33, 0x80 ;  /* 0x0000008021217836 */ /* 0x000fe40000000000 */
[----:B--2--5:R-:W-:-:S07]  /*abb0*/  FMUL.FTZ R27, R27, -1.4426950216293334961 ;  /* 0xbfb8aa3b1b1b7820 */ /* 0x024fce0000410000 */
.L_x_3784:
[----:B------:R-:W-:Y:S05]  /*abc0*/  BSYNC.RECONVERGENT B7 ;  /* 0x0000000000077941 */ /* 0x000fea0003800200 */
.L_x_3783:
[----:B------:R-:W-:Y:S01]  /*abd0*/  ISETP.GE.AND P0, PT, R33, R34, PT ;  /* 0x000000222100720c */ /* 0x000fe20003f06270 */
[----:B------:R-:W-:Y:S01]  /*abe0*/  BSSY.RECONVERGENT B7, `(.L_x_3897) ;  /* 0x000038e000077945 */ /* 0x000fe20003800200 */
[----:B------:R-:W-:Y:S02]  /*abf0*/  IMAD.MOV.U32 R32, RZ, RZ, -0x80000000 ;  /* 0x80000000ff207424 */ /* 0x000fe400078e00ff */
[----:B0-----:R-:W-:Y:S02]  /*ac00*/  IMAD.MOV.U32 R31, RZ, RZ, RZ ;  /* 0x000000ffff1f7224 */ /* 0x001fe400078e00ff */
[----:B------:R-:W-:Y:S02]  /*ac10*/  IMAD.MOV.U32 R35, RZ, RZ, RZ ;  /* 0x000000ffff237224 */ /* 0x000fe400078e00ff */
[----:B------:R-:W-:-:S05]  /*ac20*/  IMAD.MOV.U32 R0, RZ, RZ, RZ ;  /* 0x000000ffff007224 */ /* 0x000fca00078e00ff */
        /* <DEDUP_REMOVED lines=22> */
.L_x_3903:
[----:B------:R-:W2:Y:S02]  /*ad90*/  LDG.E.U8 R4, desc[UR36][R4.64] ;  /* 0x0000002404047981 */ /* 0x000ea4000c1e1100 */
[----:B--2---:R-:W-:Y:S01]  /*ada0*/  I2FP.F32.U32 R31, R4 ;  /* 0x00000004001f7245 */ /* 0x004fe20000201000 */
[----:B------:R-:W-:Y:S06]  /*adb0*/  BRA `(.L_x_3905) ;  /* 0x0000000c00247947 */ /* 0x000fec0003800000 */
.L_x_3902:
        /* <DEDUP_REMOVED lines=9> */
.L_x_3907:
[----:B------:R-:W2:Y:S02]  /*ae50*/  LDG.E R4, desc[UR36][R4.64] ;  /* 0x0000002404047981 */ /* 0x000ea4000c1e1900 */
[----:B--2---:R-:W-:Y:S01]  /*ae60*/  I2FP.F32.S32 R31, R4 ;  /* 0x00000004001f7245 */ /* 0x004fe20000201400 */
[----:B------:R-:W-:Y:S06]  /*ae70*/  BRA `(.L_x_3905) ;  /* 0x0000000800f47947 */ /* 0x000fec0003800000 */
.L_x_3906:
[----:B------:R-:W2:Y:S02]  /*ae80*/  LDG.E.U16 R4, desc[UR36][R4.64] ;  /* 0x0000002404047981 */ /* 0x000ea4000c1e1500 */
[----:B--2---:R0:W2:Y:S01]  /*ae90*/  I2F.S16 R31, R4 ;  /* 0x00000004001f7306 */ /* 0x0040a20000101400 */
[----:B------:R-:W-:Y:S05]  /*aea0*/  BRA `(.L_x_3905) ;  /* 0x0000000800e87947 */ /* 0x000fea0003800000 */
.L_x_3901:
        /* <DEDUP_REMOVED lines=8> */
.L_x_3909:
[----:B------:R-:W2:Y:S02]  /*af30*/  LDG.E.U16 R4, desc[UR36][R4.64] ;  /* 0x0000002404047981 */ /* 0x000ea4000c1e1500 */
[----:B--2---:R-:W-:Y:S01]  /*af40*/  HADD2.F32 R31, -RZ, R4.H0_H0 ;  /* 0x20000004ff1f7230 */ /* 0x004fe20000004100 */
[----:B------:R-:W-:Y:S06]  /*af50*/  BRA `(.L_x_3905) ;  /* 0x0000000800bc7947 */ /* 0x000fec0003800000 */
.L_x_3908:
        /* <DEDUP_REMOVED lines=8> */
.L_x_3911:
[----:B------:R-:W2:Y:S02]  /*afe0*/  LDG.E.U16 R4, desc[UR36][R4.64] ;  /* 0x0000002404047981 */ /* 0x000ea4000c1e1500 */
[----:B--2---:R-:W-:Y:S01]  /*aff0*/  HADD2.F32 R31, -RZ, R4.H0_H0 ;  /* 0x20000004ff1f7230 */ /* 0x004fe20000004100 */
[----:B------:R-:W-:Y:S06]  /*b000*/  BRA `(.L_x_3905) ;  /* 0x0000000800907947 */ /* 0x000fec0003800000 */
.L_x_3910:
[----:B------:R-:W2:Y:S01]  /*b010*/  LDG.E.64 R4, desc[UR36][R4.64] ;  /* 0x0000002404047981 */ /* 0x000ea2000c1e1b00 */
[----:B------:R-:W-:Y:S01]  /*b020*/  UMOV UR4, 0xf0000000 ;  /* 0xf000000000047882 */ /* 0x000fe20000000000 */
[----:B------:R-:W-:Y:S01]  /*b030*/  UMOV UR5, 0x380fffff ;  /* 0x380fffff00057882 */ /* 0x000fe20000000000 */
[----:B--2---:R-:W0:Y:S01]  /*b040*/  F2F.F32.F64 R31, R4 ;  /* 0x00000004001f7310 */ /* 0x004e220000301000 */
[----:B------:R-:W-:-:S14]  /*b050*/  DSETP.GEU.AND P0, PT, |R4|, UR4, PT ;  /* 0x0000000404007e2a */ /* 0x000fdc000bf0e200 */
[----:B0-----:R-:W-:Y:S01]  /*b060*/  @!P0 FMUL R31, R31, 1.175494350822287508e-38 ;  /* 0x008000001f1f8820 */ /* 0x001fe20000400000 */
[----:B------:R-:W-:Y:S06]  /*b070*/  BRA `(.L_x_3905) ;  /* 0x0000000800747947 */ /* 0x000fec0003800000 */
.L_x_3900:
        /* <DEDUP_REMOVED lines=12> */
.L_x_3914:
[----:B------:R-:W2:Y:S01]  /*b140*/  LDG.E.64 R4, desc[UR36][R4.64] ;  /* 0x0000002404047981 */ /* 0x000ea2000c1e1b00 */
[----:B------:R-:W-:Y:S01]  /*b150*/  UMOV UR4, 0xf0000000 ;  /* 0xf000000000047882 */ /* 0x000fe20000000000 */
[----:B------:R-:W-:Y:S01]  /*b160*/  UMOV UR5, 0x380fffff ;  /* 0x380fffff00057882 */ /* 0x000fe20000000000 */
[----:B--2---:R-:W0:Y:S01]  /*b170*/  F2F.F32.F64 R31, R4 ;  /* 0x00000004001f7310 */ /* 0x004e220000301000 */
[----:B------:R-:W-:-:S14]  /*b180*/  DSETP.GEU.AND P0, PT, |R4|, UR4, PT ;  /* 0x0000000404007e2a */ /* 0x000fdc000bf0e200 */
[----:B0-----:R-:W-:Y:S01]  /*b190*/  @!P0 FMUL R31, R31, 1.175494350822287508e-38 ;  /* 0x008000001f1f8820 */ /* 0x001fe20000400000 */
[----:B------:R-:W-:Y:S06]  /*b1a0*/  BRA `(.L_x_3905) ;  /* 0x0000000800287947 */ /* 0x000fec0003800000 */
.L_x_3913:
        /* <DEDUP_REMOVED lines=25> */
.L_x_3916:
        /* <DEDUP_REMOVED lines=12> */
.L_x_3915:
[----:B------:R-:W2:Y:S02]  /*b400*/  LDG.E.U16 R4, desc[UR36][R4.64] ;  /* 0x0000002404047981 */ /* 0x000ea4000c1e1500 */
[----:B--2---:R-:W-:Y:S01]  /*b410*/  IMAD.U32 R31, R4, 0x10000, RZ ;  /* 0x00010000041f7824 */ /* 0x004fe200078e00ff */
[----:B------:R-:W-:Y:S06]  /*b420*/  BRA `(.L_x_3905) ;  /* 0x0000000400887947 */ /* 0x000fec0003800000 */
.L_x_3912:
        /* <DEDUP_REMOVED lines=11> */
.L_x_3919:
        /* <DEDUP_REMOVED lines=20> */
.L_x_3921:
[----:B------:R-:W-:Y:S05]  /*b620*/  BSYNC.RECONVERGENT B0 ;  /* 0x0000000000007941 */ /* 0x000fea0003800200 */
.L_x_3920:
[----:B------:R-:W-:Y:S01]  /*b630*/  IMAD.SHL.U32 R0, R0, 0x100000, RZ ;  /* 0x0010000000007824 */ /* 0x000fe200078e00ff */
[----:B------:R-:W-:-:S04]  /*b640*/  LEA R3, R3, 0x3b800000, 0x17 ;  /* 0x3b80000003037811 */ /* 0x000fc800078eb8ff */
[----:B------:R-:W-:Y:S01]  /*b650*/  LOP3.LUT R31, R3, R0, R31, 0xfe, !PT ;  /* 0x00000000031f7212 */ /* 0x000fe200078efe1f */
[----:B------:R-:W-:Y:S06]  /*b660*/  BRA `(.L_x_3905) ;  /* 0x0000000000f87947 */ /* 0x000fec0003800000 */
.L_x_3918:
        /* <DEDUP_REMOVED lines=20> */
.L_x_3923:
[----:B------:R-:W-:Y:S05]  /*b7b0*/  BSYNC.RECONVERGENT B0 ;  /* 0x0000000000007941 */ /* 0x000fea0003800200 */
.L_x_3922:
[----:B------:R-:W-:Y:S01]  /*b7c0*/  IMAD.SHL.U32 R0, R0, 0x200000, RZ ;  /* 0x0020000000007824 */ /* 0x000fe200078e00ff */
[----:B------:R-:W-:-:S04]  /*b7d0*/  LEA R3, R3, 0x37800000, 0x17 ;  /* 0x3780000003037811 */ /* 0x000fc800078eb8ff */
[----:B------:R-:W-:Y:S01]  /*b7e0*/  LOP3.LUT R31, R3, R0, R31, 0xfe, !PT ;  /* 0x00000000031f7212 */ /* 0x000fe200078efe1f */
[----:B------:R-:W-:Y:S06]  /*b7f0*/  BRA `(.L_x_3905) ;  /* 0x0000000000947947 */ /* 0x000fec0003800000 */
.L_x_3917:
        /* <DEDUP_REMOVED lines=14> */
.L_x_3904:
        /* <DEDUP_REMOVED lines=16> */
.L_x_3926:
[----:B------:R-:W-:Y:S01]  /*b9e0*/  IMAD.MOV.U32 R31, RZ, RZ, RZ ;  /* 0x000000ffff1f7224 */ /* 0x000fe200078e00ff */
[----:B------:R-:W-:Y:S06]  /*b9f0*/  BRA `(.L_x_3905) ;  /* 0x0000000000147947 */ /* 0x000fec0003800000 */
.L_x_3925:
[----:B------:R-:W2:Y:S02]  /*ba00*/  LDG.E.64 R4, desc[UR36][R4.64] ;  /* 0x0000002404047981 */ /* 0x000ea4000c1e1b00 */
[----:B--2---:R0:W2:Y:S01]  /*ba10*/  I2F.U64 R31, R4 ;  /* 0x00000004001f7312 */ /* 0x0040a20000301000 */
[----:B------:R-:W-:Y:S05]  /*ba20*/  BRA `(.L_x_3905) ;  /* 0x0000000000087947 */ /* 0x000fea0003800000 */
.L_x_3924:
[----:B------:R-:W2:Y:S02]  /*ba30*/  LDG.E R4, desc[UR36][R4.64] ;  /* 0x0000002404047981 */ /* 0x000ea4000c1e1900 */
[----:B--2---:R-:W-:-:S07]  /*ba40*/  I2FP.F32.U32 R31, R4 ;  /* 0x00000004001f7245 */ /* 0x004fce0000201000 */
.L_x_3905:
[----:B------:R-:W-:Y:S05]  /*ba50*/  BSYNC.RECONVERGENT B6 ;  /* 0x0000000000067941 */ /* 0x000fea0003800200 */
.L_x_3899:
        /* <DEDUP_REMOVED lines=20> */
.L_x_3931:
[----:B------:R-:W2:Y:S02]  /*bba0*/  LDG.E.U8 R4, desc[UR36][R4.64] ;  /* 0x0000002404047981 */ /* 0x000ea4000c1e1100 */
[----:B--2---:R-:W-:Y:S01]  /*bbb0*/  I2FP.F32.U32 R32, R4 ;  /* 0x0000000400207245 */ /* 0x004fe20000201000 */
[----:B------:R-:W-:Y:S06]  /*bbc0*/  BRA `(.L_x_3933) ;  /* 0x0000000c00287947 */ /* 0x000fec0003800000 */
.L_x_3930:
        /* <DEDUP_REMOVED lines=9> */
.L_x_3935:
[----:B------:R-:W2:Y:S02]  /*bc60*/  LDG.E R4, desc[UR36][R4.64] ;  /* 0x0000002404047981 */ /* 0x000ea4000c1e1900 */
[----:B--2---:R-:W-:Y:S01]  /*bc70*/  I2FP.F32.S32 R32, R4 ;  /* 0x0000000400207245 */ /* 0x004fe20000201400 */
[----:B------:R-:W-:Y:S06]  /*bc80*/  BRA `(.L_x_3933) ;  /* 0x0000000800f87947 */ /* 0x000fec0003800000 */
.L_x_3934:
[----:B------:R-:W2:Y:S02]  /*bc90*/  LDG.E.U16 R4, desc[UR36][R4.64] ;  /* 0x0000002404047981 */ /* 0x000ea4000c1e1500 */
[----:B--2---:R0:W1:Y:S01]  /*bca0*/  I2F.S16 R32, R4 ;  /* 0x0000000400207306 */ /* 0x0040620000101400 */
[----:B------:R-:W-:Y:S05]  /*bcb0*/  BRA `(.L_x_3933) ;  /* 0x0000000800ec7947 */ /* 0x000fea0003800000 */
.L_x_3929:
        /* <DEDUP_REMOVED lines=8> */
.L_x_3937:
[----:B------:R-:W2:Y:S02]  /*bd40*/  LDG.E.U16 R4, desc[UR36][R4.64] ;  /* 0x0000002404047981 */ /* 0x000ea4000c1e1500 */
[----:B--2---:R-:W-:Y:S01]  /*bd50*/  HADD2.F32 R32, -RZ, R4.H0_H0 ;  /* 0x20000004ff207230 */ /* 0x004fe20000004100 */
[----:B------:R-:W-:Y:S06]  /*bd60*/  BRA `(.L_x_3933) ;  /* 0x0000000800c07947 */ /* 0x000fec0003800000 */
.L_x_3936:
        /* <DEDUP_REMOVED lines=8> */
.L_x_3939:
[----:B------:R-:W2:Y:S02]  /*bdf0*/  LDG.E.U16 R4, desc[UR36][R4.64] ;  /* 0x0000002404047981 */ /* 0x000ea4000c1e1500 */
[----:B--2---:R-:W-:Y:S01]  /*be00*/  HADD2.F32 R32, -RZ, R4.H0_H0 ;  /* 0x20000004ff207230 */ /* 0x004fe20000004100 */
[----:B------:R-:W-:Y:S06]  /*be10*/  BRA `(.L_x_3933) ;  /* 0x0000000800947947 */ /* 0x000fec0003800000 */
.L_x_3938:
[----:B------:R-:W2:Y:S01]  /*be20*/  LDG.E.64 R4, desc[UR36][R4.64] ;  /* 0x0000002404047981 */ /* 0x000ea2000c1e1b00 */
[----:B------:R-:W-:Y:S01]  /*be30*/  UMOV UR4, 0xf0000000 ;  /* 0xf000000000047882 */ /* 0x000fe20000000000 */
[----:B------:R-:W-:Y:S01]  /*be40*/  UMOV UR5, 0x380fffff ;  /* 0x380fffff00057882 */ /* 0x000fe20000000000 */
[----:B--2---:R-:W0:Y:S01]  /*be50*/  F2F.F32.F64 R32, R4 ;  /* 0x0000000400207310 */ /* 0x004e220000301000 */
[----:B------:R-:W-:-:S14]  /*be60*/  DSETP.GEU.AND P0, PT, |R4|, UR4, PT ;  /* 0x0000000404007e2a */ /* 0x000fdc000bf0e200 */
[----:B0-----:R-:W-:Y:S01]  /*be70*/  @!P0 FMUL R32, R32, 1.175494350822287508e-38 ;  /* 0x0080000020208820 */ /* 0x001fe20000400000 */
[----:B------:R-:W-:Y:S06]  /*be80*/  BRA `(.L_x_3933) ;  /* 0x0000000800787947 */ /* 0x000fec0003800000 */
.L_x_3928:
        /* <DEDUP_REMOVED lines=12> */
.L_x_3942:
[----:B------:R-:W2:Y:S01]  /*bf50*/  LDG.E.64 R4, desc[UR36][R4.64] ;  /* 0x0000002404047981 */ /* 0x000ea2000c1e1b00 */
[----:B------:R-:W-:Y:S01]  /*bf60*/  UMOV UR4, 0xf0000000 ;  /* 0xf000000000047882 */ /* 0x000fe20000000000 */
[----:B------:R-:W-:Y:S01]  /*bf70*/  UMOV UR5, 0x380fffff ;  /* 0x380fffff00057882 */ /* 0x000fe20000000000 */
[----:B--2---:R-:W0:Y:S01]  /*bf80*/  F2F.F32.F64 R32, R4 ;  /* 0x0000000400207310 */ /* 0x004e220000301000 */
[----:B------:R-:W-:-:S14]  /*bf90*/  DSETP.GEU.AND P0, PT, |R4|, UR4, PT ;  /* 0x0000000404007e2a */ /* 0x000fdc000bf0e200 */
[----:B0-----:R-:W-:Y:S01]  /*bfa0*/  @!P0 FMUL R32, R32, 1.175494350822287508e-38 ;  /* 0x0080000020208820 */ /* 0x001fe20000400000 */
[----:B------:R-:W-:Y:S06]  /*bfb0*/  BRA `(.L_x_3933) ;  /* 0x00000008002c7947 */ /* 0x000fec0003800000 */
.L_x_3941:
        /* <DEDUP_REMOVED lines=25> */
.L_x_3944:
        /* <DEDUP_REMOVED lines=13> */
.L_x_3943:
[----:B------:R-:W2:Y:S02]  /*c220*/  LDG.E.U16 R4, desc[UR36][R4.64] ;  /* 0x0000002404047981 */ /* 0x000ea4000c1e1500 */
[----:B--2---:R-:W-:Y:S01]  /*c230*/  IMAD.U32 R32, R4, 0x10000, RZ ;  /* 0x0001000004207824 */ /* 0x004fe200078e00ff */
[----:B------:R-:W-:Y:S06]  /*c240*/  BRA `(.L_x_3933) ;  /* 0x0000000400887947 */ /* 0x000fec0003800000 */
.L_x_3940:
        /* <DEDUP_REMOVED lines=11> */
.L_x_3947:
        /* <DEDUP_REMOVED lines=20> */
.L_x_3949:
[----:B------:R-:W-:Y:S05]  /*c440*/  BSYNC.RECONVERGENT B0 ;  /* 0x0000000000007941 */ /* 0x000fea0003800200 */
.L_x_3948:
[----:B------:R-:W-:Y:S01]  /*c450*/  IMAD.SHL.U32 R0, R0, 0x100000, RZ ;  /* 0x0010000000007824 */ /* 0x000fe200078e00ff */
[----:B------:R-:W-:-:S04]  /*c460*/  LEA R3, R3, 0x3b800000, 0x17 ;  /* 0x3b80000003037811 */ /* 0x000fc800078eb8ff */
[----:B------:R-:W-:Y:S01]  /*c470*/  LOP3.LUT R32, R3, R0, R7, 0xfe, !PT ;  /* 0x0000000003207212 */ /* 0x000fe200078efe07 */
[----:B------:R-:W-:Y:S06]  /*c480*/  BRA `(.L_x_3933) ;  /* 0x0000000000f87947 */ /* 0x000fec0003800000 */
.L_x_3946:
        /* <DEDUP_REMOVED lines=20> */
.L_x_3951:
[----:B------:R-:W-:Y:S05]  /*c5d0*/  BSYNC.RECONVERGENT B0 ;  /* 0x0000000000007941 */ /* 0x000fea0003800200 */
.L_x_3950:
[----:B------:R-:W-:Y:S01]  /*c5e0*/  IMAD.SHL.U32 R0, R0, 0x200000, RZ ;  /* 0x0020000000007824 */ /* 0x000fe200078e00ff */
[----:B------:R-:W-:-:S04]  /*c5f0*/  LEA R3, R3, 0x37800000, 0x17 ;  /* 0x3780000003037811 */ /* 0x000fc800078eb8ff */
[----:B------:R-:W-:Y:S01]  /*c600*/  LOP3.LUT R32, R3, R0, R7, 0xfe, !PT ;  /* 0x0000000003207212 */ /* 0x000fe200078efe07 */
[----:B------:R-:W-:Y:S06]  /*c610*/  BRA `(.L_x_3933) ;  /* 0x0000000000947947 */ /* 0x000fec0003800000 */
.L_x_3945:
        /* <DEDUP_REMOVED lines=14> */
.L_x_3932:
        /* <DEDUP_REMOVED lines=16> */
.L_x_3954:
[----:B------:R-:W-:Y:S01]  /*c800*/  IMAD.MOV.U32 R32, RZ, RZ, RZ ;  /* 0x000000ffff207224 */ /* 0x000fe200078e00ff */
[----:B------:R-:W-:Y:S06]  /*c810*/  BRA `(.L_x_3933) ;  /* 0x0000000000147947 */ /* 0x000fec0003800000 */
.L_x_3953:
[----:B------:R-:W2:Y:S02]  /*c820*/  LDG.E.64 R4, desc[UR36][R4.64] ;  /* 0x0000002404047981 */ /* 0x000ea4000c1e1b00 */
[----:B--2---:R0:W1:Y:S01]  /*c830*/  I2F.U64 R32, R4 ;  /* 0x0000000400207312 */ /* 0x0040620000301000 */
[----:B------:R-:W-:Y:S05]  /*c840*/  BRA `(.L_x_3933) ;  /* 0x0000000000087947 */ /* 0x000fea0003800000 */
.L_x_3952:
[----:B------:R-:W2:Y:S02]  /*c850*/  LDG.E R4, desc[UR36][R4.64] ;  /* 0x0000002404047981 */ /* 0x000ea4000c1e1900 */
[----:B--2---:R-:W-:-:S07]  /*c860*/  I2FP.F32.U32 R32, R4 ;  /* 0x0000000400207245 */ /* 0x004fce0000201000 */
.L_x_3933:
[----:B------:R-:W-:Y:S05]  /*c870*/  BSYNC.RECONVERGENT B6 ;  /* 0x0000000000067941 */ /* 0x000fea0003800200 */
.L_x_3927:
        /* <DEDUP_REMOVED lines=20> */
.L_x_3959:
[----:B------:R-:W2:Y:S02]  /*c9c0*/  LDG.E.U8 R4, desc[UR36][R4.64] ;  /* 0x0000002404047981 */ /* 0x000ea4000c1e1100 */
[----:B--2---:R-:W-:Y:S01]  /*c9d0*/  I2FP.F32.U32 R35, R4 ;  /* 0x0000000400237245 */ /* 0x004fe20000201000 */
[----:B------:R-:W-:Y:S06]  /*c9e0*/  BRA `(.L_x_3961) ;  /* 0x0000000c00247947 */ /* 0x000fec0003800000 */
.L_x_3958:
        /* <DEDUP_REMOVED lines=9> */
.L_x_3963:
[----:B------:R-:W2:Y:S02]  /*ca80*/  LDG.E R4, desc[UR36][R4.64] ;  /* 0x0000002404047981 */ /* 0x000ea4000c1e1900 */
[----:B--2---:R-:W-:Y:S01]  /*ca90*/  I2FP.F32.S32 R35, R4 ;  /* 0x0000000400237245 */ /* 0x004fe20000201400 */
[----:B------:R-:W-:Y:S06]  /*caa0*/  BRA `(.L_x_3961) ;  /* 0x0000000800f47947 */ /* 0x000fec0003800000 */
.L_x_3962:
[----:B------:R-:W2:Y:S02]  /*cab0*/  LDG.E.U16 R4, desc[UR36][R4.64] ;  /* 0x0000002404047981 */ /* 0x000ea4000c1e1500 */
[----:B--2---:R0:W2:Y:S01]  /*cac0*/  I2F.S16 R35, R4 ;  /* 0x0000000400237306 */ /* 0x0040a20000101400 */
[----:B------:R-:W-:Y:S05]  /*cad0*/  BRA `(.L_x_3961) ;  /* 0x0000000800e87947 */ /* 0x000fea0003800000 */
.L_x_3957:
        /* <DEDUP_REMOVED lines=8> */
.L_x_3965:
[----:B------:R-:W2:Y:S02]  /*cb60*/  LDG.E.U16 R4, desc[UR36][R4.64] ;  /* 0x0000002404047981 */ /* 0x000ea4000c1e1500 */
[----:B--2---:R-:W-:Y:S01]  /*cb70*/  HADD2.F32 R35, -RZ, R4.H0_H0 ;  /* 0x20000004ff237230 */ /* 0x004fe20000004100 */
[----:B------:R-:W-:Y:S06]  /*cb80*/  BRA `(.L_x_3961) ;  /* 0x0000000800bc7947 */ /* 0x000fec0003800000 */
.L_x_3964:
        /* <DEDUP_REMOVED lines=8> */
.L_x_3967:
[----:B------:R-:W2:Y:S02]  /*cc10*/  LDG.E.U16 R4, desc[UR36][R4.64] ;  /* 0x0000002404047981 */ /* 0x000ea4000c1e1500 */
[----:B--2---:R-:W-:Y:S01]  /*cc20*/  HADD2.F32 R35, -RZ, R4.H0_H0 ;  /* 0x20000004ff237230 */ /* 0x004fe20000004100 */
[----:B------:R-:W-:Y:S06]  /*cc30*/  BRA `(.L_x_3961) ;  /* 0x0000000800907947 */ /* 0x000fec0003800000 */
.L_x_3966:
[----:B------:R-:W2:Y:S01]  /*cc40*/  LDG.E.64 R4, desc[UR36][R4.64] ;  /* 0x0000002404047981 */ /* 0x000ea2000c1e1b00 */
[----:B------:R-:W-:Y:S01]  /*cc50*/  UMOV UR4, 0xf0000000 ;  /* 0xf000000000047882 */ /* 0x000fe20000000000 */
[----:B------:R-:W-:Y:S01]  /*cc60*/  UMOV UR5, 0x380fffff ;  /* 0x380fffff00057882 */ /* 0x000fe20000000000 */
[----:B--2---:R-:W0:Y:S01]  /*cc70*/  F2F.F32.F64 R35, R4 ;  /* 0x0000000400237310 */ /* 0x004e220000301000 */
[----:B------:R-:W-:-:S14]  /*cc80*/  DSETP.GEU.AND P0, PT, |R4|, UR4, PT ;  /* 0x0000000404007e2a */ /* 0x000fdc000bf0e200 */
[----:B0-----:R-:W-:Y:S01]  /*cc90*/  @!P0 FMUL R35, R35, 1.175494350822287508e-38 ;  /* 0x0080000023238820 */ /* 0x001fe20000400000 */
[----:B------:R-:W-:Y:S06]  /*cca0*/  BRA `(.L_x_3961) ;  /* 0x0000000800747947 */ /* 0x000fec0003800000 */
.L_x_3956:
        /* <DEDUP_REMOVED lines=12> */
.L_x_3970:
[----:B------:R-:W2:Y:S01]  /*cd70*/  LDG.E.64 R4, desc[UR36][R4.64] ;  /* 0x0000002404047981 */ /* 0x000ea2000c1e1b00 */
[----:B------:R-:W-:Y:S01]  /*cd80*/  UMOV UR4, 0xf0000000 ;  /* 0xf000000000047882 */ /* 0x000fe20000000000 */
[----:B------:R-:W-:Y:S01]  /*cd90*/  UMOV UR5, 0x380fffff ;  /* 0x380fffff00057882 */ /* 0x000fe20000000000 */
[----:B--2---:R-:W0:Y:S01]  /*cda0*/  F2F.F32.F64 R35, R4 ;  /* 0x0000000400237310 */ /* 0x004e220000301000 */
[----:B------:R-:W-:-:S14]  /*cdb0*/  DSETP.GEU.AND P0, PT, |R4|, UR4, PT ;  /* 0x0000000404007e2a */ /* 0x000fdc000bf0e200 */
[----:B0-----:R-:W-:Y:S01]  /*cdc0*/  @!P0 FMUL R35, R35, 1.175494350822287508e-38 ;  /* 0x0080000023238820 */ /* 0x001fe20000400000 */
[----:B------:R-:W-:Y:S06]  /*cdd0*/  BRA `(.L_x_3961) ;  /* 0x0000000800287947 */ /* 0x000fec0003800000 */
.L_x_3969:
        /* <DEDUP_REMOVED lines=25> */
.L_x_3972:
        /* <DEDUP_REMOVED lines=12> */
.L_x_3971:
[----:B------:R-:W2:Y:S02]  /*d030*/  LDG.E.U16 R4, desc[UR36][R4.64] ;  /* 0x0000002404047981 */ /* 0x000ea4000c1e1500 */
[----:B--2---:R-:W-:Y:S01]  /*d040*/  IMAD.U32 R35, R4, 0x10000, RZ ;  /* 0x0001000004237824 */ /* 0x004fe200078e00ff */
[----:B------:R-:W-:Y:S06]  /*d050*/  BRA `(.L_x_3961) ;  /* 0x0000000400887947 */ /* 0x000fec0003800000 */
.L_x_3968:
        /* <DEDUP_REMOVED lines=11> */
.L_x_3975:
        /* <DEDUP_REMOVED lines=20> */
.L_x_3977:
[----:B------:R-:W-:Y:S05]  /*d250*/  BSYNC.RECONVERGENT B0 ;  /* 0x0000000000007941 */ /* 0x000fea0003800200 */
.L_x_3976:
[----:B------:R-:W-:Y:S01]  /*d260*/  IMAD.SHL.U32 R0, R0, 0x100000, RZ ;  /* 0x0010000000007824 */ /* 0x000fe200078e00ff */
[----:B------:R-:W-:-:S04]  /*d270*/  LEA R3, R3, 0x3b800000, 0x17 ;  /* 0x3b80000003037811 */ /* 0x000fc800078eb8ff */
[----:B------:R-:W-:Y:S01]  /*d280*/  LOP3.LUT R35, R3, R0, R35, 0xfe, !PT ;  /* 0x0000000003237212 */ /* 0x000fe200078efe23 */
[----:B------:R-:W-:Y:S06]  /*d290*/  BRA `(.L_x_3961) ;  /* 0x0000000000f87947 */ /* 0x000fec0003800000 */
.L_x_3974:
        /* <DEDUP_REMOVED lines=20> */
.L_x_3979:
[----:B------:R-:W-:Y:S05]  /*d3e0*/  BSYNC.RECONVERGENT B0 ;  /* 0x0000000000007941 */ /* 0x000fea0003800200 */
.L_x_3978:
[----:B------:R-:W-:Y:S01]  /*d3f0*/  IMAD.SHL.U32 R0, R0, 0x200000, RZ ;  /* 0x0020000000007824 */ /* 0x000fe200078e00ff */
[----:B------:R-:W-:-:S04]  /*d400*/  LEA R3, R3, 0x37800000, 0x17 ;  /* 0x3780000003037811 */ /* 0x000fc800078eb8ff */
[----:B------:R-:W-:Y:S01]  /*d410*/  LOP3.LUT R35, R3, R0, R35, 0xfe, !PT ;  /* 0x0000000003237212 */ /* 0x000fe200078efe23 */
[----:B------:R-:W-:Y:S06]  /*d420*/  BRA `(.L_x_3961) ;  /* 0x0000000000947947 */ /* 0x000fec0003800000 */
.L_x_3973:
        /* <DEDUP_REMOVED lines=14> */
.L_x_3960:
        /* <DEDUP_REMOVED lines=16> */
.L_x_3982:
[----:B------:R-:W-:Y:S01]  /*d610*/  IMAD.MOV.U32 R35, RZ, RZ, RZ ;  /* 0x000000ffff237224 */ /* 0x000fe200078e00ff */
[----:B------:R-:W-:Y:S06]  /*d620*/  BRA `(.L_x_3961) ;  /* 0x0000000000147947 */ /* 0x000fec0003800000 */
.L_x_3981:
[----:B------:R-:W2:Y:S02]  /*d630*/  LDG.E.64 R4, desc[UR36][R4.64] ;  /* 0x0000002404047981 */ /* 0x000ea4000c1e1b00 */
[----:B--2---:R0:W2:Y:S01]  /*d640*/  I2F.U64 R35, R4 ;  /* 0x0000000400237312 */ /* 0x0040a20000301000 */
[----:B------:R-:W-:Y:S05]  /*d650*/  BRA `(.L_x_3961) ;  /* 0x0000000000087947 */ /* 0x000fea0003800000 */
.L_x_3980:
[----:B------:R-:W2:Y:S02]  /*d660*/  LDG.E R4, desc[UR36][R4.64] ;  /* 0x0000002404047981 */ /* 0x000ea4000c1e1900 */
[----:B--2---:R-:W-:-:S07]  /*d670*/  I2FP.F32.U32 R35, R4 ;  /* 0x0000000400237245 */ /* 0x004fce0000201000 */
.L_x_3961:
[----:B------:R-:W-:Y:S05]  /*d680*/  BSYNC.RECONVERGENT B6 ;  /* 0x0000000000067941 */ /* 0x000fea0003800200 */
.L_x_3955:
        /* <DEDUP_REMOVED lines=18> */
[----:B--2---:R-:W0:Y:S01]  /*d7b0*/  I2F.S16 R0, R0 ;  /* 0x0000000000007306 */ /* 0x004e220000101400 */
[----:B------:R-:W-:Y:S05]  /*d7c0*/  BRA `(.L_x_3989) ;  /* 0x0000000c00347947 */ /* 0x000fea0003800000 */
.L_x_3987:
[----:B------:R-:W2:Y:S02]  /*d7d0*/  LDG.E.U8 R0, desc[UR36][R4.64] ;  /* 0x0000002404007981 */ /* 0x000ea4000c1e1100 */
[----:B--2---:R-:W-:Y:S01]  /*d7e0*/  I2FP.F32.U32 R0, R0 ;  /* 0x0000000000007245 */ /* 0x004fe20000201000 */
[----:B------:R-:W-:Y:S06]  /*d7f0*/  BRA `(.L_x_3989) ;  /* 0x0000000c00287947 */ /* 0x000fec0003800000 */
.L_x_3986:
        /* <DEDUP_REMOVED lines=9> */
.L_x_3991:
[----:B------:R-:W2:Y:S02]  /*d890*/  LDG.E R0, desc[UR36][R4.64] ;  /* 0x0000002404007981 */ /* 0x000ea4000c1e1900 */
[----:B--2---:R-:W-:Y:S01]  /*d8a0*/  I2FP.F32.S32 R0, R0 ;  /* 0x0000000000007245 */ /* 0x004fe20000201400 */
[----:B------:R-:W-:Y:S06]  /*d8b0*/  BRA `(.L_x_3989) ;  /* 0x0000000800f87947 */ /* 0x000fec0003800000 */
.L_x_3990:
[----:B------:R-:W2:Y:S02]  /*d8c0*/  LDG.E.U16 R0, desc[UR36][R4.64] ;  /* 0x0000002404007981 */ /* 0x000ea4000c1e1500 */
[----:B--2---:R-:W0:Y:S01]  /*d8d0*/  I2F.S16 R0, R0 ;  /* 0x0000000000007306 */ /* 0x004e220000101400 */
[----:B------:R-:W-:Y:S05]  /*d8e0*/  BRA `(.L_x_3989) ;  /* 0x0000000800ec7947 */ /* 0x000fea0003800000 */
.L_x_3985:
        /* <DEDUP_REMOVED lines=8> */
.L_x_3993:
[----:B------:R-:W2:Y:S02]  /*d970*/  LDG.E.U16 R0, desc[UR36][R4.64] ;  /* 0x0000002404007981 */ /* 0x000ea4000c1e1500 */
[----:B--2---:R-:W-:Y:S01]  /*d980*/  HADD2.F32 R0, -RZ, R0.H0_H0 ;  /* 0x20000000ff007230 */ /* 0x004fe20000004100 */
[----:B------:R-:W-:Y:S06]  /*d990*/  BRA `(.L_x_3989) ;  /* 0x0000000800c07947 */ /* 0x000fec0003800000 */
.L_x_3992:
        /* <DEDUP_REMOVED lines=8> */
.L_x_3995:
[----:B------:R-:W2:Y:S02]  /*da20*/  LDG.E.U16 R0, desc[UR36][R4.64] ;  /* 0x0000002404007981 */ /* 0x000ea4000c1e1500 */
[----:B--2---:R-:W-:Y:S01]  /*da30*/  HADD2.F32 R0, -RZ, R0.H0_H0 ;  /* 0x20000000ff007230 */ /* 0x004fe20000004100 */
[----:B------:R-:W-:Y:S06]  /*da40*/  BRA `(.L_x_3989) ;  /* 0x0000000800947947 */ /* 0x000fec0003800000 */
.L_x_3994:
[----:B------:R-:W2:Y:S01]  /*da50*/  LDG.E.64 R4, desc[UR36][R4.64] ;  /* 0x0000002404047981 */ /* 0x000ea2000c1e1b00 */
[----:B------:R-:W-:Y:S01]  /*da60*/  UMOV UR4, 0xf0000000 ;  /* 0xf000000000047882 */ /* 0x000fe20000000000 */
[----:B------:R-:W-:Y:S01]  /*da70*/  UMOV UR5, 0x380fffff ;  /* 0x380fffff00057882 */ /* 0x000fe20000000000 */
[----:B--2---:R-:W0:Y:S01]  /*da80*/  F2F.F32.F64 R0, R4 ;  /* 0x0000000400007310 */ /* 0x004e220000301000 */
[----:B------:R-:W-:-:S14]  /*da90*/  DSETP.GEU.AND P0, PT, |R4|, UR4, PT ;  /* 0x0000000404007e2a */ /* 0x000fdc000bf0e200 */
[----:B0-----:R-:W-:Y:S01]  /*daa0*/  @!P0 FMUL R0, R0, 1.175494350822287508e-38 ;  /* 0x0080000000008820 */ /* 0x001fe20000400000 */
[----:B------:R-:W-:Y:S06]  /*dab0*/  BRA `(.L_x_3989) ;  /* 0x0000000800787947 */ /* 0x000fec0003800000 */
.L_x_3984:
        /* <DEDUP_REMOVED lines=12> */
.L_x_3998:
[----:B------:R-:W2:Y:S01]  /*db80*/  LDG.E.64 R4, desc[UR36][R4.64] ;  /* 0x0000002404047981 */ /* 0x000ea2000c1e1b00 */
[----:B------:R-:W-:Y:S01]  /*db90*/  UMOV UR4, 0xf0000000 ;  /* 0xf000000000047882 */ /* 0x000fe20000000000 */
[----:B------:R-:W-:Y:S01]  /*dba0*/  UMOV UR5, 0x380fffff ;  /* 0x380fffff00057882 */ /* 0x000fe20000000000 */
[----:B--2---:R-:W0:Y:S01]  /*dbb0*/  F2F.F32.F64 R0, R4 ;  /* 0x0000000400007310 */ /* 0x004e220000301000 */
[----:B------:R-:W-:-:S14]  /*dbc0*/  DSETP.GEU.AND P0, PT, |R4|, UR4, PT ;  /* 0x0000000404007e2a */ /* 0x000fdc000bf0e200 */
[----:B0-----:R-:W-:Y:S01]  /*dbd0*/  @!P0 FMUL R0, R0, 1.175494350822287508e-38 ;  /* 0x0080000000008820 */ /* 0x001fe20000400000 */
[----:B------:R-:W-:Y:S06]  /*dbe0*/  BRA `(.L_x_3989) ;  /* 0x00000008002c7947 */ /* 0x000fec0003800000 */
.L_x_3997:
        /* <DEDUP_REMOVED lines=25> */
.L_x_4000:
        /* <DEDUP_REMOVED lines=13> */
.L_x_3999:
[----:B------:R-:W2:Y:S02]  /*de50*/  LDG.E.U16 R0, desc[UR36][R4.64] ;  /* 0x0000002404007981 */ /* 0x000ea4000c1e1500 */
[----:B--2---:R-:W-:Y:S01]  /*de60*/  IMAD.U32 R0, R0, 0x10000, RZ ;  /* 0x0001000000007824 */ /* 0x004fe200078e00ff */
[----:B------:R-:W-:Y:S06]  /*de70*/  BRA `(.L_x_3989) ;  /* 0x0000000400887947 */ /* 0x000fec0003800000 */
.L_x_3996:
        /* <DEDUP_REMOVED lines=11> */
.L_x_4003:
        /* <DEDUP_REMOVED lines=20> */
.L_x_4005:
[----:B------:R-:W-:Y:S05]  /*e070*/  BSYNC.RECONVERGENT B0 ;  /* 0x0000000000007941 */ /* 0x000fea0003800200 */
.L_x_4004:
[----:B------:R-:W-:Y:S01]  /*e080*/  IMAD.SHL.U32 R0, R0, 0x100000, RZ ;  /* 0x0010000000007824 */ /* 0x000fe200078e00ff */
[----:B------:R-:W-:-:S04]  /*e090*/  LEA R3, R3, 0x3b800000, 0x17 ;  /* 0x3b80000003037811 */ /* 0x000fc800078eb8ff */
[----:B------:R-:W-:Y:S01]  /*e0a0*/  LOP3.LUT R0, R3, R0, R7, 0xfe, !PT ;  /* 0x0000000003007212 */ /* 0x000fe200078efe07 */
[----:B------:R-:W-:Y:S06]  /*e0b0*/  BRA `(.L_x_3989) ;  /* 0x0000000000f87947 */ /* 0x000fec0003800000 */
.L_x_4002:
        /* <DEDUP_REMOVED lines=20> */
.L_x_4007:
[----:B------:R-:W-:Y:S05]  /*e200*/  BSYNC.RECONVERGENT B0 ;  /* 0x0000000000007941 */ /* 0x000fea0003800200 */
.L_x_4006:
[----:B------:R-:W-:Y:S01]  /*e210*/  IMAD.SHL.U32 R0, R0, 0x200000, RZ ;  /* 0x0020000000007824 */ /* 0x000fe200078e00ff */
[----:B------:R-:W-:-:S04]  /*e220*/  LEA R3, R3, 0x37800000, 0x17 ;  /* 0x3780000003037811 */ /* 0x000fc800078eb8ff */
[----:B------:R-:W-:Y:S01]  /*e230*/  LOP3.LUT R0, R3, R0, R7, 0xfe, !PT ;  /* 0x0000000003007212 */ /* 0x000fe200078efe07 */
[----:B------:R-:W-:Y:S06]  /*e240*/  BRA `(.L_x_3989) ;  /* 0x0000000000947947 */ /* 0x000fec0003800000 */
.L_x_4001:
        /* <DEDUP_REMOVED lines=14> */
.L_x_3988:
        /* <DEDUP_REMOVED lines=16> */
.L_x_4010:
[----:B------:R-:W-:Y:S01]  /*e430*/  IMAD.MOV.U32 R0, RZ, RZ, RZ ;  /* 0x000000ffff007224 */ /* 0x000fe200078e00ff */
[----:B------:R-:W-:Y:S06]  /*e440*/  BRA `(.L_x_3989) ;  /* 0x0000000000147947 */ /* 0x000fec0003800000 */
.L_x_4009:
[----:B------:R-:W2:Y:S02]  /*e450*/  LDG.E.64 R4, desc[UR36][R4.64] ;  /* 0x0000002404047981 */ /* 0x000ea4000c1e1b00 */
[----:B--2---:R0:W1:Y:S01]  /*e460*/  I2F.U64 R0, R4 ;  /* 0x0000000400007312 */ /* 0x0040620000301000 */
[----:B------:R-:W-:Y:S05]  /*e470*/  BRA `(.L_x_3989) ;  /* 0x0000000000087947 */ /* 0x000fea0003800000 */
.L_x_4008:
[----:B------:R-:W2:Y:S02]  /*e480*/  LDG.E R0, desc[UR36][R4.64] ;  /* 0x0000002404007981 */ /* 0x000ea4000c1e1900 */
[----:B--2---:R-:W-:-:S07]  /*e490*/  I2FP.F32.U32 R0, R0 ;  /* 0x0000000000007245 */ /* 0x004fce0000201000 */
.L_x_3989:
[----:B------:R-:W-:Y:S05]  /*e4a0*/  BSYNC.RECONVERGENT B6 ;  /* 0x0000000000067941 */ /* 0x000fea0003800200 */
.L_x_3983:
[----:B-----5:R-:W-:-:S07]  /*e4b0*/  FMUL.FTZ R32, R32, -1.4426950216293334961 ;  /* 0xbfb8aa3b20207820 */ /* 0x020fce0000410000 */
.L_x_3898:
[----:B------:R-:W-:Y:S05]  /*e4c0*/  BSYNC.RECONVERGENT B7 ;  /* 0x0000000000077941 */ /* 0x000fea0003800200 */
.L_x_3897:
[C---:B------:R-:W-:Y:S01]  /*e4d0*/  VIADD R3, R23.reuse, 0x100 ;  /* 0x0000010017037836 */ /* 0x040fe20000000000 */
[CC--:B------:R-:W-:Y:S01]  /*e4e0*/  ISETP.GE.AND P0, PT, R23.reuse, R34.reuse, PT ;  /* 0x000000221700720c */ /* 0x0c0fe20003f06270 */
[----:B------:R-:W-:Y:S01]  /*e4f0*/  VIADD R33, R23, 0x80 ;  /* 0x0000008017217836 */ /* 0x000fe20000000000 */
[----:B------:R-:W-:Y:S02]  /*e500*/  BSSY.RECONVERGENT B6, `(.L_x_4011) ;  /* 0x0000119000067945 */ /* 0x000fe40003800200 */
[-C--:B------:R-:W-:Y:S01]  /*e510*/  ISETP.GE.AND P2, PT, R3, R34.reuse, PT ;  /* 0x000000220300720c */ /* 0x080fe20003f46270 */
[----:B------:R-:W-:Y:S01]  /*e520*/  VIADD R3, R23, 0x180 ;  /* 0x0000018017037836 */ /* 0x000fe20000000000 */
[----:B------:R-:W-:-:S04]  /*e530*/  ISETP.GE.AND P1, PT, R33, R34, PT ;  /* 0x000000222100720c */ /* 0x000fc80003f26270 */
[----:B------:R-:W-:-:S03]  /*e540*/  ISETP.GE.AND P3, PT, R3, R34, PT ;  /* 0x000000220300720c */ /* 0x000fc60003f66270 */
[----:B------:R-:W5:Y:S08]  /*e550*/  @!P0 MUFU.EX2 R16, R16 ;  /* 0x0000001000108308 */ /* 0x000f700000000800 */
[----:B------:R-:W0:Y:S08]  /*e560*/  @!P1 MUFU.EX2 R3, R22 ;  /* 0x0000001600039308 */ /* 0x000e300000000800 */
[----:B------:R-:W1:Y:S01]  /*e570*/  @!P2 MUFU.EX2 R27, R27 ;  /* 0x0000001b001ba308 */ /* 0x000e620000000800 */
[----:B-----5:R-:W-:-:S02]  /*e580*/  @!P0 FADD.FTZ R6, R16, 1 ;  /* 0x3f80000010068421 */ /* 0x020fc40000010000 */
[----:B------:R-:W2:Y:S05]  /*e590*/  LDC.U8 R16, c[0x0][0x3c8] ;  /* 0x0000f200ff107b82 */ /* 0x000eaa0000000000 */
[----:B------:R-:W5:Y:S01]  /*e5a0*/  @!P3 MUFU.EX2 R32, R32 ;  /* 0x000000200020b308 */ /* 0x000f620000000800 */
[----:B0-----:R-:W-:-:S07]  /*e5b0*/  @!P1 FADD.FTZ R3, R3, 1 ;  /* 0x3f80000003039421 */ /* 0x001fce0000010000 */
[----:B------:R-:W0:Y:S01]  /*e5c0*/  @!P0 MUFU.RCP R6, R6 ;  /* 0x0000000600068308 */ /* 0x000e220000001000 */
[----:B-1----:R-:W-:-:S07]  /*e5d0*/  @!P2 FADD.FTZ R7, R27, 1 ;  /* 0x3f8000001b07a421 */ /* 0x002fce0000010000 */
[----:B------:R-:W1:Y:S01]  /*e5e0*/  @!P1 MUFU.RCP R3, R3 ;  /* 0x0000000300039308 */ /* 0x000e620000001000 */
[----:B-----5:R-:W-:-:S07]  /*e5f0*/  @!P3 FADD.FTZ R10, R32, 1 ;  /* 0x3f800000200ab421 */ /* 0x020fce0000010000 */
[----:B------:R-:W5:Y:S01]  /*e600*/  @!P2 MUFU.RCP R7, R7 ;  /* 0x000000070007a308 */ /* 0x000f620000001000 */
[----:B0-----:R-:W-:-:S04]  /*e610*/  @!P0 FFMA.FTZ R8, R6, -R19, R19 ;  /* 0x8000001306088223 */ /* 0x001fc80000010013 */
[----:B---3--:R-:W-:-:S03]  /*e620*/  @!P0 FMUL.FTZ R17, R8, R17 ;  /* 0x0000001108118220 */ /* 0x008fc60000410000 */
[----:B------:R-:W0:Y:S01]  /*e630*/  @!P3 MUFU.RCP R11, R10 ;  /* 0x0000000a000bb308 */ /* 0x000e220000001000 */
[----:B-1----:R-:W-:Y:S01]  /*e640*/  @!P1 FFMA.FTZ R5, R3, -R26, R26 ;  /* 0x8000001a03059223 */ /* 0x002fe2000001001a */
[----:B----4-:R-:W-:Y:S01]  /*e650*/  @!P0 FFMA.FTZ R4, R6, R18, R17 ;  /* 0x0000001206048223 */ /* 0x010fe20000010011 */
[----:B-----5:R-:W-:-:S04]  /*e660*/  @!P2 FFMA.FTZ R9, R7, -R30, R30 ;  /* 0x8000001e0709a223 */ /* 0x020fc8000001001e */
[----:B------:R-:W-:Y:S01]  /*e670*/  @!P2 FMUL.FTZ R28, R9, R28 ;  /* 0x0000001c091ca220 */ /* 0x000fe20000410000 */
[----:B0-----:R-:W-:Y:S01]  /*e680*/  @!P3 FFMA.FTZ R8, R11, -R0, R0 ;  /* 0x800000000b08b223 */ /* 0x001fe20000010000 */
[----:B------:R-:W-:Y:S02]  /*e690*/  @!P1 FMUL.FTZ R0, R5, R24 ;  /* 0x0000001805009220 */ /* 0x000fe40000410000 */
[----:B------:R-:W-:Y:S01]  /*e6a0*/  @!P2 FFMA.FTZ R24, R7, R29, R28 ;  /* 0x0000001d0718a223 */ /* 0x000fe2000001001c */
[----:B------:R-:W-:Y:S01]  /*e6b0*/  @!P3 FMUL.FTZ R8, R8, R31 ;  /* 0x0000001f0808b220 */ /* 0x000fe20000410000 */
[----:B------:R-:W-:-:S03]  /*e6c0*/  @!P1 FFMA.FTZ R18, R3, R25, R0 ;  /* 0x0000001903129223 */ /* 0x000fc60000010000 */
[----:B--2---:R-:W-:Y:S01]  /*e6d0*/  @!P3 FFMA.FTZ R22, R11, R35, R8 ;  /* 0x000000230b16b223 */ /* 0x004fe20000010008 */
[----:B------:R-:W-:Y:S06]  /*e6e0*/  @P0 BRA `(.L_x_4012) ;  /* 0x0000000c00e80947 */ /* 0x000fec0003800000 */
[----:B------:R-:W0:Y:S01]  /*e6f0*/  LDCU UR4, c[0x0][0x3cc] ;  /* 0x00007980ff0477ac */ /* 0x000e220008000800 */
[----:B------:R-:W1:Y:S01]  /*e700*/  LDC.64 R8, c[0x0][0x388] ;  /* 0x0000e200ff087b82 */ /* 0x000e620000000a00 */
[----:B------:R-:W-:Y:S01]  /*e710*/  IMAD R0, R2, 0x200, R23 ;  /* 0x0000020002007824 */ /* 0x000fe200078e0217 */
[----:B------:R-:W-:-:S03]  /*e720*/  PRMT R5, R16, 0x9910, RZ ;  /* 0x0000991010057816 */ /* 0x000fc600000000ff */
        /* <DEDUP_REMOVED lines=14> */
[----:B------:R-:W0:Y:S01]  /*e810*/  F2I.FTZ.TRUNC.NTZ R3, R4 ;  /* 0x0000000400037305 */ /* 0x000e22000021f100 */
[----:B------:R-:W-:Y:S01]  /*e820*/  IMAD.MOV.U32 R23, RZ, RZ, R33 ;  /* 0x000000ffff177224 */ /* 0x000fe200078e0021 */
[----:B0-----:R4:W-:Y:S01]  /*e830*/  STG.E.U8 desc[UR36][R8.64], R3 ;  /* 0x0000000308007986 */ /* 0x0019e2000c101124 */
[----:B------:R-:W-:Y:S05]  /*e840*/  BRA `(.L_x_4012) ;  /* 0x0000000c00907947 */ /* 0x000fea0003800000 */
.L_x_4016:
[----:B------:R-:W0:Y:S01]  /*e850*/  F2I.S64.TRUNC R4, R4 ;  /* 0x0000000400047311 */ /* 0x000e22000020d900 */
[----:B------:R-:W-:Y:S02]  /*e860*/  IMAD.MOV.U32 R23, RZ, RZ, R33 ;  /* 0x000000ffff177224 */ /* 0x000fe400078e0021 */
[----:B0-----:R-:W-:-:S05]  /*e870*/  IMAD.MOV.U32 R3, RZ, RZ, R4 ;  /* 0x000000ffff037224 */ /* 0x001fca00078e0004 */
[----:B------:R3:W-:Y:S01]  /*e880*/  STG.E.U8 desc[UR36][R8.64], R3 ;  /* 0x0000000308007986 */ /* 0x0007e2000c101124 */
[----:B------:R-:W-:Y:S05]  /*e890*/  BRA `(.L_x_4012) ;  /* 0x0000000c007c7947 */ /* 0x000fea0003800000 */
.L_x_4015:
[----:B------:R-:W-:-:S13]  /*e8a0*/  ISETP.NE.AND P0, PT, R0, 0x2, PT ;  /* 0x000000020000780c */ /* 0x000fda0003f05270 */
[----:B------:R-:W-:Y:S05]  /*e8b0*/  @!P0 BRA `(.L_x_4018) ;  /* 0x0000000000308947 */ /* 0x000fea0003800000 */
[----:B------:R-:W-:-:S13]  /*e8c0*/  ISETP.NE.AND P0, PT, R0, 0x3, PT ;  /* 0x000000030000780c */ /* 0x000fda0003f05270 */
[----:B------:R-:W-:Y:S05]  /*e8d0*/  @!P0 BRA `(.L_x_4019) ;  /* 0x0000000000188947 */ /* 0x000fea0003800000 */
[----:B------:R-:W-:-:S13]  /*e8e0*/  ISETP.NE.AND P0, PT, R0, 0x4, PT ;  /* 0x000000040000780c */ /* 0x000fda0003f05270 */
[----:B------:R-:W-:Y:S05]  /*e8f0*/  @P0 BRA `(.L_x_4017) ;  /* 0x0000000800c00947 */ /* 0x000fea0003800000 */
[----:B------:R-:W0:Y:S01]  /*e900*/  F2I.S64.TRUNC R4, R4 ;  /* 0x0000000400047311 */ /* 0x000e22000020d900 */
[----:B------:R-:W-:Y:S01]  /*e910*/  IMAD.MOV.U32 R23, RZ, RZ, R33 ;  /* 0x000000ffff177224 */ /* 0x000fe200078e0021 */
[----:B0-----:R0:W-:Y:S01]  /*e920*/  STG.E.64 desc[UR36][R8.64], R4 ;  /* 0x0000000408007986 */ /* 0x0011e2000c101b24 */
[----:B------:R-:W-:Y:S05]  /*e930*/  BRA `(.L_x_4012) ;  /* 0x0000000c00547947 */ /* 0x000fea0003800000 */
.L_x_4019:
[----:B------:R-:W0:Y:S01]  /*e940*/  F2I.FTZ.TRUNC.NTZ R3, R4 ;  /* 0x0000000400037305 */ /* 0x000e22000021f100 */
[----:B------:R-:W-:Y:S01]  /*e950*/  IMAD.MOV.U32 R23, RZ, RZ, R33 ;  /* 0x000000ffff177224 */ /* 0x000fe200078e0021 */
[----:B0-----:R1:W-:Y:S01]  /*e960*/  STG.E desc[UR36][R8.64], R3 ;  /* 0x0000000308007986 */ /* 0x0013e2000c101924 */
[----:B------:R-:W-:Y:S05]  /*e970*/  BRA `(.L_x_4012) ;  /* 0x0000000c00447947 */ /* 0x000fea0003800000 */
.L_x_4018:
[----:B------:R-:W0:Y:S01]  /*e980*/  F2I.FTZ.TRUNC.NTZ R3, R4 ;  /* 0x0000000400037305 */ /* 0x000e22000021f100 */
[----:B------:R-:W-:Y:S01]  /*e990*/  IMAD.MOV.U32 R23, RZ, RZ, R33 ;  /* 0x000000ffff177224 */ /* 0x000fe200078e0021 */
[----:B0-----:R2:W-:Y:S01]  /*e9a0*/  STG.E.U16 desc[UR36][R8.64], R3 ;  /* 0x0000000308007986 */ /* 0x0015e2000c101524 */
[----:B------:R-:W-:Y:S05]  /*e9b0*/  BRA `(.L_x_4012) ;  /* 0x0000000c00347947 */ /* 0x000fea0003800000 */
.L_x_4014:
[----:B------:R-:W-:-:S13]  /*e9c0*/  ISETP.GT.AND P0, PT, R0, 0x6, PT ;  /* 0x000000060000780c */ /* 0x000fda0003f04270 */
[----:B------:R-:W-:Y:S05]  /*e9d0*/  @P0 BRA `(.L_x_4020) ;  /* 0x00000000002c0947 */ /* 0x000fea0003800000 */
[----:B------:R-:W-:-:S13]  /*e9e0*/  ISETP.NE.AND P0, PT, R0, 0x5, PT ;  /* 0x000000050000780c */ /* 0x000fda0003f05270 */
[----:B------:R-:W-:Y:S05]  /*e9f0*/  @!P0 BRA `(.L_x_4021) ;  /* 0x0000000000148947 */ /* 0x000fea0003800000 */
[----:B------:R-:W-:-:S13]  /*ea00*/  ISETP.NE.AND P0, PT, R0, 0x6, PT ;  /* 0x000000060000780c */ /* 0x000fda0003f05270 */
[----:B------:R-:W-:Y:S05]  /*ea10*/  @P0 BRA `(.L_x_4017) ;  /* 0x0000000800780947 */ /* 0x000fea0003800000 */
[----:B------:R0:W-:Y:S01]  /*ea20*/  STG.E desc[UR36][R8.64], R4 ;  /* 0x0000000408007986 */ /* 0x0001e2000c101924 */
[----:B------:R-:W-:Y:S01]  /*ea30*/  IMAD.MOV.U32 R23, RZ, RZ, R33 ;  /* 0x000000ffff177224 */ /* 0x000fe200078e0021 */
[----:B------:R-:W-:Y:S06]  /*ea40*/  BRA `(.L_x_4012) ;  /* 0x0000000c00107947 */ /* 0x000fec0003800000 */
.L_x_4021:
[----:B------:R-:W-:Y:S01]  /*ea50*/  F2FP.F16.F32.PACK_AB R4, RZ, R4 ;  /* 0x00000004ff04723e */ /* 0x000fe200000000ff */
[----:B------:R-:W-:-:S04]  /*ea60*/  IMAD.MOV.U32 R23, RZ, RZ, R33 ;  /* 0x000000ffff177224 */ /* 0x000fc800078e0021 */
[----:B------:R0:W-:Y:S01]  /*ea70*/  STG.E.U16 desc[UR36][R8.64], R4 ;  /* 0x0000000408007986 */ /* 0x0001e2000c101524 */
[----:B------:R-:W-:Y:S05]  /*ea80*/  BRA `(.L_x_4012) ;  /* 0x0000000c00007947 */ /* 0x000fea0003800000 */
.L_x_4020:
[----:B------:R-:W-:-:S13]  /*ea90*/  ISETP.NE.AND P0, PT, R0, 0x7, PT ;  /* 0x000000070000780c */ /* 0x000fda0003f05270 */
[----:B------:R-:W-:Y:S05]  /*eaa0*/  @!P0 BRA `(.L_x_4022) ;  /* 0x0000000000348947 */ /* 0x000fea0003800000 */
[----:B------:R-:W-:-:S13]  /*eab0*/  ISETP.NE.AND P0, PT, R0, 0x8, PT ;  /* 0x000000080000780c */ /* 0x000fda0003f05270 */
[----:B------:R-:W-:Y:S05]  /*eac0*/  @!P0 BRA `(.L_x_4023) ;  /* 0x0000000000188947 */ /* 0x000fea0003800000 */
[----:B------:R-:W-:-:S13]  /*ead0*/  ISETP.NE.AND P0, PT, R0, 0x9, PT ;  /* 0x000000090000780c */ /* 0x000fda0003f05270 */
[----:B------:R-:W-:Y:S05]  /*eae0*/  @P0 BRA `(.L_x_4017) ;  /* 0x0000000800440947 */ /* 0x000fea0003800000 */
[----:B------:R-:W-:Y:S02]  /*eaf0*/  IMAD.MOV.U32 R5, RZ, RZ, RZ ;  /* 0x000000ffff057224 */ /* 0x000fe400078e00ff */
[----:B------:R-:W-:-:S03]  /*eb00*/  IMAD.MOV.U32 R23, RZ, RZ, R33 ;  /* 0x000000ffff177224 */ /* 0x000fc600078e0021 */
[----:B------:R0:W-:Y:S01]  /*eb10*/  STG.E.64 desc[UR36][R8.64], R4 ;  /* 0x0000000408007986 */ /* 0x0001e2000c101b24 */
[----:B------:R-:W-:Y:S05]  /*eb20*/  BRA `(.L_x_4012) ;  /* 0x0000000800d87947 */ /* 0x000fea0003800000 */
.L_x_4023:
[----:B------:R-:W-:Y:S01]  /*eb30*/  F2FP.F16.F32.PACK_AB R3, RZ, R4 ;  /* 0x00000004ff03723e */ /* 0x000fe200000000ff */
[----:B------:R-:W-:-:S03]  /*eb40*/  IMAD.MOV.U32 R23, RZ, RZ, R33 ;  /* 0x000000ffff177224 */ /* 0x000fc600078e0021 */
[----:B------:R-:W-:-:S05]  /*eb50*/  PRMT R3, R3, 0x5410, RZ ;  /* 0x0000541003037816 */ /* 0x000fca00000000ff */
[----:B------:R0:W-:Y:S01]  /*eb60*/  STG.E desc[UR36][R8.64], R3 ;  /* 0x0000000308007986 */ /* 0x0001e2000c101924 */
[----:B------:R-:W-:Y:S05]  /*eb70*/  BRA `(.L_x_4012) ;  /* 0x0000000800c47947 */ /* 0x000fea0003800000 */
.L_x_4022:
[----:B------:R-:W-:Y:S01]  /*eb80*/  FMUL.FTZ R4, R4, 1 ;  /* 0x3f80000004047820 */ /* 0x000fe20000410000 */
[----:B------:R-:W-:-:S05]  /*eb90*/  IMAD.MOV.U32 R23, RZ, RZ, R33 ;  /* 0x000000ffff177224 */ /* 0x000fca00078e0021 */
[----:B------:R-:W0:Y:S02]  /*eba0*/  F2F.F64.F32 R4, R4 ;  /* 0x0000000400047310 */ /* 0x000e240000201800 */
[----:B0-----:R0:W-:Y:S01]  /*ebb0*/  STG.E.64 desc[UR36][R8.64], R4 ;  /* 0x0000000408007986 */ /* 0x0011e2000c101b24 */
[----:B------:R-:W-:Y:S05]  /*ebc0*/  BRA `(.L_x_4012) ;  /* 0x0000000800b07947 */ /* 0x000fea0003800000 */
.L_x_4013:
        /* <DEDUP_REMOVED lines=8> */
[----:B------:R-:W-:Y:S01]  /*ec50*/  FSETP.NEU.FTZ.AND P0, PT, R4, RZ, PT ;  /* 0x000000ff0400720b */ /* 0x000fe20003f1d000 */
[----:B------:R-:W-:-:S03]  /*ec60*/  IMAD.MOV.U32 R23, RZ, RZ, R33 ;  /* 0x000000ffff177224 */ /* 0x000fc600078e0021 */
[----:B------:R-:W-:-:S05]  /*ec70*/  SEL R3, RZ, 0x1, !P0 ;  /* 0x00000001ff037807 */ /* 0x000fca0004000000 */
[----:B------:R0:W-:Y:S01]  /*ec80*/  STG.E.U8 desc[UR36][R8.64], R3 ;  /* 0x0000000308007986 */ /* 0x0001e2000c101124 */
[----:B------:R-:W-:Y:S05]  /*ec90*/  BRA `(.L_x_4012) ;  /* 0x00000008007c7947 */ /* 0x000fea0003800000 */
.L_x_4026:
[----:B------:R-:W-:Y:S01]  /*eca0*/  FMUL.FTZ R4, R4, 1 ;  /* 0x3f80000004047820 */ /* 0x000fe20000410000 */
[----:B------:R-:W-:Y:S01]  /*ecb0*/  CS2R R6, SRZ ;  /* 0x0000000000067805 */ /* 0x000fe2000001ff00 */
[----:B------:R-:W-:-:S04]  /*ecc0*/  IMAD.MOV.U32 R23, RZ, RZ, R33 ;  /* 0x000000ffff177224 */ /* 0x000fc800078e0021 */
[----:B------:R-:W0:Y:S02]  /*ecd0*/  F2F.F64.F32 R4, R4 ;  /* 0x0000000400047310 */ /* 0x000e240000201800 */
[----:B0-----:R0:W-:Y:S01]  /*ece0*/  STG.E.128 desc[UR36][R8.64], R4 ;  /* 0x0000000408007986 */ /* 0x0011e2000c101d24 */
[----:B------:R-:W-:Y:S05]  /*ecf0*/  BRA `(.L_x_4012) ;  /* 0x0000000800647947 */ /* 0x000fea0003800000 */
.L_x_4025:
[----:B------:R-:W-:-:S13]  /*ed00*/  ISETP.NE.AND P0, PT, R0, 0xf, PT ;  /* 0x0000000f0000780c */ /* 0x000fda0003f05270 */
[----:B------:R-:W-:Y:S05]  /*ed10*/  @!P0 BRA `(.L_x_4027) ;  /* 0x0000000000a08947 */ /* 0x000fea0003800000 */
[----:B------:R-:W-:-:S13]  /*ed20*/  ISETP.NE.AND P0, PT, R0, 0x17, PT ;  /* 0x000000170000780c */ /* 0x000fda0003f05270 */
[----:B------:R-:W-:Y:S05]  /*ed30*/  @!P0 BRA `(.L_x_4028) ;  /* 0x00000000004c8947 */ /* 0x000fea0003800000 */
[----:B------:R-:W-:-:S13]  /*ed40*/  ISETP.NE.AND P0, PT, R0, 0x18, PT ;  /* 0x000000180000780c */ /* 0x000fda0003f05270 */
[----:B------:R-:W-:Y:S05]  /*ed50*/  @P0 BRA `(.L_x_4017) ;  /* 0x0000000400a80947 */ /* 0x000fea0003800000 */
        /* <DEDUP_REMOVED lines=12> */
.L_x_4030:
[----:B------:R-:W-:Y:S05]  /*ee20*/  BSYNC.RECONVERGENT B0 ;  /* 0x0000000000007941 */ /* 0x000fea0003800200 */
.L_x_4029:
[----:B------:R-:W-:Y:S01]  /*ee30*/  LOP3.LUT R5, R0, 0x80, R5, 0xf8, !PT ;  /* 0x0000008000057812 */ /* 0x000fe200078ef805 */
[----:B------:R-:W-:-:S04]  /*ee40*/  IMAD.MOV.U32 R23, RZ, RZ, R33 ;  /* 0x000000ffff177224 */ /* 0x000fc800078e0021 */
[----:B------:R0:W-:Y:S01]  /*ee50*/  STG.E.U8 desc[UR36][R8.64], R5 ;  /* 0x0000000508007986 */ /* 0x0001e2000c101124 */
[----:B------:R-:W-:Y:S05]  /*ee60*/  BRA `(.L_x_4012) ;  /* 0x0000000800087947 */ /* 0x000fea0003800000 */
.L_x_4028:
        /* <DEDUP_REMOVED lines=14> */
.L_x_4032:
[----:B------:R-:W-:Y:S05]  /*ef50*/  BSYNC.RECONVERGENT B0 ;  /* 0x0000000000007941 */ /* 0x000fea0003800200 */
.L_x_4031:
[----:B------:R-:W-:Y:S01]  /*ef60*/  LOP3.LUT R3, R0, 0x80, R7, 0xf8, !PT ;  /* 0x0000008000037812 */ /* 0x000fe200078ef807 */
[----:B------:R-:W-:-:S04]  /*ef70*/  IMAD.MOV.U32 R23, RZ, RZ, R33 ;  /* 0x000000ffff177224 */ /* 0x000fc800078e0021 */
[----:B------:R0:W-:Y:S01]  /*ef80*/  STG.E.U8 desc[UR36][R8.64], R3 ;  /* 0x0000000308007986 */ /* 0x0001e2000c101124 */
[----:B------:R-:W-:Y:S05]  /*ef90*/  BRA `(.L_x_4012) ;  /* 0x0000000400bc7947 */ /* 0x000fea0003800000 */
.L_x_4027:
[----:B------:R-:W-:Y:S01]  /*efa0*/  F2FP.BF16.F32.PACK_AB R4, RZ, R4 ;  /* 0x00000004ff04723e */ /* 0x000fe200000010ff */
[----:B------:R-:W-:-:S04]  /*efb0*/  IMAD.MOV.U32 R23, RZ, RZ, R33 ;  /* 0x000000ffff177224 */ /* 0x000fc800078e0021 */
[----:B------:R0:W-:Y:S01]  /*efc0*/  STG.E.U16 desc[UR36][R8.64], R4 ;  /* 0x0000000408007986 */ /* 0x0001e2000c101524 */
[----:B------:R-:W-:Y:S05]  /*efd0*/  BRA `(.L_x_4012) ;  /* 0x0000000400ac7947 */ /* 0x000fea0003800000 */
.L_x_4024:
        /* <DEDUP_REMOVED lines=8> */
[----:B------:R-:W0:Y:S01]  /*f060*/  F2I.FTZ.U32.TRUNC.NTZ R3, R4 ;  /* 0x0000000400037305 */ /* 0x000e22000021f000 */
[----:B------:R-:W-:Y:S01]  /*f070*/  IMAD.MOV.U32 R23, RZ, RZ, R33 ;  /* 0x000000ffff177224 */ /* 0x000fe200078e0021 */
[----:B0-----:R0:W-:Y:S01]  /*f080*/  STG.E.U16 desc[UR36][R8.64], R3 ;  /* 0x0000000308007986 */ /* 0x0011e2000c101524 */
[----:B------:R-:W-:Y:S05]  /*f090*/  BRA `(.L_x_4012) ;  /* 0x00000004007c7947 */ /* 0x000fea0003800000 */
.L_x_4035:
        /* <DEDUP_REMOVED lines=12> */
.L_x_4038:
[----:B------:R-:W-:-:S04]  /*f160*/  SHF.R.U32.HI R0, RZ, 0x14, R4 ;  /* 0x00000014ff007819 */ /* 0x000fc80000011604 */
[----:B------:R-:W-:-:S04]  /*f170*/  LOP3.LUT R3, R0, 0x1, RZ, 0xc0, !PT ;  /* 0x0000000100037812 */ /* 0x000fc800078ec0ff */
[----:B------:R-:W-:-:S04]  /*f180*/  IADD3 R0, PT, PT, R4, 0x487ffff, R3 ;  /* 0x0487ffff04007810 */ /* 0x000fc80007ffe003 */
[----:B------:R-:W-:-:S04]  /*f190*/  SHF.R.U32.HI R0, RZ, 0x14, R0 ;  /* 0x00000014ff007819 */ /* 0x000fc80000011600 */
[----:B------:R-:W-:-:S07]  /*f1a0*/  LOP3.LUT R3, R0, 0xff, RZ, 0xc0, !PT ;  /* 0x000000ff00037812 */ /* 0x000fce00078ec0ff */
.L_x_4039:
[----:B------:R-:W-:-:S04]  /*f1b0*/  SHF.R.U32.HI R4, RZ, 0x18, R4 ;  /* 0x00000018ff047819 */ /* 0x000fc80000011604 */
[----:B------:R-:W-:-:S04]  /*f1c0*/  LOP3.LUT R3, R3, 0x80, R4, 0xf8, !PT ;  /* 0x0000008003037812 */ /* 0x000fc800078ef804 */
[----:B------:R-:W-:-:S07]  /*f1d0*/  PRMT R0, R3, 0x7610, R0 ;  /* 0x0000761003007816 */ /* 0x000fce0000000000 */
.L_x_4037:
[----:B------:R-:W-:Y:S05]  /*f1e0*/  BSYNC.RECONVERGENT B0 ;  /* 0x0000000000007941 */ /* 0x000fea0003800200 */
.L_x_4036:
[----:B------:R0:W-:Y:S01]  /*f1f0*/  STG.E.U8 desc[UR36][R8.64], R0 ;  /* 0x0000000008007986 */ /* 0x0001e2000c101124 */
[----:B------:R-:W-:Y:S01]  /*f200*/  IMAD.MOV.U32 R23, RZ, RZ, R33 ;  /* 0x000000ffff177224 */ /* 0x000fe200078e0021 */
[----:B------:R-:W-:Y:S06]  /*f210*/  BRA `(.L_x_4012) ;  /* 0x00000004001c7947 */ /* 0x000fec0003800000 */
.L_x_4034:
        /* <DEDUP_REMOVED lines=12> */
.L_x_4042:
[----:B------:R-:W-:-:S04]  /*f2e0*/  SHF.R.U32.HI R0, RZ, 0x15, R4 ;  /* 0x00000015ff007819 */ /* 0x000fc80000011604 */
[----:B------:R-:W-:-:S04]  /*f2f0*/  LOP3.LUT R3, R0, 0x1, RZ, 0xc0, !PT ;  /* 0x0000000100037812 */ /* 0x000fc800078ec0ff */
[----:B------:R-:W-:-:S04]  /*f300*/  IADD3 R0, PT, PT, R4, 0x88fffff, R3 ;  /* 0x088fffff04007810 */ /* 0x000fc80007ffe003 */
[----:B------:R-:W-:-:S04]  /*f310*/  SHF.R.U32.HI R0, RZ, 0x15, R0 ;  /* 0x00000015ff007819 */ /* 0x000fc80000011600 */
[----:B------:R-:W-:-:S07]  /*f320*/  LOP3.LUT R3, R0, 0xff, RZ, 0xc0, !PT ;  /* 0x000000ff00037812 */ /* 0x000fce00078ec0ff */
.L_x_4043:
[----:B------:R-:W-:-:S04]  /*f330*/  SHF.R.U32.HI R4, RZ, 0x18, R4 ;  /* 0x00000018ff047819 */ /* 0x000fc80000011604 */
[----:B------:R-:W-:-:S04]  /*f340*/  LOP3.LUT R3, R3, 0x80, R4, 0xf8, !PT ;  /* 0x0000008003037812 */ /* 0x000fc800078ef804 */
[----:B------:R-:W-:-:S07]  /*f350*/  PRMT R0, R3, 0x7610, R0 ;  /* 0x0000761003007816 */ /* 0x000fce0000000000 */
.L_x_4041:
[----:B------:R-:W-:Y:S05]  /*f360*/  BSYNC.RECONVERGENT B0 ;  /* 0x0000000000007941 */ /* 0x000fea0003800200 */
.L_x_4040:
[----:B------:R0:W-:Y:S01]  /*f370*/  STG.E.U8 desc[UR36][R8.64], R0 ;  /* 0x0000000008007986 */ /* 0x0001e2000c101124 */
[----:B------:R-:W-:Y:S01]  /*f380*/  IMAD.MOV.U32 R23, RZ, RZ, R33 ;  /* 0x000000ffff177224 */ /* 0x000fe200078e0021 */
[----:B------:R-:W-:Y:S06]  /*f390*/  BRA `(.L_x_4012) ;  /* 0x0000000000bc7947 */ /* 0x000fec0003800000 */
.L_x_4033:
[----:B------:R-:W-:-:S13]  /*f3a0*/  ISETP.NE.AND P0, PT, R0, 0x1c, PT ;  /* 0x0000001c0000780c */ /* 0x000fda0003f05270 */
[----:B------:R-:W-:Y:S05]  /*f3b0*/  @!P0 BRA `(.L_x_4044) ;  /* 0x0000000000a88947 */ /* 0x000fea0003800000 */
[----:B------:R-:W-:-:S13]  /*f3c0*/  ISETP.NE.AND P0, PT, R0, 0x1d, PT ;  /* 0x0000001d0000780c */ /* 0x000fda0003f05270 */
[----:B------:R-:W-:Y:S05]  /*f3d0*/  @!P0 BRA `(.L_x_4045) ;  /* 0x0000000000908947 */ /* 0x000fea0003800000 */
[----:B------:R-:W-:-:S13]  /*f3e0*/  ISETP.NE.AND P0, PT, R0, 0x2c, PT ;  /* 0x0000002c0000780c */ /* 0x000fda0003f05270 */
[----:B------:R-:W-:Y:S05]  /*f3f0*/  @!P0 BRA `(.L_x_4046) ;  /* 0x0000000000488947 */ /* 0x000fea0003800000 */
.L_x_4017:
        /* <DEDUP_REMOVED lines=16> */
.L_x_4047:
[----:B------:R-:W-:Y:S01]  /*f500*/  IMAD.MOV.U32 R23, RZ, RZ, R33 ;  /* 0x000000ffff177224 */ /* 0x000fe200078e0021 */
[----:B------:R-:W-:Y:S06]  /*f510*/  BRA `(.L_x_4012) ;  /* 0x00000000005c7947 */ /* 0x000fec0003800000 */
.L_x_4046:
[----:B------:R-:W-:Y:S01]  /*f520*/  SHF.R.U32.HI R5, RZ, 0x17, R4 ;  /* 0x00000017ff057819 */ /* 0x000fe20000011604 */
[----:B------:R-:W-:-:S03]  /*f530*/  IMAD.MOV.U32 R23, RZ, RZ, R33 ;  /* 0x000000ffff177224 */ /* 0x000fc600078e0021 */
        /* <DEDUP_REMOVED lines=14> */
.L_x_4045:
[----:B------:R-:W0:Y:S01]  /*f620*/  F2I.U64.TRUNC R4, R4 ;  /* 0x0000000400047311 */ /* 0x000e22000020d800 */
[----:B------:R-:W-:Y:S01]  /*f630*/  IMAD.MOV.U32 R23, RZ, RZ, R33 ;  /* 0x000000ffff177224 */ /* 0x000fe200078e0021 */
[----:B0-----:R0:W-:Y:S01]  /*f640*/  STG.E.64 desc[UR36][R8.64], R4 ;  /* 0x0000000408007986 */ /* 0x0011e2000c101b24 */
[----:B------:R-:W-:Y:S05]  /*f650*/  BRA `(.L_x_4012) ;  /* 0x00000000000c7947 */ /* 0x000fea0003800000 */
.L_x_4044:
[----:B------:R-:W0:Y:S01]  /*f660*/  F2I.FTZ.U32.TRUNC.NTZ R3, R4 ;  /* 0x0000000400037305 */ /* 0x000e22000021f000 */
[----:B------:R-:W-:Y:S01]  /*f670*/  IMAD.MOV.U32 R23, RZ, RZ, R33 ;  /* 0x000000ffff177224 */ /* 0x000fe200078e0021 */
[----:B0-----:R0:W-:Y:S06]  /*f680*/  STG.E desc[UR36][R8.64], R3 ;  /* 0x0000000308007986 */ /* 0x0011ec000c101924 */
.L_x_4012:
[----:B------:R-:W-:Y:S05]  /*f690*/  BSYNC.RECONVERGENT B6 ;  /* 0x0000000000067941 */ /* 0x000fea0003800200 */
.L_x_4011:
[----:B------:R-:W-:Y:S01]  /*f6a0*/  ISETP.GE.AND P0, PT, R23, R34, PT ;  /* 0x000000221700720c */ /* 0x000fe20003f06270 */
[----:B------:R-:W-:-:S12]  /*f6b0*/  BSSY.RECONVERGENT B6, `(.L_x_4048) ;  /* 0x00001cc000067945 */ /* 0x000fd80003800200 */
[----:B------:R-:W-:Y:S05]  /*f6c0*/  @P0 BRA `(.L_x_4049) ;  /* 0x0000001c00280947 */ /* 0x000fea0003800000 */
[----:B------:R-:W1:Y:S01]  /*f6d0*/  LDCU UR4, c[0x0][0x3cc] ;  /* 0x00007980ff0477ac */ /* 0x000e620008000800 */
[----:B0-----:R-:W0:Y:S01]  /*f6e0*/  LDC.64 R4, c[0x0][0x388] ;  /* 0x0000e200ff047b82 */ /* 0x001e220000000a00 */
[----:B------:R-:W-:Y:S01]  /*f6f0*/  IMAD R0, R2, 0x200, R23 ;  /* 0x0000020002007824 */ /* 0x000fe200078e0217 */
[----:B------:R-:W-:-:S03]  /*f700*/  PRMT R6, R16, 0x9910, RZ ;  /* 0x0000991010067816 */ /* 0x000fc600000000ff */
[----:B-1234-:R-:W-:Y:S02]  /*f710*/  IMAD R3, R0, UR4, RZ ;  /* 0x0000000400037c24 */ /* 0x01efe4000f8e02ff */
        /* <DEDUP_REMOVED lines=13> */
[----:B------:R-:W0:Y:S02]  /*f7f0*/  F2I.FTZ.TRUNC.NTZ R3, R18 ;  /* 0x0000001200037305 */ /* 0x000e24000021f100 */
[----:B0-----:R0:W-:Y:S01]  /*f800*/  STG.E.U8 desc[UR36][R4.64], R3 ;  /* 0x0000000304007986 */ /* 0x0011e2000c101124 */
[----:B------:R-:W-:Y:S05]  /*f810*/  BRA `(.L_x_4055) ;  /* 0x0000000c00387947 */ /* 0x000fea0003800000 */
.L_x_4053:
[----:B------:R-:W0:Y:S02]  /*f820*/  F2I.S64.TRUNC R18, R18 ;  /* 0x0000001200127311 */ /* 0x000e24000020d900 */
[----:B0-----:R-:W-:-:S05]  /*f830*/  IMAD.MOV.U32 R3, RZ, RZ, R18 ;  /* 0x000000ffff037224 */ /* 0x001fca00078e0012 */
[----:B------:R0:W-:Y:S01]  /*f840*/  STG.E.U8 desc[UR36][R4.64], R3 ;  /* 0x0000000304007986 */ /* 0x0001e2000c101124 */
[----:B------:R-:W-:Y:S05]  /*f850*/  BRA `(.L_x_4055) ;  /* 0x0000000c00287947 */ /* 0x000fea0003800000 */
.L_x_4052:
[----:B------:R-:W-:-:S13]  /*f860*/  ISETP.NE.AND P0, PT, R0, 0x2, PT ;  /* 0x000000020000780c */ /* 0x000fda0003f05270 */
[----:B------:R-:W-:Y:S05]  /*f870*/  @!P0 BRA `(.L_x_4056) ;  /* 0x0000000000288947 */ /* 0x000fea0003800000 */
[----:B------:R-:W-:-:S13]  /*f880*/  ISETP.NE.AND P0, PT, R0, 0x3, PT ;  /* 0x000000030000780c */ /* 0x000fda0003f05270 */
[----:B------:R-:W-:Y:S05]  /*f890*/  @!P0 BRA `(.L_x_4057) ;  /* 0x0000000000148947 */ /* 0x000fea0003800000 */
[----:B------:R-:W-:-:S13]  /*f8a0*/  ISETP.NE.AND P0, PT, R0, 0x4, PT ;  /* 0x000000040000780c */ /* 0x000fda0003f05270 */
[----:B------:R-:W-:Y:S05]  /*f8b0*/  @P0 BRA `(.L_x_4054) ;  /* 0x0000000800380947 */ /* 0x000fea0003800000 */
[----:B------:R-:W0:Y:S02]  /*f8c0*/  F2I.S64.TRUNC R18, R18 ;  /* 0x0000001200127311 */ /* 0x000e24000020d900 */
[----:B0-----:R0:W-:Y:S01]  /*f8d0*/  STG.E.64 desc[UR36][R4.64], R18 ;  /* 0x0000001204007986 */ /* 0x0011e2000c101b24 */
[----:B------:R-:W-:Y:S05]  /*f8e0*/  BRA `(.L_x_4055) ;  /* 0x0000000c00047947 */ /* 0x000fea0003800000 */
.L_x_4057:
[----:B------:R-:W0:Y:S02]  /*f8f0*/  F2I.FTZ.TRUNC.NTZ R3, R18 ;  /* 0x0000001200037305 */ /* 0x000e24000021f100 */
[----:B0-----:R0:W-:Y:S01]  /*f900*/  STG.E desc[UR36][R4.64], R3 ;  /* 0x0000000304007986 */ /* 0x0011e2000c101924 */
[----:B------:R-:W-:Y:S05]  /*f910*/  BRA `(.L_x_4055) ;  /* 0x0000000800f87947 */ /* 0x000fea0003800000 */
.L_x_4056:
[----:B------:R-:W0:Y:S02]  /*f920*/  F2I.FTZ.TRUNC.NTZ R3, R18 ;  /* 0x0000001200037305 */ /* 0x000e24000021f100 */
[----:B0-----:R0:W-:Y:S01]  /*f930*/  STG.E.U16 desc[UR36][R4.64], R3 ;  /* 0x0000000304007986 */ /* 0x0011e2000c101524 */
[----:B------:R-:W-:Y:S05]  /*f940*/  BRA `(.L_x_4055) ;  /* 0x0000000800ec7947 */ /* 0x000fea0003800000 */
.L_x_4051:
[----:B------:R-:W-:-:S13]  /*f950*/  ISETP.GT.AND P0, PT, R0, 0x6, PT ;  /* 0x000000060000780c */ /* 0x000fda0003f04270 */
[----:B------:R-:W-:Y:S05]  /*f960*/  @P0 BRA `(.L_x_4058) ;  /* 0x0000000000240947 */ /* 0x000fea0003800000 */
[----:B------:R-:W-:-:S13]  /*f970*/  ISETP.NE.AND P0, PT, R0, 0x5, PT ;  /* 0x000000050000780c */ /* 0x000fda0003f05270 */
[----:B------:R-:W-:Y:S05]  /*f980*/  @!P0 BRA `(.L_x_4059) ;  /* 0x0000000000108947 */ /* 0x000fea0003800000 */
[----:B------:R-:W-:-:S13]  /*f990*/  ISETP.NE.AND P0, PT, R0, 0x6, PT ;  /* 0x000000060000780c */ /* 0x000fda0003f05270 */
[----:B------:R-:W-:Y:S05]  /*f9a0*/  @P0 BRA `(.L_x_4054) ;  /* 0x0000000400fc0947 */ /* 0x000fea0003800000 */
[----:B------:R0:W-:Y:S01]  /*f9b0*/  STG.E desc[UR36][R4.64], R18 ;  /* 0x0000001204007986 */ /* 0x0001e2000c101924 */
[----:B------:R-:W-:Y:S05]  /*f9c0*/  BRA `(.L_x_4055) ;  /* 0x0000000800cc7947 */ /* 0x000fea0003800000 */
.L_x_4059:
[----:B------:R-:W-:-:S05]  /*f9d0*/  F2FP.F16.F32.PACK_AB R18, RZ, R18 ;  /* 0x00000012ff12723e */ /* 0x000fca00000000ff */
[----:B------:R0:W-:Y:S01]  /*f9e0*/  STG.E.U16 desc[UR36][R4.64], R18 ;  /* 0x0000001204007986 */ /* 0x0001e2000c101524 */
[----:B------:R-:W-:Y:S05]  /*f9f0*/  BRA `(.L_x_4055) ;  /* 0x0000000800c07947 */ /* 0x000fea0003800000 */
.L_x_4058:
[----:B------:R-:W-:-:S13]  /*fa00*/  ISETP.NE.AND P0, PT, R0, 0x7, PT ;  /* 0x000000070000780c */ /* 0x000fda0003f05270 */
[----:B------:R-:W-:Y:S05]  /*fa10*/  @!P0 BRA `(.L_x_4060) ;  /* 0x00000000002c8947 */ /* 0x000fea0003800000 */
[----:B------:R-:W-:-:S13]  /*fa20*/  ISETP.NE.AND P0, PT, R0, 0x8, PT ;  /* 0x000000080000780c */ /* 0x000fda0003f05270 */
[----:B------:R-:W-:Y:S05]  /*fa30*/  @!P0 BRA `(.L_x_4061) ;  /* 0x0000000000148947 */ /* 0x000fea0003800000 */
[----:B------:R-:W-:-:S13]  /*fa40*/  ISETP.NE.AND P0, PT, R0, 0x9, PT ;  /* 0x000000090000780c */ /* 0x000fda0003f05270 */
[----:B------:R-:W-:Y:S05]  /*fa50*/  @P0 BRA `(.L_x_4054) ;  /* 0x0000000400d00947 */ /* 0x000fea0003800000 */
[----:B------:R-:W-:-:S05]  /*fa60*/  IMAD.MOV.U32 R19, RZ, RZ, RZ ;  /* 0x000000ffff137224 */ /* 0x000fca00078e00ff */
[----:B------:R0:W-:Y:S01]  /*fa70*/  STG.E.64 desc[UR36][R4.64], R18 ;  /* 0x0000001204007986 */ /* 0x0001e2000c101b24 */
[----:B------:R-:W-:Y:S05]  /*fa80*/  BRA `(.L_x_4055) ;  /* 0x00000008009c7947 */ /* 0x000fea0003800000 */
.L_x_4061:
[----:B------:R-:W-:-:S04]  /*fa90*/  F2FP.F16.F32.PACK_AB R3, RZ, R18 ;  /* 0x00000012ff03723e */ /* 0x000fc800000000ff */
[----:B------:R-:W-:-:S05]  /*faa0*/  PRMT R3, R3, 0x5410, RZ ;  /* 0x0000541003037816 */ /* 0x000fca00000000ff */
[----:B------:R0:W-:Y:S01]  /*fab0*/  STG.E desc[UR36][R4.64], R3 ;  /* 0x0000000304007986 */ /* 0x0001e2000c101924 */
[----:B------:R-:W-:Y:S05]  /*fac0*/  BRA `(.L_x_4055) ;  /* 0x00000008008c7947 */ /* 0x000fea0003800000 */
.L_x_4060:
[----:B------:R-:W-:-:S06]  /*fad0*/  FMUL.FTZ R6, R18, 1 ;  /* 0x3f80000012067820 */ /* 0x000fcc0000410000 */
[----:B------:R-:W0:Y:S02]  /*fae0*/  F2F.F64.F32 R6, R6 ;  /* 0x0000000600067310 */ /* 0x000e240000201800 */
[----:B0-----:R0:W-:Y:S01]  /*faf0*/  STG.E.64 desc[UR36][R4.64], R6 ;  /* 0x0000000604007986 */ /* 0x0011e2000c101b24 */
[----:B------:R-:W-:Y:S05]  /*fb00*/  BRA `(.L_x_4055) ;  /* 0x00000008007c7947 */ /* 0x000fea0003800000 */
.L_x_4050:
        /* <DEDUP_REMOVED lines=10> */
[----:B------:R-:W0:Y:S02]  /*fbb0*/  F2I.FTZ.U32.TRUNC.NTZ R3, R18 ;  /* 0x0000001200037305 */ /* 0x000e24000021f000 */
[----:B0-----:R0:W-:Y:S01]  /*fbc0*/  STG.E.U16 desc[UR36][R4.64], R3 ;  /* 0x0000000304007986 */ /* 0x0011e2000c101524 */
[----:B------:R-:W-:Y:S05]  /*fbd0*/  BRA `(.L_x_4055) ;  /* 0x0000000800487947 */ /* 0x000fea0003800000 */
.L_x_4065:
        /* <DEDUP_REMOVED lines=16> */
.L_x_4068:
[----:B------:R-:W-:-:S04]  /*fce0*/  SHF.R.U32.HI R18, RZ, 0x18, R18 ;  /* 0x00000018ff127819 */ /* 0x000fc80000011612 */
[----:B------:R-:W-:-:S04]  /*fcf0*/  LOP3.LUT R3, R3, 0x80, R18, 0xf8, !PT ;  /* 0x0000008003037812 */ /* 0x000fc800078ef812 */
[----:B------:R-:W-:-:S07]  /*fd00*/  PRMT R0, R3, 0x7610, R0 ;  /* 0x0000761003007816 */ /* 0x000fce0000000000 */
.L_x_4067:
[----:B------:R-:W-:Y:S05]  /*fd10*/  BSYNC.RECONVERGENT B0 ;  /* 0x0000000000007941 */ /* 0x000fea0003800200 */
.L_x_4066:
[----:B------:R0:W-:Y:S01]  /*fd20*/  STG.E.U8 desc[UR36][R4.64], R0 ;  /* 0x0000000004007986 */ /* 0x0001e2000c101124 */
[----:B------:R-:W-:Y:S05]  /*fd30*/  BRA `(.L_x_4055) ;  /* 0x0000000400f07947 */ /* 0x000fea0003800000 */
.L_x_4064:
        /* <DEDUP_REMOVED lines=16> */
.L_x_4071:
[----:B------:R-:W-:-:S04]  /*fe40*/  SHF.R.U32.HI R18, RZ, 0x18, R18 ;  /* 0x00000018ff127819 */ /* 0x000fc80000011612 */
[----:B------:R-:W-:-:S04]  /*fe50*/  LOP3.LUT R3, R3, 0x80, R18, 0xf8, !PT ;  /* 0x0000008003037812 */ /* 0x000fc800078ef812 */
[----:B------:R-:W-:-:S07]  /*fe60*/  PRMT R0, R3, 0x7610, R0 ;  /* 0x0000761003007816 */ /* 0x000fce0000000000 */
.L_x_4070:
[----:B------:R-:W-:Y:S05]  /*fe70*/  BSYNC.RECONVERGENT B0 ;  /* 0x0000000000007941 */ /* 0x000fea0003800200 */
.L_x_4069:
[----:B------:R0:W-:Y:S01]  /*fe80*/  STG.E.U8 desc[UR36][R4.64], R0 ;  /* 0x0000000004007986 */ /* 0x0001e2000c101124 */
[----:B------:R-:W-:Y:S05]  /*fe90*/  BRA `(.L_x_4055) ;  /* 0x0000000400987947 */ /* 0x000fea0003800000 */
.L_x_4063:
[----:B------:R-:W-:-:S13]  /*fea0*/  ISETP.NE.AND P0, PT, R0, 0x1c, PT ;  /* 0x0000001c0000780c */ /* 0x000fda0003f05270 */
[----:B------:R-:W-:Y:S05]  /*feb0*/  @!P0 BRA `(.L_x_4072) ;  /* 0x0000000000588947 */ /* 0x000fea0003800000 */
[----:B------:R-:W-:-:S13]  /*fec0*/  ISETP.NE.AND P0, PT, R0, 0x1d, PT ;  /* 0x0000001d0000780c */ /* 0x000fda0003f05270 */
[----:B------:R-:W-:Y:S05]  /*fed0*/  @!P0 BRA `(.L_x_4073) ;  /* 0x0000000000448947 */ /* 0x000fea0003800000 */
[----:B------:R-:W-:-:S13]  /*fee0*/  ISETP.NE.AND P0, PT, R0, 0x2c, PT ;  /* 0x0000002c0000780c */ /* 0x000fda0003f05270 */
[----:B------:R-:W-:Y:S05]  /*fef0*/  @P0 BRA `(.L_x_4054) ;  /* 0x0000000000a80947 */ /* 0x000fea0003800000 */
        /* <DEDUP_REMOVED lines=15> */
.L_x_4073:
[----:B------:R-:W0:Y:S02]  /*fff0*/  F2I.U64.TRUNC R18, R18 ;  /* 0x0000001200127311 */ /* 0x000e24000020d800 */
[----:B0-----:R0:W-:Y:S01]  /*10000*/  STG.E.64 desc[UR36][R4.64], R18 ;  /* 0x0000001204007986 */ /* 0x0011e2000c101b24 */
[----:B------:R-:W-:Y:S05]  /*10010*/  BRA `(.L_x_4055) ;  /* 0x0000000400387947 */ /* 0x000fea0003800000 */
.L_x_4072:
[----:B------:R-:W0:Y:S02]  /*10020*/  F2I.FTZ.U32.TRUNC.NTZ R3, R18 ;  /* 0x0000001200037305 */ /* 0x000e24000021f000 */
[----:B0-----:R0:W-:Y:S01]  /*10030*/  STG.E desc[UR36][R4.64], R3 ;  /* 0x0000000304007986 */ /* 0x0011e2000c101924 */
[----:B------:R-:W-:Y:S05]  /*10040*/  BRA `(.L_x_4055) ;  /* 0x00000004002c7947 */ /* 0x000fea0003800000 */
.L_x_4062:
[----:B------:R-:W-:-:S13]  /*10050*/  ISETP.GT.AND P0, PT, R0, 0xe, PT ;  /* 0x0000000e0000780c */ /* 0x000fda0003f04270 */
[----:B------:R-:W-:Y:S05]  /*10060*/  @P0 BRA `(.L_x_4074) ;  /* 0x0000000000340947 */ /* 0x000fea0003800000 */
[----:B------:R-:W-:-:S13]  /*10070*/  ISETP.NE.AND P0, PT, R0, 0xa, PT ;  /* 0x0000000a0000780c */ /* 0x000fda0003f05270 */
[----:B------:R-:W-:Y:S05]  /*10080*/  @!P0 BRA `(.L_x_4075) ;  /* 0x0000000000188947 */ /* 0x000fea0003800000 */
[----:B------:R-:W-:-:S13]  /*10090*/  ISETP.NE.AND P0, PT, R0, 0xb, PT ;  /* 0x0000000b0000780c */ /* 0x000fda0003f05270 */
[----:B------:R-:W-:Y:S05]  /*100a0*/  @P0 BRA `(.L_x_4054) ;  /* 0x00000000003c0947 */ /* 0x000fea0003800000 */
[----:B------:R-:W-:-:S04]  /*100b0*/  FSETP.NEU.FTZ.AND P0, PT, R18, RZ, PT ;  /* 0x000000ff1200720b */ /* 0x000fc80003f1d000 */
[----:B------:R-:W-:-:S05]  /*100c0*/  SEL R3, RZ, 0x1, !P0 ;  /* 0x00000001ff037807 */ /* 0x000fca0004000000 */
[----:B------:R4:W-:Y:S01]  /*100d0*/  STG.E.U8 desc[UR36][R4.64], R3 ;  /* 0x0000000304007986 */ /* 0x0009e2000c101124 */
[----:B------:R-:W-:Y:S05]  /*100e0*/  BRA `(.L_x_4055) ;  /* 0x0000000400047947 */ /* 0x000fea0003800000 */
.L_x_4075:
[----:B------:R-:W-:Y:S01]  /*100f0*/  FMUL.FTZ R8, R18, 1 ;  /* 0x3f80000012087820 */ /* 0x000fe20000410000 */
[----:B------:R-:W-:-:S05]  /*10100*/  CS2R R10, SRZ ;  /* 0x00000000000a7805 */ /* 0x000fca000001ff00 */
[----:B------:R-:W0:Y:S02]  /*10110*/  F2F.F64.F32 R8, R8 ;  /* 0x0000000800087310 */ /* 0x000e240000201800 */
[----:B0-----:R3:W-:Y:S01]  /*10120*/  STG.E.128 desc[UR36][R4.64], R8 ;  /* 0x0000000804007986 */ /* 0x0017e2000c101d24 */
[----:B------:R-:W-:Y:S05]  /*10130*/  BRA `(.L_x_4055) ;  /* 0x0000000000f07947 */ /* 0x000fea0003800000 */
.L_x_4074:
[----:B------:R-:W-:-:S13]  /*10140*/  ISETP.NE.AND P0, PT, R0, 0xf, PT ;  /* 0x0000000f0000780c */ /* 0x000fda0003f05270 */
[----:B------:R-:W-:Y:S05]  /*10150*/  @!P0 BRA `(.L_x_4076) ;  /* 0x0000000000e08947 */ /* 0x000fea0003800000 */
[----:B------:R-:W-:-:S13]  /*10160*/  ISETP.NE.AND P0, PT, R0, 0x17, PT ;  /* 0x000000170000780c */ /* 0x000fda0003f05270 */
[----:B------:R-:W-:Y:S05]  /*10170*/  @!P0 BRA `(.L_x_4077) ;  /* 0x00000000008c8947 */ /* 0x000fea0003800000 */
[----:B------:R-:W-:-:S13]  /*10180*/  ISETP.NE.AND P0, PT, R0, 0x18, PT ;  /* 0x000000180000780c */ /* 0x000fda0003f05270 */
[----:B------:R-:W-:Y:S05]  /*10190*/  @!P0 BRA `(.L_x_4078) ;  /* 0x0000000000448947 */ /* 0x000fea0003800000 */
.L_x_4054:
        /* <DEDUP_REMOVED lines=16> */
.L_x_4079:
[----:B------:R-:W-:Y:S05]  /*102a0*/  BRA `(.L_x_4055) ;  /* 0x0000000000947947 */ /* 0x000fea0003800000 */
.L_x_4078:
[----:B------:R-:W-:Y:S01]  /*102b0*/  LOP3.LUT R6, R18, 0x7fffffff, RZ, 0xc0, !PT ;  /* 0x7fffffff12067812 */ /* 0x000fe200078ec0ff */
[----:B------:R-:W-:Y:S01]  /*102c0*/  BSSY.RECONVERGENT B0, `(.L_x_4080) ;  /* 0x000000b000007945 */ /* 0x000fe20003800200 */
[----:B------:R-:W-:Y:S01]  /*102d0*/  SHF.R.U32.HI R7, RZ, 0x18, R18 ;  /* 0x00000018ff077819 */ /* 0x000fe20000011612 */
[----:B------:R-:W-:Y:S01]  /*102e0*/  IMAD.MOV.U32 R0, RZ, RZ, 0x7f ;  /* 0x0000007fff007424 */ /* 0x000fe200078e00ff */
        /* <DEDUP_REMOVED lines=8> */
.L_x_4081:
[----:B------:R-:W-:Y:S05]  /*10370*/  BSYNC.RECONVERGENT B0 ;  /* 0x0000000000007941 */ /* 0x000fea0003800200 */
.L_x_4080:
[----:B------:R-:W-:-:S05]  /*10380*/  LOP3.LUT R3, R0, 0x80, R7, 0xf8, !PT ;  /* 0x0000008000037812 */ /* 0x000fca00078ef807 */
[----:B------:R0:W-:Y:S01]  /*10390*/  STG.E.U8 desc[UR36][R4.64], R3 ;  /* 0x0000000304007986 */ /* 0x0001e2000c101124 */
[----:B------:R-:W-:Y:S05]  /*103a0*/  BRA `(.L_x_4055) ;  /* 0x0000000000547947 */ /* 0x000fea0003800000 */
.L_x_4077:
        /* <DEDUP_REMOVED lines=11> */
.L_x_4083:
[----:B------:R-:W-:Y:S01]  /*10460*/  IMAD.MOV.U32 R0, RZ, RZ, 0x7f ;  /* 0x0000007fff007424 */ /* 0x000fe200078e00ff */
[----:B------:R-:W-:-:S04]  /*10470*/  ISETP.GT.U32.AND P0, PT, R6, 0x7f800000, PT ;  /* 0x7f8000000600780c */ /* 0x000fc80003f04070 */
[----:B------:R-:W-:-:S09]  /*10480*/  SEL R0, R0, 0x7c, P0 ;  /* 0x0000007c00007807 */ /* 0x000fd20000000000 */
.L_x_4084:
[----:B------:R-:W-:Y:S05]  /*10490*/  BSYNC.RECONVERGENT B0 ;  /* 0x0000000000007941 */ /* 0x000fea0003800200 */
.L_x_4082:
[----:B------:R-:W-:-:S04]  /*104a0*/  SHF.R.U32.HI R3, RZ, 0x18, R18 ;  /* 0x00000018ff037819 */ /* 0x000fc80000011612 */
[----:B------:R-:W-:-:S05]  /*104b0*/  LOP3.LUT R3, R0, 0x80, R3, 0xf8, !PT ;  /* 0x0000008000037812 */ /* 0x000fca00078ef803 */
[----:B------:R1:W-:Y:S01]  /*104c0*/  STG.E.U8 desc[UR36][R4.64], R3 ;  /* 0x0000000304007986 */ /* 0x0003e2000c101124 */
[----:B------:R-:W-:Y:S05]  /*104d0*/  BRA `(.L_x_4055) ;  /* 0x0000000000087947 */ /* 0x000fea0003800000 */
.L_x_4076:
[----:B------:R-:W-:-:S05]  /*104e0*/  F2FP.BF16.F32.PACK_AB R18, RZ, R18 ;  /* 0x00000012ff12723e */ /* 0x000fca00000010ff */
[----:B------:R2:W-:Y:S02]  /*104f0*/  STG.E.U16 desc[UR36][R4.64], R18 ;  /* 0x0000001204007986 */ /* 0x0005e4000c101524 */
.L_x_4055:
        /* <DEDUP_REMOVED lines=24> */
.L_x_4088:
[----:B------:R-:W0:Y:S02]  /*10680*/  F2I.S64.TRUNC R24, R24 ;  /* 0x0000001800187311 */ /* 0x000e24000020d900 */
[----:B0-----:R-:W-:-:S05]  /*10690*/  IMAD.MOV.U32 R3, RZ, RZ, R24 ;  /* 0x000000ffff037224 */ /* 0x001fca00078e0018 */
[----:B------:R0:W-:Y:S01]  /*106a0*/  STG.E.U8 desc[UR36][R4.64], R3 ;  /* 0x0000000304007986 */ /* 0x0001e2000c101124 */
[----:B------:R-:W-:Y:S05]  /*106b0*/  BRA `(.L_x_4090) ;  /* 0x0000000c00287947 */ /* 0x000fea0003800000 */
.L_x_4087:
        /* <DEDUP_REMOVED lines=9> */
.L_x_4092:
[----:B------:R-:W0:Y:S02]  /*10750*/  F2I.FTZ.TRUNC.NTZ R3, R24 ;  /* 0x0000001800037305 */ /* 0x000e24000021f100 */
[----:B0-----:R0:W-:Y:S01]  /*10760*/  STG.E desc[UR36][R4.64], R3 ;  /* 0x0000000304007986 */ /* 0x0011e2000c101924 */
[----:B------:R-:W-:Y:S05]  /*10770*/  BRA `(.L_x_4090) ;  /* 0x0000000800f87947 */ /* 0x000fea0003800000 */
.L_x_4091:
[----:B------:R-:W0:Y:S02]  /*10780*/  F2I.FTZ.TRUNC.NTZ R3, R24 ;  /* 0x0000001800037305 */ /* 0x000e24000021f100 */
[----:B0-----:R0:W-:Y:S01]  /*10790*/  STG.E.U16 desc[UR36][R4.64], R3 ;  /* 0x0000000304007986 */ /* 0x0011e2000c101524 */
[----:B------:R-:W-:Y:S05]  /*107a0*/  BRA `(.L_x_4090) ;  /* 0x0000000800ec7947 */ /* 0x000fea0003800000 */
.L_x_4086:
        /* <DEDUP_REMOVED lines=8> */
.L_x_4094:
[----:B------:R-:W-:-:S05]  /*10830*/  F2FP.F16.F32.PACK_AB R24, RZ, R24 ;  /* 0x00000018ff18723e */ /* 0x000fca00000000ff */
[----:B------:R0:W-:Y:S01]  /*10840*/  STG.E.U16 desc[UR36][R4.64], R24 ;  /* 0x0000001804007986 */ /* 0x0001e2000c101524 */
[----:B------:R-:W-:Y:S05]  /*10850*/  BRA `(.L_x_4090) ;  /* 0x0000000800c07947 */ /* 0x000fea0003800000 */
.L_x_4093:
        /* <DEDUP_REMOVED lines=9> */
.L_x_4096:
[----:B------:R-:W-:-:S04]  /*108f0*/  F2FP.F16.F32.PACK_AB R3, RZ, R24 ;  /* 0x00000018ff03723e */ /* 0x000fc800000000ff */
[----:B------:R-:W-:-:S05]  /*10900*/  PRMT R3, R3, 0x5410, RZ ;  /* 0x0000541003037816 */ /* 0x000fca00000000ff */
[----:B------:R0:W-:Y:S01]  /*10910*/  STG.E desc[UR36][R4.64], R3 ;  /* 0x0000000304007986 */ /* 0x0001e2000c101924 */
[----:B------:R-:W-:Y:S05]  /*10920*/  BRA `(.L_x_4090) ;  /* 0x00000008008c7947 */ /* 0x000fea0003800000 */
.L_x_4095:
[----:B------:R-:W-:-:S06]  /*10930*/  FMUL.FTZ R6, R24, 1 ;  /* 0x3f80000018067820 */ /* 0x000fcc0000410000 */
[----:B------:R-:W0:Y:S02]  /*10940*/  F2F.F64.F32 R6, R6 ;  /* 0x0000000600067310 */ /* 0x000e240000201800 */
[----:B0-----:R0:W-:Y:S01]  /*10950*/  STG.E.64 desc[UR36][R4.64], R6 ;  /* 0x0000000604007986 */ /* 0x0011e2000c101b24 */
[----:B------:R-:W-:Y:S05]  /*10960*/  BRA `(.L_x_4090) ;  /* 0x00000008007c7947 */ /* 0x000fea0003800000 */
.L_x_4085:
        /* <DEDUP_REMOVED lines=13> */
.L_x_4100:
        /* <DEDUP_REMOVED lines=16> */
.L_x_4103:
[----:B------:R-:W-:-:S04]  /*10b40*/  SHF.R.U32.HI R24, RZ, 0x18, R24 ;  /* 0x00000018ff187819 */ /* 0x000fc80000011618 */
[----:B------:R-:W-:-:S04]  /*10b50*/  LOP3.LUT R3, R3, 0x80, R24, 0xf8, !PT ;  /* 0x0000008003037812 */ /* 0x000fc800078ef818 */
[----:B------:R-:W-:-:S07]  /*10b60*/  PRMT R0, R3, 0x7610, R0 ;  /* 0x0000761003007816 */ /* 0x000fce0000000000 */
.L_x_4102:
[----:B------:R-:W-:Y:S05]  /*10b70*/  BSYNC.RECONVERGENT B0 ;  /* 0x0000000000007941 */ /* 0x000fea0003800200 */
.L_x_4101:
[----:B------:R0:W-:Y:S01]  /*10b80*/  STG.E.U8 desc[UR36][R4.64], R0 ;  /* 0x0000000004007986 */ /* 0x0001e2000c101124 */
[----:B------:R-:W-:Y:S05]  /*10b90*/  BRA `(.L_x_4090) ;  /* 0x0000000400f07947 */ /* 0x000fea0003800000 */
.L_x_4099:
        /* <DEDUP_REMOVED lines=16> */
.L_x_4106:
[----:B------:R-:W-:-:S04]  /*10ca0*/  SHF.R.U32.HI R24, RZ, 0x18, R24 ;  /* 0x00000018ff187819 */ /* 0x000fc80000011618 */
[----:B------:R-:W-:-:S04]  /*10cb0*/  LOP3.LUT R3, R3, 0x80, R24, 0xf8, !PT ;  /* 0x0000008003037812 */ /* 0x000fc800078ef818 */
[----:B------:R-:W-:-:S07]  /*10cc0*/  PRMT R0, R3, 0x7610, R0 ;  /* 0x0000761003007816 */ /* 0x000fce0000000000 */
.L_x_4105:
[----:B------:R-:W-:Y:S05]  /*10cd0*/  BSYNC.RECONVERGENT B0 ;  /* 0x0000000000007941 */ /* 0x000fea0003800200 */
.L_x_4104:
[----:B------:R0:W-:Y:S01]  /*10ce0*/  STG.E.U8 desc[UR36][R4.64], R0 ;  /* 0x0000000004007986 */ /* 0x0001e2000c101124 */
[----:B------:R-:W-:Y:S05]  /*10cf0*/  BRA `(.L_x_4090) ;  /* 0x0000000400987947 */ /* 0x000fea0003800000 */
.L_x_4098:
        /* <DEDUP_REMOVED lines=21> */
.L_x_4108:
[----:B------:R-:W0:Y:S02]  /*10e50*/  F2I.U64.TRUNC R24, R24 ;  /* 0x0000001800187311 */ /* 0x000e24000020d800 */
[----:B0-----:R0:W-:Y:S01]  /*10e60*/  STG.E.64 desc[UR36][R4.64], R24 ;  /* 0x0000001804007986 */ /* 0x0011e2000c101b24 */
[----:B------:R-:W-:Y:S05]  /*10e70*/  BRA `(.L_x_4090) ;  /* 0x0000000400387947 */ /* 0x000fea0003800000 */
.L_x_4107:
[----:B------:R-:W0:Y:S02]  /*10e80*/  F2I.FTZ.U32.TRUNC.NTZ R3, R24 ;  /* 0x0000001800037305 */ /* 0x000e24000021f000 */
[----:B0-----:R0:W-:Y:S01]  /*10e90*/  STG.E desc[UR36][R4.64], R3 ;  /* 0x0000000304007986 */ /* 0x0011e2000c101924 */
[----:B------:R-:W-:Y:S05]  /*10ea0*/  BRA `(.L_x_4090) ;  /* 0x00000004002c7947 */ /* 0x000fea0003800000 */
.L_x_4097:
        /* <DEDUP_REMOVED lines=10> */
.L_x_4110:
[----:B------:R-:W-:Y:S01]  /*10f50*/  FMUL.FTZ R8, R24, 1 ;  /* 0x3f80000018087820 */ /* 0x000fe20000410000 */
[----:B------:R-:W-:-:S05]  /*10f60*/  CS2R R10, SRZ ;  /* 0x00000000000a7805 */ /* 0x000fca000001ff00 */
[----:B------:R-:W0:Y:S02]  /*10f70*/  F2F.F64.F32 R8, R8 ;  /* 0x0000000800087310 */ /* 0x000e240000201800 */
[----:B0-----:R3:W-:Y:S01]  /*10f80*/  STG.E.128 desc[UR36][R4.64], R8 ;  /* 0x0000000804007986 */ /* 0x0017e2000c101d24 */
[----:B------:R-:W-:Y:S05]  /*10f90*/  BRA `(.L_x_4090) ;  /* 0x0000000000f07947 */ /* 0x000fea0003800000 */
.L_x_4109:
[----:B------:R-:W-:-:S13]  /*10fa0*/  ISETP.NE.AND P0, PT, R0, 0xf, PT ;  /* 0x0000000f0000780c */ /* 0x000fda0003f05270 */
[----:B------:R-:W-:Y:S05]  /*10fb0*/  @!P0 BRA `(.L_x_4111) ;  /* 0x0000000000e08947 */ /* 0x000fea0003800000 */
[----:B------:R-:W-:-:S13]  /*10fc0*/  ISETP.NE.AND P0, PT, R0, 0x17, PT ;  /* 0x000000170000780c */ /* 0x000fda0003f05270 */
[----:B------:R-:W-:Y:S05]  /*10fd0*/  @!P0 BRA `(.L_x_4112) ;  /* 0x00000000008c8947 */ /* 0x000fea0003800000 */
[----:B------:R-:W-:-:S13]  /*10fe0*/  ISETP.NE.AND P0, PT, R0, 0x18, PT ;  /* 0x000000180000780c */ /* 0x000fda0003f05270 */
[----:B------:R-:W-:Y:S05]  /*10ff0*/  @!P0 BRA `(.L_x_4113) ;  /* 0x0000000000448947 */ /* 0x000fea0003800000 */
.L_x_4089:
        /* <DEDUP_REMOVED lines=16> */
.L_x_4114:
[----:B------:R-:W-:Y:S05]  /*11100*/  BRA `(.L_x_4090) ;  /* 0x0000000000947947 */ /* 0x000fea0003800000 */
.L_x_4113:
        /* <DEDUP_REMOVED lines=12> */
.L_x_4116:
[----:B------:R-:W-:Y:S05]  /*111d0*/  BSYNC.RECONVERGENT B0 ;  /* 0x0000000000007941 */ /* 0x000fea0003800200 */
.L_x_4115:
[----:B------:R-:W-:-:S05]  /*111e0*/  LOP3.LUT R3, R0, 0x80, R7, 0xf8, !PT ;  /* 0x0000008000037812 */ /* 0x000fca00078ef807 */
[----:B------:R1:W-:Y:S01]  /*111f0*/  STG.E.U8 desc[UR36][R4.64], R3 ;  /* 0x0000000304007986 */ /* 0x0003e2000c101124 */
[----:B------:R-:W-:Y:S05]  /*11200*/  BRA `(.L_x_4090) ;  /* 0x0000000000547947 */ /* 0x000fea0003800000 */
.L_x_4112:
        /* <DEDUP_REMOVED lines=11> */
.L_x_4118:
[----:B------:R-:W-:Y:S01]  /*112c0*/  IMAD.MOV.U32 R0, RZ, RZ, 0x7f ;  /* 0x0000007fff007424 */ /* 0x000fe200078e00ff */
[----:B------:R-:W-:-:S04]  /*112d0*/  ISETP.GT.U32.AND P0, PT, R6, 0x7f800000, PT ;  /* 0x7f8000000600780c */ /* 0x000fc80003f04070 */
[----:B------:R-:W-:-:S09]  /*112e0*/  SEL R0, R0, 0x7c, P0 ;  /* 0x0000007c00007807 */ /* 0x000fd20000000000 */
.L_x_4119:
[----:B------:R-:W-:Y:S05]  /*112f0*/  BSYNC.RECONVERGENT B0 ;  /* 0x0000000000007941 */ /* 0x000fea0003800200 */
.L_x_4117:
[----:B------:R-:W-:-:S04]  /*11300*/  SHF.R.U32.HI R3, RZ, 0x18, R24 ;  /* 0x00000018ff037819 */ /* 0x000fc80000011618 */
[----:B------:R-:W-:-:S05]  /*11310*/  LOP3.LUT R3, R0, 0x80, R3, 0xf8, !PT ;  /* 0x0000008000037812 */ /* 0x000fca00078ef803 */
[----:B------:R2:W-:Y:S01]  /*11320*/  STG.E.U8 desc[UR36][R4.64], R3 ;  /* 0x0000000304007986 */ /* 0x0005e2000c101124 */
[----:B------:R-:W-:Y:S05]  /*11330*/  BRA `(.L_x_4090) ;  /* 0x0000000000087947 */ /* 0x000fea0003800000 */
.L_x_4111:
[----:B------:R-:W-:-:S05]  /*11340*/  F2FP.BF16.F32.PACK_AB R24, RZ, R24 ;  /* 0x00000018ff18723e */ /* 0x000fca00000010ff */
[----:B------:R0:W-:Y:S02]  /*11350*/  STG.E.U16 desc[UR36][R4.64], R24 ;  /* 0x0000001804007986 */ /* 0x0001e4000c101524 */
.L_x_4090:
[----:B------:R-:W-:-:S07]  /*11360*/  VIADD R23, R23, 0x80 ;  /* 0x0000008017177836 */ /* 0x000fce0000000000 */
.L_x_4049:
[----:B------:R-:W-:Y:S05]  /*11370*/  BSYNC.RECONVERGENT B6 ;  /* 0x0000000000067941 */ /* 0x000fea0003800200 */
.L_x_4048:
[----:B------:R-:W-:-:S13]  /*11380*/  ISETP.GE.AND P0, PT, R23, R34, PT ;  /* 0x000000221700720c */ /* 0x000fda0003f06270 */
[----:B------:R-:W-:Y:S05]  /*11390*/  @P0 EXIT ;  /* 0x000000000000094d */ /* 0x000fea0003800000 */
[----:B01234-:R-:W0:Y:S01]  /*113a0*/  LDC.64 R4, c[0x0][0x388] ;  /* 0x0000e200ff047b82 */ /* 0x01fe220000000a00 */
[----:B------:R-:W1:Y:S01]  /*113b0*/  LDCU UR4, c[0x0][0x3cc] ;  /* 0x00007980ff0477ac */ /* 0x000e620008000800 */
[----:B------:R-:W-:Y:S01]  /*113c0*/  PRMT R0, R16, 0x9910, RZ ;  /* 0x0000991010007816 */ /* 0x000fe200000000ff */
        /* <DEDUP_REMOVED lines=15> */
[----:B0-----:R-:W-:Y:S01]  /*114c0*/  STG.E.U8 desc[UR36][R2.64], R5 ;  /* 0x0000000502007986 */ /* 0x001fe2000c101124 */
[----:B------:R-:W-:Y:S05]  /*114d0*/  EXIT ;  /* 0x000000000000794d */ /* 0x000fea0003800000 */
.L_x_4123:
[----:B------:R-:W0:Y:S02]  /*114e0*/  F2I.S64.TRUNC R22, R22 ;  /* 0x0000001600167311 */ /* 0x000e24000020d900 */
[----:B0-----:R-:W-:-:S05]  /*114f0*/  IMAD.MOV.U32 R5, RZ, RZ, R22 ;  /* 0x000000ffff057224 */ /* 0x001fca00078e0016 */
[----:B------:R-:W-:Y:S01]  /*11500*/  STG.E.U8 desc[UR36][R2.64], R5 ;  /* 0x0000000502007986 */ /* 0x000fe2000c101124 */
[----:B------:R-:W-:Y:S05]  /*11510*/  EXIT ;  /* 0x000000000000794d */ /* 0x000fea0003800000 */
.L_x_4122:
[----:B------:R-:W-:-:S13]  /*11520*/  ISETP.NE.AND P0, PT, R0, 0x2, PT ;  /* 0x000000020000780c */ /* 0x000fda0003f05270 */
[----:B------:R-:W-:Y:S05]  /*11530*/  @!P0 BRA `(.L_x_4125) ;  /* 0x0000000000288947 */ /* 0x000fea0003800000 */
[----:B------:R-:W-:-:S13]  /*11540*/  ISETP.NE.AND P0, PT, R0, 0x3, PT ;  /* 0x000000030000780c */ /* 0x000fda0003f05270 */
[----:B------:R-:W-:Y:S05]  /*11550*/  @!P0 BRA `(.L_x_4126) ;  /* 0x0000000000148947 */ /* 0x000fea0003800000 */
[----:B------:R-:W-:-:S13]  /*11560*/  ISETP.NE.AND P0, PT, R0, 0x4, PT ;  /* 0x000000040000780c */ /* 0x000fda0003f05270 */
[----:B------:R-:W-:Y:S05]  /*11570*/  @P0 BRA `(.L_x_4124) ;  /* 0x0000000800380947 */ /* 0x000fea0003800000 */
[----:B------:R-:W0:Y:S02]  /*11580*/  F2I.S64.TRUNC R22, R22 ;  /* 0x0000001600167311 */ /* 0x000e24000020d900 */
[----:B0-----:R-:W-:Y:S01]  /*11590*/  STG.E.64 desc[UR36][R2.64], R22 ;  /* 0x0000001602007986 */ /* 0x001fe2000c101b24 */
[----:B------:R-:W-:Y:S05]  /*115a0*/  EXIT ;  /* 0x000000000000794d */ /* 0x000fea0003800000 */
.L_x_4126:
[----:B------:R-:W0:Y:S02]  /*115b0*/  F2I.FTZ.TRUNC.NTZ R5, R22 ;  /* 0x0000001600057305 */ /* 0x000e24000021f100 */
[----:B0-----:R-:W-:Y:S01]  /*115c0*/  STG.E desc[UR36][R2.64], R5 ;  /* 0x0000000502007986 */ /* 0x001fe2000c101924 */
[----:B------:R-:W-:Y:S05]  /*115d0*/  EXIT ;  /* 0x000000000000794d */ /* 0x000fea0003800000 */
.L_x_4125:
[----:B------:R-:W0:Y:S02]  /*115e0*/  F2I.FTZ.TRUNC.NTZ R5, R22 ;  /* 0x0000001600057305 */ /* 0x000e24000021f100 */
[----:B0-----:R-:W-:Y:S01]  /*115f0*/  STG.E.U16 desc[UR36][R2.64], R5 ;  /* 0x0000000502007986 */ /* 0x001fe2000c101524 */
[----:B------:R-:W-:Y:S05]  /*11600*/  EXIT ;  /* 0x000000000000794d */ /* 0x000fea0003800000 */
.L_x_4121:
[----:B------:R-:W-:-:S13]  /*11610*/  ISETP.GT.AND P0, PT, R0, 0x6, PT ;  /* 0x000000060000780c */ /* 0x000fda0003f04270 */
[----:B------:R-:W-:Y:S05]  /*11620*/  @P0 BRA `(.L_x_4127) ;  /* 0x0000000000240947 */ /* 0x000fea0003800000 */
[----:B------:R-:W-:-:S13]  /*11630*/  ISETP.NE.AND P0, PT, R0, 0x5, PT ;  /* 0x000000050000780c */ /* 0x000fda0003f05270 */
[----:B------:R-:W-:Y:S05]  /*11640*/  @!P0 BRA `(.L_x_4128) ;  /* 0x0000000000108947 */ /* 0x000fea0003800000 */
[----:B------:R-:W-:-:S13]  /*11650*/  ISETP.NE.AND P0, PT, R0, 0x6, PT ;  /* 0x000000060000780c */ /* 0x000fda0003f05270 */
[----:B------:R-:W-:Y:S05]  /*11660*/  @P0 BRA `(.L_x_4124) ;  /* 0x0000000400fc0947 */ /* 0x000fea0003800000 */
[----:B------:R-:W-:Y:S01]  /*11670*/  STG.E desc[UR36][R2.64], R22 ;  /* 0x0000001602007986 */ /* 0x000fe2000c101924 */
[----:B------:R-:W-:Y:S05]  /*11680*/  EXIT ;  /* 0x000000000000794d */ /* 0x000fea0003800000 */
.L_x_4128:
[----:B------:R-:W-:-:S05]  /*11690*/  F2FP.F16.F32.PACK_AB R22, RZ, R22 ;  /* 0x00000016ff16723e */ /* 0x000fca00000000ff */
[----:B------:R-:W-:Y:S01]  /*116a0*/  STG.E.U16 desc[UR36][R2.64], R22 ;  /* 0x0000001602007986 */ /* 0x000fe2000c101524 */
[----:B------:R-:W-:Y:S05]  /*116b0*/  EXIT ;  /* 0x000000000000794d */ /* 0x000fea0003800000 */
.L_x_4127:
[----:B------:R-:W-:-:S13]  /*116c0*/  ISETP.NE.AND P0, PT, R0, 0x7, PT ;  /* 0x000000070000780c */ /* 0x000fda0003f05270 */
[----:B------:R-:W-:Y:S05]  /*116d0*/  @!P0 BRA `(.L_x_4129) ;  /* 0x00000000002c8947 */ /* 0x000fea0003800000 */
[----:B------:R-:W-:-:S13]  /*116e0*/  ISETP.NE.AND P0, PT, R0, 0x8, PT ;  /* 0x000000080000780c */ /* 0x000fda0003f05270 */
[----:B------:R-:W-:Y:S05]  /*116f0*/  @!P0 BRA `(.L_x_4130) ;  /* 0x0000000000148947 */ /* 0x000fea0003800000 */
[----:B------:R-:W-:-:S13]  /*11700*/  ISETP.NE.AND P0, PT, R0, 0x9, PT ;  /* 0x000000090000780c */ /* 0x000fda0003f05270 */
[----:B------:R-:W-:Y:S05]  /*11710*/  @P0 BRA `(.L_x_4124) ;  /* 0x0000000400d00947 */ /* 0x000fea0003800000 */
[----:B------:R-:W-:-:S05]  /*11720*/  IMAD.MOV.U32 R23, RZ, RZ, RZ ;  /* 0x000000ffff177224 */ /* 0x000fca00078e00ff */
[----:B------:R-:W-:Y:S01]  /*11730*/  STG.E.64 desc[UR36][R2.64], R22 ;  /* 0x0000001602007986 */ /* 0x000fe2000c101b24 */
[----:B------:R-:W-:Y:S05]  /*11740*/  EXIT ;  /* 0x000000000000794d */ /* 0x000fea0003800000 */
.L_x_4130:
[----:B------:R-:W-:-:S04]  /*11750*/  F2FP.F16.F32.PACK_AB R5, RZ, R22 ;  /* 0x00000016ff05723e */ /* 0x000fc800000000ff */
[----:B------:R-:W-:-:S05]  /*11760*/  PRMT R5, R5, 0x5410, RZ ;  /* 0x0000541005057816 */ /* 0x000fca00000000ff */
[----:B------:R-:W-:Y:S01]  /*11770*/  STG.E desc[UR36][R2.64], R5 ;  /* 0x0000000502007986 */ /* 0x000fe2000c101924 */
[----:B------:R-:W-:Y:S05]  /*11780*/  EXIT ;  /* 0x000000000000794d */ /* 0x000fea0003800000 */
.L_x_4129:
[----:B------:R-:W-:-:S06]  /*11790*/  FMUL.FTZ R4, R22, 1 ;  /* 0x3f80000016047820 */ /* 0x000fcc0000410000 */
[----:B------:R-:W0:Y:S02]  /*117a0*/  F2F.F64.F32 R4, R4 ;  /* 0x0000000400047310 */ /* 0x000e240000201800 */
[----:B0-----:R-:W-:Y:S01]  /*117b0*/  STG.E.64 desc[UR36][R2.64], R4 ;  /* 0x0000000402007986 */ /* 0x001fe2000c101b24 */
[----:B------:R-:W-:Y:S05]  /*117c0*/  EXIT ;  /* 0x000000000000794d */ /* 0x000fea0003800000 */
.L_x_4120:
        /* <DEDUP_REMOVED lines=11> */
[----:B0-----:R-:W-:Y:S01]  /*11880*/  STG.E.U16 desc[UR36][R2.64], R5 ;  /* 0x0000000502007986 */ /* 0x001fe2000c101524 */
[----:B------:R-:W-:Y:S05]  /*11890*/  EXIT ;  /* 0x000000000000794d */ /* 0x000fea0003800000 */
.L_x_4134:
        /* <DEDUP_REMOVED lines=16> */
.L_x_4137:
[----:B------:R-:W-:-:S04]  /*119a0*/  SHF.R.U32.HI R22, RZ, 0x18, R22 ;  /* 0x00000018ff167819 */ /* 0x000fc80000011616 */
[----:B------:R-:W-:-:S04]  /*119b0*/  LOP3.LUT R5, R5, 0x80, R22, 0xf8, !PT ;  /* 0x0000008005057812 */ /* 0x000fc800078ef816 */
[----:B------:R-:W-:-:S07]  /*119c0*/  PRMT R0, R5, 0x7610, R0 ;  /* 0x0000761005007816 */ /* 0x000fce0000000000 */
.L_x_4136:
[----:B------:R-:W-:Y:S05]  /*119d0*/  BSYNC.RECONVERGENT B0 ;  /* 0x0000000000007941 */ /* 0x000fea0003800200 */
.L_x_4135:
[----:B------:R-:W-:Y:S01]  /*119e0*/  STG.E.U8 desc[UR36][R2.64], R0 ;  /* 0x0000000002007986 */ /* 0x000fe2000c101124 */
[----:B------:R-:W-:Y:S05]  /*119f0*/  EXIT ;  /* 0x000000000000794d */ /* 0x000fea0003800000 */
.L_x_4133:
        /* <DEDUP_REMOVED lines=16> */
.L_x_4140:
[----:B------:R-:W-:-:S04]  /*11b00*/  SHF.R.U32.HI R22, RZ, 0x18, R22 ;  /* 0x00000018ff167819 */ /* 0x000fc80000011616 */
[----:B------:R-:W-:-:S04]  /*11b10*/  LOP3.LUT R5, R5, 0x80, R22, 0xf8, !PT ;  /* 0x0000008005057812 */ /* 0x000fc800078ef816 */
[----:B------:R-:W-:-:S07]  /*11b20*/  PRMT R0, R5, 0x7610, R0 ;  /* 0x0000761005007816 */ /* 0x000fce0000000000 */
.L_x_4139:
[----:B------:R-:W-:Y:S05]  /*11b30*/  BSYNC.RECONVERGENT B0 ;  /* 0x0000000000007941 */ /* 0x000fea0003800200 */
.L_x_4138:
[----:B------:R-:W-:Y:S01]  /*11b40*/  STG.E.U8 desc[UR36][R2.64], R0 ;  /* 0x0000000002007986 */ /* 0x000fe2000c101124 */
[----:B------:R-:W-:Y:S05]  /*11b50*/  EXIT ;  /* 0x000000000000794d */ /* 0x000fea0003800000 */
.L_x_4132:
        /* <DEDUP_REMOVED lines=21> */
.L_x_4142:
[----:B------:R-:W0:Y:S02]  /*11cb0*/  F2I.U64.TRUNC R22, R22 ;  /* 0x0000001600167311 */ /* 0x000e24000020d800 */
[----:B0-----:R-:W-:Y:S01]  /*11cc0*/  STG.E.64 desc[UR36][R2.64], R22 ;  /* 0x0000001602007986 */ /* 0x001fe2000c101b24 */
[----:B------:R-:W-:Y:S05]  /*11cd0*/  EXIT ;  /* 0x000000000000794d */ /* 0x000fea0003800000 */
.L_x_4141:
[----:B------:R-:W0:Y:S02]  /*11ce0*/  F2I.FTZ.U32.TRUNC.NTZ R5, R22 ;  /* 0x0000001600057305 */ /* 0x000e24000021f000 */
[----:B0-----:R-:W-:Y:S01]  /*11cf0*/  STG.E desc[UR36][R2.64], R5 ;  /* 0x0000000502007986 */ /* 0x001fe2000c101924 */
[----:B------:R-:W-:Y:S05]  /*11d00*/  EXIT ;  /* 0x000000000000794d */ /* 0x000fea0003800000 */
.L_x_4131:
        /* <DEDUP_REMOVED lines=8> */
[----:B------:R-:W-:Y:S01]  /*11d90*/  STG.E.U8 desc[UR36][R2.64], R5 ;  /* 0x0000000502007986 */ /* 0x000fe2000c101124 */
[----:B------:R-:W-:Y:S05]  /*11da0*/  EXIT ;  /* 0x000000000000794d */ /* 0x000fea0003800000 */
.L_x_4144:
[----:B------:R-:W-:Y:S01]  /*11db0*/  FMUL.FTZ R4, R22, 1 ;  /* 0x3f80000016047820 */ /* 0x000fe20000410000 */
[----:B------:R-:W-:-:S05]  /*11dc0*/  CS2R R6, SRZ ;  /* 0x0000000000067805 */ /* 0x000fca000001ff00 */
[----:B------:R-:W0:Y:S02]  /*11dd0*/  F2F.F64.F32 R4, R4 ;  /* 0x0000000400047310 */ /* 0x000e240000201800 */
[----:B0-----:R-:W-:Y:S01]  /*11de0*/  STG.E.128 desc[UR36][R2.64], R4 ;  /* 0x0000000402007986 */ /* 0x001fe2000c101d24 */
[----:B------:R-:W-:Y:S05]  /*11df0*/  EXIT ;  /* 0x000000000000794d */ /* 0x000fea0003800000 */
.L_x_4143:
[----:B------:R-:W-:-:S13]  /*11e00*/  ISETP.NE.AND P0, PT, R0, 0xf, PT ;  /* 0x0000000f0000780c */ /* 0x000fda0003f05270 */
[----:B------:R-:W-:Y:S05]  /*11e10*/  @!P0 BRA `(.L_x_4145) ;  /* 0x0000000000e08947 */ /* 0x000fea0003800000 */
[----:B------:R-:W-:-:S13]  /*11e20*/  ISETP.NE.AND P0, PT, R0, 0x17, PT ;  /* 0x000000170000780c */ /* 0x000fda0003f05270 */
[----:B------:R-:W-:Y:S05]  /*11e30*/  @!P0 BRA `(.L_x_4146) ;  /* 0x00000000008c8947 */ /* 0x000fea0003800000 */
[----:B------:R-:W-:-:S13]  /*11e40*/  ISETP.NE.AND P0, PT, R0, 0x18, PT ;  /* 0x000000180000780c */ /* 0x000fda0003f05270 */
[----:B------:R-:W-:Y:S05]  /*11e50*/  @!P0 BRA `(.L_x_4147) ;  /* 0x0000000000448947 */ /* 0x000fea0003800000 */
.L_x_4124:
        /* <DEDUP_REMOVED lines=16> */
.L_x_4148:
[----:B------:R-:W-:Y:S05]  /*11f60*/  EXIT ;  /* 0x000000000000794d */ /* 0x000fea0003800000 */
.L_x_4147:
        /* <DEDUP_REMOVED lines=12> */
.L_x_4150:
[----:B------:R-:W-:Y:S05]  /*12030*/  BSYNC.RECONVERGENT B0 ;  /* 0x0000000000007941 */ /* 0x000fea0003800200 */
.L_x_4149:
[----:B------:R-:W-:-:S05]  /*12040*/  LOP3.LUT R5, R0, 0x80, R7, 0xf8, !PT ;  /* 0x0000008000057812 */ /* 0x000fca00078ef807 */
[----:B------:R-:W-:Y:S01]  /*12050*/  STG.E.U8 desc[UR36][R2.64], R5 ;  /* 0x0000000502007986 */ /* 0x000fe2000c101124 */
[----:B------:R-:W-:Y:S05]  /*12060*/  EXIT ;  /* 0x000000000000794d */ /* 0x000fea0003800000 */
.L_x_4146:
        /* <DEDUP_REMOVED lines=11> */
.L_x_4152:
[----:B------:R-:W-:Y:S01]  /*12120*/  IMAD.MOV.U32 R0, RZ, RZ, 0x7f ;  /* 0x0000007fff007424 */ /* 0x000fe200078e00ff */
[----:B------:R-:W-:-:S04]  /*12130*/  ISETP.GT.U32.AND P0, PT, R4, 0x7f800000, PT ;  /* 0x7f8000000400780c */ /* 0x000fc80003f04070 */
[----:B------:R-:W-:-:S09]  /*12140*/  SEL R0, R0, 0x7c, P0 ;  /* 0x0000007c00007807 */ /* 0x000fd20000000000 */
.L_x_4153:
[----:B------:R-:W-:Y:S05]  /*12150*/  BSYNC.RECONVERGENT B0 ;  /* 0x0000000000007941 */ /* 0x000fea0003800200 */
.L_x_4151:
[----:B------:R-:W-:-:S04]  /*12160*/  SHF.R.U32.HI R5, RZ, 0x18, R22 ;  /* 0x00000018ff057819 */ /* 0x000fc80000011616 */
[----:B------:R-:W-:-:S05]  /*12170*/  LOP3.LUT R5, R0, 0x80, R5, 0xf8, !PT ;  /* 0x0000008000057812 */ /* 0x000fca00078ef805 */
[----:B------:R-:W-:Y:S01]  /*12180*/  STG.E.U8 desc[UR36][R2.64], R5 ;  /* 0x0000000502007986 */ /* 0x000fe2000c101124 */
[----:B------:R-:W-:Y:S05]  /*12190*/  EXIT ;  /* 0x000000000000794d */ /* 0x000fea0003800000 */
.L_x_4145:
[----:B------:R-:W-:-:S05]  /*121a0*/  F2FP.BF16.F32.PACK_AB R22, RZ, R22 ;  /* 0x00000016ff16723e */ /* 0x000fca00000010ff */
[----:B------:R-:W-:Y:S01]  /*121b0*/  STG.E.U16 desc[UR36][R2.64], R22 ;  /* 0x0000001602007986 */ /* 0x000fe2000c101524 */
[----:B------:R-:W-:Y:S05]  /*121c0*/  EXIT ;  /* 0x000000000000794d */ /* 0x000fea0003800000 */
.L_x_4154:
        /* <DEDUP_REMOVED lines=11> */
.L_x_9522:


//--------------------- .text._ZN2at6native18elementwise_kernelILi128ELi2EZNS0_22gpu_kernel_impl_nocastIZZZNS0_14glu_jvp_kernelERNS_18TensorIteratorBaseEENKUlvE_clEvENKUlvE0_clEvEUlffffE_EEvS4_RKT_EUliE_EEviT1_ --------------------------
	.section	.text._ZN2at6native18elementwise_kernelILi128ELi2EZNS0_22gpu_kernel_impl_nocastIZZZNS0_14glu_jvp_kernelERNS_18TensorIteratorBaseEENKUlvE_clEvENKUlvE0_clEvEUlffffE_EEvS4_RKT_EUliE_EEviT1_,"ax",@progbits
	.align	128
        .global         _ZN2at6native18elementwise_kernelILi128ELi2EZNS0_22gpu_kernel_impl_nocastIZZZNS0_14glu_jvp_kernelERNS_18TensorIteratorBaseEENKUlvE_clEvENKUlvE0_clEvEUlffffE_EEvS4_RKT_EUliE_EEviT1_
        .type           _ZN2at6native18elementwise_kernelILi128ELi2EZNS0_22gpu_kernel_impl_nocastIZZZNS0_14glu_jvp_kernelERNS_18TensorIteratorBaseEENKUlvE_clEvENKUlvE0_clEvEUlffffE_EEvS4_RKT_EUliE_EEviT1_,@function
        .size           _ZN2at6native18elementwise_kernelILi128ELi2EZNS0_22gpu_kernel_impl_nocastIZZZNS0_14glu_jvp_kernelERNS_18TensorIteratorBaseEENKUlvE_clEvENKUlvE0_clEvEUlffffE_EEvS4_RKT_EUliE_EEviT1_,(.L_x_9523 - _ZN2at6native18elementwise_kernelILi128ELi2EZNS0_22gpu_kernel_impl_nocastIZZZNS0_14glu_jvp_kernelERNS_18TensorIteratorBaseEENKUlvE_clEvENKUlvE0_clEvEUlffffE_EEvS4_RKT_EUliE_EEviT1_)
        .other          _ZN2at6native18elementwise_kernelILi128ELi2EZNS0_22gpu_kernel_impl_nocastIZZZNS0_14glu_jvp_kernelERNS_18TensorIteratorBaseEENKUlvE_clEvENKUlvE0_clEvEUlffffE_EEvS4_RKT_EUliE_EEviT1_,@"STO_CUDA_ENTRY STV_DEFAULT"
_ZN2at6native18elementwise_kernelILi128ELi2EZNS0_22gpu_kernel_impl_nocastIZZZNS0_14glu_jvp_kernelERNS_18TensorIteratorBaseEENKUlvE_clEvENKUlvE0_clEvEUlffffE_EEvS4_RKT_EUliE_EEviT1_:
.text._ZN2at6native18elementwise_kernelILi128ELi2EZNS0_22gpu_kernel_impl_nocastIZZZNS0_14glu_jvp_kernelERNS_18TensorIteratorBaseEENKUlvE_clEvENKUlvE0_clEvEUlffffE_EEvS4_RKT_EUliE_EEviT1_:
        /* <DEDUP_REMOVED lines=10> */
[----:B------:R-:W-:Y:S01]  /*00a0*/  BSSY.RECONVERGENT B0, `(.L_x_4156) ;  /* 0x0000015000007945 */ /* 0x000fe20003800200 */
[----:B0-----:R-:W-:-:S13]  /*00b0*/  ISETP.GE.AND P0, PT, R9, UR4, PT ;  /* 0x0000000409007c0c */ /* 0x001fda000bf06270 */
[----:B------:R-:W-:Y:S05]  /*00c0*/  @P0 BRA `(.L_x_4157) ;  /* 0x0000000000480947 */ /* 0x000fea0003800000 */
[----:B------:R-:W0:Y:S02]  /*00d0*/  LDC.64 R4, c[0x0][0x6c0] ;  /* 0x0001b000ff047b82 */ /* 0x000e240000000a00 */
[----:B0-----:R-:W2:Y:S06]  /*00e0*/  LDG.E R4, desc[UR6][R4.64] ;  /* 0x0000000604047981 */ /* 0x001eac000c1e1900 */
[----:B------:R-:W0:Y:S08]  /*00f0*/  LDC.64 R10, c[0x0][0x6d0] ;  /* 0x0001b400ff0a7b82 */ /* 0x000e300000000a00 */
[----:B------:R-:W1:Y:S08]  /*0100*/  LDC.64 R2, c[0x0][0x6b8] ;  /* 0x0001ae00ff027b82 */ /* 0x000e700000000a00 */
[----:B------:R-:W3:Y:S01]  /*0110*/  LDC.64 R6, c[0x0][0x6c8] ;  /* 0x0001b200ff067b82 */ /* 0x000ee20000000a00 */
[----:B0-----:R-:W4:Y:S04]  /*0120*/  LDG.E R10, desc[UR6][R10.64] ;  /* 0x000000060a0a7981 */ /* 0x001f28000c1e1900 */
[----:B-1----:R-:W5:Y:S04]  /*0130*/  LDG.E R2, desc[UR6][R2.64] ;  /* 0x0000000602027981 */ /* 0x002f68000c1e1900 */
[----:B---3--:R-:W3:Y:S01]  /*0140*/  LDG.E R6, desc[UR6][R6.64] ;  /* 0x0000000606067981 */ /* 0x008ee2000c1e1900 */
[----:B------:R-:W-:Y:S01]  /*0150*/  IADD3 R9, PT, PT, R9, 0x80, RZ ;  /* 0x0000008009097810 */ /* 0x000fe20007ffe0ff */
[----:B--2---:R-:W-:-:S02]  /*0160*/  FMUL.FTZ R0, R4, -1.4426950216293334961 ;  /* 0xbfb8aa3b04007820 */ /* 0x004fc40000410000 */
[----:B------:R-:W0:Y:S04]  /*0170*/  LDC.64 R4, c[0x0][0x6b0] ;  /* 0x0001ac00ff047b82 */ /* 0x000e280000000a00 */
[----:B------:R-:W1:Y:S02]  /*0180*/  MUFU.EX2 R0, R0 ;  /* 0x0000000000007308 */ /* 0x000e640000000800 */
[----:B-1----:R-:W-:-:S06]  /*0190*/  FADD.FTZ R8, R0, 1 ;  /* 0x3f80000000087421 */ /* 0x002fcc0000010000 */
[----:B------:R-:W4:Y:S02]  /*01a0*/  MUFU.RCP R13, R8 ;  /* 0x00000008000d7308 */ /* 0x000f240000001000 */
[----:B----4-:R-:W-:-:S04]  /*01b0*/  FFMA.FTZ R15, -R10, R13, R10 ;  /* 0x0000000d0a0f7223 */ /* 0x010fc8000001010a */
[----:B-----5:R-:W-:-:S04]  /*01c0*/  FMUL.FTZ R15, R2, R15 ;  /* 0x0000000f020f7220 */ /* 0x020fc80000410000 */
[----:B---3--:R-:W-:-:S05]  /*01d0*/  FFMA.FTZ R15, R6, R13, R15 ;  /* 0x0000000d060f7223 */ /* 0x008fca000001000f */
[----:B0-----:R0:W-:Y:S02]  /*01e0*/  STG.E desc[UR6][R4.64], R15 ;  /* 0x0000000f04007986 */ /* 0x0011e4000c101906 */
.L_x_4157:
[----:B------:R-:W-:Y:S05]  /*01f0*/  BSYNC.RECONVERGENT B0 ;  /* 0x0000000000007941 */ /* 0x000fea0003800200 */
.L_x_4156:
[----:B------:R-:W-:-:S13]  /*0200*/  ISETP.GE.AND P0, PT, R9, UR4, PT ;  /* 0x0000000409007c0c */ /* 0x000fda000bf06270 */
[----:B------:R-:W-:Y:S05]  /*0210*/  @P0 EXIT ;  /* 0x000000000000094d */ /* 0x000fea0003800000 */
[----:B0-----:R-:W0:Y:S02]  /*0220*/  LDC.64 R4, c[0x0][0x6c0] ;  /* 0x0001b000ff047b82 */ /* 0x001e240000000a00 */
[----:B0-----:R-:W2:Y:S06]  /*0230*/  LDG.E R4, desc[UR6][R4.64] ;  /* 0x0000000604047981 */ /* 0x001eac000c1e1900 */
[----:B------:R-:W0:Y:S08]  /*0240*/  LDC.64 R8, c[0x0][0x6d0] ;  /* 0x0001b400ff087b82 */ /* 0x000e300000000a00 */
[----:B------:R-:W1:Y:S08]  /*0250*/  LDC.64 R2, c[0x0][0x6b8] ;  /* 0x0001ae00ff027b82 */ /* 0x000e700000000a00 */
[----:B------:R-:W3:Y:S01]  /*0260*/  LDC.64 R6, c[0x0][0x6c8] ;  /* 0x0001b200ff067b82 */ /* 0x000ee20000000a00 */
[----:B0-----:R-:W4:Y:S04]  /*0270*/  LDG.E R8, desc[UR6][R8.64] ;  /* 0x0000000608087981 */ /* 0x001f28000c1e1900 */
[----:B-1----:R-:W5:Y:S04]  /*0280*/  LDG.E R2, desc[UR6][R2.64] ;  /* 0x0000000602027981 */ /* 0x002f68000c1e1900 */
[----:B---3--:R-:W3:Y:S01]  /*0290*/  LDG.E R6, desc[UR6][R6.64] ;  /* 0x0000000606067981 */ /* 0x008ee2000c1e1900 */
        /* <DEDUP_REMOVED lines=8> */
[----:B0-----:R-:W-:Y:S01]  /*0320*/  STG.E desc[UR6][R4.64], R13 ;  /* 0x0000000d04007986 */ /* 0x001fe2000c101906 */
[----:B------:R-:W-:Y:S05]  /*0330*/  EXIT ;  /* 0x000000000000794d */ /* 0x000fea0003800000 */
.L_x_4155:
[----:B------:R-:W0:Y:S01]  /*0340*/  LDCU UR4, c[0x0][0x380] ;  /* 0x00007000ff0477ac */ /* 0x000e220008000800 */
[----:B------:R-:W-:Y:S01]  /*0350*/  IADD3 R7, PT, PT, R7, -0x1, RZ ;  /* 0xffffffff07077810 */ /* 0x000fe20007ffe0ff */
[----:B------:R-:W-:Y:S03]  /*0360*/  BSSY.RECONVERGENT B0, `(.L_x_4158) ;  /* 0x00001b9000007945 */ /* 0x000fe60003800200 */
[----:B------:R-:W-:-:S04]  /*0370*/  VIMNMX.U32 R0, PT, PT, R7, 0x18, PT ;  /* 0x0000001807007848 */ /* 0x000fc80003fe0000 */
[----:B------:R-:W-:Y:S02]  /*0380*/  IADD3 R0, PT, PT, R0, 0x1, RZ ;  /* 0x0000000100007810 */ /* 0x000fe40007ffe0ff */
[----:B0-----:R-:W-:-:S13]  /*0390*/  ISETP.GE.AND P0, PT, R9, UR4, PT ;  /* 0x0000000409007c0c */ /* 0x001fda000bf06270 */
[----:B------:R-:W-:Y:S05]  /*03a0*/  @P0 BRA `(.L_x_4159) ;  /* 0x0000001800d00947 */ /* 0x000fea0003800000 */
[----:B------:R-:W0:Y:S01]  /*03b0*/  LDCU.64 UR8, c[0x0][0x390] ;  /* 0x00007200ff0877ac */ /* 0x000e220008000a00 */
[----:B------:R-:W-:Y:S01]  /*03c0*/  HFMA2 R8, -RZ, RZ, 0, 0 ;  /* 0x00000000ff087431 */ /* 0x000fe200000001ff */
[----:B------:R-:W-:Y:S01]  /*03d0*/  ISETP.NE.AND P0, PT, R7, RZ, PT ;  /* 0x000000ff0700720c */ /* 0x000fe20003f05270 */
        /* <DEDUP_REMOVED lines=378> */
[----:B------:R-:W-:Y:S01]  /*1b80*/  MOV R10, RZ ;  /* 0x000000ff000a7202 */ /* 0x000fe20000000f00 */
        /* <DEDUP_REMOVED lines=28> */
.L_x_4160:
[----:B------:R-:W0:Y:S01]  /*1d50*/  LDCU.128 UR12, c[0x0][0x6c0] ;  /* 0x0000d800ff0c77ac */ /* 0x000e220008000c00 */
[----:B------:R-:W1:Y:S01]  /*1d60*/  LDCU.128 UR8, c[0x0][0x6b0] ;  /* 0x0000d600ff0877ac */ /* 0x000e620008000c00 */
[----:B0-----:R-:W-:-:S04]  /*1d70*/  IADD3 R10, P0, PT, R3, UR12, RZ ;  /* 0x0000000c030a7c10 */ /* 0x001fc8000ff1e0ff */
[----:B------:R-:W-:Y:S01]  /*1d80*/  IADD3.X R11, PT, PT, RZ, UR13, RZ, P0, !PT ;  /* 0x0000000dff0b7c10 */ /* 0x000fe200087fe4ff */
[----:B------:R-:W0:Y:S04]  /*1d90*/  LDCU.64 UR12, c[0x0][0x6d0] ;  /* 0x0000da00ff0c77ac */ /* 0x000e280008000a00 */
[----:B------:R-:W2:Y:S01]  /*1da0*/  LDG.E R10, desc[UR6][R10.64] ;  /* 0x000000060a0a7981 */ /* 0x000ea2000c1e1900 */
[----:B0-----:R-:W-:Y:S02]  /*1db0*/  IADD3 R14, P1, PT, R2, UR12, RZ ;  /* 0x0000000c020e7c10 */ /* 0x001fe4000ff3e0ff */
[----:B-1----:R-:W-:Y:S02]  /*1dc0*/  IADD3 R2, P0, PT, R6, UR10, RZ ;  /* 0x0000000a06027c10 */ /* 0x002fe4000ff1e0ff */
[----:B------:R-:W-:-:S02]  /*1dd0*/  IADD3.X R15, PT, PT, RZ, UR13, RZ, P1, !PT ;  /* 0x0000000dff0f7c10 */ /* 0x000fc40008ffe4ff */
[----:B------:R-:W-:Y:S02]  /*1de0*/  IADD3 R12, P1, PT, R4, UR14, RZ ;  /* 0x0000000e040c7c10 */ /* 0x000fe4000ff3e0ff */
[----:B------:R-:W-:Y:S01]  /*1df0*/  IADD3.X R3, PT, PT, RZ, UR11, RZ, P0, !PT ;  /* 0x0000000bff037c10 */ /* 0x000fe200087fe4ff */
[----:B------:R-:W3:Y:S01]  /*1e00*/  LDG.E R14, desc[UR6][R14.64] ;  /* 0x000000060e0e7981 */ /* 0x000ee2000c1e1900 */
[----:B------:R-:W-:-:S03]  /*1e10*/  IADD3.X R13, PT, PT, RZ, UR15, RZ, P1, !PT ;  /* 0x0000000fff0d7c10 */ /* 0x000fc60008ffe4ff */
[----:B------:R-:W4:Y:S04]  /*1e20*/  LDG.E R2, desc[UR6][R2.64] ;  /* 0x0000000602027981 */ /* 0x000f28000c1e1900 */
[----:B------:R-:W5:Y:S01]  /*1e30*/  LDG.E R12, desc[UR6][R12.64] ;  /* 0x000000060c0c7981 */ /* 0x000f62000c1e1900 */
[----:B------:R-:W-:Y:S02]  /*1e40*/  IADD3 R4, P0, PT, R5, UR8, RZ ;  /* 0x0000000805047c10 */ /* 0x000fe4000ff1e0ff */
[----:B------:R-:W-:Y:S02]  /*1e50*/  IADD3 R9, PT, PT, R9, 0x80, RZ ;  /* 0x0000008009097810 */ /* 0x000fe40007ffe0ff */
[----:B------:R-:W-:Y:S01]  /*1e60*/  IADD3.X R5, PT, PT, RZ, UR9, RZ, P0, !PT ;  /* 0x00000009ff057c10 */ /* 0x000fe200087fe4ff */
[----:B--2---:R-:W-:-:S06]  /*1e70*/  FMUL.FTZ R10, R10, -1.4426950216293334961 ;  /* 0xbfb8aa3b0a0a7820 */ /* 0x004fcc0000410000 */
[----:B------:R-:W0:Y:S02]  /*1e80*/  MUFU.EX2 R10, R10 ;  /* 0x0000000a000a7308 */ /* 0x000e240000000800 */
[----:B0-----:R-:W-:-:S06]  /*1e90*/  FADD.FTZ R6, R10, 1 ;  /* 0x3f8000000a067421 */ /* 0x001fcc0000010000 */
[----:B------:R-:W3:Y:S02]  /*1ea0*/  MUFU.RCP R11, R6 ;  /* 0x00000006000b7308 */ /* 0x000ee40000001000 */
[----:B---3--:R-:W-:-:S04]  /*1eb0*/  FFMA.FTZ R17, -R14, R11, R14 ;  /* 0x0000000b0e117223 */ /* 0x008fc8000001010e */
[----:B----4-:R-:W-:-:S04]  /*1ec0*/  FMUL.FTZ R17, R2, R17 ;  /* 0x0000001102117220 */ /* 0x010fc80000410000 */
[----:B-----5:R-:W-:-:S05]  /*1ed0*/  FFMA.FTZ R17, R12, R11, R17 ;  /* 0x0000000b0c117223 */ /* 0x020fca0000010011 */
[----:B------:R0:W-:Y:S02]  /*1ee0*/  STG.E desc[UR6][R4.64], R17 ;  /* 0x0000001104007986 */ /* 0x0001e4000c101906 */
.L_x_4159:
[----:B------:R-:W-:Y:S05]  /*1ef0*/  BSYNC.RECONVERGENT B0 ;  /* 0x0000000000007941 */ /* 0x000fea0003800200 */
.L_x_4158:
[----:B------:R-:W-:-:S13]  /*1f00*/  ISETP.GE.AND P0, PT, R9, UR4, PT ;  /* 0x0000000409007c0c */ /* 0x000fda000bf06270 */
[----:B------:R-:W-:Y:S05]  /*1f10*/  @P0 EXIT ;  /* 0x000000000000094d */ /* 0x000fea0003800000 */
[----:B------:R-:W1:Y:S01]  /*1f20*/  LDCU.64 UR4, c[0x0][0x390] ;  /* 0x00007200ff0477ac */ /* 0x000e620008000a00 */
[----:B------:R-:W-:Y:S01]  /*1f30*/  HFMA2 R8, -RZ, RZ, 0, 0 ;  /* 0x00000000ff087431 */ /* 0x000fe200000001ff */
[----:B------:R-:W-:Y:S01]  /*1f40*/  ISETP.NE.AND P0, PT, R7, RZ, PT ;  /* 0x000000ff0700720c */ /* 0x000fe20003f05270 */
[----:B------:R-:W0:Y:S01]  /*1f50*/  LDCU UR8, c[0x0][0x38c] ;  /* 0x00007180ff0877ac */ /* 0x000e220008000800 */
        /* <DEDUP_REMOVED lines=406> */
.L_x_4161:
[----:B------:R-:W0:Y:S01]  /*38c0*/  LDCU.128 UR12, c[0x0][0x6c0] ;  /* 0x0000d800ff0c77ac */ /* 0x000e220008000c00 */
[----:B------:R-:W1:Y:S01]  /*38d0*/  LDCU.64 UR4, c[0x0][0x6d0] ;  /* 0x0000da00ff0477ac */ /* 0x000e620008000a00 */
[----:B------:R-:W2:Y:S01]  /*38e0*/  LDCU.128 UR8, c[0x0][0x6b0] ;  /* 0x0000d600ff0877ac */ /* 0x000ea20008000c00 */
[----:B0-----:R-:W-:-:S04]  /*38f0*/  IADD3 R6, P0, PT, R7, UR12, RZ ;  /* 0x0000000c07067c10 */ /* 0x001fc8000ff1e0ff */
[----:B------:R-:W-:-:S05]  /*3900*/  IADD3.X R7, PT, PT, RZ, UR13, RZ, P0, !PT ;  /* 0x0000000dff077c10 */ /* 0x000fca00087fe4ff */
[----:B------:R-:W3:Y:S01]  /*3910*/  LDG.E R6, desc[UR6][R6.64] ;  /* 0x0000000606067981 */ /* 0x000ee2000c1e1900 */
[----:B-1----:R-:W-:Y:S02]  /*3920*/  IADD3 R10, P1, PT, R5, UR4, RZ ;  /* 0x00000004050a7c10 */ /* 0x002fe4000ff3e0ff */
[----:B--2---:R-:W-:Y:S02]  /*3930*/  IADD3 R4, P0, PT, R4, UR10, RZ ;  /* 0x0000000a04047c10 */ /* 0x004fe4000ff1e0ff */
[----:B------:R-:W-:Y:S02]  /*3940*/  IADD3.X R11, PT, PT, RZ, UR5, RZ, P1, !PT ;  /* 0x00000005ff0b7c10 */ /* 0x000fe40008ffe4ff */
[----:B------:R-:W-:Y:S02]  /*3950*/  IADD3 R8, P1, PT, R2, UR14, RZ ;  /* 0x0000000e02087c10 */ /* 0x000fe4000ff3e0ff */
[----:B------:R-:W-:Y:S01]  /*3960*/  IADD3.X R5, PT, PT, RZ, UR11, RZ, P0, !PT ;  /* 0x0000000bff057c10 */ /* 0x000fe200087fe4ff */
[----:B------:R-:W2:Y:S01]  /*3970*/  LDG.E R10, desc[UR6][R10.64] ;  /* 0x000000060a0a7981 */ /* 0x000ea2000c1e1900 */
[----:B------:R-:W-:-:S03]  /*3980*/  IADD3.X R9, PT, PT, RZ, UR15, RZ, P1, !PT ;  /* 0x0000000fff097c10 */ /* 0x000fc60008ffe4ff */
[----:B------:R-:W4:Y:S04]  /*3990*/  LDG.E R4, desc[UR6][R4.64] ;  /* 0x0000000604047981 */ /* 0x000f28000c1e1900 */
[----:B------:R-:W5:Y:S01]  /*39a0*/  LDG.E R8, desc[UR6][R8.64] ;  /* 0x0000000608087981 */ /* 0x000f62000c1e1900 */
[----:B------:R-:W-:-:S04]  /*39b0*/  IADD3 R2, P0, PT, R3, UR8, RZ ;  /* 0x0000000803027c10 */ /* 0x000fc8000ff1e0ff */
[----:B------:R-:W-:Y:S01]  /*39c0*/  IADD3.X R3, PT, PT, RZ, UR9, RZ, P0, !PT ;  /* 0x00000009ff037c10 */ /* 0x000fe200087fe4ff */
[----:B---3--:R-:W-:-:S06]  /*39d0*/  FMUL.FTZ R6, R6, -1.4426950216293334961 ;  /* 0xbfb8aa3b06067820 */ /* 0x008fcc0000410000 */
[----:B------:R-:W0:Y:S02]  /*39e0*/  MUFU.EX2 R6, R6 ;  /* 0x0000000600067308 */ /* 0x000e240000000800 */
[----:B0-----:R-:W-:-:S06]  /*39f0*/  FADD.FTZ R0, R6, 1 ;  /* 0x3f80000006007421 */ /* 0x001fcc0000010000 */
[----:B------:R-:W2:Y:S02]  /*3a00*/  MUFU.RCP R7, R0 ;  /* 0x0000000000077308 */ /* 0x000ea40000001000 */
[----:B--2---:R-:W-:-:S04]  /*3a10*/  FFMA.FTZ R13, -R10, R7, R10 ;  /* 0x000000070a0d7223 */ /* 0x004fc8000001010a */
[----:B----4-:R-:W-:-:S04]  /*3a20*/  FMUL.FTZ R13, R4, R13 ;  /* 0x0000000d040d7220 */ /* 0x010fc80000410000 */
[----:B-----5:R-:W-:-:S05]  /*3a30*/  FFMA.FTZ R13, R8, R7, R13 ;  /* 0x00000007080d7223 */ /* 0x020fca000001000d */
[----:B------:R-:W-:Y:S01]  /*3a40*/  STG.E desc[UR6][R2.64], R13 ;  /* 0x0000000d02007986 */ /* 0x000fe2000c101906 */
[----:B------:R-:W-:Y:S05]  /*3a50*/  EXIT ;  /* 0x000000000000794d */ /* 0x000fea0003800000 */
.L_x_4162:
        /* <DEDUP_REMOVED lines=10> */
.L_x_9523:


//--------------------- .text._ZN2at6native27unrolled_elementwise_kernelIZZZNS0_14glu_jvp_kernelERNS_18TensorIteratorBaseEENKUlvE_clEvENKUlvE0_clEvEUlffffE_St5arrayIPcLm5EELi4E23TrivialOffsetCalculatorILi4EjESA_ILi1EjENS0_6memory15LoadWithoutCastENSD_16StoreWithoutCastEEEviT_T0_T2_T3_T4_T5_ --------------------------
	.section	.text._ZN2at6native27unrolled_elementwise_kernelIZZZNS0_14glu_jvp_kernelERNS_18TensorIteratorBaseEENKUlvE_clEvENKUlvE0_clEvEUlffffE_St5arrayIPcLm5EELi4E23TrivialOffsetCalculatorILi4EjESA_ILi1EjENS0_6memory15LoadWithoutCastENSD_16StoreWithoutCastEEEviT_T0_T2_T3_T4_T5_,"ax",@progbits
	.align	128
        .global         _ZN2at6native27unrolled_elementwise_kernelIZZZNS0_14glu_jvp_kernelERNS_18TensorIteratorBaseEENKUlvE_clEvENKUlvE0_clEvEUlffffE_St5arrayIPcLm5EELi4E23TrivialOffsetCalculatorILi4EjESA_ILi1EjENS0_6memory15LoadWithoutCastENSD_16StoreWithoutCastEEEviT_T0_T2_T3_T4_T5_
        .type           _ZN2at6native27unrolled_elementwise_kernelIZZZNS0_14glu_jvp_kernelERNS_18TensorIteratorBaseEENKUlvE_clEvENKUlvE0_clEvEUlffffE_St5arrayIPcLm5EELi4E23TrivialOffsetCalculatorILi4EjESA_ILi1EjENS0_6memory15LoadWithoutCastENSD_16StoreWithoutCastEEEviT_T0_T2_T3_T4_T5_,@function
        .size           _ZN2at6native27unrolled_elementwise_kernelIZZZNS0_14glu_jvp_kernelERNS_18TensorIteratorBaseEENKUlvE_clEvENKUlvE0_clEvEUlffffE_St5arrayIPcLm5EELi4E23TrivialOffsetCalculatorILi4EjESA_ILi1EjENS0_6memory15LoadWithoutCastENSD_16StoreWithoutCastEEEviT_T0_T2_T3_T4_T5_,(.L_x_9524 - _ZN2at6native27unrolled_elementwise_kernelIZZZNS0_14glu_jvp_kernelERNS_18TensorIteratorBaseEENKUlvE_clEvENKUlvE0_clEvEUlffffE_St5arrayIPcLm5EELi4E23TrivialOffsetCalculatorILi4EjESA_ILi1EjENS0_6memory15LoadWithoutCastENSD_16StoreWithoutCastEEEviT_T0_T2_T3_T4_T5_)
        .other          _ZN2at6native27unrolled_elementwise_kernelIZZZNS0_14glu_jvp_kernelERNS_18TensorIteratorBaseEENKUlvE_clEvENKUlvE0_clEvEUlffffE_St5arrayIPcLm5EELi4E23TrivialOffsetCalculatorILi4EjESA_ILi1EjENS0_6memory15LoadWithoutCastENSD_16StoreWithoutCastEEEviT_T0_T2_T3_T4_T5_,@"STO_CUDA_ENTRY STV_DEFAULT"
_ZN2at6native27unrolled_elementwise_kernelIZZZNS0_14glu_jvp_kernelERNS_18TensorIteratorBaseEENKUlvE_clEvENKUlvE0_clEvEUlffffE_St5arrayIPcLm5EELi4E23TrivialOffsetCalculatorILi4EjESA_ILi1EjENS0_6memory15LoadWithoutCastENSD_16StoreWithoutCastEEEviT_T0_T2_T3_T4_T5_:
.text._ZN2at6native27unrolled_elementwise_kernelIZZZNS0_14glu_jvp_kernelERNS_18TensorIteratorBaseEENKUlvE_clEvENKUlvE0_clEvEUlffffE_St5arrayIPcLm5EELi4E23TrivialOffsetCalculatorILi4EjESA_ILi1EjENS0_6memory15LoadWithoutCastENSD_16StoreWithoutCastEEEviT_T0_T2_T3_T4_T5_:
[----:B------:R-:W-:Y:S01]  /*0000*/  LDC R1, c[0x0][0x37c] ;  /* 0x0000df00ff017b82 */ /* 0x000fe20000000800 */
[----:B------:R-:W0:Y:S07]  /*0010*/  S2R R0, SR_CTAID.X ;  /* 0x0000000000007919 */ /* 0x000e2e0000002500 */
[----:B------:R-:W0:Y:S01]  /*0020*/  LDC R3, c[0x0][0x380] ;  /* 0x0000e000ff037b82 */ /* 0x000e220000000800 */
[----:B------:R-:W1:Y:S01]  /*0030*/  LDCU.64 UR4, c[0x0][0x358] ;  /* 0x00006b00ff0477ac */ /* 0x000e620008000a00 */
[----:B------:R-:W-:Y:S01]  /*0040*/  CS2R R18, SRZ ;  /* 0x0000000000127805 */ /* 0x000fe2000001ff00 */
[----:B------:R-:W2:Y:S01]  /*0050*/  S2R R29, SR_TID.X ;  /* 0x00000000001d7919 */ /* 0x000ea20000002100 */
[----:B------:R-:W-:Y:S01]  /*0060*/  HFMA2 R11, -RZ, RZ, 0, 0 ;  /* 0x00000000ff0b7431 */ /* 0x000fe200000001ff */
[----:B------:R-:W-:-:S03]  /*0070*/  CS2R R24, SRZ ;  /* 0x0000000000187805 */ /* 0x000fc6000001ff00 */
[----:B------:R-:W3:Y:S08]  /*0080*/  LDC.64 R4, c[0x0][0x3a8] ;  /* 0x0000ea00ff047b82 */ /* 0x000ef00000000a00 */
[----:B------:R-:W4:Y:S08]  /*0090*/  LDC.64 R20, c[0x0][0x390] ;  /* 0x0000e400ff147b82 */ /* 0x000f300000000a00 */
[----:B------:R-:W1:Y:S01]  /*00a0*/  LDC.64 R16, c[0x0][0x3a0] ;  /* 0x0000e800ff107b82 */ /* 0x000e620000000a00 */
[----:B0-----:R-:W-:-:S07]  /*00b0*/  IMAD R2, R0, -0x200, R3 ;  /* 0xfffffe0000027824 */ /* 0x001fce00078e0203 */
[----:B------:R-:W0:Y:S01]  /*00c0*/  LDC.64 R12, c[0x0][0x3a0] ;  /* 0x0000e800ff0c7b82 */ /* 0x000e220000000a00 */
[----:B--2---:R-:W-:Y:S02]  /*00d0*/  MOV R3, R29 ;  /* 0x0000001d00037202 */ /* 0x004fe40000000f00 */
[----:B------:R-:W-:-:S05]  /*00e0*/  ISETP.GE.AND P2, PT, R29, R2, PT ;  /* 0x000000021d00720c */ /* 0x000fca0003f46270 */
[----:B------:R-:W2:Y:S08]  /*00f0*/  LDC.64 R14, c[0x0][0x390] ;  /* 0x0000e400ff0e7b82 */ /* 0x000eb00000000a00 */
[----:B------:R-:W2:Y:S01]  /*0100*/  LDC.64 R26, c[0x0][0x3a8] ;  /* 0x0000ea00ff1a7b82 */ /* 0x000ea20000000a00 */
[----:B------:R-:W-:Y:S02]  /*0110*/  @!P2 LEA R10, R0, R3, 0x9 ;  /* 0x00000003000aa211 */ /* 0x000fe400078e48ff */
[----:B------:R-:W-:-:S03]  /*0120*/  @!P2 IADD3 R29, PT, PT, R3, 0x80, RZ ;  /* 0x00000080031da810 */ /* 0x000fc60007ffe0ff */
[----:B---3--:R-:W-:Y:S01]  /*0130*/  @!P2 IMAD.WIDE.U32 R4, R10, 0x4, R4 ;  /* 0x000000040a04a825 */ /* 0x008fe200078e0004 */
[----:B------:R-:W-:-:S03]  /*0140*/  ISETP.GE.AND P4, PT, R29, R2, PT ;  /* 0x000000021d00720c */ /* 0x000fc60003f86270 */
[C---:B----4-:R-:W-:Y:S01]  /*0150*/  @!P2 IMAD.WIDE.U32 R20, R10.reuse, 0x4, R20 ;  /* 0x000000040a14a825 */ /* 0x050fe200078e0014 */
[----:B-1----:R1:W3:Y:S03]  /*0160*/  @!P2 LDG.E R19, desc[UR4][R4.64] ;  /* 0x000000040413a981 */ /* 0x0022e6000c1e1900 */
[----:B------:R-:W-:Y:S01]  /*0170*/  @!P2 IMAD.WIDE.U32 R16, R10, 0x4, R16 ;  /* 0x000000040a10a825 */ /* 0x000fe200078e0010 */
[----:B------:R4:W3:Y:S01]  /*0180*/  @!P2 LDG.E R11, desc[UR4][R20.64] ;  /* 0x00000004140ba981 */ /* 0x0008e2000c1e1900 */
[----:B------:R-:W-:-:S03]  /*0190*/  MOV R23, RZ ;  /* 0x000000ff00177202 */ /* 0x000fc60000000f00 */
[----:B------:R0:W3:Y:S01]  /*01a0*/  @!P2 LDG.E R24, desc[UR4][R16.64] ;  /* 0x000000041018a981 */ /* 0x0000e2000c1e1900 */
[----:B------:R-:W-:Y:S01]  /*01b0*/  @!P4 LEA R6, R0, R29, 0x9 ;  /* 0x0000001d0006c211 */ /* 0x000fe200078e48ff */
[----:B-1----:R-:W1:Y:S01]  /*01c0*/  LDC.64 R4, c[0x0][0x398] ;  /* 0x0000e600ff047b82 */ /* 0x002e620000000a00 */
[----:B----4-:R-:W-:-:S03]  /*01d0*/  HFMA2 R21, -RZ, RZ, 0, 0 ;  /* 0x00000000ff157431 */ /* 0x010fc600000001ff */
[----:B0-----:R-:W-:-:S04]  /*01e0*/  @!P4 IMAD.WIDE.U32 R12, R6, 0x4, R12 ;  /* 0x00000004060cc825 */ /* 0x001fc800078e000c */
[----:B------:R-:W0:Y:S01]  /*01f0*/  LDC.64 R16, c[0x0][0x398] ;  /* 0x0000e600ff107b82 */ /* 0x000e220000000a00 */
[----:B--2---:R-:W-:Y:S01]  /*0200*/  @!P4 IMAD.WIDE.U32 R14, R6, 0x4, R14 ;  /* 0x00000004060ec825 */ /* 0x004fe200078e000e */
[----:B------:R-:W-:Y:S01]  /*0210*/  @!P4 IADD3 R29, PT, PT, R29, 0x80, RZ ;  /* 0x000000801d1dc810 */ /* 0x000fe20007ffe0ff */
[----:B------:R2:W4:Y:S03]  /*0220*/  @!P4 LDG.E R21, desc[UR4][R12.64] ;  /* 0x000000040c15c981 */ /* 0x000526000c1e1900 */
[----:B------:R-:W-:Y:S01]  /*0230*/  ISETP.GE.AND P5, PT, R29, R2, PT ;  /* 0x000000021d00720c */ /* 0x000fe20003fa6270 */
[----:B------:R1:W4:Y:S01]  /*0240*/  @!P4 LDG.E R23, desc[UR4][R14.64] ;  /* 0x000000040e17c981 */ /* 0x000322000c1e1900 */
[----:B--2---:R-:W2:Y:S01]  /*0250*/  LDC.64 R12, c[0x0][0x398] ;  /* 0x0000e600ff0c7b82 */ /* 0x004ea20000000a00 */
[----:B-1----:R-:W-:-:S05]  /*0260*/  @!P2 IMAD.WIDE.U32 R4, R10, 0x4, R4 ;  /* 0x000000040a04a825 */ /* 0x002fca00078e0004 */
[----:B------:R1:W3:Y:S02]  /*0270*/  @!P2 LDG.E R22, desc[UR4][R4.64] ;  /* 0x000000040416a981 */ /* 0x0002e4000c1e1900 */
[----:B------:R-:W2:Y:S01]  /*0280*/  LDC.64 R14, c[0x0][0x390] ;  /* 0x0000e400ff0e7b82 */ /* 0x000ea20000000a00 */
[----:B0-----:R-:W-:-:S04]  /*0290*/  @!P4 IMAD.WIDE.U32 R16, R6, 0x4, R16 ;  /* 0x000000040610c825 */ /* 0x001fc800078e0010 */
[----:B------:R-:W-:Y:S01]  /*02a0*/  @!P4 IMAD.WIDE.U32 R26, R6, 0x4, R26 ;  /* 0x00000004061ac825 */ /* 0x000fe200078e001a */
[----:B------:R0:W4:Y:S01]  /*02b0*/  @!P4 LDG.E R20, desc[UR4][R16.64] ;  /* 0x000000041014c981 */ /* 0x000122000c1e1900 */
[----:B-1----:R-:W-:-:S03]  /*02c0*/  @!P5 LEA R4, R0, R29, 0x9 ;  /* 0x0000001d0004d211 */ /* 0x002fc600078e48ff */
[----:B------:R1:W4:Y:S02]  /*02d0*/  @!P4 LDG.E R25, desc[UR4][R26.64] ;  /* 0x000000041a19c981 */ /* 0x000324000c1e1900 */
[C---:B--2---:R-:W-:Y:S01]  /*02e0*/  @!P5 IMAD.WIDE.U32 R12, R4.reuse, 0x4, R12 ;  /* 0x00000004040cd825 */ /* 0x044fe200078e000c */
[----:B------:R-:W-:Y:S01]  /*02f0*/  MOV R10, RZ ;  /* 0x000000ff000a7202 */ /* 0x000fe20000000f00 */
[----:B0-----:R-:W0:Y:S03]  /*0300*/  LDC.64 R16, c[0x0][0x3a8] ;  /* 0x0000ea00ff107b82 */ /* 0x001e260000000a00 */
[----:B------:R2:W4:Y:S01]  /*0310*/  @!P5 LDG.E R5, desc[UR4][R12.64] ;  /* 0x000000040c05d981 */ /* 0x000522000c1e1900 */
[----:B------:R-:W-:-:S04]  /*0320*/  @!P5 IMAD.WIDE.U32 R14, R4, 0x4, R14 ;  /* 0x00000004040ed825 */ /* 0x000fc800078e000e */
[----:B-1----:R-:W1:Y:S01]  /*0330*/  LDC.64 R26, c[0x0][0x3a0] ;  /* 0x0000e800ff1a7b82 */ /* 0x002e620000000a00 */
[----:B------:R2:W4:Y:S01]  /*0340*/  @!P5 LDG.E R10, desc[UR4][R14.64] ;  /* 0x000000040e0ad981 */ /* 0x000522000c1e1900 */
[----:B------:R-:W-:Y:S01]  /*0350*/  @!P5 IADD3 R29, PT, PT, R29, 0x80, RZ ;  /* 0x000000801d1dd810 */ /* 0x000fe20007ffe0ff */
[----:B------:R-:W-:-:S05]  /*0360*/  HFMA2 R6, -RZ, RZ, 0, 0 ;  /* 0x00000000ff067431 */ /* 0x000fca00000001ff */
[----:B--2---:R-:W2:Y:S01]  /*0370*/  LDC.64 R12, c[0x0][0x390] ;  /* 0x0000e400ff0c7b82 */ /* 0x004ea20000000a00 */
[----:B------:R-:W-:-:S07]  /*0380*/  ISETP.GE.AND P0, PT, R29, R2, PT ;  /* 0x000000021d00720c */ /* 0x000fce0003f06270 */
[----:B------:R-:W2:Y:S01]  /*0390*/  LDC.64 R14, c[0x0][0x398] ;  /* 0x0000e600ff0e7b82 */ /* 0x000ea20000000a00 */
[----:B0-----:R-:W-:-:S05]  /*03a0*/  @!P5 IMAD.WIDE.U32 R16, R4, 0x4, R16 ;  /* 0x000000040410d825 */ /* 0x001fca00078e0010 */
[----:B------:R-:W4:Y:S01]  /*03b0*/  @!P5 LDG.E R6, desc[UR4][R16.64] ;  /* 0x000000041006d981 */ /* 0x000f22000c1e1900 */
[----:B-1----:R-:W-:Y:S01]  /*03c0*/  @!P5 IMAD.WIDE.U32 R26, R4, 0x4, R26 ;  /* 0x00000004041ad825 */ /* 0x002fe200078e001a */
[----:B------:R-:W-:-:S04]  /*03d0*/  @!P0 LEA R4, R0, R29, 0x9 ;  /* 0x0000001d00048211 */ /* 0x000fc800078e48ff */
[----:B------:R0:W4:Y:S01]  /*03e0*/  @!P5 LDG.E R18, desc[UR4][R26.64] ;  /* 0x000000041a12d981 */ /* 0x000122000c1e1900 */
[----:B--2---:R-:W-:-:S06]  /*03f0*/  @!P0 IMAD.WIDE.U32 R14, R4, 0x4, R14 ;  /* 0x00000004040e8825 */ /* 0x004fcc00078e000e */
[----:B------:R-:W2:Y:S01]  /*0400*/  @!P0 LDG.E R14, desc[UR4][R14.64] ;  /* 0x000000040e0e8981 */ /* 0x000ea2000c1e1900 */
[----:B0-----:R-:W-:Y:S02]  /*0410*/  @!P0 IMAD.WIDE.U32 R26, R4, 0x4, R12 ;  /* 0x00000004041a8825 */ /* 0x001fe400078e000c */
[----:B------:R-:W0:Y:S01]  /*0420*/  LDC.64 R12, c[0x0][0x3a0] ;  /* 0x0000e800ff0c7b82 */ /* 0x000e220000000a00 */
[----:B------:R-:W-:Y:S02]  /*0430*/  CS2R R28, SRZ ;  /* 0x00000000001c7805 */ /* 0x000fe4000001ff00 */
[----:B------:R-:W-:-:S04]  /*0440*/  ISETP.GE.AND P1, PT, R3, R2, PT ;  /* 0x000000020300720c */ /* 0x000fc80003f26270 */
[----:B------:R-:W5:Y:S01]  /*0450*/  @!P0 LDG.E R28, desc[UR4][R26.64] ;  /* 0x000000041a1c8981 */ /* 0x000f62000c1e1900 */
[----:B0-----:R-:W-:-:S05]  /*0460*/  @!P0 IMAD.WIDE.U32 R12, R4, 0x4, R12 ;  /* 0x00000004040c8825 */ /* 0x001fca00078e000c */
[----:B------:R0:W5:Y:S02]  /*0470*/  @!P0 LDG.E R29, desc[UR4][R12.64] ;  /* 0x000000040c1d8981 */ /* 0x000164000c1e1900 */
[----:B0-----:R-:W0:Y:S01]  /*0480*/  LDC.64 R12, c[0x0][0x3a8] ;  /* 0x0000ea00ff0c7b82 */ /* 0x001e220000000a00 */
[C---:B------:R-:W-:Y:S02]  /*0490*/  IADD3 R27, PT, PT, R3.reuse, 0x80, RZ ;  /* 0x00000080031b7810 */ /* 0x040fe40007ffe0ff */
[----:B------:R-:W-:Y:S01]  /*04a0*/  IADD3 R15, PT, PT, R3, 0x100, RZ ;  /* 0x00000100030f7810 */ /* 0x000fe20007ffe0ff */
[----:B0-----:R-:W-:-:S04]  /*04b0*/  @!P0 IMAD.WIDE.U32 R16, R4, 0x4, R12 ;  /* 0x0000000404108825 */ /* 0x001fc800078e000c */
[----:B------:R-:W-:Y:S01]  /*04c0*/  HFMA2 R4, -RZ, RZ, -0.0 , 0 ;  /* 0x80000000ff047431 */ /* 0x000fe200000001ff */
[----:B------:R-:W-:Y:S02]  /*04d0*/  MOV R12, RZ ;  /* 0x000000ff000c7202 */ /* 0x000fe40000000f00 */
[----:B------:R-:W-:-:S04]  /*04e0*/  ISETP.GE.AND P3, PT, R15, R2, PT ;  /* 0x000000020f00720c */ /* 0x000fc80003f66270 */
[----:B------:R0:W5:Y:S01]  /*04f0*/  @!P0 LDG.E R12, desc[UR4][R16.64] ;  /* 0x00000004100c8981 */ /* 0x000162000c1e1900 */
[----:B------:R-:W-:Y:S01]  /*0500*/  MOV R15, 0x80000000 ;  /* 0x80000000000f7802 */ /* 0x000fe20000000f00 */
[----:B0-----:R-:W-:Y:S01]  /*0510*/  HFMA2 R17, -RZ, RZ, -0.0 , 0 ;  /* 0x80000000ff117431 */ /* 0x001fe200000001ff */
[----:B------:R-:W-:Y:S01]  /*0520*/  BSSY.RECONVERGENT B0, `(.L_x_4163) ;  /* 0x000002d000007945 */ /* 0x000fe20003800200 */
[----:B---3--:R-:W-:-:S06]  /*0530*/  @!P2 FMUL.FTZ R4, R22, -1.4426950216293334961 ;  /* 0xbfb8aa3b1604a820 */ /* 0x008fcc0000410000 */
[----:B------:R-:W0:Y:S01]  /*0540*/  @!P1 MUFU.EX2 R4, R4 ;  /* 0x0000000400049308 */ /* 0x000e220000000800 */
[----:B------:R-:W-:Y:S01]  /*0550*/  ISETP.GE.AND P2, PT, R27, R2, PT ;  /* 0x000000021b00720c */ /* 0x000fe20003f46270 */
[----:B----4-:R-:W-:Y:S01]  /*0560*/  @!P4 FMUL.FTZ R15, R20, -1.4426950216293334961 ;  /* 0xbfb8aa3b140fc820 */ /* 0x010fe20000410000 */
[----:B------:R-:W-:Y:S01]  /*0570*/  @!P5 FMUL.FTZ R17, R5, -1.4426950216293334961 ;  /* 0xbfb8aa3b0511d820 */ /* 0x000fe20000410000 */
[----:B0-----:R-:W-:Y:S01]  /*0580*/  @!P1 FADD.FTZ R20, R4, 1 ;  /* 0x3f80000004149421 */ /* 0x001fe20000010000 */
[----:B------:R-:W-:-:S09]  /*0590*/  IADD3 R5, PT, PT, R3, 0x180, RZ ;  /* 0x0000018003057810 */ /* 0x000fd20007ffe0ff */
[----:B------:R-:W0:Y:S01]  /*05a0*/  @!P2 MUFU.EX2 R15, R15 ;  /* 0x0000000f000fa308 */ /* 0x000e220000000800 */
[----:B------:R-:W-:Y:S02]  /*05b0*/  ISETP.GE.AND P4, PT, R5, R2, PT ;  /* 0x000000020500720c */ /* 0x000fe40003f86270 */
[----:B------:R-:W1:Y:S05]  /*05c0*/  @!P1 LDC.64 R4, c[0x0][0x388] ;  /* 0x0000e200ff049b82 */ /* 0x000e6a0000000a00 */
[----:B------:R-:W3:Y:S08]  /*05d0*/  @!P1 MUFU.RCP R20, R20 ;  /* 0x0000001400149308 */ /* 0x000ef00000001000 */
[----:B------:R-:W4:Y:S01]  /*05e0*/  @!P3 MUFU.EX2 R17, R17 ;  /* 0x000000110011b308 */ /* 0x000f220000000800 */
[----:B0-----:R-:W-:Y:S01]  /*05f0*/  @!P2 FADD.FTZ R16, R15, 1 ;  /* 0x3f8000000f10a421 */ /* 0x001fe20000010000 */
[----:B---3--:R-:W-:-:S04]  /*0600*/  @!P1 FFMA.FTZ R22, R20, -R19, R19 ;  /* 0x8000001314169223 */ /* 0x008fc80000010013 */
[----:B------:R-:W-:Y:S01]  /*0610*/  @!P1 FMUL.FTZ R15, R22, R11 ;  /* 0x0000000b160f9220 */ /* 0x000fe20000410000 */
[----:B----4-:R-:W-:Y:S01]  /*0620*/  @!P3 FADD.FTZ R13, R17, 1 ;  /* 0x3f800000110db421 */ /* 0x010fe20000010000 */
[----:B------:R-:W-:Y:S01]  /*0630*/  @!P1 LEA R17, R0, R3, 0x9 ;  /* 0x0000000300119211 */ /* 0x000fe200078e48ff */
[----:B------:R-:W0:Y:S01]  /*0640*/  @!P2 MUFU.RCP R16, R16 ;  /* 0x000000100010a308 */ /* 0x000e220000001000 */
[----:B------:R-:W-:-:S03]  /*0650*/  @!P1 FFMA.FTZ R9, R20, R24, R15 ;  /* 0x0000001814099223 */ /* 0x000fc6000001000f */
[----:B-1----:R-:W-:-:S04]  /*0660*/  @!P1 IMAD.WIDE.U32 R4, R17, 0x4, R4 ;  /* 0x0000000411049825 */ /* 0x002fc800078e0004 */
[----:B------:R-:W1:Y:S01]  /*0670*/  @!P3 MUFU.RCP R13, R13 ;  /* 0x0000000d000db308 */ /* 0x000e620000001000 */
[----:B------:R3:W-:Y:S01]  /*0680*/  @!P1 STG.E desc[UR4][R4.64], R9 ;  /* 0x0000000904009986 */ /* 0x0007e2000c101904 */
[----:B------:R-:W-:Y:S02]  /*0690*/  MOV R11, 0x80000000 ;  /* 0x80000000000b7802 */ /* 0x000fe40000000f00 */
[----:B------:R-:W-:Y:S01]  /*06a0*/  @!P1 MOV R3, R27 ;  /* 0x0000001b00039202 */ /* 0x000fe20000000f00 */
[----:B--2---:R-:W-:-:S03]  /*06b0*/  @!P0 FMUL.FTZ R11, R14, -1.4426950216293334961 ;  /* 0xbfb8aa3b0e0b8820 */ /* 0x004fc60000410000 */
[----:B------:R-:W-:-:S03]  /*06c0*/  ISETP.GE.AND P0, PT, R3, R2, PT ;  /* 0x000000020300720c */ /* 0x000fc60003f06270 */
[----:B------:R-:W2:Y:S01]  /*06d0*/  @!P4 MUFU.EX2 R11, R11 ;  /* 0x0000000b000bc308 */ /* 0x000ea20000000800 */
[----:B0-----:R-:W-:Y:S01]  /*06e0*/  @!P2 FFMA.FTZ R14, R16, -R25, R25 ;  /* 0x80000019100ea223 */ /* 0x001fe20000010019 */
[----:B-1----:R-:W-:-:S03]  /*06f0*/  @!P3 FFMA.FTZ R15, R13, -R6, R6 ;  /* 0x800000060d0fb223 */ /* 0x002fc60000010006 */
[----:B------:R-:W-:Y:S01]  /*0700*/  @!P2 FMUL.FTZ R23, R14, R23 ;  /* 0x000000170e17a220 */ /* 0x000fe20000410000 */
[----:B------:R-:W-:-:S03]  /*0710*/  @!P3 FMUL.FTZ R10, R15, R10 ;  /* 0x0000000a0f0ab220 */ /* 0x000fc60000410000 */
[----:B------:R-:W-:Y:S01]  /*0720*/  @!P2 FFMA.FTZ R7, R16, R21, R23 ;  /* 0x000000151007a223 */ /* 0x000fe20000010017 */
[----:B------:R-:W-:Y:S01]  /*0730*/  @!P3 FFMA.FTZ R8, R13, R18, R10 ;  /* 0x000000120d08b223 */ /* 0x000fe2000001000a */
[----:B---3--:R-:W-:Y:S06]  /*0740*/  @P0 BRA `(.L_x_4164) ;  /* 0x0000000000280947 */ /* 0x008fec0003800000 */
[----:B------:R-:W0:Y:S01]  /*0750*/  LDC.64 R4, c[0x0][0x388] ;  /* 0x0000e200ff047b82 */ /* 0x000e220000000a00 */
[----:B------:R-:W-:Y:S02]  /*0760*/  LEA R15, R0, R3, 0x9 ;  /* 0x00000003000f7211 */ /* 0x000fe400078e48ff */
[----:B------:R-:W-:-:S04]  /*0770*/  IADD3 R3, PT, PT, R3, 0x80, RZ ;  /* 0x0000008003037810 */ /* 0x000fc80007ffe0ff */
[----:B------:R-:W-:-:S13]  /*0780*/  ISETP.GE.AND P0, PT, R3, R2, PT ;  /* 0x000000020300720c */ /* 0x000fda0003f06270 */
[----:B------:R-:W-:Y:S02]  /*0790*/  @!P0 LEA R9, R0, R3, 0x9 ;  /* 0x0000000300098211 */ /* 0x000fe400078e48ff */
[----:B------:R-:W-:Y:S01]  /*07a0*/  @!P0 IADD3 R3, PT, PT, R3, 0x80, RZ ;  /* 0x0000008003038810 */ /* 0x000fe20007ffe0ff */
[----:B0-----:R-:W-:-:S04]  /*07b0*/  IMAD.WIDE.U32 R14, R15, 0x4, R4 ;  /* 0x000000040f0e7825 */ /* 0x001fc800078e0004 */
[----:B------:R-:W-:Y:S01]  /*07c0*/  @!P0 IMAD.WIDE.U32 R4, R9, 0x4, R4 ;  /* 0x0000000409048825 */ /* 0x000fe200078e0004 */
[----:B------:R0:W-:Y:S04]  /*07d0*/  STG.E desc[UR4][R14.64], R7 ;  /* 0x000000070e007986 */ /* 0x0001e8000c101904 */
[----:B------:R0:W-:Y:S02]  /*07e0*/  @!P0 STG.E desc[UR4][R4.64], R8 ;  /* 0x0000000804008986 */ /* 0x0001e4000c101904 */
.L_x_4164:
[----:B------:R-:W-:Y:S05]  /*07f0*/  BSYNC.RECONVERGENT B0 ;  /* 0x0000000000007941 */ /* 0x000fea0003800200 */
.L_x_4163:
[----:B--2---:R-:W-:Y:S01]  /*0800*/  @!P4 FADD.FTZ R11, R11, 1 ;  /* 0x3f8000000b0bc421 */ /* 0x004fe20000010000 */
[----:B------:R-:W-:-:S05]  /*0810*/  ISETP.GE.AND P0, PT, R3, R2, PT ;  /* 0x000000020300720c */ /* 0x000fca0003f06270 */
[----:B------:R-:W1:Y:S08]  /*0820*/  @!P4 MUFU.RCP R11, R11 ;  /* 0x0000000b000bc308 */ /* 0x000e700000001000 */
[----:B------:R-:W-:Y:S05]  /*0830*/  @P0 EXIT ;  /* 0x000000000000094d */ /* 0x000fea0003800000 */
[----:B0-----:R-:W0:Y:S01]  /*0840*/  LDC.64 R4, c[0x0][0x388] ;  /* 0x0000e200ff047b82 */ /* 0x001e220000000a00 */
[----:B-1---5:R-:W-:Y:S01]  /*0850*/  @!P4 FFMA.FTZ R7, R11, -R12, R12 ;  /* 0x8000000c0b07c223 */ /* 0x022fe2000001000c */
[----:B------:R-:W-:-:S03]  /*0860*/  LEA R3, R0, R3, 0x9 ;  /* 0x0000000300037211 */ /* 0x000fc600078e48ff */
[----:B------:R-:W-:-:S04]  /*0870*/  @!P4 FMUL.FTZ R28, R7, R28 ;  /* 0x0000001c071cc220 */ /* 0x000fc80000410000 */
[----:B------:R-:W-:Y:S01]  /*0880*/  @!P4 FFMA.FTZ R9, R11, R29, R28 ;  /* 0x0000001d0b09c223 */ /* 0x000fe2000001001c */
[----:B0-----:R-:W-:-:S05]  /*0890*/  IMAD.WIDE.U32 R2, R3, 0x4, R4 ;  /* 0x0000000403027825 */ /* 0x001fca00078e0004 */
[----:B------:R-:W-:Y:S01]  /*08a0*/  STG.E desc[UR4][R2.64], R9 ;  /* 0x0000000902007986 */ /* 0x000fe2000c101904 */
[----:B------:R-:W-:Y:S05]  /*08b0*/  EXIT ;  /* 0x000000000000794d */ /* 0x000fea0003800000 */
.L_x_4165:
        /* <DEDUP_REMOVED lines=12> */
.L_x_9524:


//--------------------- .text._ZN2at6native29vectorized_elementwise_kernelILi2EZZZNS0_14glu_jvp_kernelERNS_18TensorIteratorBaseEENKUlvE_clEvENKUlvE0_clEvEUlffffE_St5arrayIPcLm5EEEEviT0_T1_ --------------------------
	.section	.text._ZN2at6native29vectorized_elementwise_kernelILi2EZZZNS0_14glu_jvp_kernelERNS_18TensorIteratorBaseEENKUlvE_clEvENKUlvE0_clEvEUlffffE_St5arrayIPcLm5EEEEviT0_T1_,"ax",@progbits
	.align	128
        .global         _ZN2at6native29vectorized_elementwise_kernelILi2EZZZNS0_14glu_jvp_kernelERNS_18TensorIteratorBaseEENKUlvE_clEvENKUlvE0_clEvEUlffffE_St5arrayIPcLm5EEEEviT0_T1_
        .type           _ZN2at6native29vectorized_elementwise_kernelILi2EZZZNS0_14glu_jvp_kernelERNS_18TensorIteratorBaseEENKUlvE_clEvENKUlvE0_clEvEUlffffE_St5arrayIPcLm5EEEEviT0_T1_,@function
        .size           _ZN2at6native29vectorized_elementwise_kernelILi2EZZZNS0_14glu_jvp_kernelERNS_18TensorIteratorBaseEENKUlvE_clEvENKUlvE0_clEvEUlffffE_St5arrayIPcLm5EEEEviT0_T1_,(.L_x_9525 - _ZN2at6native29vectorized_elementwise_kernelILi2EZZZNS0_14glu_jvp_kernelERNS_18TensorIteratorBaseEENKUlvE_clEvENKUlvE0_clEvEUlffffE_St5arrayIPcLm5EEEEviT0_T1_)
        .other          _ZN2at6native29vectorized_elementwise_kernelILi2EZZZNS0_14glu_jvp_kernelERNS_18TensorIteratorBaseEENKUlvE_clEvENKUlvE0_clEvEUlffffE_St5arrayIPcLm5EEEEviT0_T1_,@"STO_CUDA_ENTRY STV_DEFAULT"
_ZN2at6native29vectorized_elementwise_kernelILi2EZZZNS0_14glu_jvp_kernelERNS_18TensorIteratorBaseEENKUlvE_clEvENKUlvE0_clEvEUlffffE_St5arrayIPcLm5EEEEviT0_T1_:
.text._ZN2at6native29vectorized_elementwise_kernelILi2EZZZNS0_14glu_jvp_kernelERNS_18TensorIteratorBaseEENKUlvE_clEvENKUlvE0_clEvEUlffffE_St5arrayIPcLm5EEEEviT0_T1_:
        /* <DEDUP_REMOVED lines=9> */
[----:B------:R-:W1:Y:S08]  /*0090*/  LDC.64 R14, c[0x0][0x398] ;  /* 0x0000e600ff0e7b82 */ /* 0x000e700000000a00 */
[----:B------:R-:W2:Y:S08]  /*00a0*/  LDC.64 R46, c[0x0][0x398] ;  /* 0x0000e600ff2e7b82 */ /* 0x000eb00000000a00 */
[----:B------:R-:W3:Y:S08]  /*00b0*/  LDC.64 R26, c[0x0][0x390] ;  /* 0x0000e400ff1a7b82 */ /* 0x000ef00000000a00 */
[----:B------:R-:W4:Y:S01]  /*00c0*/  LDC.64 R20, c[0x0][0x3a0] ;  /* 0x0000e800ff147b82 */ /* 0x000f220000000a00 */
[----:B0-----:R-:W-:-:S07]  /*00d0*/  ISETP.GE.U32.AND P2, PT, R12, R2, PT ;  /* 0x000000020c00720c */ /* 0x001fce0003f46070 */
[----:B------:R-:W0:Y:S01]  /*00e0*/  LDC.64 R16, c[0x0][0x3a8] ;  /* 0x0000ea00ff107b82 */ /* 0x000e220000000a00 */
[----:B------:R-:W-:-:S07]  /*00f0*/  MOV R3, R12 ;  /* 0x0000000c00037202 */ /* 0x000fce0000000f00 */
[----:B------:R-:W5:Y:S01]  /*0100*/  LDC.64 R18, c[0x0][0x390] ;  /* 0x0000e400ff127b82 */ /* 0x000f620000000a00 */
[----:B------:R-:W-:-:S07]  /*0110*/  @!P2 IADD3 R11, PT, PT, R0, R3, RZ ;  /* 0x00000003000ba210 */ /* 0x000fce0007ffe0ff */
[----:B------:R-:W0:Y:S01]  /*0120*/  LDC.64 R36, c[0x0][0x3a0] ;  /* 0x0000e800ff247b82 */ /* 0x000e220000000a00 */
[----:B-1----:R-:W-:-:S05]  /*0130*/  @!P2 IMAD.WIDE.U32 R14, R11, 0x4, R14 ;  /* 0x000000040b0ea825 */ /* 0x002fca00078e000e */
[----:B------:R1:W4:Y:S01]  /*0140*/  @!P2 LDG.E R35, desc[UR4][R14.64] ;  /* 0x000000040e23a981 */ /* 0x000322000c1e1900 */
[----:B------:R-:W-:Y:S01]  /*0150*/  @!P2 IADD3 R12, PT, PT, R3, 0x80, RZ ;  /* 0x00000080030ca810 */ /* 0x000fe20007ffe0ff */
[----:B------:R-:W0:Y:S01]  /*0160*/  LDC.64 R28, c[0x0][0x3a8] ;  /* 0x0000ea00ff1c7b82 */ /* 0x000e220000000a00 */
[----:B------:R-:W-:Y:S02]  /*0170*/  HFMA2 R13, -RZ, RZ, 0, 0 ;  /* 0x00000000ff0d7431 */ /* 0x000fe400000001ff */
[----:B------:R-:W-:-:S05]  /*0180*/  ISETP.GE.U32.AND P3, PT, R12, R2, PT ;  /* 0x000000020c00720c */ /* 0x000fca0003f66070 */
[----:B------:R-:W0:Y:S01]  /*0190*/  LDC.64 R30, c[0x0][0x398] ;  /* 0x0000e600ff1e7b82 */ /* 0x000e220000000a00 */
[----:B------:R-:W-:Y:S01]  /*01a0*/  CS2R R32, SRZ ;  /* 0x0000000000207805 */ /* 0x000fe2000001ff00 */
[----:B-----5:R-:W-:-:S04]  /*01b0*/  @!P2 IMAD.WIDE.U32 R18, R11, 0x4, R18 ;  /* 0x000000040b12a825 */ /* 0x020fc800078e0012 */
[----:B-1----:R-:W-:Y:S02]  /*01c0*/  HFMA2 R15, -RZ, RZ, 0, 0 ;  /* 0x00000000ff0f7431 */ /* 0x002fe400000001ff */
[----:B------:R-:W1:Y:S01]  /*01d0*/  LDC.64 R24, c[0x0][0x3a0] ;  /* 0x0000e800ff187b82 */ /* 0x000e620000000a00 */
[----:B------:R-:W-:Y:S02]  /*01e0*/  @!P3 IADD3 R23, PT, PT, R0, R12, RZ ;  /* 0x0000000c0017b210 */ /* 0x000fe40007ffe0ff */
[----:B------:R-:W-:Y:S02]  /*01f0*/  CS2R R42, SRZ ;  /* 0x00000000002a7805 */ /* 0x000fe4000001ff00 */
[----:B------:R-:W-:Y:S01]  /*0200*/  @!P3 IADD3 R12, PT, PT, R12, 0x80, RZ ;  /* 0x000000800c0cb810 */ /* 0x000fe20007ffe0ff */
[----:B------:R5:W5:Y:S01]  /*0210*/  @!P2 LDG.E R13, desc[UR4][R18.64] ;  /* 0x00000004120da981 */ /* 0x000b62000c1e1900 */
[C---:B--2---:R-:W-:Y:S02]  /*0220*/  @!P3 IMAD.WIDE.U32 R46, R23.reuse, 0x4, R46 ;  /* 0x00000004172eb825 */ /* 0x044fe400078e002e */
[----:B------:R-:W-:Y:S01]  /*0230*/  ISETP.GE.U32.AND P4, PT, R12, R2, PT ;  /* 0x000000020c00720c */ /* 0x000fe20003f86070 */
[----:B------:R-:W2:Y:S01]  /*0240*/  LDC.64 R48, c[0x0][0x390] ;  /* 0x0000e400ff307b82 */ /* 0x000ea20000000a00 */
[----:B---3--:R-:W-:-:S02]  /*0250*/  @!P3 IMAD.WIDE.U32 R26, R23, 0x4, R26 ;  /* 0x00000004171ab825 */ /* 0x008fc400078e001a */
[----:B------:R-:W3:Y:S02]  /*0260*/  @!P3 LDG.E R46, desc[UR4][R46.64] ;  /* 0x000000042e2eb981 */ /* 0x000ee4000c1e1900 */
[----:B----4-:R-:W-:-:S03]  /*0270*/  @!P3 IMAD.WIDE.U32 R20, R23, 0x4, R20 ;  /* 0x000000041714b825 */ /* 0x010fc600078e0014 */
[----:B-----5:R-:W4:Y:S01]  /*0280*/  LDC.64 R18, c[0x0][0x3a8] ;  /* 0x0000ea00ff127b82 */ /* 0x020f220000000a00 */
[----:B------:R5:W3:Y:S03]  /*0290*/  @!P3 LDG.E R15, desc[UR4][R26.64] ;  /* 0x000000041a0fb981 */ /* 0x000ae6000c1e1900 */
[----:B------:R-:W-:Y:S01]  /*02a0*/  @!P4 IADD3 R14, PT, PT, R0, R12, RZ ;  /* 0x0000000c000ec210 */ /* 0x000fe20007ffe0ff */
[----:B0-----:R-:W-:Y:S01]  /*02b0*/  @!P3 IMAD.WIDE.U32 R16, R23, 0x4, R16 ;  /* 0x000000041710b825 */ /* 0x001fe200078e0010 */
[----:B------:R-:W-:Y:S01]  /*02c0*/  @!P4 IADD3 R12, PT, PT, R12, 0x80, RZ ;  /* 0x000000800c0cc810 */ /* 0x000fe20007ffe0ff */
[----:B------:R0:W3:Y:S01]  /*02d0*/  @!P3 LDG.E R43, desc[UR4][R20.64] ;  /* 0x00000004142bb981 */ /* 0x0000e2000c1e1900 */
[----:B------:R-:W4:Y:S02]  /*02e0*/  LDC.64 R44, c[0x0][0x398] ;  /* 0x0000e600ff2c7b82 */ /* 0x000f240000000a00 */
[----:B------:R-:W-:Y:S01]  /*02f0*/  ISETP.GE.U32.AND P5, PT, R12, R2, PT ;  /* 0x000000020c00720c */ /* 0x000fe20003fa6070 */
[----:B------:R1:W3:Y:S01]  /*0300*/  @!P3 LDG.E R32, desc[UR4][R16.64] ;  /* 0x000000041020b981 */ /* 0x0002e2000c1e1900 */
[----:B------:R-:W-:-:S04]  /*0310*/  @!P2 IMAD.WIDE.U32 R36, R11, 0x4, R36 ;  /* 0x000000040b24a825 */ /* 0x000fc800078e0024 */
[----:B------:R-:W-:Y:S01]  /*0320*/  @!P2 IMAD.WIDE.U32 R28, R11, 0x4, R28 ;  /* 0x000000040b1ca825 */ /* 0x000fe200078e001c */
[----:B-----5:R-:W5:Y:S06]  /*0330*/  LDC.64 R26, c[0x0][0x390] ;  /* 0x0000e400ff1a7b82 */ /* 0x020f6c0000000a00 */
[----:B------:R-:W-:Y:S01]  /*0340*/  @!P5 IADD3 R23, PT, PT, R0, R12, RZ ;  /* 0x0000000c0017d210 */ /* 0x000fe20007ffe0ff */
[----:B------:R-:W-:Y:S01]  /*0350*/  @!P4 IMAD.WIDE.U32 R30, R14, 0x4, R30 ;  /* 0x000000040e1ec825 */ /* 0x000fe200078e001e */
[----:B------:R-:W-:Y:S01]  /*0360*/  @!P5 IADD3 R12, PT, PT, R12, 0x80, RZ ;  /* 0x000000800c0cd810 */ /* 0x000fe20007ffe0ff */
[----:B0-----:R-:W0:Y:S01]  /*0370*/  LDC.64 R20, c[0x0][0x3a0] ;  /* 0x0000e800ff147b82 */ /* 0x001e220000000a00 */
[----:B------:R1:W3:Y:S02]  /*0380*/  @!P2 LDG.E R42, desc[UR4][R36.64] ;  /* 0x00000004242aa981 */ /* 0x0002e4000c1e1900 */
[----:B------:R-:W-:-:S02]  /*0390*/  ISETP.GE.U32.AND P6, PT, R12, R2, PT ;  /* 0x000000020c00720c */ /* 0x000fc40003fc6070 */
[----:B------:R-:W-:Y:S01]  /*03a0*/  MOV R11, RZ ;  /* 0x000000ff000b7202 */ /* 0x000fe20000000f00 */
[----:B------:R2:W3:Y:S01]  /*03b0*/  @!P4 LDG.E R34, desc[UR4][R30.64] ;  /* 0x000000041e22c981 */ /* 0x0004e2000c1e1900 */
[----:B------:R-:W-:Y:S02]  /*03c0*/  CS2R R38, SRZ ;  /* 0x0000000000267805 */ /* 0x000fe4000001ff00 */
[----:B------:R-:W-:Y:S01]  /*03d0*/  MOV R22, RZ ;  /* 0x000000ff00167202 */ /* 0x000fe20000000f00 */
[----:B------:R-:W0:Y:S01]  /*03e0*/  LDC.64 R50, c[0x0][0x3a0] ;  /* 0x0000e800ff327b82 */ /* 0x000e220000000a00 */
[----:B------:R2:W3:Y:S05]  /*03f0*/  @!P2 LDG.E R11, desc[UR4][R28.64] ;  /* 0x000000041c0ba981 */ /* 0x0004ea000c1e1900 */
[----:B-1----:R-:W-:-:S02]  /*0400*/  @!P6 IADD3 R16, PT, PT, R0, R12, RZ ;  /* 0x0000000c0010e210 */ /* 0x002fc40007ffe0ff */
[----:B------:R-:W-:Y:S02]  /*0410*/  CS2R R36, SRZ ;  /* 0x0000000000247805 */ /* 0x000fe4000001ff00 */
[----:B------:R-:W-:Y:S01]  /*0420*/  @!P6 IADD3 R12, PT, PT, R12, 0x80, RZ ;  /* 0x000000800c0ce810 */ /* 0x000fe20007ffe0ff */
[----:B------:R-:W-:Y:S01]  /*0430*/  @!P4 IMAD.WIDE.U32 R24, R14, 0x4, R24 ;  /* 0x000000040e18c825 */ /* 0x000fe200078e0018 */
[----:B--2---:R-:W1:Y:S02]  /*0440*/  LDC.64 R30, c[0x0][0x398] ;  /* 0x0000e600ff1e7b82 */ /* 0x004e640000000a00 */
[----:B------:R-:W-:Y:S01]  /*0450*/  ISETP.GE.U32.AND P0, PT, R12, R2, PT ;  /* 0x000000020c00720c */ /* 0x000fe20003f06070 */
[C---:B------:R-:W-:Y:S01]  /*0460*/  @!P4 IMAD.WIDE.U32 R48, R14.reuse, 0x4, R48 ;  /* 0x000000040e30c825 */ /* 0x040fe200078e0030 */
[----:B------:R2:W3:Y:S04]  /*0470*/  @!P4 LDG.E R36, desc[UR4][R24.64] ;  /* 0x000000041824c981 */ /* 0x0004e8000c1e1900 */
[----:B------:R-:W1:Y:S01]  /*0480*/  LDC.64 R28, c[0x0][0x398] ;  /* 0x0000e600ff1c7b82 */ /* 0x000e620000000a00 */
[----:B----4-:R-:W-:Y:S01]  /*0490*/  @!P4 IMAD.WIDE.U32 R18, R14, 0x4, R18 ;  /* 0x000000040e12c825 */ /* 0x010fe200078e0012 */
[----:B------:R4:W3:Y:S05]  /*04a0*/  @!P4 LDG.E R38, desc[UR4][R48.64] ;  /* 0x000000043026c981 */ /* 0x0008ea000c1e1900 */
[----:B------:R-:W-:Y:S01]  /*04b0*/  @!P0 IADD3 R47, PT, PT, R0, R12, RZ ;  /* 0x0000000c002f8210 */ /* 0x000fe20007ffe0ff */
[----:B--2---:R-:W2:Y:S01]  /*04c0*/  LDC.64 R24, c[0x0][0x390] ;  /* 0x0000e400ff187b82 */ /* 0x004ea20000000a00 */
[----:B------:R-:W-:Y:S01]  /*04d0*/  @!P0 IADD3 R12, PT, PT, R12, 0x80, RZ ;  /* 0x000000800c0c8810 */ /* 0x000fe20007ffe0ff */
[C---:B-----5:R-:W-:Y:S01]  /*04e0*/  @!P5 IMAD.WIDE.U32 R26, R23.reuse, 0x4, R26 ;  /* 0x00000004171ad825 */ /* 0x060fe200078e001a */
[----:B------:R5:W3:Y:S02]  /*04f0*/  @!P4 LDG.E R22, desc[UR4][R18.64] ;  /* 0x000000041216c981 */ /* 0x000ae4000c1e1900 */
[----:B------:R-:W-:Y:S01]  /*0500*/  ISETP.GE.U32.AND P1, PT, R12, R2, PT ;  /* 0x000000020c00720c */ /* 0x000fe20003f26070 */
[----:B0-----:R-:W-:-:S04]  /*0510*/  @!P5 IMAD.WIDE.U32 R20, R23, 0x4, R20 ;  /* 0x000000041714d825 */ /* 0x001fc800078e0014 */
[----:B------:R-:W-:Y:S01]  /*0520*/  HFMA2 R14, -RZ, RZ, -0.0 , 0 ;  /* 0x80000000ff0e7431 */ /* 0x000fe200000001ff */
[----:B----4-:R-:W0:Y:S01]  /*0530*/  LDC.64 R48, c[0x0][0x3a8] ;  /* 0x0000ea00ff307b82 */ /* 0x010e220000000a00 */
[----:B------:R-:W4:Y:S04]  /*0540*/  @!P5 LDG.E R39, desc[UR4][R26.64] ;  /* 0x000000041a27d981 */ /* 0x000f28000c1e1900 */
[----:B------:R1:W4:Y:S03]  /*0550*/  @!P5 LDG.E R33, desc[UR4][R20.64] ;  /* 0x000000041421d981 */ /* 0x000326000c1e1900 */
[----:B-----5:R-:W5:Y:S01]  /*0560*/  LDC.64 R18, c[0x0][0x398] ;  /* 0x0000e600ff127b82 */ /* 0x020f620000000a00 */
[----:B-1----:R-:W-:-:S05]  /*0570*/  @!P6 IMAD.WIDE.U32 R28, R16, 0x4, R28 ;  /* 0x00000004101ce825 */ /* 0x002fca00078e001c */
[----:B------:R1:W4:Y:S01]  /*0580*/  @!P6 LDG.E R17, desc[UR4][R28.64] ;  /* 0x000000041c11e981 */ /* 0x000322000c1e1900 */
[----:B------:R-:W-:Y:S01]  /*0590*/  @!P1 IADD3 R20, PT, PT, R0, R12, RZ ;  /* 0x0000000c00149210 */ /* 0x000fe20007ffe0ff */
[----:B------:R-:W5:Y:S01]  /*05a0*/  LDC.64 R26, c[0x0][0x398] ;  /* 0x0000e600ff1a7b82 */ /* 0x000f620000000a00 */
[----:B------:R-:W-:Y:S01]  /*05b0*/  @!P1 IADD3 R12, PT, PT, R12, 0x80, RZ ;  /* 0x000000800c0c9810 */ /* 0x000fe20007ffe0ff */
[----:B------:R-:W-:Y:S02]  /*05c0*/  HFMA2 R21, -RZ, RZ, 0, 0 ;  /* 0x00000000ff157431 */ /* 0x000fe400000001ff */
[----:B------:R-:W-:-:S04]  /*05d0*/  @!P5 IMAD.WIDE.U32 R44, R23, 0x4, R44 ;  /* 0x00000004172cd825 */ /* 0x000fc800078e002c */
[----:B-1----:R-:W1:Y:S01]  /*05e0*/  LDC.64 R28, c[0x0][0x3a8] ;  /* 0x0000ea00ff1c7b82 */ /* 0x002e620000000a00 */
[----:B--2---:R-:W-:Y:S01]  /*05f0*/  @!P6 IMAD.WIDE.U32 R24, R16, 0x4, R24 ;  /* 0x000000041018e825 */ /* 0x004fe200078e0018 */
[----:B------:R-:W2:Y:S01]  /*0600*/  @!P5 LDG.E R44, desc[UR4][R44.64] ;  /* 0x000000042c2cd981 */ /* 0x000ea2000c1e1900 */
[----:B------:R-:W-:Y:S02]  /*0610*/  MOV R41, RZ ;  /* 0x000000ff00297202 */ /* 0x000fe40000000f00 */
[----:B0-----:R-:W-:Y:S01]  /*0620*/  @!P5 IMAD.WIDE.U32 R48, R23, 0x4, R48 ;  /* 0x000000041730d825 */ /* 0x001fe200078e0030 */
[----:B------:R0:W4:Y:S03]  /*0630*/  @!P6 LDG.E R21, desc[UR4][R24.64] ;  /* 0x000000041815e981 */ /* 0x000126000c1e1900 */
[----:B------:R-:W-:Y:S01]  /*0640*/  @!P1 IMAD.WIDE.U32 R30, R20, 0x4, R30 ;  /* 0x00000004141e9825 */ /* 0x000fe200078e001e */
[----:B------:R0:W4:Y:S03]  /*0650*/  @!P5 LDG.E R41, desc[UR4][R48.64] ;  /* 0x000000043029d981 */ /* 0x000126000c1e1900 */
[----:B-----5:R-:W-:Y:S01]  /*0660*/  @!P0 IMAD.WIDE.U32 R18, R47, 0x4, R18 ;  /* 0x000000042f128825 */ /* 0x020fe200078e0012 */
[----:B0-----:R-:W0:Y:S04]  /*0670*/  LDC.64 R24, c[0x0][0x3a0] ;  /* 0x0000e800ff187b82 */ /* 0x001e280000000a00 */
[----:B------:R-:W5:Y:S04]  /*0680*/  @!P0 LDG.E R23, desc[UR4][R18.64] ;  /* 0x0000000412178981 */ /* 0x000f68000c1e1900 */
[----:B------:R-:W0:Y:S01]  /*0690*/  LDC.64 R48, c[0x0][0x390] ;  /* 0x0000e400ff307b82 */ /* 0x000e220000000a00 */
[----:B-1----:R-:W-:-:S05]  /*06a0*/  @!P6 IMAD.WIDE.U32 R28, R16, 0x4, R28 ;  /* 0x00000004101ce825 */ /* 0x002fca00078e001c */
[----:B------:R1:W5:Y:S01]  /*06b0*/  @!P6 LDG.E R37, desc[UR4][R28.64] ;  /* 0x000000041c25e981 */ /* 0x000362000c1e1900 */
[----:B------:R-:W-:Y:S01]  /*06c0*/  @!P6 IMAD.WIDE.U32 R50, R16, 0x4, R50 ;  /* 0x000000041032e825 */ /* 0x000fe200078e0032 */
[----:B------:R-:W-:Y:S01]  /*06d0*/  MOV R16, RZ ;  /* 0x000000ff00107202 */ /* 0x000fe20000000f00 */
[----:B-1----:R-:W1:Y:S02]  /*06e0*/  LDC.64 R28, c[0x0][0x3a8] ;  /* 0x0000ea00ff1c7b82 */ /* 0x002e640000000a00 */
[----:B0-----:R-:W-:Y:S01]  /*06f0*/  @!P0 IMAD.WIDE.U32 R24, R47, 0x4, R24 ;  /* 0x000000042f188825 */ /* 0x001fe200078e0018 */
[----:B------:R-:W-:-:S04]  /*0700*/  CS2R R18, SRZ ;  /* 0x0000000000127805 */ /* 0x000fc8000001ff00 */
[----:B------:R0:W5:Y:S01]  /*0710*/  @!P0 LDG.E R16, desc[UR4][R24.64] ;  /* 0x0000000418108981 */ /* 0x000162000c1e1900 */
[----:B------:R-:W-:-:S03]  /*0720*/  @!P0 IMAD.WIDE.U32 R48, R47, 0x4, R48 ;  /* 0x000000042f308825 */ /* 0x000fc600078e0030 */
[----:B------:R-:W5:Y:S04]  /*0730*/  @!P6 LDG.E R18, desc[UR4][R50.64] ;  /* 0x000000043212e981 */ /* 0x000f68000c1e1900 */
[----:B------:R0:W5:Y:S02]  /*0740*/  @!P0 LDG.E R19, desc[UR4][R48.64] ;  /* 0x0000000430138981 */ /* 0x000164000c1e1900 */
[----:B0-----:R-:W0:Y:S01]  /*0750*/  LDC.64 R24, c[0x0][0x390] ;  /* 0x0000e400ff187b82 */ /* 0x001e220000000a00 */
[----:B------:R-:W-:Y:S01]  /*0760*/  CS2R R48, SRZ ;  /* 0x0000000000307805 */ /* 0x000fe2000001ff00 */
[----:B-1----:R-:W-:-:S05]  /*0770*/  @!P1 IMAD.WIDE.U32 R28, R20, 0x4, R28 ;  /* 0x00000004141c9825 */ /* 0x002fca00078e001c */
[----:B------:R1:W5:Y:S01]  /*0780*/  @!P1 LDG.E R49, desc[UR4][R28.64] ;  /* 0x000000041c319981 */ /* 0x000362000c1e1900 */
[----:B------:R-:W-:Y:S01]  /*0790*/  MOV R50, RZ ;  /* 0x000000ff00327202 */ /* 0x000fe20000000f00 */
[----:B-1----:R-:W1:Y:S01]  /*07a0*/  LDC.64 R28, c[0x0][0x3a0] ;  /* 0x0000e800ff1c7b82 */ /* 0x002e620000000a00 */
[----:B------:R-:W-:Y:S01]  /*07b0*/  @!P2 FMUL.FTZ R14, R35, -1.4426950216293334961 ;  /* 0xbfb8aa3b230ea820 */ /* 0x000fe20000410000 */
[----:B------:R-:W-:Y:S01]  /*07c0*/  ISETP.GE.U32.AND P2, PT, R12, R2, PT ;  /* 0x000000020c00720c */ /* 0x000fe20003f46070 */
[----:B------:R0:W5:Y:S05]  /*07d0*/  @!P1 LDG.E R35, desc[UR4][R30.64] ;  /* 0x000000041e239981 */ /* 0x00016a000c1e1900 */
[----:B0-----:R-:W0:Y:S07]  /*07e0*/  LDC.64 R30, c[0x0][0x3a8] ;  /* 0x0000ea00ff1e7b82 */ /* 0x001e2e0000000a00 */
[----:B------:R-:W-:-:S05]  /*07f0*/  @!P2 IADD3 R12, PT, PT, R0, R12, RZ ;  /* 0x0000000c000ca210 */ /* 0x000fca0007ffe0ff */
[----:B------:R-:W-:-:S05]  /*0800*/  @!P2 IMAD.WIDE.U32 R26, R12, 0x4, R26 ;  /* 0x000000040c1aa825 */ /* 0x000fca00078e001a */
[----:B------:R1:W5:Y:S02]  /*0810*/  @!P2 LDG.E R45, desc[UR4][R26.64] ;  /* 0x000000041a2da981 */ /* 0x000364000c1e1900 */
[----:B-1----:R-:W1:Y:S01]  /*0820*/  LDC.64 R26, c[0x0][0x390] ;  /* 0x0000e400ff1a7b82 */ /* 0x002e620000000a00 */
[----:B0-----:R-:W-:-:S04]  /*0830*/  @!P0 IMAD.WIDE.U32 R30, R47, 0x4, R30 ;  /* 0x000000042f1e8825 */ /* 0x001fc800078e001e */
[----:B------:R-:W-:-:S06]  /*0840*/  HFMA2 R47, -RZ, RZ, 0, 0 ;  /* 0x00000000ff2f7431 */ /* 0x000fcc00000001ff */
[----:B------:R0:W5:Y:S02]  /*0850*/  @!P0 LDG.E R47, desc[UR4][R30.64] ;  /* 0x000000041e2f8981 */ /* 0x000164000c1e1900 */
[----:B0-----:R-:W0:Y:S01]  /*0860*/  LDC.64 R30, c[0x0][0x3a0] ;  /* 0x0000e800ff1e7b82 */ /* 0x001e220000000a00 */
[----:B-1----:R-:W-:-:S05]  /*0870*/  @!P1 IMAD.WIDE.U32 R26, R20, 0x4, R26 ;  /* 0x00000004141a9825 */ /* 0x002fca00078e001a */
[----:B------:R1:W5:Y:S02]  /*0880*/  @!P1 LDG.E R48, desc[UR4][R26.64] ;  /* 0x000000041a309981 */ /* 0x000364000c1e1900 */
[----:B-1----:R-:W1:Y:S01]  /*0890*/  LDC.64 R26, c[0x0][0x3a8] ;  /* 0x0000ea00ff1a7b82 */ /* 0x002e620000000a00 */
[----:B------:R-:W-:-:S05]  /*08a0*/  @!P2 IMAD.WIDE.U32 R24, R12, 0x4, R24 ;  /* 0x000000040c18a825 */ /* 0x000fca00078e0018 */
[----:B------:R0:W5:Y:S02]  /*08b0*/  @!P2 LDG.E R50, desc[UR4][R24.64] ;  /* 0x000000041832a981 */ /* 0x000164000c1e1900 */
[----:B0-----:R-:W-:-:S04]  /*08c0*/  @!P2 IMAD.WIDE.U32 R30, R12, 0x4, R30 ;  /* 0x000000040c1ea825 */ /* 0x001fc800078e001e */
[----:B------:R-:W-:Y:S02]  /*08d0*/  HFMA2 R24, -RZ, RZ, 0, 0 ;  /* 0x00000000ff187431 */ /* 0x000fe400000001ff */
[----:B------:R-:W-:-:S04]  /*08e0*/  @!P1 IMAD.WIDE.U32 R28, R20, 0x4, R28 ;  /* 0x00000004141c9825 */ /* 0x000fc800078e001c */
[----:B-1----:R-:W-:-:S04]  /*08f0*/  @!P2 IMAD.WIDE.U32 R26, R12, 0x4, R26 ;  /* 0x000000040c1aa825 */ /* 0x002fc800078e001a */
[----:B------:R-:W-:Y:S01]  /*0900*/  HFMA2 R12, -RZ, RZ, 0, 0 ;  /* 0x00000000ff0c7431 */ /* 0x000fe200000001ff */
[----:B------:R-:W-:Y:S01]  /*0910*/  MOV R20, RZ ;  /* 0x000000ff00147202 */ /* 0x000fe20000000f00 */
[----:B------:R0:W5:Y:S05]  /*0920*/  @!P2 LDG.E R24, desc[UR4][R26.64] ;  /* 0x000000041a18a981 */ /* 0x00016a000c1e1900 */
[----:B------:R-:W5:Y:S04]  /*0930*/  @!P1 LDG.E R20, desc[UR4][R28.64] ;  /* 0x000000041c149981 */ /* 0x000f68000c1e1900 */
[----:B------:R1:W5:Y:S01]  /*0940*/  @!P2 LDG.E R12, desc[UR4][R30.64] ;  /* 0x000000041e0ca981 */ /* 0x000362000c1e1900 */
[----:B------:R-:W-:Y:S01]  /*0950*/  MOV R51, 0x80000000 ;  /* 0x8000000000337802 */ /* 0x000fe20000000f00 */
[----:B---3--:R-:W-:Y:S01]  /*0960*/  @!P3 FMUL.FTZ R51, R46, -1.4426950216293334961 ;  /* 0xbfb8aa3b2e33b820 */ /* 0x008fe20000410000 */
[----:B------:R-:W-:Y:S01]  /*0970*/  HFMA2 R46, -RZ, RZ, -0.0 , 0 ;  /* 0x80000000ff2e7431 */ /* 0x000fe200000001ff */
[----:B------:R-:W-:Y:S01]  /*0980*/  IADD3 R25, PT, PT, R3, 0x80, RZ ;  /* 0x0000008003197810 */ /* 0x000fe20007ffe0ff */
[----:B------:R-:W-:-:S03]  /*0990*/  @!P4 FMUL.FTZ R46, R34, -1.4426950216293334961 ;  /* 0xbfb8aa3b222ec820 */ /* 0x000fc60000410000 */
[----:B------:R-:W-:-:S13]  /*09a0*/  ISETP.GE.U32.AND P4, PT, R25, R2, PT ;  /* 0x000000021900720c */ /* 0x000fda0003f86070 */
[----:B------:R-:W1:Y:S01]  /*09b0*/  @!P4 MUFU.EX2 R51, R51 ;  /* 0x000000330033c308 */ /* 0x000e620000000800 */
[C---:B------:R-:W-:Y:S02]  /*09c0*/  ISETP.GE.U32.AND P3, PT, R3.reuse, R2, PT ;  /* 0x000000020300720c */ /* 0x040fe40003f66070 */
[----:B0-----:R-:W-:Y:S02]  /*09d0*/  IADD3 R27, PT, PT, R3, 0x100, RZ ;  /* 0x00000100031b7810 */ /* 0x001fe40007ffe0ff */
[----:B------:R-:W-:Y:S01]  /*09e0*/  MOV R34, 0x80000000 ;  /* 0x8000000000227802 */ /* 0x000fe20000000f00 */
[----:B--2---:R-:W-:Y:S01]  /*09f0*/  @!P5 FMUL.FTZ R34, R44, -1.4426950216293334961 ;  /* 0xbfb8aa3b2c22d820 */ /* 0x004fe20000410000 */
[----:B-1----:R-:W-:-:S06]  /*0a00*/  @!P4 FADD.FTZ R31, R51, 1 ;  /* 0x3f800000331fc421 */ /* 0x002fcc0000010000 */
[----:B------:R-:W0:Y:S01]  /*0a10*/  @!P4 MUFU.RCP R31, R31 ;  /* 0x0000001f001fc308 */ /* 0x000e220000001000 */
[----:B------:R-:W-:Y:S01]  /*0a20*/  ISETP.GE.U32.AND P5, PT, R27, R2, PT ;  /* 0x000000021b00720c */ /* 0x000fe20003fa6070 */
[----:B------:R-:W-:Y:S01]  /*0a30*/  HFMA2 R27, -RZ, RZ, -0.0 , 0 ;  /* 0x80000000ff1b7431 */ /* 0x000fe200000001ff */
[----:B------:R-:W-:Y:S01]  /*0a40*/  IADD3 R29, PT, PT, R3, 0x180, RZ ;  /* 0x00000180031d7810 */ /* 0x000fe20007ffe0ff */
[----:B----4-:R-:W-:-:S03]  /*0a50*/  @!P6 FMUL.FTZ R27, R17, -1.4426950216293334961 ;  /* 0xbfb8aa3b111be820 */ /* 0x010fc60000410000 */
[----:B------:R-:W-:Y:S01]  /*0a60*/  ISETP.GE.U32.AND P6, PT, R29, R2, PT ;  /* 0x000000021d00720c */ /* 0x000fe20003fc6070 */
[----:B------:R-:W1:Y:S01]  /*0a70*/  @!P3 MUFU.EX2 R14, R14 ;  /* 0x0000000e000eb308 */ /* 0x000e620000000800 */
[----:B------:R-:W-:Y:S01]  /*0a80*/  MOV R29, 0x80000000 ;  /* 0x80000000001d7802 */ /* 0x000fe20000000f00 */
[----:B-----5:R-:W-:Y:S01]  /*0a90*/  @!P0 FMUL.FTZ R29, R23, -1.4426950216293334961 ;  /* 0xbfb8aa3b171d8820 */ /* 0x020fe20000410000 */
[----:B------:R-:W-:Y:S01]  /*0aa0*/  HFMA2 R23, -RZ, RZ, -0.0 , 0 ;  /* 0x80000000ff177431 */ /* 0x000fe200000001ff */
[----:B------:R-:W-:Y:S01]  /*0ab0*/  IADD3 R51, PT, PT, R3, 0x200, RZ ;  /* 0x0000020003337810 */ /* 0x000fe20007ffe0ff */
[----:B0-----:R-:W-:-:S03]  /*0ac0*/  @!P4 FFMA.FTZ R32, R31, -R32, R32 ;  /* 0x800000201f20c223 */ /* 0x001fc60000010020 */
[----:B------:R-:W-:Y:S02]  /*0ad0*/  ISETP.GE.U32.AND P0, PT, R51, R2, PT ;  /* 0x000000023300720c */ /* 0x000fe40003f06070 */
[C---:B------:R-:W-:Y:S01]  /*0ae0*/  IADD3 R53, PT, PT, R3.reuse, 0x280, RZ ;  /* 0x0000028003357810 */ /* 0x040fe20007ffe0ff */
[----:B------:R-:W-:Y:S01]  /*0af0*/  @!P4 FMUL.FTZ R32, R32, R15 ;  /* 0x0000000f2020c220 */ /* 0x000fe20000410000 */
[C---:B------:R-:W-:Y:S02]  /*0b00*/  IADD3 R51, PT, PT, R3.reuse, 0x300, RZ ;  /* 0x0000030003337810 */ /* 0x040fe40007ffe0ff */
[----:B------:R-:W-:Y:S01]  /*0b10*/  IADD3 R15, PT, PT, R3, 0x380, RZ ;  /* 0x00000380030f7810 */ /* 0x000fe20007ffe0ff */
[----:B------:R-:W-:-:S03]  /*0b20*/  @!P4 FFMA.FTZ R4, R31, R43, R32 ;  /* 0x0000002b1f04c223 */ /* 0x000fc60000010020 */
[----:B------:R-:W-:Y:S01]  /*0b30*/  ISETP.GE.U32.AND P4, PT, R15, R2, PT ;  /* 0x000000020f00720c */ /* 0x000fe20003f86070 */
[----:B-1----:R-:W-:Y:S01]  /*0b40*/  @!P3 FADD.FTZ R26, R14, 1 ;  /* 0x3f8000000e1ab421 */ /* 0x002fe20000010000 */
[----:B------:R-:W0:Y:S01]  /*0b50*/  @!P5 MUFU.EX2 R46, R46 ;  /* 0x0000002e002ed308 */ /* 0x000e220000000800 */
[----:B------:R-:W1:Y:S07]  /*0b60*/  @!P3 LDC.64 R14, c[0x0][0x388] ;  /* 0x0000e200ff0ebb82 */ /* 0x000e6e0000000a00 */
[----:B------:R-:W2:Y:S08]  /*0b70*/  @!P6 MUFU.EX2 R34, R34 ;  /* 0x000000220022e308 */ /* 0x000eb00000000800 */
[----:B------:R-:W3:Y:S08]  /*0b80*/  @!P3 MUFU.RCP R26, R26 ;  /* 0x0000001a001ab308 */ /* 0x000ef00000001000 */
[----:B------:R-:W4:Y:S01]  /*0b90*/  @!P0 MUFU.EX2 R27, R27 ;  /* 0x0000001b001b8308 */ /* 0x000f220000000800 */
[----:B0-----:R-:W-:Y:S01]  /*0ba0*/  @!P5 FADD.FTZ R17, R46, 1 ;  /* 0x3f8000002e11d421 */ /* 0x001fe20000010000 */
[----:B--2---:R-:W-:-:S06]  /*0bb0*/  @!P6 FADD.FTZ R28, R34, 1 ;  /* 0x3f800000221ce421 */ /* 0x004fcc0000010000 */
[----:B------:R-:W0:Y:S01]  /*0bc0*/  @!P5 MUFU.RCP R17, R17 ;  /* 0x000000110011d308 */ /* 0x000e220000001000 */
[----:B---3--:R-:W-:-:S07]  /*0bd0*/  @!P3 FFMA.FTZ R44, R26, -R11, R11 ;  /* 0x8000000b1a2cb223 */ /* 0x008fce000001000b */
[----:B------:R-:W2:Y:S01]  /*0be0*/  @!P6 MUFU.RCP R28, R28 ;  /* 0x0000001c001ce308 */ /* 0x000ea20000001000 */
[----:B----4-:R-:W-:Y:S01]  /*0bf0*/  @!P0 FADD.FTZ R30, R27, 1 ;  /* 0x3f8000001b1e8421 */ /* 0x010fe20000010000 */
[----:B------:R-:W-:-:S06]  /*0c00*/  @!P3 FMUL.FTZ R13, R44, R13 ;  /* 0x0000000d2c0db220 */ /* 0x000fcc0000410000 */
[----:B------:R-:W-:Y:S01]  /*0c10*/  @!P0 MUFU.RCP R30, R30 ;  /* 0x0000001e001e8308 */ /* 0x000fe20000001000 */
[----:B------:R-:W-:Y:S01]  /*0c20*/  @!P3 FFMA.FTZ R40, R26, R42, R13 ;  /* 0x0000002a1a28b223 */ /* 0x000fe2000001000d */
[----:B0-----:R-:W-:Y:S01]  /*0c30*/  @!P5 FFMA.FTZ R13, R17, -R22, R22 ;  /* 0x80000016110dd223 */ /* 0x001fe20000010016 */
[----:B--2---:R-:W-:-:S03]  /*0c40*/  @!P6 FFMA.FTZ R22, R28, -R41, R41 ;  /* 0x800000291c16e223 */ /* 0x004fc60000010029 */
[----:B------:R-:W-:Y:S01]  /*0c50*/  @!P5 FMUL.FTZ R38, R13, R38 ;  /* 0x000000260d26d220 */ /* 0x000fe20000410000 */
[----:B------:R-:W-:Y:S01]  /*0c60*/  @!P6 FMUL.FTZ R39, R22, R39 ;  /* 0x000000271627e220 */ /* 0x000fe20000410000 */
[----:B------:R-:W-:Y:S01]  /*0c70*/  @!P1 FMUL.FTZ R23, R35, -1.4426950216293334961 ;  /* 0xbfb8aa3b23179820 */ /* 0x000fe20000410000 */
[----:B------:R-:W-:Y:S02]  /*0c80*/  MOV R35, 0x80000000 ;  /* 0x8000000000237802 */ /* 0x000fe40000000f00 */
[-C--:B------:R-:W-:Y:S01]  /*0c90*/  ISETP.GE.U32.AND P1, PT, R53, R2.reuse, PT ;  /* 0x000000023500720c */ /* 0x080fe20003f26070 */
[----:B------:R-:W-:Y:S01]  /*0ca0*/  @!P2 FMUL.FTZ R35, R45, -1.4426950216293334961 ;  /* 0xbfb8aa3b2d23a820 */ /* 0x000fe20000410000 */
[----:B------:R-:W-:-:S11]  /*0cb0*/  ISETP.GE.U32.AND P2, PT, R51, R2, PT ;  /* 0x000000023300720c */ /* 0x000fd60003f46070 */
[----:B------:R-:W0:Y:S08]  /*0cc0*/  @!P1 MUFU.EX2 R29, R29 ;  /* 0x0000001d001d9308 */ /* 0x000e300000000800 */
[----:B------:R-:W2:Y:S08]  /*0cd0*/  @!P4 MUFU.EX2 R35, R35 ;  /* 0x000000230023c308 */ /* 0x000eb00000000800 */
[----:B------:R-:W3:Y:S01]  /*0ce0*/  @!P2 MUFU.EX2 R23, R23 ;  /* 0x000000170017a308 */ /* 0x000ee20000000800 */
[----:B0-----:R-:W-:Y:S01]  /*0cf0*/  @!P1 FADD.FTZ R32, R29, 1 ;  /* 0x3f8000001d209421 */ /* 0x001fe20000010000 */
[----:B--2---:R-:W-:-:S06]  /*0d00*/  @!P4 FADD.FTZ R11, R35, 1 ;  /* 0x3f800000230bc421 */ /* 0x004fcc0000010000 */
[----:B------:R-:W0:Y:S01]  /*0d10*/  @!P1 MUFU.RCP R32, R32 ;  /* 0x0000002000209308 */ /* 0x000e220000001000 */
[----:B---3--:R-:W-:Y:S01]  /*0d20*/  @!P2 FADD.FTZ R34, R23, 1 ;  /* 0x3f8000001722a421 */ /* 0x008fe20000010000 */
[----:B------:R-:W-:-:S06]  /*0d30*/  @!P3 IADD3 R23, PT, PT, R0, R3, RZ ;  /* 0x000000030017b210 */ /* 0x000fcc0007ffe0ff */
[----:B------:R-:W-:Y:S01]  /*0d40*/  @!P4 MUFU.RCP R11, R11 ;  /* 0x0000000b000bc308 */ /* 0x000fe20000001000 */
[----:B------:R-:W-:Y:S01]  /*0d50*/  @!P3 MOV R3, R25 ;  /* 0x000000190003b202 */ /* 0x000fe20000000f00 */
[----:B-1----:R-:W-:-:S06]  /*0d60*/  @!P3 IMAD.WIDE.U32 R14, R23, 0x4, R14 ;  /* 0x00000004170eb825 */ /* 0x002fcc00078e000e */
[----:B------:R-:W1:Y:S01]  /*0d70*/  @!P2 MUFU.RCP R34, R34 ;  /* 0x000000220022a308 */ /* 0x000e620000001000 */
[----:B------:R2:W-:Y:S01]  /*0d80*/  @!P3 STG.E desc[UR4][R14.64], R40 ;  /* 0x000000280e00b986 */ /* 0x0005e2000c101904 */
[----:B------:R-:W-:Y:S01]  /*0d90*/  ISETP.GE.U32.AND P3, PT, R3, R2, PT ;  /* 0x000000020300720c */ /* 0x000fe20003f66070 */
[----:B------:R-:W-:Y:S01]  /*0da0*/  @!P0 FFMA.FTZ R22, R30, -R37, R37 ;  /* 0x800000251e168223 */ /* 0x000fe20000010025 */
[----:B0-----:R-:W-:Y:S01]  /*0db0*/  @!P1 FFMA.FTZ R26, R32, -R47, R47 ;  /* 0x8000002f201a9223 */ /* 0x001fe2000001002f */
[----:B------:R-:W-:Y:S04]  /*0dc0*/  BSSY.RECONVERGENT B0, `(.L_x_4167) ;  /* 0x0000038000007945 */ /* 0x000fe80003800200 */
[----:B------:R-:W-:Y:S01]  /*0dd0*/  BSSY.RELIABLE B1, `(.L_x_4168) ;  /* 0x0000030000017945 */ /* 0x000fe20003800100 */
[----:B------:R-:W-:Y:S01]  /*0de0*/  @!P0 FMUL.FTZ R21, R22, R21 ;  /* 0x0000001516158220 */ /* 0x000fe20000410000 */
[----:B------:R-:W-:Y:S01]  /*0df0*/  @!P1 FMUL.FTZ R19, R26, R19 ;  /* 0x000000131a139220 */ /* 0x000fe20000410000 */
[----:B------:R-:W-:Y:S01]  /*0e00*/  @!P5 FFMA.FTZ R5, R17, R36, R38 ;  /* 0x000000241105d223 */ /* 0x000fe20000010026 */
[----:B-1----:R-:W-:-:S04]  /*0e10*/  @!P2 FFMA.FTZ R49, R34, -R49, R49 ;  /* 0x800000312231a223 */ /* 0x002fc80000010031 */
[----:B------:R-:W-:Y:S01]  /*0e20*/  @!P2 FMUL.FTZ R49, R49, R48 ;  /* 0x000000303131a220 */ /* 0x000fe20000410000 */
[----:B------:R-:W-:Y:S01]  /*0e30*/  @!P6 FFMA.FTZ R6, R28, R33, R39 ;  /* 0x000000211c06e223 */ /* 0x000fe20000010027 */
[----:B------:R-:W-:Y:S01]  /*0e40*/  @!P0 FFMA.FTZ R7, R30, R18, R21 ;  /* 0x000000121e078223 */ /* 0x000fe20000010015 */
[----:B------:R-:W-:Y:S01]  /*0e50*/  @!P1 FFMA.FTZ R8, R32, R16, R19 ;  /* 0x0000001020089223 */ /* 0x000fe20000010013 */
[----:B------:R-:W-:-:S04]  /*0e60*/  @!P4 FFMA.FTZ R13, R11, -R24, R24 ;  /* 0x800000180b0dc223 */ /* 0x000fc80000010018 */
[----:B------:R-:W-:Y:S01]  /*0e70*/  @!P4 FMUL.FTZ R50, R13, R50 ;  /* 0x000000320d32c220 */ /* 0x000fe20000410000 */
[----:B------:R-:W-:-:S03]  /*0e80*/  @!P2 FFMA.FTZ R9, R34, R20, R49 ;  /* 0x000000142209a223 */ /* 0x000fc60000010031 */
[----:B------:R-:W-:Y:S01]  /*0e90*/  @!P4 FFMA.FTZ R10, R11, R12, R50 ;  /* 0x0000000c0b0ac223 */ /* 0x000fe20000010032 */
[----:B--2---:R-:W-:Y:S06]  /*0ea0*/  @P3 BRA `(.L_x_4169) ;  /* 0x0000000000303947 */ /* 0x004fec0003800000 */
[----:B------:R-:W0:Y:S01]  /*0eb0*/  LDC.64 R12, c[0x0][0x388] ;  /* 0x0000e200ff0c7b82 */ /* 0x000e220000000a00 */
[----:B------:R-:W-:Y:S02]  /*0ec0*/  IADD3 R11, PT, PT, R0, R3, RZ ;  /* 0x00000003000b7210 */ /* 0x000fe40007ffe0ff */
[----:B------:R-:W-:-:S04]  /*0ed0*/  IADD3 R3, PT, PT, R3, 0x80, RZ ;  /* 0x0000008003037810 */ /* 0x000fc80007ffe0ff */
[----:B------:R-:W-:Y:S01]  /*0ee0*/  ISETP.GE.U32.AND P0, PT, R3, R2, PT ;  /* 0x000000020300720c */ /* 0x000fe20003f06070 */
[----:B0-----:R-:W-:-:S05]  /*0ef0*/  IMAD.WIDE.U32 R12, R11, 0x4, R12 ;  /* 0x000000040b0c7825 */ /* 0x001fca00078e000c */
[----:B------:R0:W-:Y:S07]  /*0f00*/  STG.E desc[UR4][R12.64], R4 ;  /* 0x000000040c007986 */ /* 0x0001ee000c101904 */
[----:B------:R-:W-:Y:S05]  /*0f10*/  @P0 BRA `(.L_x_4170) ;  /* 0x0000000000300947 */ /* 0x000fea0003800000 */
[----:B0-----:R-:W0:Y:S01]  /*0f20*/  LDC.64 R12, c[0x0][0x388] ;  /* 0x0000e200ff0c7b82 */ /* 0x001e220000000a00 */
[----:B------:R-:W-:Y:S02]  /*0f30*/  IADD3 R11, PT, PT, R0, R3, RZ ;  /* 0x00000003000b7210 */ /* 0x000fe40007ffe0ff */
[----:B------:R-:W-:-:S03]  /*0f40*/  IADD3 R3, PT, PT, R3, 0x80, RZ ;  /* 0x0000008003037810 */ /* 0x000fc60007ffe0ff */
[----:B0-----:R-:W-:-:S05]  /*0f50*/  IMAD.WIDE.U32 R12, R11, 0x4, R12 ;  /* 0x000000040b0c7825 */ /* 0x001fca00078e000c */
[----:B------:R0:W-:Y:S02]  /*0f60*/  STG.E desc[UR4][R12.64], R5 ;  /* 0x000000050c007986 */ /* 0x0001e4000c101904 */
.L_x_4169:
[----:B------:R-:W-:-:S13]  /*0f70*/  ISETP.GE.U32.AND P0, PT, R3, R2, PT ;  /* 0x000000020300720c */ /* 0x000fda0003f06070 */
[----:B------:R-:W-:Y:S05]  /*0f80*/  @P0 BRA `(.L_x_4171) ;  /* 0x0000000000300947 */ /* 0x000fea0003800000 */
[----:B0-----:R-:W0:Y:S01]  /*0f90*/  LDC.64 R4, c[0x0][0x388] ;  /* 0x0000e200ff047b82 */ /* 0x001e220000000a00 */
[----:B------:R-:W-:Y:S02]  /*0fa0*/  IADD3 R11, PT, PT, R0, R3, RZ ;  /* 0x00000003000b7210 */ /* 0x000fe40007ffe0ff */
[----:B------:R-:W-:-:S03]  /*0fb0*/  IADD3 R3, PT, PT, R3, 0x80, RZ ;  /* 0x0000008003037810 */ /* 0x000fc60007ffe0ff */
[----:B0-----:R-:W-:-:S05]  /*0fc0*/  IMAD.WIDE.U32 R4, R11, 0x4, R4 ;  /* 0x000000040b047825 */ /* 0x001fca00078e0004 */
[----:B------:R1:W-:Y:S02]  /*0fd0*/  STG.E desc[UR4][R4.64], R6 ;  /* 0x0000000604007986 */ /* 0x0003e4000c101904 */
.L_x_4170:
[----:B------:R-:W-:-:S13]  /*0fe0*/  ISETP.GE.U32.AND P0, PT, R3, R2, PT ;  /* 0x000000020300720c */ /* 0x000fda0003f06070 */
[----:B------:R-:W-:Y:S05]  /*0ff0*/  @P0 BRA `(.L_x_4172) ;  /* 0x0000000000340947 */ /* 0x000fea0003800000 */
[----:B01----:R-:W0:Y:S01]  /*1000*/  LDC.64 R4, c[0x0][0x388] ;  /* 0x0000e200ff047b82 */ /* 0x003e220000000a00 */
[----:B------:R-:W-:Y:S02]  /*1010*/  IADD3 R11, PT, PT, R0, R3, RZ ;  /* 0x00000003000b7210 */ /* 0x000fe40007ffe0ff */
[----:B------:R-:W-:-:S03]  /*1020*/  IADD3 R3, PT, PT, R3, 0x80, RZ ;  /* 0x0000008003037810 */ /* 0x000fc60007ffe0ff */
[----:B0-----:R-:W-:-:S05]  /*1030*/  IMAD.WIDE.U32 R4, R11, 0x4, R4 ;  /* 0x000000040b047825 */ /* 0x001fca00078e0004 */
[----:B------:R1:W-:Y:S02]  /*1040*/  STG.E desc[UR4][R4.64], R7 ;  /* 0x0000000704007986 */ /* 0x0003e4000c101904 */
.L_x_4171:
[----:B------:R-:W-:-:S13]  /*1050*/  ISETP.GE.U32.AND P0, PT, R3, R2, PT ;  /* 0x000000020300720c */ /* 0x000fda0003f06070 */
[----:B------:R-:W-:Y:S05]  /*1060*/  @P0 BREAK.RELIABLE B1 ;  /* 0x0000000000010942 */ /* 0x000fea0003800100 */
[----:B------:R-:W-:Y:S05]  /*1070*/  @P0 BRA `(.L_x_4173) ;  /* 0x0000000000300947 */ /* 0x000fea0003800000 */
[----:B01----:R-:W0:Y:S01]  /*1080*/  LDC.64 R4, c[0x0][0x388] ;  /* 0x0000e200ff047b82 */ /* 0x003e220000000a00 */
[----:B------:R-:W-:Y:S02]  /*1090*/  IADD3 R7, PT, PT, R0, R3, RZ ;  /* 0x0000000300077210 */ /* 0x000fe40007ffe0ff */
[----:B------:R-:W-:-:S03]  /*10a0*/  IADD3 R3, PT, PT, R3, 0x80, RZ ;  /* 0x0000008003037810 */ /* 0x000fc60007ffe0ff */
[----:B0-----:R-:W-:-:S05]  /*10b0*/  IMAD.WIDE.U32 R4, R7, 0x4, R4 ;  /* 0x0000000407047825 */ /* 0x001fca00078e0004 */
[----:B------:R2:W-:Y:S02]  /*10c0*/  STG.E desc[UR4][R4.64], R8 ;  /* 0x0000000804007986 */ /* 0x0005e4000c101904 */
.L_x_4172:
[----:B------:R-:W-:Y:S05]  /*10d0*/  BSYNC.RELIABLE B1 ;  /* 0x0000000000017941 */ /* 0x000fea0003800100 */
.L_x_4168:
[----:B------:R-:W-:-:S13]  /*10e0*/  ISETP.GE.U32.AND P0, PT, R3, R2, PT ;  /* 0x000000020300720c */ /* 0x000fda0003f06070 */
[----:B012---:R-:W0:Y:S01]  /*10f0*/  @!P0 LDC.64 R4, c[0x0][0x388] ;  /* 0x0000e200ff048b82 */ /* 0x007e220000000a00 */
[----:B------:R-:W-:Y:S02]  /*1100*/  @!P0 IADD3 R7, PT, PT, R0, R3, RZ ;  /* 0x0000000300078210 */ /* 0x000fe40007ffe0ff */
[----:B------:R-:W-:-:S03]  /*1110*/  @!P0 IADD3 R3, PT, PT, R3, 0x80, RZ ;  /* 0x0000008003038810 */ /* 0x000fc60007ffe0ff */
[----:B0-----:R-:W-:-:S05]  /*1120*/  @!P0 IMAD.WIDE.U32 R4, R7, 0x4, R4 ;  /* 0x0000000407048825 */ /* 0x001fca00078e0004 */
[----:B------:R2:W-:Y:S02]  /*1130*/  @!P0 STG.E desc[UR4][R4.64], R9 ;  /* 0x0000000904008986 */ /* 0x0005e4000c101904 */
.L_x_4173:
[----:B------:R-:W-:Y:S05]  /*1140*/  BSYNC.RECONVERGENT B0 ;  /* 0x0000000000007941 */ /* 0x000fea0003800200 */
.L_x_4167:
[----:B------:R-:W-:Y:S05]  /*1150*/  WARPSYNC.ALL ;  /* 0x0000000000007948 */ /* 0x000fea0003800000 */
[----:B------:R-:W-:-:S13]  /*1160*/  ISETP.GE.U32.AND P0, PT, R3, R2, PT ;  /* 0x000000020300720c */ /* 0x000fda0003f06070 */
[----:B------:R-:W-:Y:S05]  /*1170*/  @P0 EXIT ;  /* 0x000000000000094d */ /* 0x000fea0003800000 */
[----:B012---:R-:W0:Y:S01]  /*1180*/  LDC.64 R4, c[0x0][0x388] ;  /* 0x0000e200ff047b82 */ /* 0x007e220000000a00 */
[----:B------:R-:W-:-:S05]  /*1190*/  IADD3 R3, PT, PT, R0, R3, RZ ;  /* 0x0000000300037210 */ /* 0x000fca0007ffe0ff */
[----:B0-----:R-:W-:-:S05]  /*11a0*/  IMAD.WIDE.U32 R2, R3, 0x4, R4 ;  /* 0x0000000403027825 */ /* 0x001fca00078e0004 */
[----:B------:R-:W-:Y:S01]  /*11b0*/  STG.E desc[UR4][R2.64], R10 ;  /* 0x0000000a02007986 */ /* 0x000fe2000c101904 */
[----:B------:R-:W-:Y:S05]  /*11c0*/  EXIT ;  /* 0x000000000000794d */ /* 0x000fea0003800000 */
.L_x_4166:
[----:B------:R-:W0:Y:S01]  /*11d0*/  S2R R26, SR_TID.X ;  /* 0x00000000001a7919 */ /* 0x000e220000002100 */
[----:B------:R-:W1:Y:S08]  /*11e0*/  LDC.64 R2, c[0x0][0x398] ;  /* 0x0000e600ff027b82 */ /* 0x000e700000000a00 */
[----:B------:R-:W2:Y:S08]  /*11f0*/  LDC.64 R6, c[0x0][0x3a8] ;  /* 0x0000ea00ff067b82 */ /* 0x000eb00000000a00 */
[----:B------:R-:W3:Y:S01]  /*1200*/  LDC.64 R8, c[0x0][0x3a0] ;  /* 0x0000e800ff087b82 */ /* 0x000ee20000000a00 */
[----:B-1----:R-:W-:-:S04]  /*1210*/  IMAD.WIDE.U32 R2, R0, 0x4, R2 ;  /* 0x0000000400027825 */ /* 0x002fc800078e0002 */
[----:B0-----:R-:W-:-:S03]  /*1220*/  IMAD.WIDE.U32 R4, R26, 0x8, R2 ;  /* 0x000000081a047825 */ /* 0x001fc600078e0002 */
[----:B------:R-:W0:Y:S02]  /*1230*/  LDC.64 R2, c[0x0][0x390] ;  /* 0x0000e400ff027b82 */ /* 0x000e240000000a00 */
[----:B------:R-:W4:Y:S04]  /*1240*/  LDG.E.64 R32, desc[UR4][R4.64] ;  /* 0x0000000404207981 */ /* 0x000f28000c1e1b00 */
[----:B------:R-:W5:Y:S04]  /*1250*/  LDG.E.64 R30, desc[UR4][R4.64+0x400] ;  /* 0x00040004041e7981 */ /* 0x000f68000c1e1b00 */
[----:B------:R-:W5:Y:S04]  /*1260*/  LDG.E.64 R28, desc[UR4][R4.64+0x800] ;  /* 0x00080004041c7981 */ /* 0x000f68000c1e1b00 */
[----:B------:R-:W5:Y:S01]  /*1270*/  LDG.E.64 R34, desc[UR4][R4.64+0xc00] ;  /* 0x000c000404227981 */ /* 0x000f62000c1e1b00 */
[----:B--2---:R-:W-:-:S04]  /*1280*/  IMAD.WIDE.U32 R6, R0, 0x4, R6 ;  /* 0x0000000400067825 */ /* 0x004fc800078e0006 */
[----:B------:R-:W-:-:S04]  /*1290*/  IMAD.WIDE.U32 R40, R26, 0x8, R6 ;  /* 0x000000081a287825 */ /* 0x000fc800078e0006 */
[C---:B0-----:R-:W-:Y:S01]  /*12a0*/  IMAD.WIDE.U32 R2, R0.reuse, 0x4, R2 ;  /* 0x0000000400027825 */ /* 0x041fe200078e0002 */
[----:B------:R-:W2:Y:S03]  /*12b0*/  LDG.E.64 R18, desc[UR4][R40.64] ;  /* 0x0000000428127981 */ /* 0x000ea6000c1e1b00 */
[----:B---3--:R-:W-:Y:S01]  /*12c0*/  IMAD.WIDE.U32 R6, R0, 0x4, R8 ;  /* 0x0000000400067825 */ /* 0x008fe200078e0008 */
[----:B------:R-:W3:Y:S03]  /*12d0*/  LDG.E.64 R16, desc[UR4][R40.64+0x400] ;  /* 0x0004000428107981 */ /* 0x000ee6000c1e1b00 */
[C---:B------:R-:W-:Y:S01]  /*12e0*/  IMAD.WIDE.U32 R36, R26.reuse, 0x8, R2 ;  /* 0x000000081a247825 */ /* 0x040fe200078e0002 */
[----:B------:R-:W3:Y:S04]  /*12f0*/  LDG.E.64 R4, desc[UR4][R40.64+0x800] ;  /* 0x0008000428047981 */ /* 0x000ee8000c1e1b00 */
[----:B------:R-:W3:Y:S01]  /*1300*/  LDG.E.64 R2, desc[UR4][R40.64+0xc00] ;  /* 0x000c000428027981 */ /* 0x000ee2000c1e1b00 */
[----:B------:R-:W-:-:S03]  /*1310*/  IMAD.WIDE.U32 R38, R26, 0x8, R6 ;  /* 0x000000081a267825 */ /* 0x000fc600078e0006 */
[----:B------:R-:W3:Y:S04]  /*1320*/  LDG.E.64 R24, desc[UR4][R36.64] ;  /* 0x0000000424187981 */ /* 0x000ee8000c1e1b00 */
[----:B------:R-:W3:Y:S04]  /*1330*/  LDG.E.64 R22, desc[UR4][R36.64+0x400] ;  /* 0x0004000424167981 */ /* 0x000ee8000c1e1b00 */
[----:B------:R-:W3:Y:S04]  /*1340*/  LDG.E.64 R12, desc[UR4][R36.64+0x800] ;  /* 0x00080004240c7981 */ /* 0x000ee8000c1e1b00 */
[----:B------:R0:W3:Y:S04]  /*1350*/  LDG.E.64 R10, desc[UR4][R36.64+0xc00] ;  /* 0x000c0004240a7981 */ /* 0x0000e8000c1e1b00 */
[----:B------:R-:W3:Y:S04]  /*1360*/  LDG.E.64 R20, desc[UR4][R38.64] ;  /* 0x0000000426147981 */ /* 0x000ee8000c1e1b00 */
[----:B------:R-:W3:Y:S04]  /*1370*/  LDG.E.64 R14, desc[UR4][R38.64+0x400] ;  /* 0x00040004260e7981 */ /* 0x000ee8000c1e1b00 */
[----:B------:R-:W3:Y:S04]  /*1380*/  LDG.E.64 R8, desc[UR4][R38.64+0x800] ;  /* 0x0008000426087981 */ /* 0x000ee8000c1e1b00 */
[----:B------:R1:W3:Y:S01]  /*1390*/  LDG.E.64 R6, desc[UR4][R38.64+0xc00] ;  /* 0x000c000426067981 */ /* 0x0002e2000c1e1b00 */
[----:B----4-:R-:W-:Y:S01]  /*13a0*/  FMUL.FTZ R32, R32, -1.4426950216293334961 ;  /* 0xbfb8aa3b20207820 */ /* 0x010fe20000410000 */
[----:B-----5:R-:W-:Y:S01]  /*13b0*/  FMUL.FTZ R31, R31, -1.4426950216293334961 ;  /* 0xbfb8aa3b1f1f7820 */ /* 0x020fe20000410000 */
[----:B------:R-:W-:Y:S01]  /*13c0*/  FMUL.FTZ R28, R28, -1.4426950216293334961 ;  /* 0xbfb8aa3b1c1c7820 */ /* 0x000fe20000410000 */
[----:B------:R-:W-:-:S03]  /*13d0*/  FMUL.FTZ R29, R29, -1.4426950216293334961 ;  /* 0xbfb8aa3b1d1d7820 */ /* 0x000fc60000410000 */
[----:B------:R-:W4:Y:S01]  /*13e0*/  MUFU.EX2 R32, R32 ;  /* 0x0000002000207308 */ /* 0x000f220000000800 */
[----:B------:R-:W-:Y:S01]  /*13f0*/  FMUL.FTZ R30, R30, -1.4426950216293334961 ;  /* 0xbfb8aa3b1e1e7820 */ /* 0x000fe20000410000 */
[----:B------:R-:W-:Y:S01]  /*1400*/  FMUL.FTZ R33, R33, -1.4426950216293334961 ;  /* 0xbfb8aa3b21217820 */ /* 0x000fe20000410000 */
[----:B0-----:R-:W-:Y:S01]  /*1410*/  FMUL.FTZ R37, R34, -1.4426950216293334961 ;  /* 0xbfb8aa3b22257820 */ /* 0x001fe20000410000 */
[----:B-1----:R-:W-:-:S04]  /*1420*/  FMUL.FTZ R38, R35, -1.4426950216293334961 ;  /* 0xbfb8aa3b23267820 */ /* 0x002fc80000410000 */
[----:B------:R-:W0:Y:S08]  /*1430*/  MUFU.EX2 R31, R31 ;  /* 0x0000001f001f7308 */ /* 0x000e300000000800 */
[----:B------:R-:W1:Y:S08]  /*1440*/  MUFU.EX2 R28, R28 ;  /* 0x0000001c001c7308 */ /* 0x000e700000000800 */
[----:B------:R-:W5:Y:S08]  /*1450*/  MUFU.EX2 R29, R29 ;  /* 0x0000001d001d7308 */ /* 0x000f700000000800 */
[----:B------:R4:W2:Y:S08]  /*1460*/  MUFU.EX2 R27, R33 ;  /* 0x00000021001b7308 */ /* 0x0008b00000000800 */
[----:B------:R-:W2:Y:S08]  /*1470*/  MUFU.EX2 R30, R30 ;  /* 0x0000001e001e7308 */ /* 0x000eb00000000800 */
[----:B------:R-:W2:Y:S08]  /*1480*/  MUFU.EX2 R37, R37 ;  /* 0x0000002500257308 */ /* 0x000eb00000000800 */
[----:B------:R2:W3:Y:S01]  /*1490*/  MUFU.EX2 R39, R38 ;  /* 0x0000002600277308 */ /* 0x0004e20000000800 */
[----:B----4-:R-:W-:Y:S01]  /*14a0*/  FADD.FTZ R33, R32, 1 ;  /* 0x3f80000020217421 */ /* 0x010fe20000010000 */
[----:B0-----:R-:W-:Y:S01]  /*14b0*/  FADD.FTZ R36, R31, 1 ;  /* 0x3f8000001f247421 */ /* 0x001fe20000010000 */
[----:B-1----:R-:W-:Y:S01]  /*14c0*/  FADD.FTZ R31, R28, 1 ;  /* 0x3f8000001c1f7421 */ /* 0x002fe20000010000 */
[----:B-----5:R-:W-:-:S02]  /*14d0*/  FADD.FTZ R32, R29, 1 ;  /* 0x3f8000001d207421 */ /* 0x020fc40000010000 */
[----:B------:R-:W0:Y:S01]  /*14e0*/  LDC.64 R28, c[0x0][0x388] ;  /* 0x0000e200ff1c7b82 */ /* 0x000e220000000a00 */
[----:B--2---:R-:W-:Y:S01]  /*14f0*/  FADD.FTZ R27, R27, 1 ;  /* 0x3f8000001b1b7421 */ /* 0x004fe20000010000 */
[----:B------:R-:W-:Y:S01]  /*1500*/  FADD.FTZ R30, R30, 1 ;  /* 0x3f8000001e1e7421 */ /* 0x000fe20000010000 */
[----:B------:R-:W-:Y:S01]  /*1510*/  FADD.FTZ R38, R37, 1 ;  /* 0x3f80000025267421 */ /* 0x000fe20000010000 */
[----:B------:R-:W1:Y:S01]  /*1520*/  MUFU.RCP R33, R33 ;  /* 0x0000002100217308 */ /* 0x000e620000001000 */
[----:B---3--:R-:W-:-:S07]  /*1530*/  FADD.FTZ R39, R39, 1 ;  /* 0x3f80000027277421 */ /* 0x008fce0000010000 */
[----:B------:R-:W2:Y:S08]  /*1540*/  MUFU.RCP R34, R27 ;  /* 0x0000001b00227308 */ /* 0x000eb00000001000 */
[----:B------:R-:W3:Y:S08]  /*1550*/  MUFU.RCP R35, R30 ;  /* 0x0000001e00237308 */ /* 0x000ef00000001000 */
[----:B------:R-:W4:Y:S08]  /*1560*/  MUFU.RCP R32, R32 ;  /* 0x0000002000207308 */ /* 0x000f300000001000 */
[----:B------:R-:W5:Y:S08]  /*1570*/  MUFU.RCP R36, R36 ;  /* 0x0000002400247308 */ /* 0x000f700000001000 */
[----:B------:R-:W5:Y:S08]  /*1580*/  MUFU.RCP R27, R38 ;  /* 0x00000026001b7308 */ /* 0x000f700000001000 */
[----:B------:R-:W5:Y:S08]  /*1590*/  MUFU.RCP R31, R31 ;  /* 0x0000001f001f7308 */ /* 0x000f700000001000 */
[----:B------:R-:W5:Y:S01]  /*15a0*/  MUFU.RCP R30, R39 ;  /* 0x00000027001e7308 */ /* 0x000f620000001000 */
[----:B-1----:R-:W-:Y:S01]  /*15b0*/  FFMA.FTZ R37, -R18, R33, R18 ;  /* 0x0000002112257223 */ /* 0x002fe20000010112 */
[----:B--2---:R-:W-:Y:S01]  /*15c0*/  FFMA.FTZ R18, -R19, R34, R19 ;  /* 0x0000002213127223 */ /* 0x004fe20000010113 */
[----:B0-----:R-:W-:-:S04]  /*15d0*/  IMAD.WIDE.U32 R28, R0, 0x4, R28 ;  /* 0x00000004001c7825 */ /* 0x001fc800078e001c */
[----:B---3--:R-:W-:Y:S01]  /*15e0*/  FFMA.FTZ R19, -R16, R35, R16 ;  /* 0x0000002310137223 */ /* 0x008fe20000010110 */
[----:B----4-:R-:W-:Y:S01]  /*15f0*/  FFMA.FTZ R0, -R5, R32, R5 ;  /* 0x0000002005007223 */ /* 0x010fe20000010105 */
[----:B-----5:R-:W-:Y:S01]  /*1600*/  FFMA.FTZ R16, -R17, R36, R17 ;  /* 0x0000002411107223 */ /* 0x020fe20000010111 */
[----:B------:R-:W-:Y:S01]  /*1610*/  FFMA.FTZ R5, -R2, R27, R2 ;  /* 0x0000001b02057223 */ /* 0x000fe20000010102 */
[----:B------:R-:W-:Y:S01]  /*1620*/  FFMA.FTZ R17, -R4, R31, R4 ;  /* 0x0000001f04117223 */ /* 0x000fe20000010104 */
[----:B------:R-:W-:Y:S01]  /*1630*/  FMUL.FTZ R37, R24, R37 ;  /* 0x0000002518257220 */ /* 0x000fe20000410000 */
[----:B------:R-:W-:Y:S01]  /*1640*/  FMUL.FTZ R18, R25, R18 ;  /* 0x0000001219127220 */ /* 0x000fe20000410000 */
[----:B------:R-:W-:Y:S01]  /*1650*/  FMUL.FTZ R19, R22, R19 ;  /* 0x0000001316137220 */ /* 0x000fe20000410000 */
[----:B------:R-:W-:Y:S01]  /*1660*/  FMUL.FTZ R16, R23, R16 ;  /* 0x0000001017107220 */ /* 0x000fe20000410000 */
[----:B------:R-:W-:Y:S01]  /*1670*/  FFMA.FTZ R2, -R3, R30, R3 ;  /* 0x0000001e03027223 */ /* 0x000fe20000010103 */
[----:B------:R-:W-:Y:S01]  /*1680*/  FMUL.FTZ R17, R12, R17 ;  /* 0x000000110c117220 */ /* 0x000fe20000410000 */
[----:B------:R-:W-:Y:S01]  /*1690*/  FMUL.FTZ R0, R13, R0 ;  /* 0x000000000d007220 */ /* 0x000fe20000410000 */
[----:B------:R-:W-:Y:S01]  /*16a0*/  FMUL.FTZ R5, R10, R5 ;  /* 0x000000050a057220 */ /* 0x000fe20000410000 */
[----:B------:R-:W-:Y:S01]  /*16b0*/  FMUL.FTZ R2, R11, R2 ;  /* 0x000000020b027220 */ /* 0x000fe20000410000 */
[----:B------:R-:W-:Y:S01]  /*16c0*/  FFMA.FTZ R20, R20, R33, R37 ;  /* 0x0000002114147223 */ /* 0x000fe20000010025 */
[----:B------:R-:W-:Y:S01]  /*16d0*/  FFMA.FTZ R21, R21, R34, R18 ;  /* 0x0000002215157223 */ /* 0x000fe20000010012 */
[----:B------:R-:W-:Y:S01]  /*16e0*/  FFMA.FTZ R14, R14, R35, R19 ;  /* 0x000000230e0e7223 */ /* 0x000fe20000010013 */
[----:B------:R-:W-:Y:S01]  /*16f0*/  FFMA.FTZ R15, R15, R36, R16 ;  /* 0x000000240f0f7223 */ /* 0x000fe20000010010 */
[----:B------:R-:W-:-:S04]  /*1700*/  IMAD.WIDE.U32 R28, R26, 0x8, R28 ;  /* 0x000000081a1c7825 */ /* 0x000fc800078e001c */
[----:B------:R-:W-:Y:S01]  /*1710*/  FFMA.FTZ R8, R8, R31, R17 ;  /* 0x0000001f08087223 */ /* 0x000fe20000010011 */
[----:B------:R-:W-:Y:S01]  /*1720*/  FFMA.FTZ R9, R9, R32, R0 ;  /* 0x0000002009097223 */ /* 0x000fe20000010000 */
[----:B------:R-:W-:Y:S01]  /*1730*/  FFMA.FTZ R6, R6, R27, R5 ;  /* 0x0000001b06067223 */ /* 0x000fe20000010005 */
[----:B------:R-:W-:Y:S01]  /*1740*/  FFMA.FTZ R7, R7, R30, R2 ;  /* 0x0000001e07077223 */ /* 0x000fe20000010002 */
[----:B------:R-:W-:Y:S04]  /*1750*/  STG.E.64 desc[UR4][R28.64], R20 ;  /* 0x000000141c007986 */ /* 0x000fe8000c101b04 */
[----:B------:R-:W-:Y:S04]  /*1760*/  STG.E.64 desc[UR4][R28.64+0x400], R14 ;  /* 0x0004000e1c007986 */ /* 0x000fe8000c101b04 */
[----:B------:R-:W-:Y:S04]  /*1770*/  STG.E.64 desc[UR4][R28.64+0x800], R8 ;  /* 0x000800081c007986 */ /* 0x000fe8000c101b04 */
[----:B------:R-:W-:Y:S01]  /*1780*/  STG.E.64 desc[UR4][R28.64+0xc00], R6 ;  /* 0x000c00061c007986 */ /* 0x000fe2000c101b04 */
[----:B------:R-:W-:Y:S05]  /*1790*/  EXIT ;  /* 0x000000000000794d */ /* 0x000fea0003800000 */
.L_x_4174:
        /* <DEDUP_REMOVED lines=14> */
.L_x_9525:


//--------------------- .text._ZN2at6native29vectorized_elementwise_kernelILi4EZZZNS0_14glu_jvp_kernelERNS_18TensorIteratorBaseEENKUlvE_clEvENKUlvE0_clEvEUlffffE_St5arrayIPcLm5EEEEviT0_T1_ --------------------------
	.section	.text._ZN2at6native29vectorized_elementwise_kernelILi4EZZZNS0_14glu_jvp_kernelERNS_18TensorIteratorBaseEENKUlvE_clEvENKUlvE0_clEvEUlffffE_St5arrayIPcLm5EEEEviT0_T1_,"ax",@progbits
	.align	128
        .global         _ZN2at6native29vectorized_elementwise_kernelILi4EZZZNS0_14glu_jvp_kernelERNS_18TensorIteratorBaseEENKUlvE_clEvENKUlvE0_clEvEUlffffE_St5arrayIPcLm5EEEEviT0_T1_
        .type           _ZN2at6native29vectorized_elementwise_kernelILi4EZZZNS0_14glu_jvp_kernelERNS_18TensorIteratorBaseEENKUlvE_clEvENKUlvE0_clEvEUlffffE_St5arrayIPcLm5EEEEviT0_T1_,@function
        .size           _ZN2at6native29vectorized_elementwise_kernelILi4EZZZNS0_14glu_jvp_kernelERNS_18TensorIteratorBaseEENKUlvE_clEvENKUlvE0_clEvEUlffffE_St5arrayIPcLm5EEEEviT0_T1_,(.L_x_9526 - _ZN2at6native29vectorized_elementwise_kernelILi4EZZZNS0_14glu_jvp_kernelERNS_18TensorIteratorBaseEENKUlvE_clEvENKUlvE0_clEvEUlffffE_St5arrayIPcLm5EEEEviT0_T1_)
        .other          _ZN2at6native29vectorized_elementwise_kernelILi4EZZZNS0_14glu_jvp_kernelERNS_18TensorIteratorBaseEENKUlvE_clEvENKUlvE0_clEvEUlffffE_St5arrayIPcLm5EEEEviT0_T1_,@"STO_CUDA_ENTRY STV_DEFAULT"
_ZN2at6native29vectorized_elementwise_kernelILi4EZZZNS0_14glu_jvp_kernelERNS_18TensorIteratorBaseEENKUlvE_clEvENKUlvE0_clEvEUlffffE_St5arrayIPcLm5EEEEviT0_T1_:
.text._ZN2at6native29vectorized_elementwise_kernelILi4EZZZNS0_14glu_jvp_kernelERNS_18TensorIteratorBaseEENKUlvE_clEvENKUlvE0_clEvEUlffffE_St5arrayIPcLm5EEEEviT0_T1_:
        /* <DEDUP_REMOVED lines=247> */
.L_x_4178:
[----:B------:R-:W-:-:S13]  /*0f70*/  ISETP.GE.U32.AND P0, PT, R3, R2, PT ;  /* 0x000000020300720c */ /* 0x000fda0003f06070 */
[----:B------:R-:W-:Y:S05]  /*0f80*/  @P0 BRA `(.L_x_4180) ;  /* 0x0000000000300947 */ /* 0x000fea0003800000 */
[----:B0-----:R-:W0:Y:S01]  /*0f90*/  LDC.64 R4, c[0x0][0x388] ;  /* 0x0000e200ff047b82 */ /* 0x001e220000000a00 */
[----:B------:R-:W-:Y:S02]  /*0fa0*/  IADD3 R11, PT, PT, R0, R3, RZ ;  /* 0x00000003000b7210 */ /* 0x000fe40007ffe0ff */
[----:B------:R-:W-:-:S03]  /*0fb0*/  IADD3 R3, PT, PT, R3, 0x80, RZ ;  /* 0x0000008003037810 */ /* 0x000fc60007ffe0ff */
[----:B0-----:R-:W-:-:S05]  /*0fc0*/  IMAD.WIDE.U32 R4, R11, 0x4, R4 ;  /* 0x000000040b047825 */ /* 0x001fca00078e0004 */
[----:B------:R1:W-:Y:S02]  /*0fd0*/  STG.E desc[UR4][R4.64], R6 ;  /* 0x0000000604007986 */ /* 0x0003e4000c101904 */
.L_x_4179:
[----:B------:R-:W-:-:S13]  /*0fe0*/  ISETP.GE.U32.AND P0, PT, R3, R2, PT ;  /* 0x000000020300720c */ /* 0x000fda0003f06070 */
[----:B------:R-:W-:Y:S05]  /*0ff0*/  @P0 BRA `(.L_x_4181) ;  /* 0x0000000000340947 */ /* 0x000fea0003800000 */
[----:B01----:R-:W0:Y:S01]  /*1000*/  LDC.64 R4, c[0x0][0x388] ;  /* 0x0000e200ff047b82 */ /* 0x003e220000000a00 */
[----:B------:R-:W-:Y:S02]  /*1010*/  IADD3 R11, PT, PT, R0, R3, RZ ;  /* 0x00000003000b7210 */ /* 0x000fe40007ffe0ff */
[----:B------:R-:W-:-:S03]  /*1020*/  IADD3 R3, PT, PT, R3, 0x80, RZ ;  /* 0x0000008003037810 */ /* 0x000fc60007ffe0ff */
[----:B0-----:R-:W-:-:S05]  /*1030*/  IMAD.WIDE.U32 R4, R11, 0x4, R4 ;  /* 0x000000040b047825 */ /* 0x001fca00078e0004 */
[----:B------:R1:W-:Y:S02]  /*1040*/  STG.E desc[UR4][R4.64], R7 ;  /* 0x0000000704007986 */ /* 0x0003e4000c101904 */
.L_x_4180:
        /* <DEDUP_REMOVED lines=8> */
.L_x_4181:
[----:B------:R-:W-:Y:S05]  /*10d0*/  BSYNC.RELIABLE B1 ;  /* 0x0000000000017941 */ /* 0x000fea0003800100 */
.L_x_4177:
[----:B------:R-:W-:-:S13]  /*10e0*/  ISETP.GE.U32.AND P0, PT, R3, R2, PT ;  /* 0x000000020300720c */ /* 0x000fda0003f06070 */
[----:B012---:R-:W0:Y:S01]  /*10f0*/  @!P0 LDC.64 R4, c[0x0][0x388] ;  /* 0x0000e200ff048b82 */ /* 0x007e220000000a00 */
[----:B------:R-:W-:Y:S02]  /*1100*/  @!P0 IADD3 R7, PT, PT, R0, R3, RZ ;  /* 0x0000000300078210 */ /* 0x000fe40007ffe0ff */
[----:B------:R-:W-:-:S03]  /*1110*/  @!P0 IADD3 R3, PT, PT, R3, 0x80, RZ ;  /* 0x0000008003038810 */ /* 0x000fc60007ffe0ff */
[----:B0-----:R-:W-:-:S05]  /*1120*/  @!P0 IMAD.WIDE.U32 R4, R7, 0x4, R4 ;  /* 0x0000000407048825 */ /* 0x001fca00078e0004 */
[----:B------:R2:W-:Y:S02]  /*1130*/  @!P0 STG.E desc[UR4][R4.64], R9 ;  /* 0x0000000904008986 */ /* 0x0005e4000c101904 */
.L_x_4182:
[----:B------:R-:W-:Y:S05]  /*1140*/  BSYNC.RECONVERGENT B0 ;  /* 0x0000000000007941 */ /* 0x000fea0003800200 */
.L_x_4176:
        /* <DEDUP_REMOVED lines=8> */
.L_x_4175:
[----:B------:R-:W0:Y:S01]  /*11d0*/  S2R R2, SR_TID.X ;  /* 0x0000000000027919 */ /* 0x000e220000002100 */
[----:B------:R-:W1:Y:S08]  /*11e0*/  LDC.64 R4, c[0x0][0x398] ;  /* 0x0000e600ff047b82 */ /* 0x000e700000000a00 */
[----:B------:R-:W2:Y:S08]  /*11f0*/  LDC.64 R8, c[0x0][0x3a8] ;  /* 0x0000ea00ff087b82 */ /* 0x000eb00000000a00 */
[----:B------:R-:W3:Y:S01]  /*1200*/  LDC.64 R10, c[0x0][0x3a0] ;  /* 0x0000e800ff0a7b82 */ /* 0x000ee20000000a00 */
[----:B-1----:R-:W-:-:S04]  /*1210*/  IMAD.WIDE.U32 R4, R0, 0x4, R4 ;  /* 0x0000000400047825 */ /* 0x002fc800078e0004 */
[----:B0-----:R-:W-:-:S03]  /*1220*/  IMAD.WIDE.U32 R6, R2, 0x10, R4 ;  /* 0x0000001002067825 */ /* 0x001fc600078e0004 */
[----:B------:R-:W0:Y:S02]  /*1230*/  LDC.64 R4, c[0x0][0x390] ;  /* 0x0000e400ff047b82 */ /* 0x000e240000000a00 */
[----:B------:R-:W4:Y:S04]  /*1240*/  LDG.E.128 R28, desc[UR4][R6.64] ;  /* 0x00000004061c7981 */ /* 0x000f28000c1e1d00 */
[----:B------:R-:W5:Y:S01]  /*1250*/  LDG.E.128 R32, desc[UR4][R6.64+0x800] ;  /* 0x0008000406207981 */ /* 0x000f62000c1e1d00 */
[----:B--2---:R-:W-:-:S04]  /*1260*/  IMAD.WIDE.U32 R8, R0, 0x4, R8 ;  /* 0x0000000400087825 */ /* 0x004fc800078e0008 */
[----:B------:R-:W-:-:S04]  /*1270*/  IMAD.WIDE.U32 R40, R2, 0x10, R8 ;  /* 0x0000001002287825 */ /* 0x000fc800078e0008 */
[C---:B---3--:R-:W-:Y:S01]  /*1280*/  IMAD.WIDE.U32 R8, R0.reuse, 0x4, R10 ;  /* 0x0000000400087825 */ /* 0x048fe200078e000a */
[----:B------:R-:W2:Y:S03]  /*1290*/  LDG.E.128 R16, desc[UR4][R40.64] ;  /* 0x0000000428107981 */ /* 0x000ea6000c1e1d00 */
[----:B0-----:R-:W-:-:S04]  /*12a0*/  IMAD.WIDE.U32 R4, R0, 0x4, R4 ;  /* 0x0000000400047825 */ /* 0x001fc800078e0004 */
[C---:B------:R-:W-:Y:S02]  /*12b0*/  IMAD.WIDE.U32 R36, R2.reuse, 0x10, R4 ;  /* 0x0000001002247825 */ /* 0x040fe400078e0004 */
[----:B------:R-:W3:Y:S02]  /*12c0*/  LDG.E.128 R4, desc[UR4][R40.64+0x800] ;  /* 0x0008000428047981 */ /* 0x000ee4000c1e1d00 */
[----:B------:R-:W-:Y:S02]  /*12d0*/  IMAD.WIDE.U32 R38, R2, 0x10, R8 ;  /* 0x0000001002267825 */ /* 0x000fe400078e0008 */
[----:B------:R-:W3:Y:S04]  /*12e0*/  LDG.E.128 R24, desc[UR4][R36.64] ;  /* 0x0000000424187981 */ /* 0x000ee8000c1e1d00 */
[----:B------:R-:W3:Y:S04]  /*12f0*/  LDG.E.128 R20, desc[UR4][R38.64] ;  /* 0x0000000426147981 */ /* 0x000ee8000c1e1d00 */
[----:B------:R0:W3:Y:S04]  /*1300*/  LDG.E.128 R12, desc[UR4][R36.64+0x800] ;  /* 0x00080004240c7981 */ /* 0x0000e8000c1e1d00 */
[----:B------:R1:W3:Y:S01]  /*1310*/  LDG.E.128 R8, desc[UR4][R38.64+0x800] ;  /* 0x0008000426087981 */ /* 0x0002e2000c1e1d00 */
[----:B----4-:R-:W-:Y:S01]  /*1320*/  FMUL.FTZ R29, R29, -1.4426950216293334961 ;  /* 0xbfb8aa3b1d1d7820 */ /* 0x010fe20000410000 */
[----:B------:R-:W-:Y:S01]  /*1330*/  FMUL.FTZ R28, R28, -1.4426950216293334961 ;  /* 0xbfb8aa3b1c1c7820 */ /* 0x000fe20000410000 */
[----:B------:R-:W-:Y:S01]  /*1340*/  FMUL.FTZ R30, R30, -1.4426950216293334961 ;  /* 0xbfb8aa3b1e1e7820 */ /* 0x000fe20000410000 */
[----:B------:R-:W-:-:S03]  /*1350*/  FMUL.FTZ R31, R31, -1.4426950216293334961 ;  /* 0xbfb8aa3b1f1f7820 */ /* 0x000fc60000410000 */
[----:B------:R-:W4:Y:S01]  /*1360*/  MUFU.EX2 R29, R29 ;  /* 0x0000001d001d7308 */ /* 0x000f220000000800 */
[----:B-----5:R-:W-:Y:S01]  /*1370*/  FMUL.FTZ R32, R32, -1.4426950216293334961 ;  /* 0xbfb8aa3b20207820 */ /* 0x020fe20000410000 */
[----:B------:R-:W-:Y:S01]  /*1380*/  FMUL.FTZ R3, R33, -1.4426950216293334961 ;  /* 0xbfb8aa3b21037820 */ /* 0x000fe20000410000 */
[----:B0-----:R-:W-:-:S05]  /*1390*/  FMUL.FTZ R37, R34, -1.4426950216293334961 ;  /* 0xbfb8aa3b22257820 */ /* 0x001fca0000410000 */
[----:B------:R-:W0:Y:S01]  /*13a0*/  MUFU.EX2 R28, R28 ;  /* 0x0000001c001c7308 */ /* 0x000e220000000800 */
[----:B-1----:R-:W-:-:S07]  /*13b0*/  FMUL.FTZ R38, R35, -1.4426950216293334961 ;  /* 0xbfb8aa3b23267820 */ /* 0x002fce0000410000 */
[----:B------:R-:W1:Y:S08]  /*13c0*/  MUFU.EX2 R30, R30 ;  /* 0x0000001e001e7308 */ /* 0x000e700000000800 */
[----:B------:R-:W5:Y:S08]  /*13d0*/  MUFU.EX2 R31, R31 ;  /* 0x0000001f001f7308 */ /* 0x000f700000000800 */
[----:B------:R-:W2:Y:S01]  /*13e0*/  MUFU.EX2 R32, R32 ;  /* 0x0000002000207308 */ /* 0x000ea20000000800 */
[----:B----4-:R-:W-:-:S07]  /*13f0*/  FADD.FTZ R34, R29, 1 ;  /* 0x3f8000001d227421 */ /* 0x010fce0000010000 */
[----:B------:R-:W4:Y:S01]  /*1400*/  MUFU.EX2 R3, R3 ;  /* 0x0000000300037308 */ /* 0x000f220000000800 */
[----:B0-----:R-:W-:-:S07]  /*1410*/  FADD.FTZ R28, R28, 1 ;  /* 0x3f8000001c1c7421 */ /* 0x001fce0000010000 */
[----:B------:R-:W0:Y:S01]  /*1420*/  MUFU.EX2 R37, R37 ;  /* 0x0000002500257308 */ /* 0x000e220000000800 */
[----:B-1----:R-:W-:-:S07]  /*1430*/  FADD.FTZ R30, R30, 1 ;  /* 0x3f8000001e1e7421 */ /* 0x002fce0000010000 */
[----:B------:R-:W1:Y:S01]  /*1440*/  MUFU.EX2 R38, R38 ;  /* 0x0000002600267308 */ /* 0x000e620000000800 */
[----:B-----5:R-:W-:Y:S01]  /*1450*/  FADD.FTZ R36, R31, 1 ;  /* 0x3f8000001f247421 */ /* 0x020fe20000010000 */
[----:B--2---:R-:W-:Y:S01]  /*1460*/  FADD.FTZ R31, R32, 1 ;  /* 0x3f800000201f7421 */ /* 0x004fe20000010000 */
[----:B----4-:R-:W-:-:S05]  /*1470*/  FADD.FTZ R32, R3, 1 ;  /* 0x3f80000003207421 */ /* 0x010fca0000010000 */
[----:B------:R2:W4:Y:S01]  /*1480*/  MUFU.RCP R33, R28 ;  /* 0x0000001c00217308 */ /* 0x0005220000001000 */
[----:B0-----:R-:W-:-:S07]  /*1490*/  FADD.FTZ R3, R37, 1 ;  /* 0x3f80000025037421 */ /* 0x001fce0000010000 */
[----:B------:R-:W0:Y:S01]  /*14a0*/  MUFU.RCP R34, R34 ;  /* 0x0000002200227308 */ /* 0x000e220000001000 */
[----:B--2---:R-:W2:Y:S01]  /*14b0*/  LDC.64 R28, c[0x0][0x388] ;  /* 0x0000e200ff1c7b82 */ /* 0x004ea20000000a00 */
[----:B-1----:R-:W-:-:S06]  /*14c0*/  FADD.FTZ R38, R38, 1 ;  /* 0x3f80000026267421 */ /* 0x002fcc0000010000 */
[----:B------:R-:W1:Y:S01]  /*14d0*/  MUFU.RCP R35, R30 ;  /* 0x0000001e00237308 */ /* 0x000e620000001000 */
[----:B----4-:R-:W-:-:S07]  /*14e0*/  FFMA.FTZ R37, -R16, R33, R16 ;  /* 0x0000002110257223 */ /* 0x010fce0000010110 */
[----:B------:R-:W-:Y:S01]  /*14f0*/  MUFU.RCP R31, R31 ;  /* 0x0000001f001f7308 */ /* 0x000fe20000001000 */
[----:B0-----:R-:W-:-:S07]  /*1500*/  FFMA.FTZ R16, -R17, R34, R17 ;  /* 0x0000002211107223 */ /* 0x001fce0000010111 */
[----:B------:R-:W0:Y:S01]  /*1510*/  MUFU.RCP R32, R32 ;  /* 0x0000002000207308 */ /* 0x000e220000001000 */
[----:B-1----:R-:W-:-:S07]  /*1520*/  FFMA.FTZ R17, -R18, R35, R18 ;  /* 0x0000002312117223 */ /* 0x002fce0000010112 */
[----:B------:R-:W1:Y:S08]  /*1530*/  MUFU.RCP R36, R36 ;  /* 0x0000002400247308 */ /* 0x000e700000001000 */
[----:B------:R-:W4:Y:S08]  /*1540*/  MUFU.RCP R3, R3 ;  /* 0x0000000300037308 */ /* 0x000f300000001000 */
[----:B------:R-:W5:Y:S01]  /*1550*/  MUFU.RCP R30, R38 ;  /* 0x00000026001e7308 */ /* 0x000f620000001000 */
[----:B---3--:R-:W-:Y:S01]  /*1560*/  FMUL.FTZ R17, R26, R17 ;  /* 0x000000111a117220 */ /* 0x008fe20000410000 */
[----:B--2---:R-:W-:-:S04]  /*1570*/  IMAD.WIDE.U32 R28, R0, 0x4, R28 ;  /* 0x00000004001c7825 */ /* 0x004fc800078e001c */
[----:B0-----:R-:W-:Y:S01]  /*1580*/  FFMA.FTZ R0, -R5, R32, R5 ;  /* 0x0000002005007223 */ /* 0x001fe20000010105 */
[----:B------:R-:W-:Y:S01]  /*1590*/  FFMA.FTZ R22, R22, R35, R17 ;  /* 0x0000002316167223 */ /* 0x000fe20000010011 */
[----:B------:R-:W-:Y:S01]  /*15a0*/  FFMA.FTZ R17, -R4, R31, R4 ;  /* 0x0000001f04117223 */ /* 0x000fe20000010104 */
[----:B-1----:R-:W-:Y:S01]  /*15b0*/  FFMA.FTZ R18, -R19, R36, R19 ;  /* 0x0000002413127223 */ /* 0x002fe20000010113 */
[----:B----4-:R-:W-:Y:S01]  /*15c0*/  FFMA.FTZ R5, -R6, R3, R6 ;  /* 0x0000000306057223 */ /* 0x010fe20000010106 */
[----:B------:R-:W-:Y:S01]  /*15d0*/  FMUL.FTZ R37, R24, R37 ;  /* 0x0000002518257220 */ /* 0x000fe20000410000 */
[----:B------:R-:W-:Y:S01]  /*15e0*/  FMUL.FTZ R16, R25, R16 ;  /* 0x0000001019107220 */ /* 0x000fe20000410000 */
[----:B------:R-:W-:Y:S01]  /*15f0*/  FMUL.FTZ R18, R27, R18 ;  /* 0x000000121b127220 */ /* 0x000fe20000410000 */
[----:B------:R-:W-:Y:S01]  /*1600*/  FMUL.FTZ R17, R12, R17 ;  /* 0x000000110c117220 */ /* 0x000fe20000410000 */
[----:B-----5:R-:W-:Y:S01]  /*1610*/  FFMA.FTZ R4, -R7, R30, R7 ;  /* 0x0000001e07047223 */ /* 0x020fe20000010107 */
[----:B------:R-:W-:Y:S01]  /*1620*/  FMUL.FTZ R0, R13, R0 ;  /* 0x000000000d007220 */ /* 0x000fe20000410000 */
[----:B------:R-:W-:-:S02]  /*1630*/  FMUL.FTZ R5, R14, R5 ;  /* 0x000000050e057220 */ /* 0x000fc40000410000 */
[----:B------:R-:W-:Y:S01]  /*1640*/  FMUL.FTZ R4, R15, R4 ;  /* 0x000000040f047220 */ /* 0x000fe20000410000 */
        /* <DEDUP_REMOVED lines=8> */
[----:B------:R-:W-:Y:S04]  /*16d0*/  STG.E.128 desc[UR4][R28.64], R20 ;  /* 0x000000141c007986 */ /* 0x000fe8000c101d04 */
[----:B------:R-:W-:Y:S01]  /*16e0*/  STG.E.128 desc[UR4][R28.64+0x800], R8 ;  /* 0x000800081c007986 */ /* 0x000fe2000c101d04 */
[----:B------:R-:W-:Y:S05]  /*16f0*/  EXIT ;  /* 0x000000000000794d */ /* 0x000fea0003800000 */
.L_x_4183:
        /* <DEDUP_REMOVED lines=16> */
.L_x_9526:


//--------------------- .text._ZN2at6native29vectorized_elementwise_kernelILi8EZZZNS0_14glu_jvp_kernelERNS_18TensorIteratorBaseEENKUlvE_clEvENKUlvE0_clEvEUlffffE_St5arrayIPcLm5EEEEviT0_T1_ --------------------------
	.section	.text._ZN2at6native29vectorized_elementwise_kernelILi8EZZZNS0_14glu_jvp_kernelERNS_18TensorIteratorBaseEENKUlvE_clEvENKUlvE0_clEvEUlffffE_St5arrayIPcLm5EEEEviT0_T1_,"ax",@progbits
	.align	128
        .global         _ZN2at6native29vectorized_elementwise_kernelILi8EZZZNS0_14glu_jvp_kernelERNS_18TensorIteratorBaseEENKUlvE_clEvENKUlvE0_clEvEUlffffE_St5arrayIPcLm5EEEEviT0_T1_
        .type           _ZN2at6native29vectorized_elementwise_kernelILi8EZZZNS0_14glu_jvp_kernelERNS_18TensorIteratorBaseEENKUlvE_clEvENKUlvE0_clEvEUlffffE_St5arrayIPcLm5EEEEviT0_T1_,@function
        .size           _ZN2at6native29vectorized_elementwise_kernelILi8EZZZNS0_14glu_jvp_kernelERNS_18TensorIteratorBaseEENKUlvE_clEvENKUlvE0_clEvEUlffffE_St5arrayIPcLm5EEEEviT0_T1_,(.L_x_9527 - _ZN2at6native29vectorized_elementwise_kernelILi8EZZZNS0_14glu_jvp_kernelERNS_18TensorIteratorBaseEENKUlvE_clEvENKUlvE0_clEvEUlffffE_St5arrayIPcLm5EEEEviT0_T1_)
        .other          _ZN2at6native29vectorized_elementwise_kernelILi8EZZZNS0_14glu_jvp_kernelERNS_18TensorIteratorBaseEENKUlvE_clEvENKUlvE0_clEvEUlffffE_St5arrayIPcLm5EEEEviT0_T1_,@"STO_CUDA_ENTRY STV_DEFAULT"
_ZN2at6native29vectorized_elementwise_kernelILi8EZZZNS0_14glu_jvp_kernelERNS_18TensorIteratorBaseEENKUlvE_clEvENKUlvE0_clEvEUlffffE_St5arrayIPcLm5EEEEviT0_T1_:
.text._ZN2at6native29vectorized_elementwise_kernelILi8EZZZNS0_14glu_jvp_kernelERNS_18TensorIteratorBaseEENKUlvE_clEvENKUlvE0_clEvEUlffffE_St5arrayIPcLm5EEEEviT0_T1_:
        /* <DEDUP_REMOVED lines=247> */
.L_x_4187:
[----:B------:R-:W-:-:S13]  /*0f70*/  ISETP.GE.U32.AND P0, PT, R3, R2, PT ;  /* 0x000000020300720c */ /* 0x000fda0003f06070 */
[----:B------:R-:W-:Y:S05]  /*0f80*/  @P0 BRA `(.L_x_4189) ;  /* 0x0000000000300947 */ /* 0x000fea0003800000 */
[----:B0-----:R-:W0:Y:S01]  /*0f90*/  LDC.64 R4, c[0x0][0x388] ;  /* 0x0000e200ff047b82 */ /* 0x001e220000000a00 */
[----:B------:R-:W-:Y:S02]  /*0fa0*/  IADD3 R11, PT, PT, R0, R3, RZ ;  /* 0x00000003000b7210 */ /* 0x000fe40007ffe0ff */
[----:B------:R-:W-:-:S03]  /*0fb0*/  IADD3 R3, PT, PT, R3, 0x80, RZ ;  /* 0x0000008003037810 */ /* 0x000fc60007ffe0ff */
[----:B0-----:R-:W-:-:S05]  /*0fc0*/  IMAD.WIDE.U32 R4, R11, 0x4, R4 ;  /* 0x000000040b047825 */ /* 0x001fca00078e0004 */
[----:B------:R1:W-:Y:S02]  /*0fd0*/  STG.E desc[UR4][R4.64], R6 ;  /* 0x0000000604007986 */ /* 0x0003e4000c101904 */
.L_x_4188:
[----:B------:R-:W-:-:S13]  /*0fe0*/  ISETP.GE.U32.AND P0, PT, R3, R2, PT ;  /* 0x000000020300720c */ /* 0x000fda0003f06070 */
[----:B------:R-:W-:Y:S05]  /*0ff0*/  @P0 BRA `(.L_x_4190) ;  /* 0x0000000000340947 */ /* 0x000fea0003800000 */
[----:B01----:R-:W0:Y:S01]  /*1000*/  LDC.64 R4, c[0x0][0x388] ;  /* 0x0000e200ff047b82 */ /* 0x003e220000000a00 */
[----:B------:R-:W-:Y:S02]  /*1010*/  IADD3 R11, PT, PT, R0, R3, RZ ;  /* 0x00000003000b7210 */ /* 0x000fe40007ffe0ff */
[----:B------:R-:W-:-:S03]  /*1020*/  IADD3 R3, PT, PT, R3, 0x80, RZ ;  /* 0x0000008003037810 */ /* 0x000fc60007ffe0ff */
[----:B0-----:R-:W-:-:S05]  /*1030*/  IMAD.WIDE.U32 R4, R11, 0x4, R4 ;  /* 0x000000040b047825 */ /* 0x001fca00078e0004 */
[----:B------:R1:W-:Y:S02]  /*1040*/  STG.E desc[UR4][R4.64], R7 ;  /* 0x0000000704007986 */ /* 0x0003e4000c101904 */
.L_x_4189:
        /* <DEDUP_REMOVED lines=8> */
.L_x_4190:
[----:B------:R-:W-:Y:S05]  /*10d0*/  BSYNC.RELIABLE B1 ;  /* 0x0000000000017941 */ /* 0x000fea0003800100 */
.L_x_4186:
[----:B------:R-:W-:-:S13]  /*10e0*/  ISETP.GE.U32.AND P0, PT, R3, R2, PT ;  /* 0x000000020300720c */ /* 0x000fda0003f06070 */
[----:B012---:R-:W0:Y:S01]  /*10f0*/  @!P0 LDC.64 R4, c[0x0][0x388] ;  /* 0x0000e200ff048b82 */ /* 0x007e220000000a00 */
[----:B------:R-:W-:Y:S02]  /*1100*/  @!P0 IADD3 R7, PT, PT, R0, R3, RZ ;  /* 0x0000000300078210 */ /* 0x000fe40007ffe0ff */
[----:B------:R-:W-:-:S03]  /*1110*/  @!P0 IADD3 R3, PT, PT, R3, 0x80, RZ ;  /* 0x0000008003038810 */ /* 0x000fc60007ffe0ff */
[----:B0-----:R-:W-:-:S05]  /*1120*/  @!P0 IMAD.WIDE.U32 R4, R7, 0x4, R4 ;  /* 0x0000000407048825 */ /* 0x001fca00078e0004 */
[----:B------:R2:W-:Y:S02]  /*1130*/  @!P0 STG.E desc[UR4][R4.64], R9 ;  /* 0x0000000904008986 */ /* 0x0005e4000c101904 */
.L_x_4191:
[----:B------:R-:W-:Y:S05]  /*1140*/  BSYNC.RECONVERGENT B0 ;  /* 0x0000000000007941 */ /* 0x000fea0003800200 */
.L_x_4185:
        /* <DEDUP_REMOVED lines=8> */
.L_x_4184:
[----:B------:R-:W0:Y:S01]  /*11d0*/  S2R R2, SR_TID.X ;  /* 0x0000000000027919 */ /* 0x000e220000002100 */
[----:B------:R-:W1:Y:S08]  /*11e0*/  LDC.64 R4, c[0x0][0x398] ;  /* 0x0000e600ff047b82 */ /* 0x000e700000000a00 */
[----:B------:R-:W2:Y:S08]  /*11f0*/  LDC.64 R6, c[0x0][0x390] ;  /* 0x0000e400ff067b82 */ /* 0x000eb00000000a00 */
[----:B------:R-:W3:Y:S01]  /*1200*/  LDC.64 R16, c[0x0][0x3a0] ;  /* 0x0000e800ff107b82 */ /* 0x000ee20000000a00 */
[----:B-1----:R-:W-:-:S04]  /*1210*/  IMAD.WIDE.U32 R4, R0, 0x4, R4 ;  /* 0x0000000400047825 */ /* 0x002fc800078e0004 */
[----:B0-----:R-:W-:-:S03]  /*1220*/  IMAD.WIDE.U32 R28, R2, 0x20, R4 ;  /* 0x00000020021c7825 */ /* 0x001fc600078e0004 */
[----:B------:R-:W0:Y:S03]  /*1230*/  LDC.64 R4, c[0x0][0x3a8] ;  /* 0x0000ea00ff047b82 */ /* 0x000e260000000a00 */
[----:B------:R-:W4:Y:S01]  /*1240*/  LDG.E.ENL2.256 R32, R28, desc[UR4][R28.64] ;  /* 0xfe0000041c1c797e */ /* 0x000f220008121920 */
[----:B0-----:R-:W-:-:S04]  /*1250*/  IMAD.WIDE.U32 R4, R0, 0x4, R4 ;  /* 0x0000000400047825 */ /* 0x001fc800078e0004 */
[----:B------:R-:W-:-:S04]  /*1260*/  IMAD.WIDE.U32 R8, R2, 0x20, R4 ;  /* 0x0000002002087825 */ /* 0x000fc800078e0004 */
[----:B--2---:R-:W-:Y:S02]  /*1270*/  IMAD.WIDE.U32 R4, R0, 0x4, R6 ;  /* 0x0000000400047825 */ /* 0x004fe400078e0006 */
[----:B------:R-:W2:Y:S02]  /*1280*/  LDG.E.ENL2.256 R8, R12, desc[UR4][R8.64] ;  /* 0xfe000004080c797e */ /* 0x000ea40008121908 */
[----:B------:R-:W-:-:S04]  /*1290*/  IMAD.WIDE.U32 R20, R2, 0x20, R4 ;  /* 0x0000002002147825 */ /* 0x000fc800078e0004 */
[----:B---3--:R-:W-:Y:S02]  /*12a0*/  IMAD.WIDE.U32 R4, R0, 0x4, R16 ;  /* 0x0000000400047825 */ /* 0x008fe400078e0010 */
[----:B------:R-:W3:Y:S02]  /*12b0*/  LDG.E.ENL2.256 R20, R24, desc[UR4][R20.64] ;  /* 0xfe0000041418797e */ /* 0x000ee40008121914 */
[----:B------:R-:W-:-:S06]  /*12c0*/  IMAD.WIDE.U32 R4, R2, 0x20, R4 ;  /* 0x0000002002047825 */ /* 0x000fcc00078e0004 */
[----:B------:R-:W5:Y:S01]  /*12d0*/  LDG.E.ENL2.256 R4, R16, desc[UR4][R4.64] ;  /* 0xfe0000040410797e */ /* 0x000f620008121904 */
[----:B----4-:R-:W-:Y:S01]  /*12e0*/  FMUL.FTZ R28, R28, -1.4426950216293334961 ;  /* 0xbfb8aa3b1c1c7820 */ /* 0x010fe20000410000 */
[----:B------:R-:W-:Y:S01]  /*12f0*/  FMUL.FTZ R29, R29, -1.4426950216293334961 ;  /* 0xbfb8aa3b1d1d7820 */ /* 0x000fe20000410000 */
[----:B------:R-:W-:Y:S01]  /*1300*/  FMUL.FTZ R30, R30, -1.4426950216293334961 ;  /* 0xbfb8aa3b1e1e7820 */ /* 0x000fe20000410000 */
[----:B------:R-:W-:Y:S01]  /*1310*/  FMUL.FTZ R32, R32, -1.4426950216293334961 ;  /* 0xbfb8aa3b20207820 */ /* 0x000fe20000410000 */
[----:B------:R-:W-:Y:S01]  /*1320*/  FMUL.FTZ R31, R31, -1.4426950216293334961 ;  /* 0xbfb8aa3b1f1f7820 */ /* 0x000fe20000410000 */
[----:B------:R-:W-:Y:S01]  /*1330*/  FMUL.FTZ R33, R33, -1.4426950216293334961 ;  /* 0xbfb8aa3b21217820 */ /* 0x000fe20000410000 */
[----:B------:R-:W0:Y:S01]  /*1340*/  MUFU.EX2 R28, R28 ;  /* 0x0000001c001c7308 */ /* 0x000e220000000800 */
[----:B------:R-:W-:Y:S01]  /*1350*/  FMUL.FTZ R38, R34, -1.4426950216293334961 ;  /* 0xbfb8aa3b22267820 */ /* 0x000fe20000410000 */
[----:B------:R-:W-:-:S06]  /*1360*/  FMUL.FTZ R39, R35, -1.4426950216293334961 ;  /* 0xbfb8aa3b23277820 */ /* 0x000fcc0000410000 */
[----:B------:R-:W1:Y:S08]  /*1370*/  MUFU.EX2 R29, R29 ;  /* 0x0000001d001d7308 */ /* 0x000e700000000800 */
[----:B------:R-:W4:Y:S01]  /*1380*/  MUFU.EX2 R36, R30 ;  /* 0x0000001e00247308 */ /* 0x000f220000000800 */
[----:B0-----:R-:W-:-:S07]  /*1390*/  FADD.FTZ R3, R28, 1 ;  /* 0x3f8000001c037421 */ /* 0x001fce0000010000 */
[----:B------:R4:W0:Y:S01]  /*13a0*/  MUFU.EX2 R37, R31 ;  /* 0x0000001f00257308 */ /* 0x0008220000000800 */
[----:B-1----:R-:W-:-:S07]  /*13b0*/  FADD.FTZ R29, R29, 1 ;  /* 0x3f8000001d1d7421 */ /* 0x002fce0000010000 */
[----:B------:R-:W1:Y:S01]  /*13c0*/  MUFU.EX2 R32, R32 ;  /* 0x0000002000207308 */ /* 0x000e620000000800 */
[----:B----4-:R-:W-:-:S07]  /*13d0*/  FADD.FTZ R31, R36, 1 ;  /* 0x3f800000241f7421 */ /* 0x010fce0000010000 */
[----:B------:R-:W4:Y:S01]  /*13e0*/  MUFU.EX2 R33, R33 ;  /* 0x0000002100217308 */ /* 0x000f220000000800 */
[----:B0-----:R-:W-:-:S07]  /*13f0*/  FADD.FTZ R34, R37, 1 ;  /* 0x3f80000025227421 */ /* 0x001fce0000010000 */
[----:B------:R-:W0:Y:S01]  /*1400*/  MUFU.EX2 R38, R38 ;  /* 0x0000002600267308 */ /* 0x000e220000000800 */
[----:B-1----:R-:W-:-:S07]  /*1410*/  FADD.FTZ R35, R32, 1 ;  /* 0x3f80000020237421 */ /* 0x002fce0000010000 */
[----:B------:R-:W1:Y:S01]  /*1420*/  MUFU.EX2 R39, R39 ;  /* 0x0000002700277308 */ /* 0x000e620000000800 */
[----:B----4-:R-:W-:-:S07]  /*1430*/  FADD.FTZ R36, R33, 1 ;  /* 0x3f80000021247421 */ /* 0x010fce0000010000 */
[----:B------:R-:W2:Y:S01]  /*1440*/  MUFU.RCP R3, R3 ;  /* 0x0000000300037308 */ /* 0x000ea20000001000 */
[----:B0-----:R-:W-:-:S07]  /*1450*/  FADD.FTZ R33, R38, 1 ;  /* 0x3f80000026217421 */ /* 0x001fce0000010000 */
[----:B------:R0:W4:Y:S01]  /*1460*/  MUFU.RCP R30, R29 ;  /* 0x0000001d001e7308 */ /* 0x0001220000001000 */
[----:B-1----:R-:W-:-:S07]  /*1470*/  FADD.FTZ R32, R39, 1 ;  /* 0x3f80000027207421 */ /* 0x002fce0000010000 */
[----:B------:R-:W1:Y:S01]  /*1480*/  MUFU.RCP R31, R31 ;  /* 0x0000001f001f7308 */ /* 0x000e620000001000 */
[----:B0-----:R-:W0:Y:S01]  /*1490*/  LDC.64 R28, c[0x0][0x388] ;  /* 0x0000e200ff1c7b82 */ /* 0x001e220000000a00 */
[----:B--2---:R-:W-:-:S04]  /*14a0*/  FFMA.FTZ R37, -R12, R3, R12 ;  /* 0x000000030c257223 */ /* 0x004fc8000001010c */
[----:B---3--:R-:W-:Y:S02]  /*14b0*/  FMUL.FTZ R37, R24, R37 ;  /* 0x0000002518257220 */ /* 0x008fe40000410000 */
[----:B------:R-:W2:Y:S01]  /*14c0*/  MUFU.RCP R34, R34 ;  /* 0x0000002200227308 */ /* 0x000ea20000001000 */
[----:B----4-:R-:W-:Y:S01]  /*14d0*/  FFMA.FTZ R12, -R13, R30, R13 ;  /* 0x0000001e0d0c7223 */ /* 0x010fe2000001010d */
[----:B-----5:R-:W-:-:S03]  /*14e0*/  FFMA.FTZ R16, R16, R3, R37 ;  /* 0x0000000310107223 */ /* 0x020fc60000010025 */
[----:B------:R-:W-:-:S03]  /*14f0*/  FMUL.FTZ R12, R25, R12 ;  /* 0x0000000c190c7220 */ /* 0x000fc60000410000 */
[----:B------:R-:W3:Y:S01]  /*1500*/  MUFU.RCP R35, R35 ;  /* 0x0000002300237308 */ /* 0x000ee20000001000 */
[----:B-1----:R-:W-:Y:S01]  /*1510*/  FFMA.FTZ R13, -R14, R31, R14 ;  /* 0x0000001f0e0d7223 */ /* 0x002fe2000001010e */
[----:B------:R-:W-:-:S03]  /*1520*/  FFMA.FTZ R17, R17, R30, R12 ;  /* 0x0000001e11117223 */ /* 0x000fc6000001000c */
[----:B------:R-:W-:-:S03]  /*1530*/  FMUL.FTZ R13, R26, R13 ;  /* 0x0000000d1a0d7220 */ /* 0x000fc60000410000 */
[----:B------:R-:W1:Y:S01]  /*1540*/  MUFU.RCP R36, R36 ;  /* 0x0000002400247308 */ /* 0x000e620000001000 */
[----:B--2---:R-:W-:Y:S01]  /*1550*/  FFMA.FTZ R14, -R15, R34, R15 ;  /* 0x000000220f0e7223 */ /* 0x004fe2000001010f */
[----:B0-----:R-:W-:-:S04]  /*1560*/  IMAD.WIDE.U32 R28, R0, 0x4, R28 ;  /* 0x00000004001c7825 */ /* 0x001fc800078e001c */
[----:B------:R-:W-:Y:S01]  /*1570*/  FFMA.FTZ R18, R18, R31, R13 ;  /* 0x0000001f12127223 */ /* 0x000fe2000001000d */
[----:B------:R-:W-:Y:S01]  /*1580*/  FMUL.FTZ R14, R27, R14 ;  /* 0x0000000e1b0e7220 */ /* 0x000fe20000410000 */
[----:B------:R-:W0:Y:S01]  /*1590*/  MUFU.RCP R33, R33 ;  /* 0x0000002100217308 */ /* 0x000e220000001000 */
[----:B---3--:R-:W-:Y:S02]  /*15a0*/  FFMA.FTZ R15, -R8, R35, R8 ;  /* 0x00000023080f7223 */ /* 0x008fe40000010108 */
[----:B------:R-:W-:Y:S01]  /*15b0*/  FFMA.FTZ R19, R19, R34, R14 ;  /* 0x0000002213137223 */ /* 0x000fe2000001000e */
[----:B------:R-:W-:-:S04]  /*15c0*/  IMAD.WIDE.U32 R28, R2, 0x20, R28 ;  /* 0x00000020021c7825 */ /* 0x000fc800078e001c */
[----:B------:R-:W-:Y:S01]  /*15d0*/  FMUL.FTZ R15, R20, R15 ;  /* 0x0000000f140f7220 */ /* 0x000fe20000410000 */
[----:B------:R-:W2:Y:S01]  /*15e0*/  MUFU.RCP R32, R32 ;  /* 0x0000002000207308 */ /* 0x000ea20000001000 */
[----:B-1----:R-:W-:Y:S02]  /*15f0*/  FFMA.FTZ R8, -R9, R36, R9 ;  /* 0x0000002409087223 */ /* 0x002fe40000010109 */
[----:B------:R-:W-:Y:S02]  /*1600*/  FFMA.FTZ R4, R4, R35, R15 ;  /* 0x0000002304047223 */ /* 0x000fe4000001000f */
[----:B------:R-:W-:Y:S01]  /*1610*/  FMUL.FTZ R8, R21, R8 ;  /* 0x0000000815087220 */ /* 0x000fe20000410000 */
[----:B0-----:R-:W-:-:S03]  /*1620*/  FFMA.FTZ R9, -R10, R33, R10 ;  /* 0x000000210a097223 */ /* 0x001fc6000001010a */
[----:B------:R-:W-:Y:S01]  /*1630*/  FFMA.FTZ R5, R5, R36, R8 ;  /* 0x0000002405057223 */ /* 0x000fe20000010008 */
[----:B------:R-:W-:Y:S01]  /*1640*/  FMUL.FTZ R9, R22, R9 ;  /* 0x0000000916097220 */ /* 0x000fe20000410000 */
[----:B--2---:R-:W-:-:S03]  /*1650*/  FFMA.FTZ R10, -R11, R32, R11 ;  /* 0x000000200b0a7223 */ /* 0x004fc6000001010b */
[----:B------:R-:W-:Y:S01]  /*1660*/  FFMA.FTZ R6, R6, R33, R9 ;  /* 0x0000002106067223 */ /* 0x000fe20000010009 */
[----:B------:R-:W-:-:S04]  /*1670*/  FMUL.FTZ R10, R23, R10 ;  /* 0x0000000a170a7220 */ /* 0x000fc80000410000 */
[----:B------:R-:W-:-:S05]  /*1680*/  FFMA.FTZ R7, R7, R32, R10 ;  /* 0x0000002007077223 */ /* 0x000fca000001000a */
[----:B------:R-:W-:Y:S01]  /*1690*/  STG.E.ENL2.256 desc[UR4][R28.64], R16, R4 ;  /* 0xf80000101c04797f */ /* 0x000fe2000f121804 */
[----:B------:R-:W-:Y:S05]  /*16a0*/  EXIT ;  /* 0x000000000000794d */ /* 0x000fea0003800000 */
.L_x_4192:
        /* <DEDUP_REMOVED lines=13> */
.L_x_9527:


//--------------------- .text._ZN2at6native18elementwise_kernelILi128ELi4EZNS0_15gpu_kernel_implIZZZNS0_14glu_jvp_kernelERNS_18TensorIteratorBaseEENKUlvE_clEvENKUlvE_clEvEUlddddE_EEvS4_RKT_EUliE_EEviT1_ --------------------------
	.section	.text._ZN2at6native18elementwise_kernelILi128ELi4EZNS0_15gpu_kernel_implIZZZNS0_14glu_jvp_kernelERNS_18TensorIteratorBaseEENKUlvE_clEvENKUlvE_clEvEUlddddE_EEvS4_RKT_EUliE_EEviT1_,"ax",@progbits
	.align	128
        .global         _ZN2at6native18elementwise_kernelILi128ELi4EZNS0_15gpu_kernel_implIZZZNS0_14glu_jvp_kernelERNS_18TensorIteratorBaseEENKUlvE_clEvENKUlvE_clEvEUlddddE_EEvS4_RKT_EUliE_EEviT1_
        .type           _ZN2at6native18elementwise_kernelILi128ELi4EZNS0_15gpu_kernel_implIZZZNS0_14glu_jvp_kernelERNS_18TensorIteratorBaseEENKUlvE_clEvENKUlvE_clEvEUlddddE_EEvS4_RKT_EUliE_EEviT1_,@function
        .size           _ZN2at6native18elementwise_kernelILi128ELi4EZNS0_15gpu_kernel_implIZZZNS0_14glu_jvp_kernelERNS_18TensorIteratorBaseEENKUlvE_clEvENKUlvE_clEvEUlddddE_EEvS4_RKT_EUliE_EEviT1_,(.L_x_9492 - _ZN2at6native18elementwise_kernelILi128ELi4EZNS0_15gpu_kernel_implIZZZNS0_14glu_jvp_kernelERNS_18TensorIteratorBaseEENKUlvE_clEvENKUlvE_clEvEUlddddE_EEvS4_RKT_EUliE_EEviT1_)
        .other          _ZN2at6native18elementwise_kernelILi128ELi4EZNS0_15gpu_kernel_implIZZZNS0_14glu_jvp_kernelERNS_18TensorIteratorBaseEENKUlvE_clEvENKUlvE_clEvEUlddddE_EEvS4_RKT_EUliE_EEviT1_,@"STO_CUDA_ENTRY STV_DEFAULT"
_ZN2at6native18elementwise_kernelILi128ELi4EZNS0_15gpu_kernel_implIZZZNS0_14glu_jvp_kernelERNS_18TensorIteratorBaseEENKUlvE_clEvENKUlvE_clEvEUlddddE_EEvS4_RKT_EUliE_EEviT1_:
.text._ZN2at6native18elementwise_kernelILi128ELi4EZNS0_15gpu_kernel_implIZZZNS0_14glu_jvp_kernelERNS_18TensorIteratorBaseEENKUlvE_clEvENKUlvE_clEvEUlddddE_EEvS4_RKT_EUliE_EEviT1_:
        /* <DEDUP_REMOVED lines=21> */
[----:B------:R-:W-:Y:S02]  /*0150*/  HFMA2 R2, -RZ, RZ, 0, 0 ;  /* 0x00000000ff027431 */ /* 0x000fe400000001ff */
[----:B------:R-:W-:Y:S01]  /*0160*/  IMAD.MOV.U32 R24, RZ, RZ, RZ ;  /* 0x000000ffff187224 */ /* 0x000fe200078e00ff */
[----:B------:R-:W-:Y:S01]  /*0170*/  CS2R R16, SRZ ;  /* 0x0000000000107805 */ /* 0x000fe2000001ff00 */
        /* <DEDUP_REMOVED lines=20> */
[----:B------:R-:W-:Y:S01]  /*02c0*/  MOV R4, RZ ;  /* 0x000000ff00047202 */ /* 0x000fe20000000f00 */
        /* <DEDUP_REMOVED lines=21> */
[----:B------:R-:W-:-:S04]  /*0420*/  SHF.R.U32.HI R5, RZ, UR5, R4 ;  /* 0x00000005ff057c19 */ /* 0x000fc80008011604 */
[----:B------:R-:W-:-:S05]  /*0430*/  IADD3 R3, PT, PT, -R5, RZ, RZ ;  /* 0x000000ff05037210 */ /* 0x000fca0007ffe1ff */
        /* <DEDUP_REMOVED lines=48> */
[----:B--2---:R-:W-:-:S04]  /*0740*/  SHF.R.U32.HI R7, RZ, UR4, R6 ;  /* 0x00000004ff077c19 */ /* 0x004fc80008011606 */
[----:B------:R-:W-:-:S05]  /*0750*/  IADD3 R3, PT, PT, -R7, RZ, RZ ;  /* 0x000000ff07037210 */ /* 0x000fca0007ffe1ff */
        /* <DEDUP_REMOVED lines=24> */
[----:B------:R-:W-:Y:S01]  /*08e0*/  MOV R4, RZ ;  /* 0x000000ff00047202 */ /* 0x000fe20000000f00 */
        /* <DEDUP_REMOVED lines=49> */
[----:B------:R-:W-:Y:S01]  /*0c00*/  HFMA2 R6, -RZ, RZ, 0, 0 ;  /* 0x00000000ff067431 */ /* 0x000fe200000001ff */
        /* <DEDUP_REMOVED lines=22> */
[----:B--2---:R-:W-:-:S04]  /*0d70*/  SHF.R.U32.HI R7, RZ, UR4, R6 ;  /* 0x00000004ff077c19 */ /* 0x004fc80008011606 */
[----:B------:R-:W-:-:S05]  /*0d80*/  IADD3 R3, PT, PT, -R7, RZ, RZ ;  /* 0x000000ff07037210 */ /* 0x000fca0007ffe1ff */
        /* <DEDUP_REMOVED lines=220> */
.L_x_4195:
        /* <DEDUP_REMOVED lines=16> */
[----:B--2---:R0:W2:Y:S01]  /*1c50*/  I2F.F64.S16 R22, R4 ;  /* 0x0000000400167312 */ /* 0x0040a20000101c00 */
[----:B------:R-:W-:Y:S05]  /*1c60*/  BRA `(.L_x_4202) ;  /* 0x0000000c00707947 */ /* 0x000fea0003800000 */
.L_x_4200:
[----:B------:R-:W2:Y:S02]  /*1c70*/  LDG.E.U8 R4, desc[UR36][R4.64] ;  /* 0x0000002404047981 */ /* 0x000ea4000c1e1100 */
[----:B--2---:R0:W2:Y:S01]  /*1c80*/  I2F.F64.U16 R22, R4 ;  /* 0x0000000400167312 */ /* 0x0040a20000101800 */
[----:B------:R-:W-:Y:S05]  /*1c90*/  BRA `(.L_x_4202) ;  /* 0x0000000c00647947 */ /* 0x000fea0003800000 */
.L_x_4199:
[----:B------:R-:W-:-:S09]  /*1ca0*/  UISETP.NE.AND UP0, UPT, UR4, 0x2, UPT ;  /* 0x000000020400788c */ /* 0x000fd2000bf05270 */
[----:B------:R-:W-:Y:S05]  /*1cb0*/  BRA.U !UP0, `(.L_x_4203) ;  /* 0x0000000108287547 */ /* 0x000fea000b800000 */
[----:B------:R-:W-:-:S09]  /*1cc0*/  UISETP.NE.AND UP0, UPT, UR4, 0x3, UPT ;  /* 0x000000030400788c */ /* 0x000fd2000bf05270 */
[----:B------:R-:W-:Y:S05]  /*1cd0*/  BRA.U !UP0, `(.L_x_4204) ;  /* 0x0000000108147547 */ /* 0x000fea000b800000 */
[----:B------:R-:W-:-:S09]  /*1ce0*/  UISETP.NE.AND UP0, UPT, UR4, 0x4, UPT ;  /* 0x000000040400788c */ /* 0x000fd2000bf05270 */
[----:B------:R-:W-:Y:S05]  /*1cf0*/  BRA.U UP0, `(.L_x_4201) ;  /* 0x0000000900c07547 */ /* 0x000fea000b800000 */
[----:B------:R-:W2:Y:S02]  /*1d00*/  LDG.E.64 R22, desc[UR36][R4.64] ;  /* 0x0000002404167981 */ /* 0x000ea4000c1e1b00 */
[----:B--2---:R-:W0:Y:S01]  /*1d10*/  I2F.F64.S64 R22, R22 ;  /* 0x0000001600167312 */ /* 0x004e220000301c00 */
[----:B------:R-:W-:Y:S05]  /*1d20*/  BRA `(.L_x_4202) ;  /* 0x0000000c00407947 */ /* 0x000fea0003800000 */
.L_x_4204:
[----:B------:R-:W2:Y:S02]  /*1d30*/  LDG.E R4, desc[UR36][R4.64] ;  /* 0x0000002404047981 */ /* 0x000ea4000c1e1900 */
[----:B--2---:R0:W2:Y:S01]  /*1d40*/  I2F.F64 R22, R4 ;  /* 0x0000000400167312 */ /* 0x0040a20000201c00 */
[----:B------:R-:W-:Y:S05]  /*1d50*/  BRA `(.L_x_4202) ;  /* 0x0000000c00347947 */ /* 0x000fea0003800000 */
.L_x_4203:
[----:B------:R-:W2:Y:S02]  /*1d60*/  LDG.E.U16 R4, desc[UR36][R4.64] ;  /* 0x0000002404047981 */ /* 0x000ea4000c1e1500 */
[----:B--2---:R0:W2:Y:S01]  /*1d70*/  I2F.F64.S16 R22, R4 ;  /* 0x0000000400167312 */ /* 0x0040a20000101c00 */
[----:B------:R-:W-:Y:S05]  /*1d80*/  BRA `(.L_x_4202) ;  /* 0x0000000c00287947 */ /* 0x000fea0003800000 */
.L_x_4198:
[----:B------:R-:W-:-:S09]  /*1d90*/  UISETP.GT.AND UP0, UPT, UR4, 0x6, UPT ;  /* 0x000000060400788c */ /* 0x000fd2000bf04270 */
[----:B------:R-:W-:Y:S05]  /*1da0*/  BRA.U UP0, `(.L_x_4205) ;  /* 0x0000000100347547 */ /* 0x000fea000b800000 */
[----:B------:R-:W-:-:S09]  /*1db0*/  UISETP.NE.AND UP0, UPT, UR4, 0x5, UPT ;  /* 0x000000050400788c */ /* 0x000fd2000bf05270 */
[----:B------:R-:W-:Y:S05]  /*1dc0*/  BRA.U !UP0, `(.L_x_4206) ;  /* 0x0000000108187547 */ /* 0x000fea000b800000 */
[----:B------:R-:W-:-:S09]  /*1dd0*/  UISETP.NE.AND UP0, UPT, UR4, 0x6, UPT ;  /* 0x000000060400788c */ /* 0x000fd2000bf05270 */
[----:B------:R-:W-:Y:S05]  /*1de0*/  BRA.U UP0, `(.L_x_4201) ;  /* 0x0000000900847547 */ /* 0x000fea000b800000 */
[----:B------:R-:W2:Y:S02]  /*1df0*/  LDG.E R22, desc[UR36][R4.64] ;  /* 0x0000002404167981 */ /* 0x000ea4000c1e1900 */
[----:B--2---:R-:W-:-:S06]  /*1e00*/  FMUL.FTZ R22, R22, 1 ;  /* 0x3f80000016167820 */ /* 0x004fcc0000410000 */
[----:B------:R-:W0:Y:S01]  /*1e10*/  F2F.F64.F32 R22, R22 ;  /* 0x0000001600167310 */ /* 0x000e220000201800 */
[----:B------:R-:W-:Y:S05]  /*1e20*/  BRA `(.L_x_4202) ;  /* 0x0000000c00007947 */ /* 0x000fea0003800000 */
.L_x_4206:
[----:B------:R-:W2:Y:S02]  /*1e30*/  LDG.E.U16 R0, desc[UR36][R4.64] ;  /* 0x0000002404007981 */ /* 0x000ea4000c1e1500 */
[----:B--2---:R-:W-:-:S05]  /*1e40*/  HADD2.F32 R0, -RZ, R0.H0_H0 ;  /* 0x20000000ff007230 */ /* 0x004fca0000004100 */
[----:B------:R-:W-:-:S04]  /*1e50*/  FMUL.FTZ R0, R0, 1 ;  /* 0x3f80000000007820 */ /* 0x000fc80000410000 */
[----:B------:R0:W2:Y:S01]  /*1e60*/  F2F.F64.F32 R22, R0 ;  /* 0x0000000000167310 */ /* 0x0000a20000201800 */
[----:B------:R-:W-:Y:S05]  /*1e70*/  BRA `(.L_x_4202) ;  /* 0x0000000800ec7947 */ /* 0x000fea0003800000 */
.L_x_4205:
[----:B------:R-:W-:-:S09]  /*1e80*/  UISETP.NE.AND UP0, UPT, UR4, 0x7, UPT ;  /* 0x000000070400788c */ /* 0x000fd2000bf05270 */
[----:B------:R-:W-:Y:S05]  /*1e90*/  BRA.U !UP0, `(.L_x_4207) ;  /* 0x0000000108347547 */ /* 0x000fea000b800000 */
        /* <DEDUP_REMOVED lines=8> */
.L_x_4208:
[----:B------:R-:W2:Y:S02]  /*1f20*/  LDG.E.U16 R4, desc[UR36][R4.64] ;  /* 0x0000002404047981 */ /* 0x000ea4000c1e1500 */
[----:B--2---:R-:W-:-:S05]  /*1f30*/  HADD2.F32 R0, -RZ, R4.H0_H0 ;  /* 0x20000004ff007230 */ /* 0x004fca0000004100 */
[----:B------:R-:W-:-:S04]  /*1f40*/  FMUL.FTZ R0, R0, 1 ;  /* 0x3f80000000007820 */ /* 0x000fc80000410000 */
[----:B------:R0:W2:Y:S01]  /*1f50*/  F2F.F64.F32 R22, R0 ;  /* 0x0000000000167310 */ /* 0x0000a20000201800 */
[----:B------:R-:W-:Y:S05]  /*1f60*/  BRA `(.L_x_4202) ;  /* 0x0000000800b07947 */ /* 0x000fea0003800000 */
.L_x_4207:
[----:B------:R0:W5:Y:S01]  /*1f70*/  LDG.E.64 R22, desc[UR36][R4.64] ;  /* 0x0000002404167981 */ /* 0x000162000c1e1b00 */
[----:B------:R-:W-:Y:S05]  /*1f80*/  BRA `(.L_x_4202) ;  /* 0x0000000800a87947 */ /* 0x000fea0003800000 */
.L_x_4197:
        /* <DEDUP_REMOVED lines=8> */
[----:B------:R-:W2:Y:S01]  /*2010*/  LDG.E.U8 R4, desc[UR36][R4.64] ;  /* 0x0000002404047981 */ /* 0x000ea2000c1e1100 */
[----:B------:R-:W-:Y:S01]  /*2020*/  IMAD.MOV.U32 R22, RZ, RZ, RZ ;  /* 0x000000ffff167224 */ /* 0x000fe200078e00ff */
[----:B--2---:R-:W-:-:S04]  /*2030*/  ISETP.NE.AND P0, PT, R4, RZ, PT ;  /* 0x000000ff0400720c */ /* 0x004fc80003f05270 */
[----:B------:R-:W-:Y:S01]  /*2040*/  FSEL R23, RZ, 1.875, !P0 ;  /* 0x3ff00000ff177808 */ /* 0x000fe20004000000 */
[----:B------:R-:W-:Y:S08]  /*2050*/  BRA `(.L_x_4202) ;  /* 0x0000000800747947 */ /* 0x000ff00003800000 */
.L_x_4211:
[----:B------:R0:W5:Y:S01]  /*2060*/  LDG.E.64 R22, desc[UR36][R4.64] ;  /* 0x0000002404167981 */ /* 0x000162000c1e1b00 */
[----:B------:R-:W-:Y:S05]  /*2070*/  BRA `(.L_x_4202) ;  /* 0x00000008006c7947 */ /* 0x000fea0003800000 */
.L_x_4210:
        /* <DEDUP_REMOVED lines=14> */
[----:B------:R-:W-:-:S05]  /*2160*/  VIADD R6, R6, 0xfffffffc ;  /* 0xfffffffc06067836 */ /* 0x000fca0000000000 */
[C---:B------:R-:W-:Y:S02]  /*2170*/  SHF.L.U32 R7, R3.reuse, R6, RZ ;  /* 0x0000000603077219 */ /* 0x040fe400000006ff */
[----:B------:R-:W-:Y:S01]  /*2180*/  SHF.L.U32 R8, R6, 0x17, RZ ;  /* 0x0000001706087819 */ /* 0x000fe200000006ff */
[----:B------:R-:W-:-:S03]  /*2190*/  VIADD R6, R3, 0x1000000 ;  /* 0x0100000003067836 */ /* 0x000fc60000000000 */
[----:B------:R-:W-:Y:S02]  /*21a0*/  LEA.HI R7, R7, -R8, RZ, 0x1c ;  /* 0x8000000807077211 */ /* 0x000fe400078fe0ff */
[----:B------:R-:W-:-:S03]  /*21b0*/  SHF.R.S32.HI R6, RZ, 0x8, R6 ;  /* 0x00000008ff067819 */ /* 0x000fc60000011406 */
[----:B------:R-:W-:-:S05]  /*21c0*/  VIADD R7, R7, 0x3c000000 ;  /* 0x3c00000007077836 */ /* 0x000fca0000000000 */
[----:B------:R-:W-:-:S04]  /*21d0*/  LOP3.LUT R6, R7, 0x7f800000, R6, 0xf8, !PT ;  /* 0x7f80000007067812 */ /* 0x000fc800078ef806 */
[----:B------:R-:W-:-:S04]  /*21e0*/  SEL R3, R6, RZ, P0 ;  /* 0x000000ff06037207 */ /* 0x000fc80000000000 */
[----:B------:R-:W-:-:S05]  /*21f0*/  LOP3.LUT R3, R3, 0x80000000, R0, 0xf8, !PT ;  /* 0x8000000003037812 */ /* 0x000fca00078ef800 */
[----:B------:R-:W-:-:S04]  /*2200*/  FMUL.FTZ R3, R3, 1 ;  /* 0x3f80000003037820 */ /* 0x000fc80000410000 */
[----:B------:R0:W2:Y:S01]  /*2210*/  F2F.F64.F32 R22, R3 ;  /* 0x0000000300167310 */ /* 0x0000a20000201800 */
[----:B------:R-:W-:Y:S05]  /*2220*/  BRA `(.L_x_4202) ;  /* 0x0000000800007947 */ /* 0x000fea0003800000 */
.L_x_4213:
[----:B------:R-:W2:Y:S02]  /*2230*/  LDG.E.U8 R4, desc[UR36][R4.64] ;  /* 0x0000002404047981 */ /* 0x000ea4000c1e1100 */
[C---:B--2---:R-:W-:Y:S01]  /*2240*/  SHF.L.U32 R3, R4.reuse, 0x19, RZ ;  /* 0x0000001904037819 */ /* 0x044fe200000006ff */
        /* <DEDUP_REMOVED lines=9> */
[----:B------:R-:W-:-:S05]  /*22e0*/  LOP3.LUT R0, R0, 0x80000000, R3, 0xf8, !PT ;  /* 0x8000000000007812 */ /* 0x000fca00078ef803 */
[----:B------:R-:W-:-:S04]  /*22f0*/  FMUL.FTZ R0, R0, 1 ;  /* 0x3f80000000007820 */ /* 0x000fc80000410000 */
[----:B------:R0:W2:Y:S01]  /*2300*/  F2F.F64.F32 R22, R0 ;  /* 0x0000000000167310 */ /* 0x0000a20000201800 */
[----:B------:R-:W-:Y:S05]  /*2310*/  BRA `(.L_x_4202) ;  /* 0x0000000400c47947 */ /* 0x000fea0003800000 */
.L_x_4212:
[----:B------:R-:W2:Y:S02]  /*2320*/  LDG.E.U16 R0, desc[UR36][R4.64] ;  /* 0x0000002404007981 */ /* 0x000ea4000c1e1500 */
[----:B--2---:R-:W-:-:S05]  /*2330*/  SHF.L.U32 R0, R0, 0x10, RZ ;  /* 0x0000001000007819 */ /* 0x004fca00000006ff */
[----:B------:R-:W-:-:S04]  /*2340*/  FMUL.FTZ R0, R0, 1 ;  /* 0x3f80000000007820 */ /* 0x000fc80000410000 */
[----:B------:R0:W2:Y:S01]  /*2350*/  F2F.F64.F32 R22, R0 ;  /* 0x0000000000167310 */ /* 0x0000a20000201800 */
[----:B------:R-:W-:Y:S05]  /*2360*/  BRA `(.L_x_4202) ;  /* 0x0000000400b07947 */ /* 0x000fea0003800000 */
.L_x_4209:
        /* <DEDUP_REMOVED lines=9> */
[----:B--2---:R0:W2:Y:S01]  /*2400*/  I2F.F64.U16 R22, R4 ;  /* 0x0000000400167312 */ /* 0x0040a20000101800 */
[----:B------:R-:W-:Y:S05]  /*2410*/  BRA `(.L_x_4202) ;  /* 0x0000000400847947 */ /* 0x000fea0003800000 */
.L_x_4216:
[----:B------:R-:W2:Y:S01]  /*2420*/  LDG.E.U8 R4, desc[UR36][R4.64] ;  /* 0x0000002404047981 */ /* 0x000ea2000c1e1100 */
[----:B------:R-:W-:Y:S02]  /*2430*/  CS2R R22, SRZ ;  /* 0x0000000000167805 */ /* 0x000fe4000001ff00 */
[----:B--2---:R-:W-:-:S13]  /*2440*/  ISETP.NE.AND P0, PT, R4, RZ, PT ;  /* 0x000000ff0400720c */ /* 0x004fda0003f05270 */
[----:B------:R-:W-:Y:S05]  /*2450*/  @!P0 BRA `(.L_x_4202) ;  /* 0x0000000400748947 */ /* 0x000fea0003800000 */
[----:B------:R-:W-:-:S13]  /*2460*/  ISETP.NE.AND P0, PT, R4, 0x80, PT ;  /* 0x000000800400780c */ /* 0x000fda0003f05270 */
[----:B------:R-:W-:Y:S02]  /*2470*/  @!P0 IMAD.MOV.U32 R22, RZ, RZ, 0x20000000 ;  /* 0x20000000ff168424 */ /* 0x000fe400078e00ff */
        /* <DEDUP_REMOVED lines=15> */
.L_x_4218:
[----:B-1----:R-:W-:Y:S05]  /*2570*/  BSYNC.RECONVERGENT B0 ;  /* 0x0000000000007941 */ /* 0x002fea0003800200 */
.L_x_4217:
[----:B------:R-:W-:Y:S01]  /*2580*/  IMAD.SHL.U32 R0, R0, 0x100000, RZ ;  /* 0x0010000000007824 */ /* 0x000fe200078e00ff */
[----:B------:R-:W-:-:S04]  /*2590*/  LEA R3, R3, 0x3b800000, 0x17 ;  /* 0x3b80000003037811 */ /* 0x000fc800078eb8ff */
[----:B------:R-:W-:-:S05]  /*25a0*/  LOP3.LUT R0, R3, R0, R7, 0xfe, !PT ;  /* 0x0000000003007212 */ /* 0x000fca00078efe07 */
[----:B------:R-:W-:-:S04]  /*25b0*/  FMUL.FTZ R0, R0, 1 ;  /* 0x3f80000000007820 */ /* 0x000fc80000410000 */
[----:B------:R0:W1:Y:S01]  /*25c0*/  F2F.F64.F32 R22, R0 ;  /* 0x0000000000167310 */ /* 0x0000620000201800 */
[----:B------:R-:W-:Y:S05]  /*25d0*/  BRA `(.L_x_4202) ;  /* 0x0000000400147947 */ /* 0x000fea0003800000 */
.L_x_4215:
[----:B------:R-:W2:Y:S01]  /*25e0*/  LDG.E.U8 R4, desc[UR36][R4.64] ;  /* 0x0000002404047981 */ /* 0x000ea2000c1e1100 */
[----:B------:R-:W-:Y:S02]  /*25f0*/  CS2R R22, SRZ ;  /* 0x0000000000167805 */ /* 0x000fe4000001ff00 */
[----:B--2---:R-:W-:-:S13]  /*2600*/  ISETP.NE.AND P0, PT, R4, RZ, PT ;  /* 0x000000ff0400720c */ /* 0x004fda0003f05270 */
[----:B------:R-:W-:Y:S05]  /*2610*/  @!P0 BRA `(.L_x_4202) ;  /* 0x0000000400048947 */ /* 0x000fea0003800000 */
[----:B------:R-:W-:-:S13]  /*2620*/  ISETP.NE.AND P0, PT, R4, 0x80, PT ;  /* 0x000000800400780c */ /* 0x000fda0003f05270 */
[----:B------:R-:W-:Y:S01]  /*2630*/  @!P0 MOV R22, 0x20000000 ;  /* 0x2000000000168802 */ /* 0x000fe20000000f00 */
        /* <DEDUP_REMOVED lines=15> */
.L_x_4220:
[----:B-1----:R-:W-:Y:S05]  /*2730*/  BSYNC.RECONVERGENT B0 ;  /* 0x0000000000007941 */ /* 0x002fea0003800200 */
.L_x_4219:
[----:B------:R-:W-:Y:S01]  /*2740*/  IMAD.SHL.U32 R0, R0, 0x200000, RZ ;  /* 0x0020000000007824 */ /* 0x000fe200078e00ff */
[----:B------:R-:W-:-:S04]  /*2750*/  LEA R3, R3, 0x37800000, 0x17 ;  /* 0x3780000003037811 */ /* 0x000fc800078eb8ff */
[----:B------:R-:W-:-:S05]  /*2760*/  LOP3.LUT R0, R3, R0, R7, 0xfe, !PT ;  /* 0x0000000003007212 */ /* 0x000fca00078efe07 */
[----:B------:R-:W-:-:S04]  /*2770*/  FMUL.FTZ R0, R0, 1 ;  /* 0x3f80000000007820 */ /* 0x000fc80000410000 */
[----:B------:R0:W1:Y:S01]  /*2780*/  F2F.F64.F32 R22, R0 ;  /* 0x0000000000167310 */ /* 0x0000620000201800 */
[----:B------:R-:W-:Y:S05]  /*2790*/  BRA `(.L_x_4202) ;  /* 0x0000000000a47947 */ /* 0x000fea0003800000 */
.L_x_4214:
[----:B------:R-:W-:-:S09]  /*27a0*/  UISETP.NE.AND UP0, UPT, UR4, 0x1c, UPT ;  /* 0x0000001c0400788c */ /* 0x000fd2000bf05270 */
[----:B------:R-:W-:Y:S05]  /*27b0*/  BRA.U !UP0, `(.L_x_4221) ;  /* 0x0000000108947547 */ /* 0x000fea000b800000 */
[----:B------:R-:W-:-:S09]  /*27c0*/  UISETP.NE.AND UP0, UPT, UR4, 0x1d, UPT ;  /* 0x0000001d0400788c */ /* 0x000fd2000bf05270 */
[----:B------:R-:W-:Y:S05]  /*27d0*/  BRA.U !UP0, `(.L_x_4222) ;  /* 0x0000000108807547 */ /* 0x000fea000b800000 */
[----:B------:R-:W-:-:S09]  /*27e0*/  UISETP.NE.AND UP0, UPT, UR4, 0x2c, UPT ;  /* 0x0000002c0400788c */ /* 0x000fd2000bf05270 */
[----:B------:R-:W-:Y:S05]  /*27f0*/  BRA.U !UP0, `(.L_x_4223) ;  /* 0x0000000108487547 */ /* 0x000fea000b800000 */
.L_x_4201:
[----:B------:R-:W-:Y:S01]  /*2800*/  MOV R14, 0x0 ;  /* 0x00000000000e7802 */ /* 0x000fe20000000f00 */
[----:B------:R-:W0:Y:S01]  /*2810*/  LDCU.64 UR4, c[0x4][0x128] ;  /* 0x01002500ff0477ac */ /* 0x000e220008000a00 */
[----:B------:R-:W-:Y:S02]  /*2820*/  HFMA2 R12, -RZ, RZ, 0, 5.9604644775390625e-08 ;  /* 0x00000001ff0c7431 */ /* 0x000fe400000001ff */
        /* <DEDUP_REMOVED lines=8> */
[----:B------:R-:W-:Y:S01]  /*28b0*/  IMAD.U32 R7, RZ, RZ, UR7 ;  /* 0x00000007ff077e24 */ /* 0x000fe2000f8e00ff */
[----:B----4-:R-:W-:Y:S01]  /*28c0*/  MOV R10, UR8 ;  /* 0x00000008000a7c02 */ /* 0x010fe20008000f00 */
[----:B------:R-:W-:-:S07]  /*28d0*/  IMAD.U32 R11, RZ, RZ, UR9 ;  /* 0x00000009ff0b7e24 */ /* 0x000fce000f8e00ff */
[----:B------:R-:W-:-:S07]  /*28e0*/  LEPC R20, `(.L_x_4224) ;  /* 0x000000001014794e */ /* 0x000fce0000000000 */
[----:B-1-3--:R-:W-:Y:S05]  /*28f0*/  CALL.ABS.NOINC R14 ;  /* 0x000000000e007343 */ /* 0x00afea0003c00000 */
.L_x_4224:
[----:B------:R-:W-:Y:S01]  /*2900*/  CS2R R22, SRZ ;  /* 0x0000000000167805 */ /* 0x000fe2000001ff00 */
[----:B------:R-:W-:Y:S06]  /*2910*/  BRA `(.L_x_4202) ;  /* 0x0000000000447947 */ /* 0x000fec0003800000 */
.L_x_4223:
[----:B------:R-:W2:Y:S01]  /*2920*/  LDG.E.U8 R0, desc[UR36][R4.64] ;  /* 0x0000002404007981 */ /* 0x000ea2000c1e1100 */
[----:B------:R-:W-:Y:S01]  /*2930*/  IMAD.MOV.U32 R22, RZ, RZ, 0x0 ;  /* 0x00000000ff167424 */ /* 0x000fe200078e00ff */
[----:B------:R-:W-:Y:S02]  /*2940*/  MOV R23, 0x38000000 ;  /* 0x3800000000177802 */ /* 0x000fe40000000f00 */
[----:B--2---:R-:W-:-:S13]  /*2950*/  ISETP.NE.AND P0, PT, R0, RZ, PT ;  /* 0x000000ff0000720c */ /* 0x004fda0003f05270 */
[----:B------:R-:W-:Y:S05]  /*2960*/  @!P0 BRA `(.L_x_4202) ;  /* 0x0000000000308947 */ /* 0x000fea0003800000 */
[----:B------:R-:W-:-:S13]  /*2970*/  ISETP.NE.AND P0, PT, R0, 0xff, PT ;  /* 0x000000ff0000780c */ /* 0x000fda0003f05270 */
[----:B------:R-:W-:Y:S01]  /*2980*/  @P0 IMAD.SHL.U32 R0, R0, 0x800000, RZ ;  /* 0x0080000000000824 */ /* 0x000fe200078e00ff */
[----:B------:R-:W-:Y:S01]  /*2990*/  @!P0 MOV R23, 0x7ff80000 ;  /* 0x7ff8000000178802 */ /* 0x000fe20000000f00 */
[----:B------:R-:W-:Y:S02]  /*29a0*/  @!P0 IMAD.MOV.U32 R22, RZ, RZ, 0x20000000 ;  /* 0x20000000ff168424 */ /* 0x000fe400078e00ff */
[----:B------:R-:W-:-:S04]  /*29b0*/  @P0 FMUL.FTZ R0, R0, 1 ;  /* 0x3f80000000000820 */ /* 0x000fc80000410000 */
[----:B------:R3:W4:Y:S01]  /*29c0*/  @P0 F2F.F64.F32 R22, R0 ;  /* 0x0000000000160310 */ /* 0x0007220000201800 */
[----:B------:R-:W-:Y:S05]  /*29d0*/  BRA `(.L_x_4202) ;  /* 0x0000000000147947 */ /* 0x000fea0003800000 */
.L_x_4222:
[----:B------:R-:W2:Y:S02]  /*29e0*/  LDG.E.64 R22, desc[UR36][R4.64] ;  /* 0x0000002404167981 */ /* 0x000ea4000c1e1b00 */
[----:B--2---:R-:W0:Y:S01]  /*29f0*/  I2F.F64.U64 R22, R22 ;  /* 0x0000001600167312 */ /* 0x004e220000301800 */
[----:B------:R-:W-:Y:S05]  /*2a00*/  BRA `(.L_x_4202) ;  /* 0x0000000000087947 */ /* 0x000fea0003800000 */
.L_x_4221:
[----:B------:R-:W2:Y:S02]  /*2a10*/  LDG.E R4, desc[UR36][R4.64] ;  /* 0x0000002404047981 */ /* 0x000ea4000c1e1900 */
[----:B--2---:R0:W2:Y:S02]  /*2a20*/  I2F.F64.U32 R22, R4 ;  /* 0x0000000400167312 */ /* 0x0040a40000201800 */
.L_x_4202:
[----:B-1----:R-:W-:Y:S05]  /*2a30*/  BSYNC.RECONVERGENT B7 ;  /* 0x0000000000077941 */ /* 0x002fea0003800200 */
.L_x_4196:
        /* <DEDUP_REMOVED lines=16> */
[----:B--2---:R0:W1:Y:S01]  /*2b40*/  I2F.F64.S16 R18, R4 ;  /* 0x0000000400127312 */ /* 0x0040620000101c00 */
[----:B------:R-:W-:Y:S05]  /*2b50*/  BRA `(.L_x_4231) ;  /* 0x0000000c00707947 */ /* 0x000fea0003800000 */
.L_x_4229:
[----:B------:R-:W2:Y:S02]  /*2b60*/  LDG.E.U8 R4, desc[UR36][R4.64] ;  /* 0x0000002404047981 */ /* 0x000ea4000c1e1100 */
[----:B--2---:R0:W1:Y:S01]  /*2b70*/  I2F.F64.U16 R18, R4 ;  /* 0x0000000400127312 */ /* 0x0040620000101800 */
[----:B------:R-:W-:Y:S05]  /*2b80*/  BRA `(.L_x_4231) ;  /* 0x0000000c00647947 */ /* 0x000fea0003800000 */
.L_x_4228:
        /* <DEDUP_REMOVED lines=9> */
.L_x_4233:
[----:B------:R-:W2:Y:S02]  /*2c20*/  LDG.E R4, desc[UR36][R4.64] ;  /* 0x0000002404047981 */ /* 0x000ea4000c1e1900 */
[----:B--2---:R0:W1:Y:S01]  /*2c30*/  I2F.F64 R18, R4 ;  /* 0x0000000400127312 */ /* 0x0040620000201c00 */
[----:B------:R-:W-:Y:S05]  /*2c40*/  BRA `(.L_x_4231) ;  /* 0x0000000c00347947 */ /* 0x000fea0003800000 */
.L_x_4232:
[----:B------:R-:W2:Y:S02]  /*2c50*/  LDG.E.U16 R4, desc[UR36][R4.64] ;  /* 0x0000002404047981 */ /* 0x000ea4000c1e1500 */
[----:B--2---:R0:W1:Y:S01]  /*2c60*/  I2F.F64.S16 R18, R4 ;  /* 0x0000000400127312 */ /* 0x0040620000101c00 */
[----:B------:R-:W-:Y:S05]  /*2c70*/  BRA `(.L_x_4231) ;  /* 0x0000000c00287947 */ /* 0x000fea0003800000 */
.L_x_4227:
        /* <DEDUP_REMOVED lines=10> */
.L_x_4235:
[----:B---3--:R-:W3:Y:S02]  /*2d20*/  LDG.E.U16 R0, desc[UR36][R4.64] ;  /* 0x0000002404007981 */ /* 0x008ee4000c1e1500 */
[----:B---3--:R-:W-:-:S05]  /*2d30*/  HADD2.F32 R0, -RZ, R0.H0_H0 ;  /* 0x20000000ff007230 */ /* 0x008fca0000004100 */
[----:B------:R-:W-:-:S04]  /*2d40*/  FMUL.FTZ R0, R0, 1 ;  /* 0x3f80000000007820 */ /* 0x000fc80000410000 */
[----:B------:R0:W1:Y:S01]  /*2d50*/  F2F.F64.F32 R18, R0 ;  /* 0x0000000000127310 */ /* 0x0000620000201800 */
[----:B------:R-:W-:Y:S05]  /*2d60*/  BRA `(.L_x_4231) ;  /* 0x0000000800ec7947 */ /* 0x000fea0003800000 */
.L_x_4234:
        /* <DEDUP_REMOVED lines=10> */
.L_x_4237:
[----:B------:R-:W3:Y:S02]  /*2e10*/  LDG.E.U16 R4, desc[UR36][R4.64] ;  /* 0x0000002404047981 */ /* 0x000ee4000c1e1500 */
[----:B---3--:R-:W-:-:S05]  /*2e20*/  HADD2.F32 R0, -RZ, R4.H0_H0 ;  /* 0x20000004ff007230 */ /* 0x008fca0000004100 */
[----:B------:R-:W-:-:S04]  /*2e30*/  FMUL.FTZ R0, R0, 1 ;  /* 0x3f80000000007820 */ /* 0x000fc80000410000 */
[----:B------:R0:W1:Y:S01]  /*2e40*/  F2F.F64.F32 R18, R0 ;  /* 0x0000000000127310 */ /* 0x0000620000201800 */
[----:B------:R-:W-:Y:S05]  /*2e50*/  BRA `(.L_x_4231) ;  /* 0x0000000800b07947 */ /* 0x000fea0003800000 */
.L_x_4236:
[----:B------:R0:W5:Y:S01]  /*2e60*/  LDG.E.64 R18, desc[UR36][R4.64] ;  /* 0x0000002404127981 */ /* 0x000162000c1e1b00 */
[----:B------:R-:W-:Y:S05]  /*2e70*/  BRA `(.L_x_4231) ;  /* 0x0000000800a87947 */ /* 0x000fea0003800000 */
.L_x_4226:
        /* <DEDUP_REMOVED lines=13> */
.L_x_4240:
[----:B------:R0:W5:Y:S01]  /*2f50*/  LDG.E.64 R18, desc[UR36][R4.64] ;  /* 0x0000002404127981 */ /* 0x000162000c1e1b00 */
[----:B------:R-:W-:Y:S05]  /*2f60*/  BRA `(.L_x_4231) ;  /* 0x00000008006c7947 */ /* 0x000fea0003800000 */
.L_x_4239:
[----:B------:R-:W-:-:S09]  /*2f70*/  UISETP.NE.AND UP0, UPT, UR4, 0xf, UPT ;  /* 0x0000000f0400788c */ /* 0x000fd2000bf05270 */
[----:B------:R-:W-:Y:S05]  /*2f80*/  BRA.U !UP0, `(.L_x_4241) ;  /* 0x0000000108a07547 */ /* 0x000fea000b800000 */
[----:B------:R-:W-:-:S09]  /*2f90*/  UISETP.NE.AND UP0, UPT, UR4, 0x17, UPT ;  /* 0x000000170400788c */ /* 0x000fd2000bf05270 */
[----:B------:R-:W-:Y:S05]  /*2fa0*/  BRA.U !UP0, `(.L_x_4242) ;  /* 0x00000001085c7547 */ /* 0x000fea000b800000 */
[----:B------:R-:W-:-:S09]  /*2fb0*/  UISETP.NE.AND UP0, UPT, UR4, 0x18, UPT ;  /* 0x000000180400788c */ /* 0x000fd2000bf05270 */
[----:B------:R-:W-:Y:S05]  /*2fc0*/  BRA.U UP0, `(.L_x_4230) ;  /* 0x0000000500c87547 */ /* 0x000fea000b800000 */
[----:B---3--:R-:W3:Y:S01]  /*2fd0*/  LDG.E.U8 R0, desc[UR36][R4.64] ;  /* 0x0000002404007981 */ /* 0x008ee2000c1e1100 */
[----:B------:R-:W-:Y:S01]  /*2fe0*/  IMAD.MOV.U32 R7, RZ, RZ, 0x1f ;  /* 0x0000001fff077424 */ /* 0x000fe200078e00ff */
[----:B---3--:R-:W-:-:S04]  /*2ff0*/  SHF.L.U32 R0, R0, 0x18, RZ ;  /* 0x0000001800007819 */ /* 0x008fc800000006ff */
        /* <DEDUP_REMOVED lines=14> */
[----:B------:R-:W-:-:S05]  /*30e0*/  LOP3.LUT R3, R3, 0x80000000, R0, 0xf8, !PT ;  /* 0x8000000003037812 */ /* 0x000fca00078ef800 */
[----:B------:R-:W-:-:S04]  /*30f0*/  FMUL.FTZ R3, R3, 1 ;  /* 0x3f80000003037820 */ /* 0x000fc80000410000 */
[----:B------:R0:W1:Y:S01]  /*3100*/  F2F.F64.F32 R18, R3 ;  /* 0x0000000300127310 */ /* 0x0000620000201800 */
[----:B------:R-:W-:Y:S05]  /*3110*/  BRA `(.L_x_4231) ;  /* 0x0000000800007947 */ /* 0x000fea0003800000 */
.L_x_4242:
[----:B------:R-:W2:Y:S02]  /*3120*/  LDG.E.U8 R4, desc[UR36][R4.64] ;  /* 0x0000002404047981 */ /* 0x000ea4000c1e1100 */
[C---:B--2---:R-:W-:Y:S02]  /*3130*/  IMAD.SHL.U32 R3, R4.reuse, 0x2000000, RZ ;  /* 0x0200000004037824 */ /* 0x044fe400078e00ff */
[----:B------:R-:W-:-:S03]  /*3140*/  IMAD.SHL.U32 R6, R4, 0x100, RZ ;  /* 0x0000010004067824 */ /* 0x000fc600078e00ff */
[----:B------:R-:W-:-:S13]  /*3150*/  ISETP.GT.U32.AND P0, PT, R3, 0x7ffffff, PT ;  /* 0x07ffffff0300780c */ /* 0x000fda0003f04070 */
[----:B---3--:R-:W-:Y:S02]  /*3160*/  @!P0 LOP3.LUT R0, R6, 0x7f00, RZ, 0xc0, !PT ;  /* 0x00007f0006008812 */ /* 0x008fe400078ec0ff */
[----:B------:R-:W-:Y:S02]  /*3170*/  @P0 LEA.HI R3, R3, 0x70000000, RZ, 0x1c ;  /* 0x7000000003030811 */ /* 0x000fe400078fe0ff */
[----:B------:R-:W-:Y:S02]  /*3180*/  @!P0 LOP3.LUT R0, R0, 0x3f000000, RZ, 0xfc, !PT ;  /* 0x3f00000000008812 */ /* 0x000fe400078efcff */
[----:B------:R-:W-:-:S03]  /*3190*/  PRMT R6, R6, 0x9910, RZ ;  /* 0x0000991006067816 */ /* 0x000fc600000000ff */
[----:B------:R-:W-:Y:S01]  /*31a0*/  @!P0 FADD.FTZ R0, R0, -0.5 ;  /* 0xbf00000000008421 */ /* 0x000fe20000010000 */
[----:B------:R-:W-:Y:S01]  /*31b0*/  @P0 FMUL.FTZ R0, R3, 1.9259299443872358531e-34 ;  /* 0x0780000003000820 */ /* 0x000fe20000410000 */
[----:B------:R-:W-:-:S04]  /*31c0*/  MOV R3, R6 ;  /* 0x0000000600037202 */ /* 0x000fc80000000f00 */
[----:B------:R-:W-:-:S05]  /*31d0*/  LOP3.LUT R0, R0, 0x80000000, R3, 0xf8, !PT ;  /* 0x8000000000007812 */ /* 0x000fca00078ef803 */
[----:B------:R-:W-:-:S04]  /*31e0*/  FMUL.FTZ R0, R0, 1 ;  /* 0x3f80000000007820 */ /* 0x000fc80000410000 */
[----:B------:R0:W1:Y:S01]  /*31f0*/  F2F.F64.F32 R18, R0 ;  /* 0x0000000000127310 */ /* 0x0000620000201800 */
[----:B------:R-:W-:Y:S05]  /*3200*/  BRA `(.L_x_4231) ;  /* 0x0000000400c47947 */ /* 0x000fea0003800000 */
.L_x_4241:
[----:B---3--:R-:W3:Y:S02]  /*3210*/  LDG.E.U16 R0, desc[UR36][R4.64] ;  /* 0x0000002404007981 */ /* 0x008ee4000c1e1500 */
[----:B---3--:R-:W-:-:S04]  /*3220*/  IMAD.U32 R0, R0, 0x10000, RZ ;  /* 0x0001000000007824 */ /* 0x008fc800078e00ff */
[----:B------:R-:W-:-:S04]  /*3230*/  FMUL.FTZ R0, R0, 1 ;  /* 0x3f80000000007820 */ /* 0x000fc80000410000 */
[----:B------:R0:W1:Y:S01]  /*3240*/  F2F.F64.F32 R18, R0 ;  /* 0x0000000000127310 */ /* 0x0000620000201800 */
[----:B------:R-:W-:Y:S05]  /*3250*/  BRA `(.L_x_4231) ;  /* 0x0000000400b07947 */ /* 0x000fea0003800000 */
.L_x_4238:
        /* <DEDUP_REMOVED lines=9> */
[----:B--2---:R0:W1:Y:S01]  /*32f0*/  I2F.F64.U16 R18, R4 ;  /* 0x0000000400127312 */ /* 0x0040620000101800 */
[----:B------:R-:W-:Y:S05]  /*3300*/  BRA `(.L_x_4231) ;  /* 0x0000000400847947 */ /* 0x000fea0003800000 */
.L_x_4245:
[----:B------:R-:W2:Y:S01]  /*3310*/  LDG.E.U8 R4, desc[UR36][R4.64] ;  /* 0x0000002404047981 */ /* 0x000ea2000c1e1100 */
[----:B------:R-:W-:Y:S02]  /*3320*/  CS2R R18, SRZ ;  /* 0x0000000000127805 */ /* 0x000fe4000001ff00 */
[----:B--2---:R-:W-:-:S13]  /*3330*/  ISETP.NE.AND P0, PT, R4, RZ, PT ;  /* 0x000000ff0400720c */ /* 0x004fda0003f05270 */
[----:B------:R-:W-:Y:S05]  /*3340*/  @!P0 BRA `(.L_x_4231) ;  /* 0x0000000400748947 */ /* 0x000fea0003800000 */
[----:B------:R-:W-:-:S13]  /*3350*/  ISETP.NE.AND P0, PT, R4, 0x80, PT ;  /* 0x000000800400780c */ /* 0x000fda0003f05270 */
[----:B------:R-:W-:Y:S01]  /*3360*/  @!P0 IMAD.MOV.U32 R18, RZ, RZ, 0x20000000 ;  /* 0x20000000ff128424 */ /* 0x000fe200078e00ff */
[----:B------:R-:W-:Y:S01]  /*3370*/  @!P0 MOV R19, 0x7ff80000 ;  /* 0x7ff8000000138802 */ /* 0x000fe20000000f00 */
[----:B------:R-:W-:Y:S06]  /*3380*/  @!P0 BRA `(.L_x_4231) ;  /* 0x0000000400648947 */ /* 0x000fec0003800000 */
[--C-:B---3--:R-:W-:Y:S01]  /*3390*/  SHF.R.U32.HI R0, RZ, 0x3, R4.reuse ;  /* 0x00000003ff007819 */ /* 0x108fe20000011604 */
        /* <DEDUP_REMOVED lines=12> */
.L_x_4247:
[----:B------:R-:W-:Y:S05]  /*3460*/  BSYNC.RECONVERGENT B0 ;  /* 0x0000000000007941 */ /* 0x000fea0003800200 */
.L_x_4246:
[----:B------:R-:W-:Y:S02]  /*3470*/  SHF.L.U32 R0, R0, 0x14, RZ ;  /* 0x0000001400007819 */ /* 0x000fe400000006ff */
[----:B------:R-:W-:-:S04]  /*3480*/  LEA R3, R3, 0x3b800000, 0x17 ;  /* 0x3b80000003037811 */ /* 0x000fc800078eb8ff */
[----:B------:R-:W-:-:S05]  /*3490*/  LOP3.LUT R0, R3, R0, R7, 0xfe, !PT ;  /* 0x0000000003007212 */ /* 0x000fca00078efe07 */
[----:B------:R-:W-:-:S04]  /*34a0*/  FMUL.FTZ R0, R0, 1 ;  /* 0x3f80000000007820 */ /* 0x000fc80000410000 */
[----:B------:R0:W1:Y:S01]  /*34b0*/  F2F.F64.F32 R18, R0 ;  /* 0x0000000000127310 */ /* 0x0000620000201800 */
[----:B------:R-:W-:Y:S05]  /*34c0*/  BRA `(.L_x_4231) ;  /* 0x0000000400147947 */ /* 0x000fea0003800000 */
.L_x_4244:
        /* <DEDUP_REMOVED lines=8> */
[--C-:B---3--:R-:W-:Y:S01]  /*3550*/  SHF.R.U32.HI R0, RZ, 0x2, R4.reuse ;  /* 0x00000002ff007819 */ /* 0x108fe20000011604 */
        /* <DEDUP_REMOVED lines=12> */
.L_x_4249:
[----:B------:R-:W-:Y:S05]  /*3620*/  BSYNC.RECONVERGENT B0 ;  /* 0x0000000000007941 */ /* 0x000fea0003800200 */
.L_x_4248:
[----:B------:R-:W-:Y:S01]  /*3630*/  IMAD.SHL.U32 R0, R0, 0x200000, RZ ;  /* 0x0020000000007824 */ /* 0x000fe200078e00ff */
[----:B------:R-:W-:-:S04]  /*3640*/  LEA R3, R3, 0x37800000, 0x17 ;  /* 0x3780000003037811 */ /* 0x000fc800078eb8ff */
[----:B------:R-:W-:-:S05]  /*3650*/  LOP3.LUT R0, R3, R0, R7, 0xfe, !PT ;  /* 0x0000000003007212 */ /* 0x000fca00078efe07 */
[----:B------:R-:W-:-:S04]  /*3660*/  FMUL.FTZ R0, R0, 1 ;  /* 0x3f80000000007820 */ /* 0x000fc80000410000 */
[----:B------:R0:W1:Y:S01]  /*3670*/  F2F.F64.F32 R18, R0 ;  /* 0x0000000000127310 */ /* 0x0000620000201800 */
[----:B------:R-:W-:Y:S05]  /*3680*/  BRA `(.L_x_4231) ;  /* 0x0000000000a47947 */ /* 0x000fea0003800000 */
.L_x_4243:
[----:B------:R-:W-:-:S09]  /*3690*/  UISETP.NE.AND UP0, UPT, UR4, 0x1c, UPT ;  /* 0x0000001c0400788c */ /* 0x000fd2000bf05270 */
[----:B------:R-:W-:Y:S05]  /*36a0*/  BRA.U !UP0, `(.L_x_4250) ;  /* 0x0000000108947547 */ /* 0x000fea000b800000 */
[----:B------:R-:W-:-:S09]  /*36b0*/  UISETP.NE.AND UP0, UPT, UR4, 0x1d, UPT ;  /* 0x0000001d0400788c */ /* 0x000fd2000bf05270 */
[----:B------:R-:W-:Y:S05]  /*36c0*/  BRA.U !UP0, `(.L_x_4251) ;  /* 0x0000000108807547 */ /* 0x000fea000b800000 */
[----:B------:R-:W-:-:S09]  /*36d0*/  UISETP.NE.AND UP0, UPT, UR4, 0x2c, UPT ;  /* 0x0000002c0400788c */ /* 0x000fd2000bf05270 */
[----:B------:R-:W-:Y:S05]  /*36e0*/  BRA.U !UP0, `(.L_x_4252) ;  /* 0x0000000108487547 */ /* 0x000fea000b800000 */
.L_x_4230:
        /* <DEDUP_REMOVED lines=16> */
.L_x_4253:
[----:B------:R-:W-:Y:S01]  /*37f0*/  CS2R R18, SRZ ;  /* 0x0000000000127805 */ /* 0x000fe2000001ff00 */
[----:B------:R-:W-:Y:S06]  /*3800*/  BRA `(.L_x_4231) ;  /* 0x0000000000447947 */ /* 0x000fec0003800000 */
.L_x_4252:
[----:B---3--:R-:W3:Y:S01]  /*3810*/  LDG.E.U8 R0, desc[UR36][R4.64] ;  /* 0x0000002404007981 */ /* 0x008ee2000c1e1100 */
[----:B------:R-:W-:Y:S01]  /*3820*/  MOV R18, 0x0 ;  /* 0x0000000000127802 */ /* 0x000fe20000000f00 */
[----:B------:R-:W-:Y:S01]  /*3830*/  IMAD.MOV.U32 R19, RZ, RZ, 0x38000000 ;  /* 0x38000000ff137424 */ /* 0x000fe200078e00ff */
[----:B---3--:R-:W-:-:S13]  /*3840*/  ISETP.NE.AND P0, PT, R0, RZ, PT ;  /* 0x000000ff0000720c */ /* 0x008fda0003f05270 */
[----:B------:R-:W-:Y:S05]  /*3850*/  @!P0 BRA `(.L_x_4231) ;  /* 0x0000000000308947 */ /* 0x000fea0003800000 */
[----:B------:R-:W-:-:S13]  /*3860*/  ISETP.NE.AND P0, PT, R0, 0xff, PT ;  /* 0x000000ff0000780c */ /* 0x000fda0003f05270 */
[----:B------:R-:W-:Y:S01]  /*3870*/  @P0 IMAD.SHL.U32 R0, R0, 0x800000, RZ ;  /* 0x0080000000000824 */ /* 0x000fe200078e00ff */
[----:B------:R-:W-:Y:S01]  /*3880*/  @!P0 MOV R18, 0x20000000 ;  /* 0x2000000000128802 */ /* 0x000fe20000000f00 */
[----:B------:R-:W-:Y:S02]  /*3890*/  @!P0 IMAD.MOV.U32 R19, RZ, RZ, 0x7ff80000 ;  /* 0x7ff80000ff138424 */ /* 0x000fe400078e00ff */
[----:B------:R-:W-:-:S04]  /*38a0*/  @P0 FMUL.FTZ R0, R0, 1 ;  /* 0x3f80000000000820 */ /* 0x000fc80000410000 */
[----:B------:R1:W0:Y:S01]  /*38b0*/  @P0 F2F.F64.F32 R18, R0 ;  /* 0x0000000000120310 */ /* 0x0002220000201800 */
[----:B------:R-:W-:Y:S05]  /*38c0*/  BRA `(.L_x_4231) ;  /* 0x0000000000147947 */ /* 0x000fea0003800000 */
.L_x_4251:
[----:B------:R-:W2:Y:S02]  /*38d0*/  LDG.E.64 R18, desc[UR36][R4.64] ;  /* 0x0000002404127981 */ /* 0x000ea4000c1e1b00 */
[----:B--2---:R-:W0:Y:S01]  /*38e0*/  I2F.F64.U64 R18, R18 ;  /* 0x0000001200127312 */ /* 0x004e220000301800 */
[----:B------:R-:W-:Y:S05]  /*38f0*/  BRA `(.L_x_4231) ;  /* 0x0000000000087947 */ /* 0x000fea0003800000 */
.L_x_4250:
[----:B------:R-:W2:Y:S02]  /*3900*/  LDG.E R4, desc[UR36][R4.64] ;  /* 0x0000002404047981 */ /* 0x000ea4000c1e1900 */
[----:B--2---:R0:W1:Y:S02]  /*3910*/  I2F.F64.U32 R18, R4 ;  /* 0x0000000400127312 */ /* 0x0040640000201800 */
.L_x_4231:
[----:B------:R-:W-:Y:S05]  /*3920*/  BSYNC.RECONVERGENT B7 ;  /* 0x0000000000077941 */ /* 0x000fea0003800200 */
.L_x_4225:
        /* <DEDUP_REMOVED lines=18> */
.L_x_4258:
[----:B------:R-:W2:Y:S02]  /*3a50*/  LDG.E.U8 R4, desc[UR36][R4.64] ;  /* 0x0000002404047981 */ /* 0x000ea4000c1e1100 */
[----:B--2---:R0:W2:Y:S01]  /*3a60*/  I2F.F64.U16 R16, R4 ;  /* 0x0000000400107312 */ /* 0x0040a20000101800 */
[----:B------:R-:W-:Y:S05]  /*3a70*/  BRA `(.L_x_4260) ;  /* 0x0000000c00647947 */ /* 0x000fea0003800000 */
.L_x_4257:
        /* <DEDUP_REMOVED lines=9> */
.L_x_4262:
[----:B------:R-:W2:Y:S02]  /*3b10*/  LDG.E R4, desc[UR36][R4.64] ;  /* 0x0000002404047981 */ /* 0x000ea4000c1e1900 */
[----:B--2---:R0:W2:Y:S01]  /*3b20*/  I2F.F64 R16, R4 ;  /* 0x0000000400107312 */ /* 0x0040a20000201c00 */
[----:B------:R-:W-:Y:S05]  /*3b30*/  BRA `(.L_x_4260) ;  /* 0x0000000c00347947 */ /* 0x000fea0003800000 */
.L_x_4261:
[----:B------:R-:W2:Y:S02]  /*3b40*/  LDG.E.U16 R4, desc[UR36][R4.64] ;  /* 0x0000002404047981 */ /* 0x000ea4000c1e1500 */
[----:B--2---:R0:W2:Y:S01]  /*3b50*/  I2F.F64.S16 R16, R4 ;  /* 0x0000000400107312 */ /* 0x0040a20000101c00 */
[----:B------:R-:W-:Y:S05]  /*3b60*/  BRA `(.L_x_4260) ;  /* 0x0000000c00287947 */ /* 0x000fea0003800000 */
.L_x_4256:
        /* <DEDUP_REMOVED lines=10> */
.L_x_4264:
[----:B-1-3--:R-:W3:Y:S02]  /*3c10*/  LDG.E.U16 R0, desc[UR36][R4.64] ;  /* 0x0000002404007981 */ /* 0x00aee4000c1e1500 */
[----:B---3--:R-:W-:-:S05]  /*3c20*/  HADD2.F32 R0, -RZ, R0.H0_H0 ;  /* 0x20000000ff007230 */ /* 0x008fca0000004100 */
[----:B------:R-:W-:-:S04]  /*3c30*/  FMUL.FTZ R0, R0, 1 ;  /* 0x3f80000000007820 */ /* 0x000fc80000410000 */
[----:B------:R0:W1:Y:S01]  /*3c40*/  F2F.F64.F32 R16, R0 ;  /* 0x0000000000107310 */ /* 0x0000620000201800 */
[----:B------:R-:W-:Y:S05]  /*3c50*/  BRA `(.L_x_4260) ;  /* 0x0000000800ec7947 */ /* 0x000fea0003800000 */
.L_x_4263:
        /* <DEDUP_REMOVED lines=10> */
.L_x_4266:
[----:B------:R-:W1:Y:S02]  /*3d00*/  LDG.E.U16 R4, desc[UR36][R4.64] ;  /* 0x0000002404047981 */ /* 0x000e64000c1e1500 */
[----:B-1-3--:R-:W-:-:S05]  /*3d10*/  HADD2.F32 R0, -RZ, R4.H0_H0 ;  /* 0x20000004ff007230 */ /* 0x00afca0000004100 */
[----:B------:R-:W-:-:S04]  /*3d20*/  FMUL.FTZ R0, R0, 1 ;  /* 0x3f80000000007820 */ /* 0x000fc80000410000 */
[----:B------:R0:W1:Y:S01]  /*3d30*/  F2F.F64.F32 R16, R0 ;  /* 0x0000000000107310 */ /* 0x0000620000201800 */
[----:B------:R-:W-:Y:S05]  /*3d40*/  BRA `(.L_x_4260) ;  /* 0x0000000800b07947 */ /* 0x000fea0003800000 */
.L_x_4265:
[----:B------:R0:W5:Y:S01]  /*3d50*/  LDG.E.64 R16, desc[UR36][R4.64] ;  /* 0x0000002404107981 */ /* 0x000162000c1e1b00 */
[----:B------:R-:W-:Y:S05]  /*3d60*/  BRA `(.L_x_4260) ;  /* 0x0000000800a87947 */ /* 0x000fea0003800000 */
.L_x_4255:
        /* <DEDUP_REMOVED lines=9> */
[----:B------:R-:W-:Y:S01]  /*3e00*/  HFMA2 R16, -RZ, RZ, 0, 0 ;  /* 0x00000000ff107431 */ /* 0x000fe200000001ff */
[----:B--2---:R-:W-:-:S04]  /*3e10*/  ISETP.NE.AND P0, PT, R4, RZ, PT ;  /* 0x000000ff0400720c */ /* 0x004fc80003f05270 */
[----:B------:R-:W-:Y:S01]  /*3e20*/  FSEL R17, RZ, 1.875, !P0 ;  /* 0x3ff00000ff117808 */ /* 0x000fe20004000000 */
[----:B------:R-:W-:Y:S08]  /*3e30*/  BRA `(.L_x_4260) ;  /* 0x0000000800747947 */ /* 0x000ff00003800000 */
.L_x_4269:
[----:B------:R0:W5:Y:S01]  /*3e40*/  LDG.E.64 R16, desc[UR36][R4.64] ;  /* 0x0000002404107981 */ /* 0x000162000c1e1b00 */
[----:B------:R-:W-:Y:S05]  /*3e50*/  BRA `(.L_x_4260) ;  /* 0x00000008006c7947 */ /* 0x000fea0003800000 */
.L_x_4268:
[----:B------:R-:W-:-:S09]  /*3e60*/  UISETP.NE.AND UP0, UPT, UR4, 0xf, UPT ;  /* 0x0000000f0400788c */ /* 0x000fd2000bf05270 */
[----:B------:R-:W-:Y:S05]  /*3e70*/  BRA.U !UP0, `(.L_x_4270) ;  /* 0x0000000108a07547 */ /* 0x000fea000b800000 */
[----:B------:R-:W-:-:S09]  /*3e80*/  UISETP.NE.AND UP0, UPT, UR4, 0x17, UPT ;  /* 0x000000170400788c */ /* 0x000fd2000bf05270 */
[----:B------:R-:W-:Y:S05]  /*3e90*/  BRA.U !UP0, `(.L_x_4271) ;  /* 0x00000001085c7547 */ /* 0x000fea000b800000 */
[----:B------:R-:W-:-:S09]  /*3ea0*/  UISETP.NE.AND UP0, UPT, UR4, 0x18, UPT ;  /* 0x000000180400788c */ /* 0x000fd2000bf05270 */
[----:B------:R-:W-:Y:S05]  /*3eb0*/  BRA.U UP0, `(.L_x_4259) ;  /* 0x0000000500c87547 */ /* 0x000fea000b800000 */
[----:B-1-3--:R-:W3:Y:S01]  /*3ec0*/  LDG.E.U8 R0, desc[UR36][R4.64] ;  /* 0x0000002404007981 */ /* 0x00aee2000c1e1100 */
[----:B------:R-:W-:Y:S02]  /*3ed0*/  IMAD.MOV.U32 R7, RZ, RZ, 0x1f ;  /* 0x0000001fff077424 */ /* 0x000fe400078e00ff */
[----:B---3--:R-:W-:-:S05]  /*3ee0*/  IMAD.SHL.U32 R0, R0, 0x1000000, RZ ;  /* 0x0100000000007824 */ /* 0x008fca00078e00ff */
        /* <DEDUP_REMOVED lines=14> */
[----:B------:R-:W-:-:S05]  /*3fd0*/  LOP3.LUT R3, R3, 0x80000000, R0, 0xf8, !PT ;  /* 0x8000000003037812 */ /* 0x000fca00078ef800 */
[----:B------:R-:W-:-:S04]  /*3fe0*/  FMUL.FTZ R3, R3, 1 ;  /* 0x3f80000003037820 */ /* 0x000fc80000410000 */
[----:B------:R0:W1:Y:S01]  /*3ff0*/  F2F.F64.F32 R16, R3 ;  /* 0x0000000300107310 */ /* 0x0000620000201800 */
[----:B------:R-:W-:Y:S05]  /*4000*/  BRA `(.L_x_4260) ;  /* 0x0000000800007947 */ /* 0x000fea0003800000 */
.L_x_4271:
[----:B------:R-:W2:Y:S02]  /*4010*/  LDG.E.U8 R4, desc[UR36][R4.64] ;  /* 0x0000002404047981 */ /* 0x000ea4000c1e1100 */
[C---:B--2---:R-:W-:Y:S01]  /*4020*/  IMAD.SHL.U32 R3, R4.reuse, 0x2000000, RZ ;  /* 0x0200000004037824 */ /* 0x044fe200078e00ff */
[----:B------:R-:W-:-:S04]  /*4030*/  SHF.L.U32 R6, R4, 0x8, RZ ;  /* 0x0000000804067819 */ /* 0x000fc800000006ff */
[----:B------:R-:W-:-:S13]  /*4040*/  ISETP.GT.U32.AND P0, PT, R3, 0x7ffffff, PT ;  /* 0x07ffffff0300780c */ /* 0x000fda0003f04070 */
[----:B-1-3--:R-:W-:Y:S02]  /*4050*/  @!P0 LOP3.LUT R0, R6, 0x7f00, RZ, 0xc0, !PT ;  /* 0x00007f0006008812 */ /* 0x00afe400078ec0ff */
        /* <DEDUP_REMOVED lines=8> */
[----:B------:R0:W1:Y:S01]  /*40e0*/  F2F.F64.F32 R16, R0 ;  /* 0x0000000000107310 */ /* 0x0000620000201800 */
[----:B------:R-:W-:Y:S05]  /*40f0*/  BRA `(.L_x_4260) ;  /* 0x0000000400c47947 */ /* 0x000fea0003800000 */
.L_x_4270:
[----:B-1-3--:R-:W3:Y:S02]  /*4100*/  LDG.E.U16 R0, desc[UR36][R4.64] ;  /* 0x0000002404007981 */ /* 0x00aee4000c1e1500 */
[----:B---3--:R-:W-:-:S04]  /*4110*/  IMAD.U32 R0, R0, 0x10000, RZ ;  /* 0x0001000000007824 */ /* 0x008fc800078e00ff */
[----:B------:R-:W-:-:S04]  /*4120*/  FMUL.FTZ R0, R0, 1 ;  /* 0x3f80000000007820 */ /* 0x000fc80000410000 */
[----:B------:R0:W1:Y:S01]  /*4130*/  F2F.F64.F32 R16, R0 ;  /* 0x0000000000107310 */ /* 0x0000620000201800 */
[----:B------:R-:W-:Y:S05]  /*4140*/  BRA `(.L_x_4260) ;  /* 0x0000000400b07947 */ /* 0x000fea0003800000 */
.L_x_4267:
        /* <DEDUP_REMOVED lines=11> */
.L_x_4274:
        /* <DEDUP_REMOVED lines=8> */
[--C-:B-1-3--:R-:W-:Y:S01]  /*4280*/  SHF.R.U32.HI R0, RZ, 0x3, R4.reuse ;  /* 0x00000003ff007819 */ /* 0x10afe20000011604 */
        /* <DEDUP_REMOVED lines=12> */
.L_x_4276:
[----:B------:R-:W-:Y:S05]  /*4350*/  BSYNC.RECONVERGENT B0 ;  /* 0x0000000000007941 */ /* 0x000fea0003800200 */
.L_x_4275:
[----:B------:R-:W-:Y:S01]  /*4360*/  IMAD.SHL.U32 R0, R0, 0x100000, RZ ;  /* 0x0010000000007824 */ /* 0x000fe200078e00ff */
[----:B------:R-:W-:-:S04]  /*4370*/  LEA R3, R3, 0x3b800000, 0x17 ;  /* 0x3b80000003037811 */ /* 0x000fc800078eb8ff */
[----:B------:R-:W-:-:S05]  /*4380*/  LOP3.LUT R0, R3, R0, R7, 0xfe, !PT ;  /* 0x0000000003007212 */ /* 0x000fca00078efe07 */
[----:B------:R-:W-:-:S04]  /*4390*/  FMUL.FTZ R0, R0, 1 ;  /* 0x3f80000000007820 */ /* 0x000fc80000410000 */
[----:B------:R0:W1:Y:S01]  /*43a0*/  F2F.F64.F32 R16, R0 ;  /* 0x0000000000107310 */ /* 0x0000620000201800 */
[----:B------:R-:W-:Y:S05]  /*43b0*/  BRA `(.L_x_4260) ;  /* 0x0000000400147947 */ /* 0x000fea0003800000 */
.L_x_4273:
        /* <DEDUP_REMOVED lines=21> */
.L_x_4278:
[----:B------:R-:W-:Y:S05]  /*4510*/  BSYNC.RECONVERGENT B0 ;  /* 0x0000000000007941 */ /* 0x000fea0003800200 */
.L_x_4277:
[----:B------:R-:W-:Y:S02]  /*4520*/  SHF.L.U32 R0, R0, 0x15, RZ ;  /* 0x0000001500007819 */ /* 0x000fe400000006ff */
[----:B------:R-:W-:-:S04]  /*4530*/  LEA R3, R3, 0x37800000, 0x17 ;  /* 0x3780000003037811 */ /* 0x000fc800078eb8ff */
[----:B------:R-:W-:-:S05]  /*4540*/  LOP3.LUT R0, R3, R0, R7, 0xfe, !PT ;  /* 0x0000000003007212 */ /* 0x000fca00078efe07 */
[----:B------:R-:W-:-:S04]  /*4550*/  FMUL.FTZ R0, R0, 1 ;  /* 0x3f80000000007820 */ /* 0x000fc80000410000 */
[----:B------:R0:W1:Y:S01]  /*4560*/  F2F.F64.F32 R16, R0 ;  /* 0x0000000000107310 */ /* 0x0000620000201800 */
[----:B------:R-:W-:Y:S05]  /*4570*/  BRA `(.L_x_4260) ;  /* 0x0000000000a47947 */ /* 0x000fea0003800000 */
.L_x_4272:
[----:B------:R-:W-:-:S09]  /*4580*/  UISETP.NE.AND UP0, UPT, UR4, 0x1c, UPT ;  /* 0x0000001c0400788c */ /* 0x000fd2000bf05270 */
[----:B------:R-:W-:Y:S05]  /*4590*/  BRA.U !UP0, `(.L_x_4279) ;  /* 0x0000000108947547 */ /* 0x000fea000b800000 */
[----:B------:R-:W-:-:S09]  /*45a0*/  UISETP.NE.AND UP0, UPT, UR4, 0x1d, UPT ;  /* 0x0000001d0400788c */ /* 0x000fd2000bf05270 */
[----:B------:R-:W-:Y:S05]  /*45b0*/  BRA.U !UP0, `(.L_x_4280) ;  /* 0x0000000108807547 */ /* 0x000fea000b800000 */
[----:B------:R-:W-:-:S09]  /*45c0*/  UISETP.NE.AND UP0, UPT, UR4, 0x2c, UPT ;  /* 0x0000002c0400788c */ /* 0x000fd2000bf05270 */
[----:B------:R-:W-:Y:S05]  /*45d0*/  BRA.U !UP0, `(.L_x_4281) ;  /* 0x0000000108487547 */ /* 0x000fea000b800000 */
.L_x_4259:
        /* <DEDUP_REMOVED lines=9> */
[----:B------:R-:W-:Y:S01]  /*4670*/  IMAD.U32 R5, RZ, RZ, UR5 ;  /* 0x00000005ff057e24 */ /* 0x000fe2000f8e00ff */
[----:B-1----:R-:W-:Y:S01]  /*4680*/  MOV R6, UR6 ;  /* 0x0000000600067c02 */ /* 0x002fe20008000f00 */
[----:B------:R-:W-:-:S02]  /*4690*/  IMAD.U32 R7, RZ, RZ, UR7 ;  /* 0x00000007ff077e24 */ /* 0x000fc4000f8e00ff */
[----:B---3--:R-:W-:Y:S01]  /*46a0*/  IMAD.U32 R10, RZ, RZ, UR8 ;  /* 0x00000008ff0a7e24 */ /* 0x008fe2000f8e00ff */
[----:B------:R-:W-:-:S07]  /*46b0*/  MOV R11, UR9 ;  /* 0x00000009000b7c02 */ /* 0x000fce0008000f00 */
[----:B------:R-:W-:-:S07]  /*46c0*/  LEPC R20, `(.L_x_4282) ;  /* 0x000000001014794e */ /* 0x000fce0000000000 */
[----:B--2-45:R-:W-:Y:S05]  /*46d0*/  CALL.ABS.NOINC R14 ;  /* 0x000000000e007343 */ /* 0x034fea0003c00000 */
.L_x_4282:
[----:B------:R-:W-:Y:S01]  /*46e0*/  CS2R R16, SRZ ;  /* 0x0000000000107805 */ /* 0x000fe2000001ff00 */
[----:B------:R-:W-:Y:S06]  /*46f0*/  BRA `(.L_x_4260) ;  /* 0x0000000000447947 */ /* 0x000fec0003800000 */
.L_x_4281:
[----:B-1-3--:R-:W3:Y:S01]  /*4700*/  LDG.E.U8 R0, desc[UR36][R4.64] ;  /* 0x0000002404007981 */ /* 0x00aee2000c1e1100 */
[----:B------:R-:W-:Y:S02]  /*4710*/  IMAD.MOV.U32 R16, RZ, RZ, 0x0 ;  /* 0x00000000ff107424 */ /* 0x000fe400078e00ff */
[----:B------:R-:W-:Y:S01]  /*4720*/  IMAD.MOV.U32 R17, RZ, RZ, 0x38000000 ;  /* 0x38000000ff117424 */ /* 0x000fe200078e00ff */
[----:B---3--:R-:W-:-:S13]  /*4730*/  ISETP.NE.AND P0, PT, R0, RZ, PT ;  /* 0x000000ff0000720c */ /* 0x008fda0003f05270 */
[----:B------:R-:W-:Y:S05]  /*4740*/  @!P0 BRA `(.L_x_4260) ;  /* 0x0000000000308947 */ /* 0x000fea0003800000 */
[----:B------:R-:W-:-:S13]  /*4750*/  ISETP.NE.AND P0, PT, R0, 0xff, PT ;  /* 0x000000ff0000780c */ /* 0x000fda0003f05270 */
[----:B------:R-:W-:Y:S01]  /*4760*/  @P0 SHF.L.U32 R0, R0, 0x17, RZ ;  /* 0x0000001700000819 */ /* 0x000fe200000006ff */
[----:B------:R-:W-:Y:S02]  /*4770*/  @!P0 IMAD.MOV.U32 R16, RZ, RZ, 0x20000000 ;  /* 0x20000000ff108424 */ /* 0x000fe400078e00ff */
[----:B------:R-:W-:Y:S02]  /*4780*/  @!P0 IMAD.MOV.U32 R17, RZ, RZ, 0x7ff80000 ;  /* 0x7ff80000ff118424 */ /* 0x000fe400078e00ff */
[----:B------:R-:W-:-:S04]  /*4790*/  @P0 FMUL.FTZ R0, R0, 1 ;  /* 0x3f80000000000820 */ /* 0x000fc80000410000 */
[----:B------:R0:W1:Y:S01]  /*47a0*/  @P0 F2F.F64.F32 R16, R0 ;  /* 0x0000000000100310 */ /* 0x0000620000201800 */
[----:B------:R-:W-:Y:S05]  /*47b0*/  BRA `(.L_x_4260) ;  /* 0x0000000000147947 */ /* 0x000fea0003800000 */
.L_x_4280:
[----:B------:R-:W2:Y:S02]  /*47c0*/  LDG.E.64 R16, desc[UR36][R4.64] ;  /* 0x0000002404107981 */ /* 0x000ea4000c1e1b00 */
[----:B--2---:R-:W0:Y:S01]  /*47d0*/  I2F.F64.U64 R16, R16 ;  /* 0x0000001000107312 */ /* 0x004e220000301800 */
[----:B------:R-:W-:Y:S05]  /*47e0*/  BRA `(.L_x_4260) ;  /* 0x0000000000087947 */ /* 0x000fea0003800000 */
.L_x_4279:
[----:B------:R-:W2:Y:S02]  /*47f0*/  LDG.E R4, desc[UR36][R4.64] ;  /* 0x0000002404047981 */ /* 0x000ea4000c1e1900 */
[----:B--2---:R0:W2:Y:S02]  /*4800*/  I2F.F64.U32 R16, R4 ;  /* 0x0000000400107312 */ /* 0x0040a40000201800 */
.L_x_4260:
[----:B------:R-:W-:Y:S05]  /*4810*/  BSYNC.RECONVERGENT B7 ;  /* 0x0000000000077941 */ /* 0x000fea0003800200 */
.L_x_4254:
        /* <DEDUP_REMOVED lines=18> */
.L_x_4287:
[----:B------:R-:W2:Y:S02]  /*4940*/  LDG.E.U8 R4, desc[UR36][R4.64] ;  /* 0x0000002404047981 */ /* 0x000ea4000c1e1100 */
[----:B--2---:R0:W2:Y:S01]  /*4950*/  I2F.F64.U16 R10, R4 ;  /* 0x00000004000a7312 */ /* 0x0040a20000101800 */
[----:B------:R-:W-:Y:S05]  /*4960*/  BRA `(.L_x_4289) ;  /* 0x0000000c00647947 */ /* 0x000fea0003800000 */
.L_x_4286:
        /* <DEDUP_REMOVED lines=9> */
.L_x_4291:
[----:B------:R-:W2:Y:S02]  /*4a00*/  LDG.E R4, desc[UR36][R4.64] ;  /* 0x0000002404047981 */ /* 0x000ea4000c1e1900 */
[----:B--2---:R0:W2:Y:S01]  /*4a10*/  I2F.F64 R10, R4 ;  /* 0x00000004000a7312 */ /* 0x0040a20000201c00 */
[----:B------:R-:W-:Y:S05]  /*4a20*/  BRA `(.L_x_4289) ;  /* 0x0000000c00347947 */ /* 0x000fea0003800000 */
.L_x_4290:
[----:B------:R-:W2:Y:S02]  /*4a30*/  LDG.E.U16 R4, desc[UR36][R4.64] ;  /* 0x0000002404047981 */ /* 0x000ea4000c1e1500 */
[----:B--2---:R0:W2:Y:S01]  /*4a40*/  I2F.F64.S16 R10, R4 ;  /* 0x00000004000a7312 */ /* 0x0040a20000101c00 */
[----:B------:R-:W-:Y:S05]  /*4a50*/  BRA `(.L_x_4289) ;  /* 0x0000000c00287947 */ /* 0x000fea0003800000 */
.L_x_4285:
        /* <DEDUP_REMOVED lines=10> */
.L_x_4293:
[----:B-1-3--:R-:W3:Y:S02]  /*4b00*/  LDG.E.U16 R0, desc[UR36][R4.64] ;  /* 0x0000002404007981 */ /* 0x00aee4000c1e1500 */
[----:B---3--:R-:W-:-:S05]  /*4b10*/  HADD2.F32 R0, -RZ, R0.H0_H0 ;  /* 0x20000000ff007230 */ /* 0x008fca0000004100 */
[----:B------:R-:W-:-:S04]  /*4b20*/  FMUL.FTZ R0, R0, 1 ;  /* 0x3f80000000007820 */ /* 0x000fc80000410000 */
[----:B------:R0:W1:Y:S01]  /*4b30*/  F2F.F64.F32 R10, R0 ;  /* 0x00000000000a7310 */ /* 0x0000620000201800 */
[----:B------:R-:W-:Y:S05]  /*4b40*/  BRA `(.L_x_4289) ;  /* 0x0000000800ec7947 */ /* 0x000fea0003800000 */
.L_x_4292:
        /* <DEDUP_REMOVED lines=10> */
.L_x_4295:
[----:B------:R-:W1:Y:S02]  /*4bf0*/  LDG.E.U16 R4, desc[UR36][R4.64] ;  /* 0x0000002404047981 */ /* 0x000e64000c1e1500 */
[----:B-1-3--:R-:W-:-:S05]  /*4c00*/  HADD2.F32 R0, -RZ, R4.H0_H0 ;  /* 0x20000004ff007230 */ /* 0x00afca0000004100 */
[----:B------:R-:W-:-:S04]  /*4c10*/  FMUL.FTZ R0, R0, 1 ;  /* 0x3f80000000007820 */ /* 0x000fc80000410000 */
[----:B------:R0:W1:Y:S01]  /*4c20*/  F2F.F64.F32 R10, R0 ;  /* 0x00000000000a7310 */ /* 0x0000620000201800 */
[----:B------:R-:W-:Y:S05]  /*4c30*/  BRA `(.L_x_4289) ;  /* 0x0000000800b07947 */ /* 0x000fea0003800000 */
.L_x_4294:
[----:B------:R0:W5:Y:S01]  /*4c40*/  LDG.E.64 R10, desc[UR36][R4.64] ;  /* 0x00000024040a7981 */ /* 0x000162000c1e1b00 */
[----:B------:R-:W-:Y:S05]  /*4c50*/  BRA `(.L_x_4289) ;  /* 0x0000000800a87947 */ /* 0x000fea0003800000 */
.L_x_4284:
        /* <DEDUP_REMOVED lines=13> */
.L_x_4298:
[----:B------:R0:W5:Y:S01]  /*4d30*/  LDG.E.64 R10, desc[UR36][R4.64] ;  /* 0x00000024040a7981 */ /* 0x000162000c1e1b00 */
[----:B------:R-:W-:Y:S05]  /*4d40*/  BRA `(.L_x_4289) ;  /* 0x00000008006c7947 */ /* 0x000fea0003800000 */
.L_x_4297:
[----:B------:R-:W-:-:S09]  /*4d50*/  UISETP.NE.AND UP0, UPT, UR4, 0xf, UPT ;  /* 0x0000000f0400788c */ /* 0x000fd2000bf05270 */
[----:B------:R-:W-:Y:S05]  /*4d60*/  BRA.U !UP0, `(.L_x_4299) ;  /* 0x0000000108a07547 */ /* 0x000fea000b800000 */
[----:B------:R-:W-:-:S09]  /*4d70*/  UISETP.NE.AND UP0, UPT, UR4, 0x17, UPT ;  /* 0x000000170400788c */ /* 0x000fd2000bf05270 */
[----:B------:R-:W-:Y:S05]  /*4d80*/  BRA.U !UP0, `(.L_x_4300) ;  /* 0x00000001085c7547 */ /* 0x000fea000b800000 */
[----:B------:R-:W-:-:S09]  /*4d90*/  UISETP.NE.AND UP0, UPT, UR4, 0x18, UPT ;  /* 0x000000180400788c */ /* 0x000fd2000bf05270 */
[----:B------:R-:W-:Y:S05]  /*4da0*/  BRA.U UP0, `(.L_x_4288) ;  /* 0x0000000500c87547 */ /* 0x000fea000b800000 */
[----:B-1-3--:R-:W3:Y:S01]  /*4db0*/  LDG.E.U8 R0, desc[UR36][R4.64] ;  /* 0x0000002404007981 */ /* 0x00aee2000c1e1100 */
[----:B------:R-:W-:Y:S01]  /*4dc0*/  MOV R7, 0x1f ;  /* 0x0000001f00077802 */ /* 0x000fe20000000f00 */
[----:B---3--:R-:W-:-:S05]  /*4dd0*/  IMAD.SHL.U32 R0, R0, 0x1000000, RZ ;  /* 0x0100000000007824 */ /* 0x008fca00078e00ff */
        /* <DEDUP_REMOVED lines=18> */
.L_x_4300:
[----:B------:R-:W2:Y:S02]  /*4f00*/  LDG.E.U8 R4, desc[UR36][R4.64] ;  /* 0x0000002404047981 */ /* 0x000ea4000c1e1100 */
[C---:B--2---:R-:W-:Y:S01]  /*4f10*/  SHF.L.U32 R3, R4.reuse, 0x19, RZ ;  /* 0x0000001904037819 */ /* 0x044fe200000006ff */
[----:B------:R-:W-:-:S03]  /*4f20*/  IMAD.SHL.U32 R6, R4, 0x100, RZ ;  /* 0x0000010004067824 */ /* 0x000fc600078e00ff */
        /* <DEDUP_REMOVED lines=12> */
.L_x_4299:
[----:B-1-3--:R-:W3:Y:S02]  /*4ff0*/  LDG.E.U16 R0, desc[UR36][R4.64] ;  /* 0x0000002404007981 */ /* 0x00aee4000c1e1500 */
[----:B---3--:R-:W-:-:S05]  /*5000*/  SHF.L.U32 R0, R0, 0x10, RZ ;  /* 0x0000001000007819 */ /* 0x008fca00000006ff */
[----:B------:R-:W-:-:S04]  /*5010*/  FMUL.FTZ R0, R0, 1 ;  /* 0x3f80000000007820 */ /* 0x000fc80000410000 */
[----:B------:R0:W1:Y:S01]  /*5020*/  F2F.F64.F32 R10, R0 ;  /* 0x00000000000a7310 */ /* 0x0000620000201800 */
[----:B------:R-:W-:Y:S05]  /*5030*/  BRA `(.L_x_4289) ;  /* 0x0000000400b07947 */ /* 0x000fea0003800000 */
.L_x_4296:
        /* <DEDUP_REMOVED lines=11> */
.L_x_4303:
        /* <DEDUP_REMOVED lines=8> */
[--C-:B-1-3--:R-:W-:Y:S01]  /*5170*/  SHF.R.U32.HI R0, RZ, 0x3, R4.reuse ;  /* 0x00000003ff007819 */ /* 0x10afe20000011604 */
        /* <DEDUP_REMOVED lines=12> */
.L_x_4305:
[----:B------:R-:W-:Y:S05]  /*5240*/  BSYNC.RECONVERGENT B0 ;  /* 0x0000000000007941 */ /* 0x000fea0003800200 */
.L_x_4304:
[----:B------:R-:W-:Y:S01]  /*5250*/  IMAD.SHL.U32 R0, R0, 0x100000, RZ ;  /* 0x0010000000007824 */ /* 0x000fe200078e00ff */
[----:B------:R-:W-:-:S04]  /*5260*/  LEA R3, R3, 0x3b800000, 0x17 ;  /* 0x3b80000003037811 */ /* 0x000fc800078eb8ff */
[----:B------:R-:W-:-:S05]  /*5270*/  LOP3.LUT R0, R3, R0, R7, 0xfe, !PT ;  /* 0x0000000003007212 */ /* 0x000fca00078efe07 */
[----:B------:R-:W-:-:S04]  /*5280*/  FMUL.FTZ R0, R0, 1 ;  /* 0x3f80000000007820 */ /* 0x000fc80000410000 */
[----:B------:R0:W1:Y:S01]  /*5290*/  F2F.F64.F32 R10, R0 ;  /* 0x00000000000a7310 */ /* 0x0000620000201800 */
[----:B------:R-:W-:Y:S05]  /*52a0*/  BRA `(.L_x_4289) ;  /* 0x0000000400147947 */ /* 0x000fea0003800000 */
.L_x_4302:
        /* <DEDUP_REMOVED lines=21> */
.L_x_4307:
[----:B------:R-:W-:Y:S05]  /*5400*/  BSYNC.RECONVERGENT B0 ;  /* 0x0000000000007941 */ /* 0x000fea0003800200 */
.L_x_4306:
[----:B------:R-:W-:Y:S01]  /*5410*/  IMAD.SHL.U32 R0, R0, 0x200000, RZ ;  /* 0x0020000000007824 */ /* 0x000fe200078e00ff */
[----:B------:R-:W-:-:S04]  /*5420*/  LEA R3, R3, 0x37800000, 0x17 ;  /* 0x3780000003037811 */ /* 0x000fc800078eb8ff */
[----:B------:R-:W-:-:S05]  /*5430*/  LOP3.LUT R0, R3, R0, R7, 0xfe, !PT ;  /* 0x0000000003007212 */ /* 0x000fca00078efe07 */
[----:B------:R-:W-:-:S04]  /*5440*/  FMUL.FTZ R0, R0, 1 ;  /* 0x3f80000000007820 */ /* 0x000fc80000410000 */
[----:B------:R0:W1:Y:S01]  /*5450*/  F2F.F64.F32 R10, R0 ;  /* 0x00000000000a7310 */ /* 0x0000620000201800 */
[----:B------:R-:W-:Y:S05]  /*5460*/  BRA `(.L_x_4289) ;  /* 0x0000000000a47947 */ /* 0x000fea0003800000 */
.L_x_4301:
[----:B------:R-:W-:-:S09]  /*5470*/  UISETP.NE.AND UP0, UPT, UR4, 0x1c, UPT ;  /* 0x0000001c0400788c */ /* 0x000fd2000bf05270 */
[----:B------:R-:W-:Y:S05]  /*5480*/  BRA.U !UP0, `(.L_x_4308) ;  /* 0x0000000108947547 */ /* 0x000fea000b800000 */
[----:B------:R-:W-:-:S09]  /*5490*/  UISETP.NE.AND UP0, UPT, UR4, 0x1d, UPT ;  /* 0x0000001d0400788c */ /* 0x000fd2000bf05270 */
[----:B------:R-:W-:Y:S05]  /*54a0*/  BRA.U !UP0, `(.L_x_4309) ;  /* 0x0000000108807547 */ /* 0x000fea000b800000 */
[----:B------:R-:W-:-:S09]  /*54b0*/  UISETP.NE.AND UP0, UPT, UR4, 0x2c, UPT ;  /* 0x0000002c0400788c */ /* 0x000fd2000bf05270 */
[----:B------:R-:W-:Y:S05]  /*54c0*/  BRA.U !UP0, `(.L_x_4310) ;  /* 0x0000000108487547 */ /* 0x000fea000b800000 */
.L_x_4288:
        /* <DEDUP_REMOVED lines=16> */
.L_x_4311:
[----:B------:R-:W-:Y:S01]  /*55d0*/  CS2R R10, SRZ ;  /* 0x00000000000a7805 */ /* 0x000fe2000001ff00 */
[----:B------:R-:W-:Y:S06]  /*55e0*/  BRA `(.L_x_4289) ;  /* 0x0000000000447947 */ /* 0x000fec0003800000 */
.L_x_4310:
[----:B-1-3--:R-:W3:Y:S01]  /*55f0*/  LDG.E.U8 R0, desc[UR36][R4.64] ;  /* 0x0000002404007981 */ /* 0x00aee2000c1e1100 */
[----:B------:R-:W-:Y:S01]  /*5600*/  IMAD.MOV.U32 R10, RZ, RZ, 0x0 ;  /* 0x00000000ff0a7424 */ /* 0x000fe200078e00ff */
[----:B------:R-:W-:Y:S02]  /*5610*/  MOV R11, 0x38000000 ;  /* 0x38000000000b7802 */ /* 0x000fe40000000f00 */
[----:B---3--:R-:W-:-:S13]  /*5620*/  ISETP.NE.AND P0, PT, R0, RZ, PT ;  /* 0x000000ff0000720c */ /* 0x008fda0003f05270 */
[----:B------:R-:W-:Y:S05]  /*5630*/  @!P0 BRA `(.L_x_4289) ;  /* 0x0000000000308947 */ /* 0x000fea0003800000 */
[----:B------:R-:W-:-:S13]  /*5640*/  ISETP.NE.AND P0, PT, R0, 0xff, PT ;  /* 0x000000ff0000780c */ /* 0x000fda0003f05270 */
[----:B------:R-:W-:Y:S01]  /*5650*/  @P0 IMAD.SHL.U32 R0, R0, 0x800000, RZ ;  /* 0x0080000000000824 */ /* 0x000fe200078e00ff */
[----:B------:R-:W-:Y:S01]  /*5660*/  @!P0 MOV R11, 0x7ff80000 ;  /* 0x7ff80000000b8802 */ /* 0x000fe20000000f00 */
[----:B------:R-:W-:Y:S02]  /*5670*/  @!P0 IMAD.MOV.U32 R10, RZ, RZ, 0x20000000 ;  /* 0x20000000ff0a8424 */ /* 0x000fe400078e00ff */
[----:B------:R-:W-:-:S04]  /*5680*/  @P0 FMUL.FTZ R0, R0, 1 ;  /* 0x3f80000000000820 */ /* 0x000fc80000410000 */
[----:B------:R0:W1:Y:S01]  /*5690*/  @P0 F2F.F64.F32 R10, R0 ;  /* 0x00000000000a0310 */ /* 0x0000620000201800 */
[----:B------:R-:W-:Y:S05]  /*56a0*/  BRA `(.L_x_4289) ;  /* 0x0000000000147947 */ /* 0x000fea0003800000 */
.L_x_4309:
[----:B------:R-:W2:Y:S02]  /*56b0*/  LDG.E.64 R10, desc[UR36][R4.64] ;  /* 0x00000024040a7981 */ /* 0x000ea4000c1e1b00 */
[----:B--2---:R-:W0:Y:S01]  /*56c0*/  I2F.F64.U64 R10, R10 ;  /* 0x0000000a000a7312 */ /* 0x004e220000301800 */
[----:B------:R-:W-:Y:S05]  /*56d0*/  BRA `(.L_x_4289) ;  /* 0x0000000000087947 */ /* 0x000fea0003800000 */
.L_x_4308:
[----:B------:R-:W2:Y:S02]  /*56e0*/  LDG.E R4, desc[UR36][R4.64] ;  /* 0x0000002404047981 */ /* 0x000ea4000c1e1900 */
[----:B--2---:R0:W2:Y:S02]  /*56f0*/  I2F.F64.U32 R10, R4 ;  /* 0x00000004000a7312 */ /* 0x0040a40000201800 */
.L_x_4289:
[----:B------:R-:W-:Y:S05]  /*5700*/  BSYNC.RECONVERGENT B7 ;  /* 0x0000000000077941 */ /* 0x000fea0003800200 */
.L_x_4283:
[----:B0-----:R-:W-:Y:S01]  /*5710*/  IMAD.MOV.U32 R4, RZ, RZ, 0x652b82fe ;  /* 0x652b82feff047424 */ /* 0x001fe200078e00ff */
[----:B------:R-:W-:Y:S01]  /*5720*/  UMOV UR4, 0xfefa39ef ;  /* 0xfefa39ef00047882 */ /* 0x000fe20000000000 */
[----:B------:R-:W-:Y:S01]  /*5730*/  IMAD.MOV.U32 R5, RZ, RZ, 0x3ff71547 ;  /* 0x3ff71547ff057424 */ /* 0x000fe200078e00ff */
[----:B------:R-:W-:Y:S01]  /*5740*/  UMOV UR5, 0x3fe62e42 ;  /* 0x3fe62e4200057882 */ /* 0x000fe20000000000 */
[----:B-1---5:R-:W-:Y:S01]  /*5750*/  DADD R12, -RZ, -R18 ;  /* 0x00000000ff0c7229 */ /* 0x022fe20000000912 */
[----:B------:R-:W-:Y:S03]  /*5760*/  BSSY.RECONVERGENT B0, `(.L_x_4312) ;  /* 0x0000036000007945 */ /* 0x000fe60003800200 */
[----:B------:R-:W-:-:S06]  /*5770*/  DFMA R4, R18, -R4, 6.75539944105574400000e+15 ;  /* 0x433800001204742b */ /* 0x000fcc0000000804 */
[----:B------:R-:W-:Y:S02]  /*5780*/  FSETP.GEU.FTZ.AND P0, PT, |R13|, 4.1917929649353027344, PT ;  /* 0x4086232b0d00780b */ /* 0x000fe40003f1e200 */
[----:B------:R-:W-:-:S08]  /*5790*/  DADD R6, R4, -6.75539944105574400000e+15 ;  /* 0xc338000004067429 */ /* 0x000fd00000000000 */
[----:B------:R-:W-:Y:S01]  /*57a0*/  DFMA R8, R6, -UR4, -R18 ;  /* 0x8000000406087c2b */ /* 0x000fe20008000812 */
[----:B------:R-:W-:Y:S01]  /*57b0*/  UMOV UR4, 0x3b39803f ;  /* 0x3b39803f00047882 */ /* 0x000fe20000000000 */
[----:B------:R-:W-:-:S06]  /*57c0*/  UMOV UR5, 0x3c7abc9e ;  /* 0x3c7abc9e00057882 */ /* 0x000fcc0000000000 */
[----:B------:R-:W-:Y:S01]  /*57d0*/  DFMA R6, R6, -UR4, R8 ;  /* 0x8000000406067c2b */ /* 0x000fe20008000008 */
[----:B------:R-:W-:Y:S01]  /*57e0*/  UMOV UR4, 0x69ce2bdf ;  /* 0x69ce2bdf00047882 */ /* 0x000fe20000000000 */
[----:B------:R-:W-:Y:S01]  /*57f0*/  MOV R8, 0xfca213ea ;  /* 0xfca213ea00087802 */ /* 0x000fe20000000f00 */
[----:B------:R-:W-:Y:S01]  /*5800*/  IMAD.MOV.U32 R9, RZ, RZ, 0x3e928af3 ;  /* 0x3e928af3ff097424 */ /* 0x000fe200078e00ff */
[----:B------:R-:W-:-:S05]  /*5810*/  UMOV UR5, 0x3e5ade15 ;  /* 0x3e5ade1500057882 */ /* 0x000fca0000000000 */
[----:B------:R-:W-:Y:S01]  /*5820*/  DFMA R8, R6, UR4, R8 ;  /* 0x0000000406087c2b */ /* 0x000fe20008000008 */
[----:B------:R-:W-:Y:S01]  /*5830*/  UMOV UR4, 0x62401315 ;  /* 0x6240131500047882 */ /* 0x000fe20000000000 */
[----:B------:R-:W-:-:S06]  /*5840*/  UMOV UR5, 0x3ec71dee ;  /* 0x3ec71dee00057882 */ /* 0x000fcc0000000000 */
[----:B------:R-:W-:Y:S01]  /*5850*/  DFMA R8, R6, R8, UR4 ;  /* 0x0000000406087e2b */ /* 0x000fe20008000008 */
        /* <DEDUP_REMOVED lines=20> */
[----:B------:R-:W-:-:S08]  /*59a0*/  DFMA R8, R6, R8, UR4 ;  /* 0x0000000406087e2b */ /* 0x000fd00008000008 */
[----:B------:R-:W-:-:S08]  /*59b0*/  DFMA R8, R6, R8, 1 ;  /* 0x3ff000000608742b */ /* 0x000fd00000000008 */
[----:B------:R-:W-:-:S10]  /*59c0*/  DFMA R6, R6, R8, 1 ;  /* 0x3ff000000606742b */ /* 0x000fd40000000008 */
[----:B------:R-:W-:Y:S01]  /*59d0*/  IMAD R9, R4, 0x100000, R7 ;  /* 0x0010000004097824 */ /* 0x000fe200078e0207 */
[----:B------:R-:W-:Y:S01]  /*59e0*/  MOV R8, R6 ;  /* 0x0000000600087202 */ /* 0x000fe20000000f00 */
[----:B------:R-:W-:Y:S06]  /*59f0*/  @!P0 BRA `(.L_x_4313) ;  /* 0x0000000000308947 */ /* 0x000fec0003800000 */
[----:B------:R-:W-:Y:S01]  /*5a00*/  FSETP.GEU.FTZ.AND P1, PT, |R13|, 4.2275390625, PT ;  /* 0x408748000d00780b */ /* 0x000fe20003f3e200 */
[C---:B------:R-:W-:Y:S02]  /*5a10*/  DADD R8, -R18.reuse, +INF ;  /* 0x7ff0000012087429 */ /* 0x040fe40000000100 */
[----:B------:R-:W-:-:S08]  /*5a20*/  DSETP.GT.AND P0, PT, R18, RZ, PT ;  /* 0x000000ff1200722a */ /* 0x000fd00003f04000 */
[----:B------:R-:W-:Y:S02]  /*5a30*/  FSEL R8, R8, RZ, !P0 ;  /* 0x000000ff08087208 */ /* 0x000fe40004000000 */
[----:B---3--:R-:W-:Y:S02]  /*5a40*/  @!P1 LEA.HI R0, R4, R4, RZ, 0x1 ;  /* 0x0000000404009211 */ /* 0x008fe400078f08ff */
[----:B------:R-:W-:Y:S02]  /*5a50*/  FSEL R9, R9, RZ, !P0 ;  /* 0x000000ff09097208 */ /* 0x000fe40004000000 */
[----:B------:R-:W-:-:S05]  /*5a60*/  @!P1 SHF.R.S32.HI R3, RZ, 0x1, R0 ;  /* 0x00000001ff039819 */ /* 0x000fca0000011400 */
[----:B------:R-:W-:Y:S02]  /*5a70*/  @!P1 IMAD.IADD R4, R4, 0x1, -R3 ;  /* 0x0000000104049824 */ /* 0x000fe400078e0a03 */
[----:B------:R-:W-:-:S03]  /*5a80*/  @!P1 IMAD R7, R3, 0x100000, R7 ;  /* 0x0010000003079824 */ /* 0x000fc600078e0207 */
[----:B------:R-:W-:Y:S02]  /*5a90*/  @!P1 LEA R5, R4, 0x3ff00000, 0x14 ;  /* 0x3ff0000004059811 */ /* 0x000fe400078ea0ff */
[----:B------:R-:W-:-:S06]  /*5aa0*/  @!P1 MOV R4, RZ ;  /* 0x000000ff00049202 */ /* 0x000fcc0000000f00 */
[----:B------:R-:W-:-:S11]  /*5ab0*/  @!P1 DMUL R8, R6, R4 ;  /* 0x0000000406089228 */ /* 0x000fd60000000000 */
.L_x_4313:
[----:B------:R-:W-:Y:S05]  /*5ac0*/  BSYNC.RECONVERGENT B0 ;  /* 0x0000000000007941 */ /* 0x000fea0003800200 */
.L_x_4312:
[----:B------:R-:W-:Y:S01]  /*5ad0*/  DADD R4, R8, 1 ;  /* 0x3ff0000008047429 */ /* 0x000fe20000000000 */
[----:B------:R-:W0:Y:S01]  /*5ae0*/  LDCU.64 UR4, c[0x0][0x6b0] ;  /* 0x0000d600ff0477ac */ /* 0x000e220008000a00 */
[----:B------:R-:W-:Y:S04]  /*5af0*/  BSSY.RECONVERGENT B0, `(.L_x_4314) ;  /* 0x0000014000007945 */ /* 0x000fe80003800200 */
[----:B------:R-:W1:Y:S04]  /*5b00*/  MUFU.RCP64H R7, R5 ;  /* 0x0000000500077308 */ /* 0x000e680000001800 */
[----:B------:R-:W-:-:S05]  /*5b10*/  VIADD R6, R5, 0x300402 ;  /* 0x0030040205067836 */ /* 0x000fca0000000000 */
[----:B------:R-:W-:Y:S02]  /*5b20*/  FSETP.GEU.AND P0, PT, |R6|, 5.8789094863358348022e-39, PT ;  /* 0x004004020600780b */ /* 0x000fe40003f0e200 */
[----:B0-----:R-:W-:Y:S01]  /*5b30*/  IADD3 R12, P1, PT, R2, UR4, RZ ;  /* 0x00000004020c7c10 */ /* 0x001fe2000ff3e0ff */
[----:B-1----:R-:W-:-:S04]  /*5b40*/  DFMA R8, -R4, R6, 1 ;  /* 0x3ff000000408742b */ /* 0x002fc80000000106 */
[----:B------:R-:W-:-:S04]  /*5b50*/  IMAD.X R13, RZ, RZ, UR5, P1 ;  /* 0x00000005ff0d7e24 */ /* 0x000fc800088e06ff */
[----:B------:R-:W-:-:S08]  /*5b60*/  DFMA R8, R8, R8, R8 ;  /* 0x000000080808722b */ /* 0x000fd00000000008 */
[----:B------:R-:W-:-:S08]  /*5b70*/  DFMA R8, R6, R8, R6 ;  /* 0x000000080608722b */ /* 0x000fd00000000006 */
[----:B------:R-:W-:-:S08]  /*5b80*/  DFMA R14, -R4, R8, 1 ;  /* 0x3ff00000040e742b */ /* 0x000fd00000000108 */
[----:B------:R-:W-:Y:S01]  /*5b90*/  DFMA R8, R8, R14, R8 ;  /* 0x0000000e0808722b */ /* 0x000fe20000000008 */
[----:B------:R-:W-:Y:S10]  /*5ba0*/  @P0 BRA `(.L_x_4315) ;  /* 0x0000000000200947 */ /* 0x000ff40003800000 */
[----:B------:R-:W-:Y:S01]  /*5bb0*/  LOP3.LUT R6, R5, 0x7fffffff, RZ, 0xc0, !PT ;  /* 0x7fffffff05067812 */ /* 0x000fe200078ec0ff */
[----:B------:R-:W-:Y:S01]  /*5bc0*/  IMAD.MOV.U32 R3, RZ, RZ, R5 ;  /* 0x000000ffff037224 */ /* 0x000fe200078e0005 */
[----:B------:R-:W-:Y:S02]  /*5bd0*/  MOV R2, R4 ;  /* 0x0000000400027202 */ /* 0x000fe40000000f00 */
[----:B---3--:R-:W-:Y:S01]  /*5be0*/  MOV R0, 0x5c10 ;  /* 0x00005c1000007802 */ /* 0x008fe20000000f00 */
[----:B------:R-:W-:-:S07]  /*5bf0*/  VIADD R6, R6, 0xfff00000 ;  /* 0xfff0000006067836 */ /* 0x000fce0000000000 */
[----:B--2-4-:R-:W-:Y:S05]  /*5c00*/  CALL.REL.NOINC `($__internal_0_$__cuda_sm20_dblrcp_rn_slowpath_v3) ;  /* 0x0000015400687944 */ /* 0x014fea0003c00000 */
[----:B------:R-:W-:Y:S01]  /*5c10*/  MOV R8, R4 ;  /* 0x0000000400087202 */ /* 0x000fe20000000f00 */
[----:B------:R-:W-:-:S07]  /*5c20*/  IMAD.MOV.U32 R9, RZ, RZ, R5 ;  /* 0x000000ffff097224 */ /* 0x000fce00078e0005 */
.L_x_4315:
[----:B------:R-:W-:Y:S05]  /*5c30*/  BSYNC.RECONVERGENT B0 ;  /* 0x0000000000007941 */ /* 0x000fea0003800200 */
.L_x_4314:
[----:B--2---:R-:W-:Y:S01]  /*5c40*/  DFMA R10, R8, -R10, R10 ;  /* 0x8000000a080a722b */ /* 0x004fe2000000000a */
[----:B------:R-:W-:-:S04]  /*5c50*/  UPRMT UR4, UR43, 0x9910, URZ ;  /* 0x000099102b047896 */ /* 0x000fc800080000ff */
[----:B------:R-:W-:-:S03]  /*5c60*/  UISETP.GT.AND UP0, UPT, UR4, 0x9, UPT ;  /* 0x000000090400788c */ /* 0x000fc6000bf04270 */
[----:B----4-:R-:W-:-:S08]  /*5c70*/  DMUL R10, R10, R22 ;  /* 0x000000160a0a7228 */ /* 0x010fd00000000000 */
[----:B------:R-:W-:Y:S01]  /*5c80*/  DFMA R16, R8, R16, R10 ;  /* 0x000000100810722b */ /* 0x000fe2000000000a */
[----:B------:R-:W-:Y:S10]  /*5c90*/  BRA.U UP0, `(.L_x_4316) ;  /* 0x0000000500307547 */ /* 0x000ff4000b800000 */
        /* <DEDUP_REMOVED lines=8> */
[----:B------:R-:W0:Y:S02]  /*5d20*/  F2I.F64.TRUNC R17, R16 ;  /* 0x0000001000117311 */ /* 0x000e24000030d100 */
[----:B0-----:R0:W-:Y:S01]  /*5d30*/  STG.E.U8 desc[UR36][R12.64], R17 ;  /* 0x000000110c007986 */ /* 0x0011e2000c101124 */
[----:B------:R-:W-:Y:S05]  /*5d40*/  BRA `(.L_x_4321) ;  /* 0x0000000c00f47947 */ /* 0x000fea0003800000 */
.L_x_4319:
[----:B------:R-:W0:Y:S02]  /*5d50*/  F2I.S64.F64.TRUNC R16, R16 ;  /* 0x0000001000107311 */ /* 0x000e24000030d900 */
[----:B0-----:R-:W-:-:S05]  /*5d60*/  IMAD.MOV.U32 R3, RZ, RZ, R16 ;  /* 0x000000ffff037224 */ /* 0x001fca00078e0010 */
[----:B------:R0:W-:Y:S01]  /*5d70*/  STG.E.U8 desc[UR36][R12.64], R3 ;  /* 0x000000030c007986 */ /* 0x0001e2000c101124 */
[----:B------:R-:W-:Y:S05]  /*5d80*/  BRA `(.L_x_4321) ;  /* 0x0000000c00e47947 */ /* 0x000fea0003800000 */
.L_x_4318:
[----:B------:R-:W-:-:S09]  /*5d90*/  UISETP.NE.AND UP0, UPT, UR4, 0x2, UPT ;  /* 0x000000020400788c */ /* 0x000fd2000bf05270 */
[----:B------:R-:W-:Y:S05]  /*5da0*/  BRA.U !UP0, `(.L_x_4322) ;  /* 0x0000000108287547 */ /* 0x000fea000b800000 */
[----:B------:R-:W-:-:S09]  /*5db0*/  UISETP.NE.AND UP0, UPT, UR4, 0x3, UPT ;  /* 0x000000030400788c */ /* 0x000fd2000bf05270 */
[----:B------:R-:W-:Y:S05]  /*5dc0*/  BRA.U !UP0, `(.L_x_4323) ;  /* 0x0000000108147547 */ /* 0x000fea000b800000 */
[----:B------:R-:W-:-:S09]  /*5dd0*/  UISETP.NE.AND UP0, UPT, UR4, 0x4, UPT ;  /* 0x000000040400788c */ /* 0x000fd2000bf05270 */
[----:B------:R-:W-:Y:S05]  /*5de0*/  BRA.U UP0, `(.L_x_4320) ;  /* 0x0000000d00247547 */ /* 0x000fea000b800000 */
[----:B------:R-:W0:Y:S02]  /*5df0*/  F2I.S64.F64.TRUNC R16, R16 ;  /* 0x0000001000107311 */ /* 0x000e24000030d900 */
[----:B0-----:R0:W-:Y:S01]  /*5e00*/  STG.E.64 desc[UR36][R12.64], R16 ;  /* 0x000000100c007986 */ /* 0x0011e2000c101b24 */
[----:B------:R-:W-:Y:S05]  /*5e10*/  BRA `(.L_x_4321) ;  /* 0x0000000c00c07947 */ /* 0x000fea0003800000 */
.L_x_4323:
[----:B------:R-:W0:Y:S02]  /*5e20*/  F2I.F64.TRUNC R17, R16 ;  /* 0x0000001000117311 */ /* 0x000e24000030d100 */
[----:B0-----:R0:W-:Y:S01]  /*5e30*/  STG.E desc[UR36][R12.64], R17 ;  /* 0x000000110c007986 */ /* 0x0011e2000c101924 */
[----:B------:R-:W-:Y:S05]  /*5e40*/  BRA `(.L_x_4321) ;  /* 0x0000000c00b47947 */ /* 0x000fea0003800000 */
.L_x_4322:
[----:B------:R-:W0:Y:S02]  /*5e50*/  F2I.F64.TRUNC R17, R16 ;  /* 0x0000001000117311 */ /* 0x000e24000030d100 */
[----:B0-----:R0:W-:Y:S01]  /*5e60*/  STG.E.U16 desc[UR36][R12.64], R17 ;  /* 0x000000110c007986 */ /* 0x0011e2000c101524 */
[----:B------:R-:W-:Y:S05]  /*5e70*/  BRA `(.L_x_4321) ;  /* 0x0000000c00a87947 */ /* 0x000fea0003800000 */
.L_x_4317:
[----:B------:R-:W-:-:S09]  /*5e80*/  UISETP.GT.AND UP0, UPT, UR4, 0x6, UPT ;  /* 0x000000060400788c */ /* 0x000fd2000bf04270 */
[----:B------:R-:W-:Y:S05]  /*5e90*/  BRA.U UP0, `(.L_x_4324) ;  /* 0x00000001004c7547 */ /* 0x000fea000b800000 */
[----:B------:R-:W-:-:S09]  /*5ea0*/  UISETP.NE.AND UP0, UPT, UR4, 0x5, UPT ;  /* 0x000000050400788c */ /* 0x000fd2000bf05270 */
[----:B------:R-:W-:Y:S05]  /*5eb0*/  BRA.U !UP0, `(.L_x_4325) ;  /* 0x0000000108247547 */ /* 0x000fea000b800000 */
[----:B------:R-:W-:-:S09]  /*5ec0*/  UISETP.NE.AND UP0, UPT, UR4, 0x6, UPT ;  /* 0x000000060400788c */ /* 0x000fd2000bf05270 */
[----:B------:R-:W-:Y:S05]  /*5ed0*/  BRA.U UP0, `(.L_x_4320) ;  /* 0x0000000900e87547 */ /* 0x000fea000b800000 */
[----:B------:R-:W-:Y:S01]  /*5ee0*/  UMOV UR4, 0xf0000000 ;  /* 0xf000000000047882 */ /* 0x000fe20000000000 */
[----:B------:R-:W-:Y:S01]  /*5ef0*/  UMOV UR5, 0x380fffff ;  /* 0x380fffff00057882 */ /* 0x000fe20000000000 */
[----:B------:R-:W0:Y:S01]  /*5f00*/  F2F.F32.F64 R3, R16 ;  /* 0x0000001000037310 */ /* 0x000e220000301000 */
[----:B------:R-:W-:-:S14]  /*5f10*/  DSETP.GEU.AND P0, PT, |R16|, UR4, PT ;  /* 0x0000000410007e2a */ /* 0x000fdc000bf0e200 */
[----:B0-----:R-:W-:-:S05]  /*5f20*/  @!P0 FMUL R3, R3, 1.175494350822287508e-38 ;  /* 0x0080000003038820 */ /* 0x001fca0000400000 */
[----:B------:R0:W-:Y:S01]  /*5f30*/  STG.E desc[UR36][R12.64], R3 ;  /* 0x000000030c007986 */ /* 0x0001e2000c101924 */
[----:B------:R-:W-:Y:S05]  /*5f40*/  BRA `(.L_x_4321) ;  /* 0x0000000c00747947 */ /* 0x000fea0003800000 */
.L_x_4325:
[----:B------:R-:W-:Y:S01]  /*5f50*/  UMOV UR4, 0xf0000000 ;  /* 0xf000000000047882 */ /* 0x000fe20000000000 */
[----:B------:R-:W-:Y:S01]  /*5f60*/  UMOV UR5, 0x380fffff ;  /* 0x380fffff00057882 */ /* 0x000fe20000000000 */
[----:B---3--:R-:W0:Y:S01]  /*5f70*/  F2F.F32.F64 R0, R16 ;  /* 0x0000001000007310 */ /* 0x008e220000301000 */
[----:B------:R-:W-:-:S14]  /*5f80*/  DSETP.GEU.AND P0, PT, |R16|, UR4, PT ;  /* 0x0000000410007e2a */ /* 0x000fdc000bf0e200 */
[----:B0-----:R-:W-:-:S05]  /*5f90*/  @!P0 FMUL R0, R0, 1.175494350822287508e-38 ;  /* 0x0080000000008820 */ /* 0x001fca0000400000 */
[----:B------:R-:W-:-:S05]  /*5fa0*/  F2FP.F16.F32.PACK_AB R0, RZ, R0 ;  /* 0x00000000ff00723e */ /* 0x000fca00000000ff */
[----:B------:R0:W-:Y:S01]  /*5fb0*/  STG.E.U16 desc[UR36][R12.64], R0 ;  /* 0x000000000c007986 */ /* 0x0001e2000c101524 */
[----:B------:R-:W-:Y:S05]  /*5fc0*/  BRA `(.L_x_4321) ;  /* 0x0000000c00547947 */ /* 0x000fea0003800000 */
.L_x_4324:
[----:B------:R-:W-:-:S09]  /*5fd0*/  UISETP.NE.AND UP0, UPT, UR4, 0x7, UPT ;  /* 0x000000070400788c */ /* 0x000fd2000bf05270 */
[----:B------:R-:W-:Y:S05]  /*5fe0*/  BRA.U !UP0, `(.L_x_4326) ;  /* 0x0000000108547547 */ /* 0x000fea000b800000 */
[----:B------:R-:W-:-:S09]  /*5ff0*/  UISETP.NE.AND UP0, UPT, UR4, 0x8, UPT ;  /* 0x000000080400788c */ /* 0x000fd2000bf05270 */
[----:B------:R-:W-:Y:S05]  /*6000*/  BRA.U !UP0, `(.L_x_4327) ;  /* 0x0000000108287547 */ /* 0x000fea000b800000 */
[----:B------:R-:W-:-:S09]  /*6010*/  UISETP.NE.AND UP0, UPT, UR4, 0x9, UPT ;  /* 0x000000090400788c */ /* 0x000fd2000bf05270 */
[----:B------:R-:W-:Y:S05]  /*6020*/  BRA.U UP0, `(.L_x_4320) ;  /* 0x0000000900947547 */ /* 0x000fea000b800000 */
[----:B------:R-:W-:Y:S01]  /*6030*/  UMOV UR4, 0xf0000000 ;  /* 0xf000000000047882 */ /* 0x000fe20000000000 */
[----:B------:R-:W-:Y:S01]  /*6040*/  UMOV UR5, 0x380fffff ;  /* 0x380fffff00057882 */ /* 0x000fe20000000000 */
[----:B------:R-:W0:Y:S01]  /*6050*/  F2F.F32.F64 R2, R16 ;  /* 0x0000001000027310 */ /* 0x000e220000301000 */
[----:B------:R-:W-:Y:S01]  /*6060*/  DSETP.GEU.AND P0, PT, |R16|, UR4, PT ;  /* 0x0000000410007e2a */ /* 0x000fe2000bf0e200 */
[----:B------:R-:W-:-:S13]  /*6070*/  MOV R3, RZ ;  /* 0x000000ff00037202 */ /* 0x000fda0000000f00 */
[----:B0-----:R-:W-:-:S05]  /*6080*/  @!P0 FMUL R2, R2, 1.175494350822287508e-38 ;  /* 0x0080000002028820 */ /* 0x001fca0000400000 */
[----:B------:R0:W-:Y:S01]  /*6090*/  STG.E.64 desc[UR36][R12.64], R2 ;  /* 0x000000020c007986 */ /* 0x0001e2000c101b24 */
[----:B------:R-:W-:Y:S05]  /*60a0*/  BRA `(.L_x_4321) ;  /* 0x0000000c001c7947 */ /* 0x000fea0003800000 */
.L_x_4327:
[----:B------:R-:W-:Y:S01]  /*60b0*/  UMOV UR4, 0xf0000000 ;  /* 0xf000000000047882 */ /* 0x000fe20000000000 */
[----:B------:R-:W-:Y:S01]  /*60c0*/  UMOV UR5, 0x380fffff ;  /* 0x380fffff00057882 */ /* 0x000fe20000000000 */
[----:B---3--:R-:W0:Y:S01]  /*60d0*/  F2F.F32.F64 R0, R16 ;  /* 0x0000001000007310 */ /* 0x008e220000301000 */
[----:B------:R-:W-:-:S14]  /*60e0*/  DSETP.GEU.AND P0, PT, |R16|, UR4, PT ;  /* 0x0000000410007e2a */ /* 0x000fdc000bf0e200 */
[----:B0-----:R-:W-:-:S05]  /*60f0*/  @!P0 FMUL R0, R0, 1.175494350822287508e-38 ;  /* 0x0080000000008820 */ /* 0x001fca0000400000 */
[----:B------:R-:W-:-:S04]  /*6100*/  F2FP.F16.F32.PACK_AB R3, RZ, R0 ;  /* 0x00000000ff03723e */ /* 0x000fc800000000ff */
[----:B------:R-:W-:-:S05]  /*6110*/  PRMT R3, R3, 0x5410, RZ ;  /* 0x0000541003037816 */ /* 0x000fca00000000ff */
[----:B------:R0:W-:Y:S01]  /*6120*/  STG.E desc[UR36][R12.64], R3 ;  /* 0x000000030c007986 */ /* 0x0001e2000c101924 */
[----:B------:R-:W-:Y:S05]  /*6130*/  BRA `(.L_x_4321) ;  /* 0x0000000800f87947 */ /* 0x000fea0003800000 */
.L_x_4326:
[----:B------:R0:W-:Y:S01]  /*6140*/  STG.E.64 desc[UR36][R12.64], R16 ;  /* 0x000000100c007986 */ /* 0x0001e2000c101b24 */
[----:B------:R-:W-:Y:S05]  /*6150*/  BRA `(.L_x_4321) ;  /* 0x0000000800f07947 */ /* 0x000fea0003800000 */
.L_x_4316:
        /* <DEDUP_REMOVED lines=8> */
[----:B------:R-:W-:-:S06]  /*61e0*/  DSETP.NEU.AND P0, PT, R16, RZ, PT ;  /* 0x000000ff1000722a */ /* 0x000fcc0003f0d000 */
[----:B------:R-:W-:-:S05]  /*61f0*/  SEL R3, RZ, 0x1, !P0 ;  /* 0x00000001ff037807 */ /* 0x000fca0004000000 */
[----:B------:R0:W-:Y:S01]  /*6200*/  STG.E.U8 desc[UR36][R12.64], R3 ;  /* 0x000000030c007986 */ /* 0x0001e2000c101124 */
[----:B------:R-:W-:Y:S05]  /*6210*/  BRA `(.L_x_4321) ;  /* 0x0000000800c07947 */ /* 0x000fea0003800000 */
.L_x_4330:
[----:B------:R-:W-:-:S05]  /*6220*/  CS2R R18, SRZ ;  /* 0x0000000000127805 */ /* 0x000fca000001ff00 */
[----:B------:R0:W-:Y:S01]  /*6230*/  STG.E.128 desc[UR36][R12.64], R16 ;  /* 0x000000100c007986 */ /* 0x0001e2000c101d24 */
[----:B------:R-:W-:Y:S05]  /*6240*/  BRA `(.L_x_4321) ;  /* 0x0000000800b47947 */ /* 0x000fea0003800000 */
.L_x_4329:
        /* <DEDUP_REMOVED lines=10> */
[----:B------:R-:W-:Y:S01]  /*62f0*/  BSSY.RECONVERGENT B0, `(.L_x_4333) ;  /* 0x000000d000007945 */ /* 0x000fe20003800200 */
[----:B---3--:R-:W-:-:S12]  /*6300*/  IMAD.MOV.U32 R0, RZ, RZ, 0x7f ;  /* 0x0000007fff007424 */ /* 0x008fd800078e00ff */
[----:B0-----:R-:W-:-:S05]  /*6310*/  @!P0 FMUL R5, R5, 1.175494350822287508e-38 ;  /* 0x0080000005058820 */ /* 0x001fca0000400000 */
        /* <DEDUP_REMOVED lines=10> */
.L_x_4334:
[----:B------:R-:W-:Y:S05]  /*63c0*/  BSYNC.RECONVERGENT B0 ;  /* 0x0000000000007941 */ /* 0x000fea0003800200 */
.L_x_4333:
[----:B------:R-:W-:-:S05]  /*63d0*/  LOP3.LUT R3, R0, 0x80, R3, 0xf8, !PT ;  /* 0x0000008000037812 */ /* 0x000fca00078ef803 */
[----:B------:R0:W-:Y:S01]  /*63e0*/  STG.E.U8 desc[UR36][R12.64], R3 ;  /* 0x000000030c007986 */ /* 0x0001e2000c101124 */
[----:B------:R-:W-:Y:S05]  /*63f0*/  BRA `(.L_x_4321) ;  /* 0x0000000800487947 */ /* 0x000fea0003800000 */
.L_x_4332:
[----:B------:R-:W-:Y:S01]  /*6400*/  UMOV UR4, 0xf0000000 ;  /* 0xf000000000047882 */ /* 0x000fe20000000000 */
[----:B------:R-:W-:Y:S01]  /*6410*/  UMOV UR5, 0x380fffff ;  /* 0x380fffff00057882 */ /* 0x000fe20000000000 */
[----:B------:R-:W0:Y:S01]  /*6420*/  F2F.F32.F64 R5, R16 ;  /* 0x0000001000057310 */ /* 0x000e220000301000 */
[----:B------:R-:W-:Y:S01]  /*6430*/  DSETP.GEU.AND P0, PT, |R16|, UR4, PT ;  /* 0x0000000410007e2a */ /* 0x000fe2000bf0e200 */
[----:B------:R-:W-:-:S13]  /*6440*/  BSSY.RECONVERGENT B0, `(.L_x_4335) ;  /* 0x000000f000007945 */ /* 0x000fda0003800200 */
[----:B0-----:R-:W-:-:S05]  /*6450*/  @!P0 FMUL R5, R5, 1.175494350822287508e-38 ;  /* 0x0080000005058820 */ /* 0x001fca0000400000 */
[----:B------:R-:W-:Y:S02]  /*6460*/  LOP3.LUT R4, R5, 0x7fffffff, RZ, 0xc0, !PT ;  /* 0x7fffffff05047812 */ /* 0x000fe400078ec0ff */
[----:B------:R-:W-:Y:S02]  /*6470*/  SHF.R.U32.HI R3, RZ, 0x18, R5 ;  /* 0x00000018ff037819 */ /* 0x000fe40000011605 */
[----:B------:R-:W-:-:S13]  /*6480*/  ISETP.GE.U32.AND P1, PT, R4, 0x47800000, PT ;  /* 0x478000000400780c */ /* 0x000fda0003f26070 */
[----:B---3--:R-:W-:Y:S01]  /*6490*/  @P1 IMAD.MOV.U32 R0, RZ, RZ, 0x7f ;  /* 0x0000007fff001424 */ /* 0x008fe200078e00ff */
        /* <DEDUP_REMOVED lines=9> */
.L_x_4336:
[----:B------:R-:W-:Y:S05]  /*6530*/  BSYNC.RECONVERGENT B0 ;  /* 0x0000000000007941 */ /* 0x000fea0003800200 */
.L_x_4335:
[----:B------:R-:W-:-:S05]  /*6540*/  LOP3.LUT R3, R0, 0x80, R3, 0xf8, !PT ;  /* 0x0000008000037812 */ /* 0x000fca00078ef803 */
[----:B------:R0:W-:Y:S01]  /*6550*/  STG.E.U8 desc[UR36][R12.64], R3 ;  /* 0x000000030c007986 */ /* 0x0001e2000c101124 */
[----:B------:R-:W-:Y:S05]  /*6560*/  BRA `(.L_x_4321) ;  /* 0x0000000400ec7947 */ /* 0x000fea0003800000 */
.L_x_4331:
[----:B------:R-:W-:Y:S01]  /*6570*/  UMOV UR4, 0xf0000000 ;  /* 0xf000000000047882 */ /* 0x000fe20000000000 */
[----:B------:R-:W-:Y:S01]  /*6580*/  UMOV UR5, 0x380fffff ;  /* 0x380fffff00057882 */ /* 0x000fe20000000000 */
[----:B---3--:R-:W0:Y:S01]  /*6590*/  F2F.F32.F64 R0, R16 ;  /* 0x0000001000007310 */ /* 0x008e220000301000 */
[----:B------:R-:W-:-:S14]  /*65a0*/  DSETP.GEU.AND P0, PT, |R16|, UR4, PT ;  /* 0x0000000410007e2a */ /* 0x000fdc000bf0e200 */
[----:B0-----:R-:W-:-:S05]  /*65b0*/  @!P0 FMUL R0, R0, 1.175494350822287508e-38 ;  /* 0x0080000000008820 */ /* 0x001fca0000400000 */
[----:B------:R-:W-:-:S05]  /*65c0*/  F2FP.BF16.F32.PACK_AB R0, RZ, R0 ;  /* 0x00000000ff00723e */ /* 0x000fca00000010ff */
[----:B------:R0:W-:Y:S01]  /*65d0*/  STG.E.U16 desc[UR36][R12.64], R0 ;  /* 0x000000000c007986 */ /* 0x0001e2000c101524 */
[----:B------:R-:W-:Y:S05]  /*65e0*/  BRA `(.L_x_4321) ;  /* 0x0000000400cc7947 */ /* 0x000fea0003800000 */
.L_x_4328:
        /* <DEDUP_REMOVED lines=8> */
[----:B------:R-:W0:Y:S02]  /*6670*/  F2I.U32.F64.TRUNC R17, R16 ;  /* 0x0000001000117311 */ /* 0x000e24000030d000 */
[----:B0-----:R0:W-:Y:S01]  /*6680*/  STG.E.U16 desc[UR36][R12.64], R17 ;  /* 0x000000110c007986 */ /* 0x0011e2000c101524 */
[----:B------:R-:W-:Y:S05]  /*6690*/  BRA `(.L_x_4321) ;  /* 0x0000000400a07947 */ /* 0x000fea0003800000 */
.L_x_4339:
[----:B------:R-:W-:Y:S01]  /*66a0*/  UMOV UR4, 0xf0000000 ;  /* 0xf000000000047882 */ /* 0x000fe20000000000 */
[----:B------:R-:W-:Y:S01]  /*66b0*/  UMOV UR5, 0x380fffff ;  /* 0x380fffff00057882 */ /* 0x000fe20000000000 */
[----:B------:R-:W0:Y:S01]  /*66c0*/  F2F.F32.F64 R3, R16 ;  /* 0x0000001000037310 */ /* 0x000e220000301000 */
[----:B------:R-:W-:Y:S01]  /*66d0*/  DSETP.GEU.AND P0, PT, |R16|, UR4, PT ;  /* 0x0000000410007e2a */ /* 0x000fe2000bf0e200 */
[----:B------:R-:W-:Y:S01]  /*66e0*/  BSSY.RECONVERGENT B0, `(.L_x_4340) ;  /* 0x0000015000007945 */ /* 0x000fe20003800200 */
[----:B------:R-:W-:-:S12]  /*66f0*/  MOV R6, 0x80 ;  /* 0x0000008000067802 */ /* 0x000fd80000000f00 */
[----:B0-----:R-:W-:-:S05]  /*6700*/  @!P0 FMUL R3, R3, 1.175494350822287508e-38 ;  /* 0x0080000003038820 */ /* 0x001fca0000400000 */
[----:B---3--:R-:W-:-:S04]  /*6710*/  LOP3.LUT R0, R3, 0x7fffffff, RZ, 0xc0, !PT ;  /* 0x7fffffff03007812 */ /* 0x008fc800078ec0ff */
        /* <DEDUP_REMOVED lines=9> */
.L_x_4342:
[----:B------:R-:W-:-:S04]  /*67b0*/  SHF.R.U32.HI R0, RZ, 0x14, R3 ;  /* 0x00000014ff007819 */ /* 0x000fc80000011603 */
[----:B------:R-:W-:-:S04]  /*67c0*/  LOP3.LUT R0, R0, 0x1, RZ, 0xc0, !PT ;  /* 0x0000000100007812 */ /* 0x000fc800078ec0ff */
[----:B------:R-:W-:-:S04]  /*67d0*/  IADD3 R0, PT, PT, R3, 0x487ffff, R0 ;  /* 0x0487ffff03007810 */ /* 0x000fc80007ffe000 */
[----:B------:R-:W-:-:S04]  /*67e0*/  SHF.R.U32.HI R0, RZ, 0x14, R0 ;  /* 0x00000014ff007819 */ /* 0x000fc80000011600 */
[----:B------:R-:W-:-:S07]  /*67f0*/  LOP3.LUT R0, R0, 0xff, RZ, 0xc0, !PT ;  /* 0x000000ff00007812 */ /* 0x000fce00078ec0ff */
.L_x_4343:
[----:B------:R-:W-:-:S04]  /*6800*/  SHF.R.U32.HI R3, RZ, 0x18, R3 ;  /* 0x00000018ff037819 */ /* 0x000fc80000011603 */
[----:B------:R-:W-:-:S04]  /*6810*/  LOP3.LUT R0, R0, 0x80, R3, 0xf8, !PT ;  /* 0x0000008000007812 */ /* 0x000fc800078ef803 */
[----:B------:R-:W-:-:S07]  /*6820*/  PRMT R6, R0, 0x7610, R6 ;  /* 0x0000761000067816 */ /* 0x000fce0000000006 */
.L_x_4341:
[----:B------:R-:W-:Y:S05]  /*6830*/  BSYNC.RECONVERGENT B0 ;  /* 0x0000000000007941 */ /* 0x000fea0003800200 */
.L_x_4340:
[----:B------:R1:W-:Y:S01]  /*6840*/  STG.E.U8 desc[UR36][R12.64], R6 ;  /* 0x000000060c007986 */ /* 0x0003e2000c101124 */
[----:B------:R-:W-:Y:S05]  /*6850*/  BRA `(.L_x_4321) ;  /* 0x0000000400307947 */ /* 0x000fea0003800000 */
.L_x_4338:
[----:B------:R-:W-:Y:S01]  /*6860*/  UMOV UR4, 0xf0000000 ;  /* 0xf000000000047882 */ /* 0x000fe20000000000 */
[----:B------:R-:W-:Y:S01]  /*6870*/  UMOV UR5, 0x380fffff ;  /* 0x380fffff00057882 */ /* 0x000fe20000000000 */
[----:B------:R-:W0:Y:S01]  /*6880*/  F2F.F32.F64 R3, R16 ;  /* 0x0000001000037310 */ /* 0x000e220000301000 */
[----:B------:R-:W-:Y:S01]  /*6890*/  DSETP.GEU.AND P0, PT, |R16|, UR4, PT ;  /* 0x0000000410007e2a */ /* 0x000fe2000bf0e200 */
[----:B------:R-:W-:Y:S01]  /*68a0*/  BSSY.RECONVERGENT B0, `(.L_x_4344) ;  /* 0x0000015000007945 */ /* 0x000fe20003800200 */
[----:B------:R-:W-:-:S12]  /*68b0*/  IMAD.MOV.U32 R6, RZ, RZ, 0x80 ;  /* 0x00000080ff067424 */ /* 0x000fd800078e00ff */
        /* <DEDUP_REMOVED lines=11> */
.L_x_4346:
[----:B------:R-:W-:-:S04]  /*6970*/  SHF.R.U32.HI R0, RZ, 0x15, R3 ;  /* 0x00000015ff007819 */ /* 0x000fc80000011603 */
[----:B------:R-:W-:-:S04]  /*6980*/  LOP3.LUT R0, R0, 0x1, RZ, 0xc0, !PT ;  /* 0x0000000100007812 */ /* 0x000fc800078ec0ff */
[----:B------:R-:W-:-:S04]  /*6990*/  IADD3 R0, PT, PT, R3, 0x88fffff, R0 ;  /* 0x088fffff03007810 */ /* 0x000fc80007ffe000 */
[----:B------:R-:W-:-:S04]  /*69a0*/  SHF.R.U32.HI R0, RZ, 0x15, R0 ;  /* 0x00000015ff007819 */ /* 0x000fc80000011600 */
[----:B------:R-:W-:-:S07]  /*69b0*/  LOP3.LUT R0, R0, 0xff, RZ, 0xc0, !PT ;  /* 0x000000ff00007812 */ /* 0x000fce00078ec0ff */
.L_x_4347:
[----:B------:R-:W-:-:S04]  /*69c0*/  SHF.R.U32.HI R3, RZ, 0x18, R3 ;  /* 0x00000018ff037819 */ /* 0x000fc80000011603 */
[----:B------:R-:W-:-:S04]  /*69d0*/  LOP3.LUT R0, R0, 0x80, R3, 0xf8, !PT ;  /* 0x0000008000007812 */ /* 0x000fc800078ef803 */
[----:B------:R-:W-:-:S07]  /*69e0*/  PRMT R6, R0, 0x7610, R6 ;  /* 0x0000761000067816 */ /* 0x000fce0000000006 */
.L_x_4345:
[----:B------:R-:W-:Y:S05]  /*69f0*/  BSYNC.RECONVERGENT B0 ;  /* 0x0000000000007941 */ /* 0x000fea0003800200 */
.L_x_4344:
[----:B------:R2:W-:Y:S01]  /*6a00*/  STG.E.U8 desc[UR36][R12.64], R6 ;  /* 0x000000060c007986 */ /* 0x0005e2000c101124 */
[----:B------:R-:W-:Y:S05]  /*6a10*/  BRA `(.L_x_4321) ;  /* 0x0000000000c07947 */ /* 0x000fea0003800000 */
.L_x_4337:
[----:B------:R-:W-:-:S09]  /*6a20*/  UISETP.NE.AND UP0, UPT, UR4, 0x1c, UPT ;  /* 0x0000001c0400788c */ /* 0x000fd2000bf05270 */
[----:B------:R-:W-:Y:S05]  /*6a30*/  BRA.U !UP0, `(.L_x_4348) ;  /* 0x0000000108b07547 */ /* 0x000fea000b800000 */
[----:B------:R-:W-:-:S09]  /*6a40*/  UISETP.NE.AND UP0, UPT, UR4, 0x1d, UPT ;  /* 0x0000001d0400788c */ /* 0x000fd2000bf05270 */
[----:B------:R-:W-:Y:S05]  /*6a50*/  BRA.U !UP0, `(.L_x_4349) ;  /* 0x00000001089c7547 */ /* 0x000fea000b800000 */
[----:B------:R-:W-:-:S09]  /*6a60*/  UISETP.NE.AND UP0, UPT, UR4, 0x2c, UPT ;  /* 0x0000002c0400788c */ /* 0x000fd2000bf05270 */
[----:B------:R-:W-:Y:S05]  /*6a70*/  BRA.U !UP0, `(.L_x_4350) ;  /* 0x0000000108447547 */ /* 0x000fea000b800000 */
.L_x_4320:
[----:B---3--:R-:W-:Y:S01]  /*6a80*/  MOV R0, 0x0 ;  /* 0x0000000000007802 */ /* 0x008fe20000000f00 */
[----:B------:R-:W0:Y:S01]  /*6a90*/  LDCU.64 UR6, c[0x4][0x128] ;  /* 0x01002500ff0677ac */ /* 0x000e220008000a00 */
[----:B------:R-:W-:Y:S02]  /*6aa0*/  HFMA2 R12, -RZ, RZ, 0, 5.9604644775390625e-08 ;  /* 0x00000001ff0c7431 */ /* 0x000fe400000001ff */
[----:B------:R-:W-:Y:S01]  /*6ab0*/  IMAD.MOV.U32 R8, RZ, RZ, 0x65 ;  /* 0x00000065ff087424 */ /* 0x000fe200078e00ff */
[----:B------:R1:W2:Y:S01]  /*6ac0*/  LDC.64 R2, c[0x4][R0] ;  /* 0x0100000000027b82 */ /* 0x0002a20000000a00 */
[----:B------:R-:W3:Y:S01]  /*6ad0*/  LDCU.64 UR8, c[0x4][0x130] ;  /* 0x01002600ff0877ac */ /* 0x000ee20008000a00 */
[----:B------:R-:W-:Y:S01]  /*6ae0*/  IMAD.MOV.U32 R13, RZ, RZ, RZ ;  /* 0x000000ffff0d7224 */ /* 0x000fe200078e00ff */
[----:B------:R-:W4:Y:S01]  /*6af0*/  LDCU.64 UR4, c[0x4][0x10] ;  /* 0x01000200ff0477ac */ /* 0x000f220008000a00 */
[----:B0-----:R-:W-:Y:S01]  /*6b00*/  IMAD.U32 R4, RZ, RZ, UR6 ;  /* 0x00000006ff047e24 */ /* 0x001fe2000f8e00ff */
[----:B------:R-:W-:Y:S01]  /*6b10*/  MOV R5, UR7 ;  /* 0x0000000700057c02 */ /* 0x000fe20008000f00 */
[----:B---3--:R-:W-:-:S02]  /*6b20*/  IMAD.U32 R6, RZ, RZ, UR8 ;  /* 0x00000008ff067e24 */ /* 0x008fc4000f8e00ff */
[----:B------:R-:W-:Y:S01]  /*6b30*/  IMAD.U32 R7, RZ, RZ, UR9 ;  /* 0x00000009ff077e24 */ /* 0x000fe2000f8e00ff */
[----:B----4-:R-:W-:Y:S01]  /*6b40*/  MOV R10, UR4 ;  /* 0x00000004000a7c02 */ /* 0x010fe20008000f00 */
[----:B-1----:R-:W-:-:S07]  /*6b50*/  IMAD.U32 R11, RZ, RZ, UR5 ;  /* 0x00000005ff0b7e24 */ /* 0x002fce000f8e00ff */
[----:B------:R-:W-:-:S07]  /*6b60*/  LEPC R20, `(.L_x_4351) ;  /* 0x000000001014794e */ /* 0x000fce0000000000 */
[----:B--2---:R-:W-:Y:S05]  /*6b70*/  CALL.ABS.NOINC R2 ;  /* 0x0000000002007343 */ /* 0x004fea0003c00000 */
.L_x_4351:
[----:B------:R-:W-:Y:S05]  /*6b80*/  BRA `(.L_x_4321) ;  /* 0x0000000000647947 */ /* 0x000fea0003800000 */
.L_x_4350:
[----:B------:R-:W-:Y:S01]  /*6b90*/  UMOV UR4, 0xf0000000 ;  /* 0xf000000000047882 */ /* 0x000fe20000000000 */
[----:B------:R-:W-:Y:S01]  /*6ba0*/  UMOV UR5, 0x380fffff ;  /* 0x380fffff00057882 */ /* 0x000fe20000000000 */
[----:B------:R-:W0:Y:S01]  /*6bb0*/  F2F.F32.F64 R4, R16 ;  /* 0x0000001000047310 */ /* 0x000e220000301000 */
[----:B------:R-:W-:-:S14]  /*6bc0*/  DSETP.GEU.AND P0, PT, |R16|, UR4, PT ;  /* 0x0000000410007e2a */ /* 0x000fdc000bf0e200 */
[----:B0-----:R-:W-:-:S05]  /*6bd0*/  @!P0 FMUL R4, R4, 1.175494350822287508e-38 ;  /* 0x0080000004048820 */ /* 0x001fca0000400000 */
[----:B------:R-:W-:-:S04]  /*6be0*/  SHF.R.U32.HI R2, RZ, 0x17, R4 ;  /* 0x00000017ff027819 */ /* 0x000fc80000011604 */
[----:B------:R-:W-:-:S04]  /*6bf0*/  LOP3.LUT R3, R2, 0xff, RZ, 0xc0, !PT ;  /* 0x000000ff02037812 */ /* 0x000fc800078ec0ff */
[----:B------:R-:W-:-:S13]  /*6c00*/  ISETP.NE.AND P1, PT, R3, 0xff, PT ;  /* 0x000000ff0300780c */ /* 0x000fda0003f25270 */
[--C-:B---3--:R-:W-:Y:S02]  /*6c10*/  @P1 SHF.R.U32.HI R0, RZ, 0x16, R4.reuse ;  /* 0x00000016ff001819 */ /* 0x108fe40000011604 */
        /* <DEDUP_REMOVED lines=11> */
.L_x_4349:
[----:B------:R-:W0:Y:S02]  /*6cd0*/  F2I.U64.F64.TRUNC R16, R16 ;  /* 0x0000001000107311 */ /* 0x000e24000030d800 */
[----:B0-----:R0:W-:Y:S01]  /*6ce0*/  STG.E.64 desc[UR36][R12.64], R16 ;  /* 0x000000100c007986 */ /* 0x0011e2000c101b24 */
[----:B------:R-:W-:Y:S05]  /*6cf0*/  BRA `(.L_x_4321) ;  /* 0x0000000000087947 */ /* 0x000fea0003800000 */
.L_x_4348:
[----:B------:R-:W0:Y:S02]  /*6d00*/  F2I.U32.F64.TRUNC R17, R16 ;  /* 0x0000001000117311 */ /* 0x000e24000030d000 */
[----:B0-----:R4:W-:Y:S02]  /*6d10*/  STG.E desc[UR36][R12.64], R17 ;  /* 0x000000110c007986 */ /* 0x0019e4000c101924 */
.L_x_4321:
[----:B------:R-:W-:-:S07]  /*6d20*/  IADD3 R25, PT, PT, R25, 0x80, RZ ;  /* 0x0000008019197810 */ /* 0x000fce0007ffe0ff */
.L_x_4194:
[----:B-1----:R-:W-:Y:S05]  /*6d30*/  BSYNC.RECONVERGENT B6 ;  /* 0x0000000000067941 */ /* 0x002fea0003800200 */
.L_x_4193:
[----:B------:R-:W1:Y:S01]  /*6d40*/  LDCU UR4, c[0x0][0x380] ;  /* 0x00007000ff0477ac */ /* 0x000e620008000800 */
[----:B------:R-:W-:Y:S01]  /*6d50*/  BSSY.RECONVERGENT B6, `(.L_x_4352) ;  /* 0x00006c2000067945 */ /* 0x000fe20003800200 */
[----:B-1----:R-:W-:-:S13]  /*6d60*/  ISETP.GE.AND P0, PT, R25, UR4, PT ;  /* 0x0000000419007c0c */ /* 0x002fda000bf06270 */
[----:B------:R-:W-:Y:S05]  /*6d70*/  @P0 BRA `(.L_x_4353) ;  /* 0x0000006800fc0947 */ /* 0x000fea0003800000 */
[----:B------:R-:W1:Y:S01]  /*6d80*/  LDCU UR4, c[0x0][0x388] ;  /* 0x00007100ff0477ac */ /* 0x000e620008000800 */
[----:B0-----:R-:W-:Y:S02]  /*6d90*/  HFMA2 R2, -RZ, RZ, 0, 0 ;  /* 0x00000000ff027431 */ /* 0x001fe400000001ff */
[----:B------:R-:W-:Y:S01]  /*6da0*/  IMAD.MOV.U32 R24, RZ, RZ, RZ ;  /* 0x000000ffff187224 */ /* 0x000fe200078e00ff */
[----:B----4-:R-:W-:Y:S01]  /*6db0*/  CS2R R16, SRZ ;  /* 0x0000000000107805 */ /* 0x010fe2000001ff00 */
[----:B---3--:R-:W-:Y:S01]  /*6dc0*/  IMAD.MOV.U32 R0, RZ, RZ, RZ ;  /* 0x000000ffff007224 */ /* 0x008fe200078e00ff */
[----:B-1----:R-:W-:-:S09]  /*6dd0*/  UISETP.NE.AND UP0, UPT, UR4, URZ, UPT ;  /* 0x000000ff0400728c */ /* 0x002fd2000bf05270 */
[----:B------:R-:W-:Y:S05]  /*6de0*/  BRA.U !UP0, `(.L_x_4354) ;  /* 0x00000019086c7547 */ /* 0x000fea000b800000 */
[----:B------:R-:W0:Y:S01]  /*6df0*/  LDCU.64 UR4, c[0x0][0x390] ;  /* 0x00007200ff0477ac */ /* 0x000e220008000a00 */
[----:B------:R-:W-:Y:S01]  /*6e00*/  IMAD.MOV.U32 R24, RZ, RZ, RZ ;  /* 0x000000ffff187224 */ /* 0x000fe200078e00ff */
[----:B------:R-:W1:Y:S01]  /*6e10*/  LDCU UR6, c[0x0][0x38c] ;  /* 0x00007180ff0677ac */ /* 0x000e620008000800 */
[----:B------:R-:W3:Y:S01]  /*6e20*/  LDCU.64 UR8, c[0x0][0x4b8] ;  /* 0x00009700ff0877ac */ /* 0x000ee20008000a00 */
[----:B------:R-:W4:Y:S01]  /*6e30*/  LDCU.64 UR10, c[0x0][0x4c0] ;  /* 0x00009800ff0a77ac */ /* 0x000f220008000a00 */
[----:B------:R-:W-:Y:S01]  /*6e40*/  UISETP.NE.AND UP0, UPT, UR45, URZ, UPT ;  /* 0x000000ff2d00728c */ /* 0x000fe2000bf05270 */
[----:B0-----:R-:W-:Y:S01]  /*6e50*/  IMAD.HI.U32 R4, R25, UR4, R24 ;  /* 0x0000000419047c27 */ /* 0x001fe2000f8e0018 */
[----:B------:R-:W0:Y:S04]  /*6e60*/  LDCU UR4, c[0x0][0x4c8] ;  /* 0x00009900ff0477ac */ /* 0x000e280008000800 */
[----:B------:R-:W-:-:S05]  /*6e70*/  SHF.R.U32.HI R5, RZ, UR5, R4 ;  /* 0x00000005ff057c19 */ /* 0x000fca0008011604 */
[----:B------:R-:W-:-:S04]  /*6e80*/  IMAD.MOV R24, RZ, RZ, -R5 ;  /* 0x000000ffff187224 */ /* 0x000fc800078e0a05 */
[----:B-1----:R-:W-:-:S04]  /*6e90*/  IMAD R24, R24, UR6, R25 ;  /* 0x0000000618187c24 */ /* 0x002fc8000f8e0219 */
[C---:B---3--:R-:W-:Y:S02]  /*6ea0*/  IMAD R2, R24.reuse, UR8, RZ ;  /* 0x0000000818027c24 */ /* 0x048fe4000f8e02ff */
[C---:B------:R-:W-:Y:S02]  /*6eb0*/  IMAD R0, R24.reuse, UR9, RZ ;  /* 0x0000000918007c24 */ /* 0x040fe4000f8e02ff */
[C---:B----4-:R-:W-:Y:S02]  /*6ec0*/  IMAD R17, R24.reuse, UR10, RZ ;  /* 0x0000000a18117c24 */ /* 0x050fe4000f8e02ff */
[C---:B------:R-:W-:Y:S02]  /*6ed0*/  IMAD R16, R24.reuse, UR11, RZ ;  /* 0x0000000b18107c24 */ /* 0x040fe4000f8e02ff */
[----:B0-----:R-:W-:Y:S01]  /*6ee0*/  IMAD R24, R24, UR4, RZ ;  /* 0x0000000418187c24 */ /* 0x001fe2000f8e02ff */
[----:B------:R-:W-:Y:S06]  /*6ef0*/  BRA.U !UP0, `(.L_x_4354) ;  /* 0x0000001908287547 */ /* 0x000fec000b800000 */
[----:B------:R-:W2:Y:S01]  /*6f00*/  LDCU.64 UR6, c[0x0][0x398] ;  /* 0x00007300ff0677ac */ /* 0x000ea20008000a00 */
[----:B------:R-:W-:Y:S01]  /*6f10*/  MOV R4, RZ ;  /* 0x000000ff00047202 */ /* 0x000fe20000000f00 */
[----:B------:R-:W0:Y:S01]  /*6f20*/  LDCU UR4, c[0x0][0x3a0] ;  /* 0x00007400ff0477ac */ /* 0x000e220008000800 */
[----:B------:R-:W1:Y:S01]  /*6f30*/  LDCU.128 UR8, c[0x0][0x4d0] ;  /* 0x00009a00ff0877ac */ /* 0x000e620008000c00 */
[----:B------:R-:W3:Y:S01]  /*6f40*/  LDCU UR5, c[0x0][0x4cc] ;  /* 0x00009980ff0577ac */ /* 0x000ee20008000800 */
[----:B------:R-:W-:Y:S01]  /*6f50*/  UISETP.NE.AND UP0, UPT, UR38, 0x2, UPT ;  /* 0x000000022600788c */ /* 0x000fe2000bf05270 */
[----:B--2---:R-:W-:-:S05]  /*6f60*/  IMAD.HI.U32 R6, R5, UR7, R4 ;  /* 0x0000000705067c27 */ /* 0x004fca000f8e0004 */
[----:B0-----:R-:W-:-:S05]  /*6f70*/  SHF.R.U32.HI R7, RZ, UR4, R6 ;  /* 0x00000004ff077c19 */ /* 0x001fca0008011606 */
[----:B------:R-:W-:-:S04]  /*6f80*/  IMAD.MOV R3, RZ, RZ, -R7 ;  /* 0x000000ffff037224 */ /* 0x000fc800078e0a07 */
[----:B------:R-:W-:-:S04]  /*6f90*/  IMAD R5, R3, UR6, R5 ;  /* 0x0000000603057c24 */ /* 0x000fc8000f8e0205 */
[C---:B-1----:R-:W-:Y:S02]  /*6fa0*/  IMAD R0, R5.reuse, UR8, R0 ;  /* 0x0000000805007c24 */ /* 0x042fe4000f8e0200 */
        /* <DEDUP_REMOVED lines=383> */
.L_x_4354:
        /* <DEDUP_REMOVED lines=16> */
[----:B---3--:R0:W1:Y:S01]  /*88a0*/  I2F.F64.S16 R22, R4 ;  /* 0x0000000400167312 */ /* 0x0080620000101c00 */
[----:B------:R-:W-:Y:S05]  /*88b0*/  BRA `(.L_x_4361) ;  /* 0x0000000c00707947 */ /* 0x000fea0003800000 */
.L_x_4359:
[----:B------:R-:W3:Y:S02]  /*88c0*/  LDG.E.U8 R4, desc[UR36][R4.64] ;  /* 0x0000002404047981 */ /* 0x000ee4000c1e1100 */
[----:B---3--:R0:W1:Y:S01]  /*88d0*/  I2F.F64.U16 R22, R4 ;  /* 0x0000000400167312 */ /* 0x0080620000101800 */
[----:B------:R-:W-:Y:S05]  /*88e0*/  BRA `(.L_x_4361) ;  /* 0x0000000c00647947 */ /* 0x000fea0003800000 */
.L_x_4358:
[----:B------:R-:W-:-:S09]  /*88f0*/  UISETP.NE.AND UP0, UPT, UR4, 0x2, UPT ;  /* 0x000000020400788c */ /* 0x000fd2000bf05270 */
[----:B------:R-:W-:Y:S05]  /*8900*/  BRA.U !UP0, `(.L_x_4362) ;  /* 0x0000000108287547 */ /* 0x000fea000b800000 */
[----:B------:R-:W-:-:S09]  /*8910*/  UISETP.NE.AND UP0, UPT, UR4, 0x3, UPT ;  /* 0x000000030400788c */ /* 0x000fd2000bf05270 */
[----:B------:R-:W-:Y:S05]  /*8920*/  BRA.U !UP0, `(.L_x_4363) ;  /* 0x0000000108147547 */ /* 0x000fea000b800000 */
[----:B------:R-:W-:-:S09]  /*8930*/  UISETP.NE.AND UP0, UPT, UR4, 0x4, UPT ;  /* 0x000000040400788c */ /* 0x000fd2000bf05270 */
[----:B------:R-:W-:Y:S05]  /*8940*/  BRA.U UP0, `(.L_x_4360) ;  /* 0x0000000900f07547 */ /* 0x000fea000b800000 */
[----:B------:R-:W3:Y:S02]  /*8950*/  LDG.E.64 R22, desc[UR36][R4.64] ;  /* 0x0000002404167981 */ /* 0x000ee4000c1e1b00 */
[----:B---3--:R-:W0:Y:S01]  /*8960*/  I2F.F64.S64 R22, R22 ;  /* 0x0000001600167312 */ /* 0x008e220000301c00 */
[----:B------:R-:W-:Y:S05]  /*8970*/  BRA `(.L_x_4361) ;  /* 0x0000000c00407947 */ /* 0x000fea0003800000 */
.L_x_4363:
[----:B------:R-:W3:Y:S02]  /*8980*/  LDG.E R4, desc[UR36][R4.64] ;  /* 0x0000002404047981 */ /* 0x000ee4000c1e1900 */
[----:B---3--:R0:W1:Y:S01]  /*8990*/  I2F.F64 R22, R4 ;  /* 0x0000000400167312 */ /* 0x0080620000201c00 */
[----:B------:R-:W-:Y:S05]  /*89a0*/  BRA `(.L_x_4361) ;  /* 0x0000000c00347947 */ /* 0x000fea0003800000 */
.L_x_4362:
[----:B------:R-:W3:Y:S02]  /*89b0*/  LDG.E.U16 R4, desc[UR36][R4.64] ;  /* 0x0000002404047981 */ /* 0x000ee4000c1e1500 */
[----:B---3--:R0:W1:Y:S01]  /*89c0*/  I2F.F64.S16 R22, R4 ;  /* 0x0000000400167312 */ /* 0x0080620000101c00 */
[----:B------:R-:W-:Y:S05]  /*89d0*/  BRA `(.L_x_4361) ;  /* 0x0000000c00287947 */ /* 0x000fea0003800000 */
.L_x_4357:
[----:B------:R-:W-:-:S09]  /*89e0*/  UISETP.GT.AND UP0, UPT, UR4, 0x6, UPT ;  /* 0x000000060400788c */ /* 0x000fd2000bf04270 */
[----:B------:R-:W-:Y:S05]  /*89f0*/  BRA.U UP0, `(.L_x_4364) ;  /* 0x0000000100347547 */ /* 0x000fea000b800000 */
[----:B------:R-:W-:-:S09]  /*8a00*/  UISETP.NE.AND UP0, UPT, UR4, 0x5, UPT ;  /* 0x000000050400788c */ /* 0x000fd2000bf05270 */
[----:B------:R-:W-:Y:S05]  /*8a10*/  BRA.U !UP0, `(.L_x_4365) ;  /* 0x0000000108187547 */ /* 0x000fea000b800000 */
[----:B------:R-:W-:-:S09]  /*8a20*/  UISETP.NE.AND UP0, UPT, UR4, 0x6, UPT ;  /* 0x000000060400788c */ /* 0x000fd2000bf05270 */
[----:B------:R-:W-:Y:S05]  /*8a30*/  BRA.U UP0, `(.L_x_4360) ;  /* 0x0000000900b47547 */ /* 0x000fea000b800000 */
[----:B------:R-:W3:Y:S02]  /*8a40*/  LDG.E R22, desc[UR36][R4.64] ;  /* 0x0000002404167981 */ /* 0x000ee4000c1e1900 */
[----:B---3--:R-:W-:-:S06]  /*8a50*/  FMUL.FTZ R22, R22, 1 ;  /* 0x3f80000016167820 */ /* 0x008fcc0000410000 */
[----:B------:R-:W0:Y:S01]  /*8a60*/  F2F.F64.F32 R22, R22 ;  /* 0x0000001600167310 */ /* 0x000e220000201800 */
[----:B------:R-:W-:Y:S05]  /*8a70*/  BRA `(.L_x_4361) ;  /* 0x0000000c00007947 */ /* 0x000fea0003800000 */
.L_x_4365:
[----:B------:R-:W3:Y:S02]  /*8a80*/  LDG.E.U16 R0, desc[UR36][R4.64] ;  /* 0x0000002404007981 */ /* 0x000ee4000c1e1500 */
[----:B---3--:R-:W-:-:S05]  /*8a90*/  HADD2.F32 R0, -RZ, R0.H0_H0 ;  /* 0x20000000ff007230 */ /* 0x008fca0000004100 */
[----:B------:R-:W-:-:S04]  /*8aa0*/  FMUL.FTZ R0, R0, 1 ;  /* 0x3f80000000007820 */ /* 0x000fc80000410000 */
[----:B------:R0:W1:Y:S01]  /*8ab0*/  F2F.F64.F32 R22, R0 ;  /* 0x0000000000167310 */ /* 0x0000620000201800 */
[----:B------:R-:W-:Y:S05]  /*8ac0*/  BRA `(.L_x_4361) ;  /* 0x0000000800ec7947 */ /* 0x000fea0003800000 */
.L_x_4364:
[----:B------:R-:W-:-:S09]  /*8ad0*/  UISETP.NE.AND UP0, UPT, UR4, 0x7, UPT ;  /* 0x000000070400788c */ /* 0x000fd2000bf05270 */
[----:B------:R-:W-:Y:S05]  /*8ae0*/  BRA.U !UP0, `(.L_x_4366) ;  /* 0x0000000108347547 */ /* 0x000fea000b800000 */
        /* <DEDUP_REMOVED lines=8> */
.L_x_4367:
[----:B------:R-:W3:Y:S02]  /*8b70*/  LDG.E.U16 R4, desc[UR36][R4.64] ;  /* 0x0000002404047981 */ /* 0x000ee4000c1e1500 */
[----:B---3--:R-:W-:-:S05]  /*8b80*/  HADD2.F32 R0, -RZ, R4.H0_H0 ;  /* 0x20000004ff007230 */ /* 0x008fca0000004100 */
[----:B------:R-:W-:-:S04]  /*8b90*/  FMUL.FTZ R0, R0, 1 ;  /* 0x3f80000000007820 */ /* 0x000fc80000410000 */
[----:B------:R0:W1:Y:S01]  /*8ba0*/  F2F.F64.F32 R22, R0 ;  /* 0x0000000000167310 */ /* 0x0000620000201800 */
[----:B------:R-:W-:Y:S05]  /*8bb0*/  BRA `(.L_x_4361) ;  /* 0x0000000800b07947 */ /* 0x000fea0003800000 */
.L_x_4366:
[----:B------:R0:W5:Y:S01]  /*8bc0*/  LDG.E.64 R22, desc[UR36][R4.64] ;  /* 0x0000002404167981 */ /* 0x000162000c1e1b00 */
[----:B------:R-:W-:Y:S05]  /*8bd0*/  BRA `(.L_x_4361) ;  /* 0x0000000800a87947 */ /* 0x000fea0003800000 */
.L_x_4356:
        /* <DEDUP_REMOVED lines=8> */
[----:B------:R-:W3:Y:S01]  /*8c60*/  LDG.E.U8 R4, desc[UR36][R4.64] ;  /* 0x0000002404047981 */ /* 0x000ee2000c1e1100 */
[----:B------:R-:W-:Y:S01]  /*8c70*/  IMAD.MOV.U32 R22, RZ, RZ, RZ ;  /* 0x000000ffff167224 */ /* 0x000fe200078e00ff */
[----:B---3--:R-:W-:-:S04]  /*8c80*/  ISETP.NE.AND P0, PT, R4, RZ, PT ;  /* 0x000000ff0400720c */ /* 0x008fc80003f05270 */
[----:B------:R-:W-:Y:S01]  /*8c90*/  FSEL R23, RZ, 1.875, !P0 ;  /* 0x3ff00000ff177808 */ /* 0x000fe20004000000 */
[----:B------:R-:W-:Y:S08]  /*8ca0*/  BRA `(.L_x_4361) ;  /* 0x0000000800747947 */ /* 0x000ff00003800000 */
.L_x_4370:
[----:B------:R0:W5:Y:S01]  /*8cb0*/  LDG.E.64 R22, desc[UR36][R4.64] ;  /* 0x0000002404167981 */ /* 0x000162000c1e1b00 */
[----:B------:R-:W-:Y:S05]  /*8cc0*/  BRA `(.L_x_4361) ;  /* 0x00000008006c7947 */ /* 0x000fea0003800000 */
.L_x_4369:
        /* <DEDUP_REMOVED lines=11> */
[----:B--2---:R-:W0:Y:S02]  /*8d80*/  FLO.U32 R6, R3 ;  /* 0x0000000300067300 */ /* 0x004e2400000e0000 */
        /* <DEDUP_REMOVED lines=15> */
.L_x_4372:
[----:B------:R-:W3:Y:S02]  /*8e80*/  LDG.E.U8 R4, desc[UR36][R4.64] ;  /* 0x0000002404047981 */ /* 0x000ee4000c1e1100 */
[C---:B---3--:R-:W-:Y:S01]  /*8e90*/  SHF.L.U32 R0, R4.reuse, 0x19, RZ ;  /* 0x0000001904007819 */ /* 0x048fe200000006ff */
[----:B--2---:R-:W-:-:S03]  /*8ea0*/  IMAD.SHL.U32 R6, R4, 0x100, RZ ;  /* 0x0000010004067824 */ /* 0x004fc600078e00ff */
        /* <DEDUP_REMOVED lines=8> */
[----:B------:R-:W-:-:S05]  /*8f30*/  LOP3.LUT R0, R0, 0x80000000, R3, 0xf8, !PT ;  /* 0x8000000000007812 */ /* 0x000fca00078ef803 */
[----:B------:R-:W-:-:S04]  /*8f40*/  FMUL.FTZ R0, R0, 1 ;  /* 0x3f80000000007820 */ /* 0x000fc80000410000 */
[----:B------:R0:W1:Y:S01]  /*8f50*/  F2F.F64.F32 R22, R0 ;  /* 0x0000000000167310 */ /* 0x0000620000201800 */
[----:B------:R-:W-:Y:S05]  /*8f60*/  BRA `(.L_x_4361) ;  /* 0x0000000400c47947 */ /* 0x000fea0003800000 */
.L_x_4371:
[----:B------:R-:W3:Y:S02]  /*8f70*/  LDG.E.U16 R0, desc[UR36][R4.64] ;  /* 0x0000002404007981 */ /* 0x000ee4000c1e1500 */
[----:B---3--:R-:W-:-:S05]  /*8f80*/  SHF.L.U32 R0, R0, 0x10, RZ ;  /* 0x0000001000007819 */ /* 0x008fca00000006ff */
[----:B------:R-:W-:-:S04]  /*8f90*/  FMUL.FTZ R0, R0, 1 ;  /* 0x3f80000000007820 */ /* 0x000fc80000410000 */
[----:B------:R0:W1:Y:S01]  /*8fa0*/  F2F.F64.F32 R22, R0 ;  /* 0x0000000000167310 */ /* 0x0000620000201800 */
[----:B------:R-:W-:Y:S05]  /*8fb0*/  BRA `(.L_x_4361) ;  /* 0x0000000400b07947 */ /* 0x000fea0003800000 */
.L_x_4368:
        /* <DEDUP_REMOVED lines=9> */
[----:B---3--:R0:W1:Y:S01]  /*9050*/  I2F.F64.U16 R22, R4 ;  /* 0x0000000400167312 */ /* 0x0080620000101800 */
[----:B------:R-:W-:Y:S05]  /*9060*/  BRA `(.L_x_4361) ;  /* 0x0000000400847947 */ /* 0x000fea0003800000 */
.L_x_4375:
[----:B------:R-:W3:Y:S01]  /*9070*/  LDG.E.U8 R4, desc[UR36][R4.64] ;  /* 0x0000002404047981 */ /* 0x000ee2000c1e1100 */
[----:B------:R-:W-:Y:S02]  /*9080*/  CS2R R22, SRZ ;  /* 0x0000000000167805 */ /* 0x000fe4000001ff00 */
[----:B---3--:R-:W-:-:S13]  /*9090*/  ISETP.NE.AND P0, PT, R4, RZ, PT ;  /* 0x000000ff0400720c */ /* 0x008fda0003f05270 */
        /* <DEDUP_REMOVED lines=18> */
.L_x_4377:
[----:B------:R-:W-:Y:S05]  /*91c0*/  BSYNC.RECONVERGENT B0 ;  /* 0x0000000000007941 */ /* 0x000fea0003800200 */
.L_x_4376:
[----:B------:R-:W-:Y:S01]  /*91d0*/  IMAD.SHL.U32 R0, R0, 0x100000, RZ ;  /* 0x0010000000007824 */ /* 0x000fe200078e00ff */
[----:B------:R-:W-:-:S04]  /*91e0*/  LEA R3, R3, 0x3b800000, 0x17 ;  /* 0x3b80000003037811 */ /* 0x000fc800078eb8ff */
[----:B------:R-:W-:-:S05]  /*91f0*/  LOP3.LUT R0, R3, R0, R7, 0xfe, !PT ;  /* 0x0000000003007212 */ /* 0x000fca00078efe07 */
[----:B------:R-:W-:-:S04]  /*9200*/  FMUL.FTZ R0, R0, 1 ;  /* 0x3f80000000007820 */ /* 0x000fc80000410000 */
[----:B------:R0:W1:Y:S01]  /*9210*/  F2F.F64.F32 R22, R0 ;  /* 0x0000000000167310 */ /* 0x0000620000201800 */
[----:B------:R-:W-:Y:S05]  /*9220*/  BRA `(.L_x_4361) ;  /* 0x0000000400147947 */ /* 0x000fea0003800000 */
.L_x_4374:
[----:B------:R-:W3:Y:S01]  /*9230*/  LDG.E.U8 R4, desc[UR36][R4.64] ;  /* 0x0000002404047981 */ /* 0x000ee2000c1e1100 */
[----:B------:R-:W-:Y:S02]  /*9240*/  CS2R R22, SRZ ;  /* 0x0000000000167805 */ /* 0x000fe4000001ff00 */
[----:B---3--:R-:W-:-:S13]  /*9250*/  ISETP.NE.AND P0, PT, R4, RZ, PT ;  /* 0x000000ff0400720c */ /* 0x008fda0003f05270 */
        /* <DEDUP_REMOVED lines=18> */
.L_x_4379:
[----:B------:R-:W-:Y:S05]  /*9380*/  BSYNC.RECONVERGENT B0 ;  /* 0x0000000000007941 */ /* 0x000fea0003800200 */
.L_x_4378:
[----:B------:R-:W-:Y:S01]  /*9390*/  IMAD.SHL.U32 R0, R0, 0x200000, RZ ;  /* 0x0020000000007824 */ /* 0x000fe200078e00ff */
[----:B------:R-:W-:-:S04]  /*93a0*/  LEA R3, R3, 0x37800000, 0x17 ;  /* 0x3780000003037811 */ /* 0x000fc800078eb8ff */
[----:B------:R-:W-:-:S05]  /*93b0*/  LOP3.LUT R0, R3, R0, R7, 0xfe, !PT ;  /* 0x0000000003007212 */ /* 0x000fca00078efe07 */
[----:B------:R-:W-:-:S04]  /*93c0*/  FMUL.FTZ R0, R0, 1 ;  /* 0x3f80000000007820 */ /* 0x000fc80000410000 */
[----:B------:R0:W1:Y:S01]  /*93d0*/  F2F.F64.F32 R22, R0 ;  /* 0x0000000000167310 */ /* 0x0000620000201800 */
[----:B------:R-:W-:Y:S05]  /*93e0*/  BRA `(.L_x_4361) ;  /* 0x0000000000a47947 */ /* 0x000fea0003800000 */
.L_x_4373:
[----:B------:R-:W-:-:S09]  /*93f0*/  UISETP.NE.AND UP0, UPT, UR4, 0x1c, UPT ;  /* 0x0000001c0400788c */ /* 0x000fd2000bf05270 */
[----:B------:R-:W-:Y:S05]  /*9400*/  BRA.U !UP0, `(.L_x_4380) ;  /* 0x0000000108947547 */ /* 0x000fea000b800000 */
[----:B------:R-:W-:-:S09]  /*9410*/  UISETP.NE.AND UP0, UPT, UR4, 0x1d, UPT ;  /* 0x0000001d0400788c */ /* 0x000fd2000bf05270 */
[----:B------:R-:W-:Y:S05]  /*9420*/  BRA.U !UP0, `(.L_x_4381) ;  /* 0x0000000108807547 */ /* 0x000fea000b800000 */
[----:B------:R-:W-:-:S09]  /*9430*/  UISETP.NE.AND UP0, UPT, UR4, 0x2c, UPT ;  /* 0x0000002c0400788c */ /* 0x000fd2000bf05270 */
[----:B------:R-:W-:Y:S05]  /*9440*/  BRA.U UP0, `(.L_x_4360) ;  /* 0x0000000100307547 */ /* 0x000fea000b800000 */
[----:B------:R-:W3:Y:S01]  /*9450*/  LDG.E.U8 R0, desc[UR36][R4.64] ;  /* 0x0000002404007981 */ /* 0x000ee2000c1e1100 */
[----:B------:R-:W-:Y:S02]  /*9460*/  HFMA2 R23, -RZ, RZ, 0.5, 0 ;  /* 0x38000000ff177431 */ /* 0x000fe400000001ff */
        /* <DEDUP_REMOVED lines=10> */
.L_x_4360:
[----:B------:R-:W-:Y:S01]  /*9510*/  MOV R14, 0x0 ;  /* 0x00000000000e7802 */ /* 0x000fe20000000f00 */
[----:B------:R-:W0:Y:S01]  /*9520*/  LDCU.64 UR4, c[0x4][0x128] ;  /* 0x01002500ff0477ac */ /* 0x000e220008000a00 */
[----:B--2---:R-:W-:Y:S02]  /*9530*/  HFMA2 R13, -RZ, RZ, 0, 0 ;  /* 0x00000000ff0d7431 */ /* 0x004fe400000001ff */
        /* <DEDUP_REMOVED lines=12> */
[----:B--2---:R-:W-:Y:S05]  /*9600*/  CALL.ABS.NOINC R14 ;  /* 0x000000000e007343 */ /* 0x004fea0003c00000 */
.L_x_4382:
[----:B------:R-:W-:Y:S01]  /*9610*/  CS2R R22, SRZ ;  /* 0x0000000000167805 */ /* 0x000fe2000001ff00 */
[----:B------:R-:W-:Y:S06]  /*9620*/  BRA `(.L_x_4361) ;  /* 0x0000000000147947 */ /* 0x000fec0003800000 */
.L_x_4381:
[----:B------:R-:W3:Y:S02]  /*9630*/  LDG.E.64 R22, desc[UR36][R4.64] ;  /* 0x0000002404167981 */ /* 0x000ee4000c1e1b00 */
[----:B---3--:R-:W0:Y:S01]  /*9640*/  I2F.F64.U64 R22, R22 ;  /* 0x0000001600167312 */ /* 0x008e220000301800 */
[----:B------:R-:W-:Y:S05]  /*9650*/  BRA `(.L_x_4361) ;  /* 0x0000000000087947 */ /* 0x000fea0003800000 */
.L_x_4380:
[----:B------:R-:W3:Y:S02]  /*9660*/  LDG.E R4, desc[UR36][R4.64] ;  /* 0x0000002404047981 */ /* 0x000ee4000c1e1900 */
[----:B---3--:R0:W1:Y:S02]  /*9670*/  I2F.F64.U32 R22, R4 ;  /* 0x0000000400167312 */ /* 0x0080640000201800 */
.L_x_4361:
[----:B------:R-:W-:Y:S05]  /*9680*/  BSYNC.RECONVERGENT B7 ;  /* 0x0000000000077941 */ /* 0x000fea0003800200 */
.L_x_4355:
        /* <DEDUP_REMOVED lines=18> */
.L_x_4387:
[----:B------:R-:W2:Y:S02]  /*97b0*/  LDG.E.U8 R4, desc[UR36][R4.64] ;  /* 0x0000002404047981 */ /* 0x000ea4000c1e1100 */
[----:B--2---:R0:W2:Y:S01]  /*97c0*/  I2F.F64.U16 R18, R4 ;  /* 0x0000000400127312 */ /* 0x0040a20000101800 */
[----:B------:R-:W-:Y:S05]  /*97d0*/  BRA `(.L_x_4389) ;  /* 0x0000000c00647947 */ /* 0x000fea0003800000 */
.L_x_4386:
        /* <DEDUP_REMOVED lines=9> */
.L_x_4391:
[----:B------:R-:W2:Y:S02]  /*9870*/  LDG.E R4, desc[UR36][R4.64] ;  /* 0x0000002404047981 */ /* 0x000ea4000c1e1900 */
[----:B--2---:R0:W2:Y:S01]  /*9880*/  I2F.F64 R18, R4 ;  /* 0x0000000400127312 */ /* 0x0040a20000201c00 */
[----:B------:R-:W-:Y:S05]  /*9890*/  BRA `(.L_x_4389) ;  /* 0x0000000c00347947 */ /* 0x000fea0003800000 */
.L_x_4390:
[----:B------:R-:W2:Y:S02]  /*98a0*/  LDG.E.U16 R4, desc[UR36][R4.64] ;  /* 0x0000002404047981 */ /* 0x000ea4000c1e1500 */
[----:B--2---:R0:W2:Y:S01]  /*98b0*/  I2F.F64.S16 R18, R4 ;  /* 0x0000000400127312 */ /* 0x0040a20000101c00 */
[----:B------:R-:W-:Y:S05]  /*98c0*/  BRA `(.L_x_4389) ;  /* 0x0000000c00287947 */ /* 0x000fea0003800000 */
.L_x_4385:
        /* <DEDUP_REMOVED lines=10> */
.L_x_4393:
[----:B---3--:R-:W3:Y:S02]  /*9970*/  LDG.E.U16 R0, desc[UR36][R4.64] ;  /* 0x0000002404007981 */ /* 0x008ee4000c1e1500 */
[----:B---3--:R-:W-:-:S05]  /*9980*/  HADD2.F32 R0, -RZ, R0.H0_H0 ;  /* 0x20000000ff007230 */ /* 0x008fca0000004100 */
[----:B------:R-:W-:-:S04]  /*9990*/  FMUL.FTZ R0, R0, 1 ;  /* 0x3f80000000007820 */ /* 0x000fc80000410000 */
[----:B------:R0:W3:Y:S01]  /*99a0*/  F2F.F64.F32 R18, R0 ;  /* 0x0000000000127310 */ /* 0x0000e20000201800 */
[----:B------:R-:W-:Y:S05]  /*99b0*/  BRA `(.L_x_4389) ;  /* 0x0000000800ec7947 */ /* 0x000fea0003800000 */
.L_x_4392:
        /* <DEDUP_REMOVED lines=10> */
.L_x_4395:
[----:B------:R-:W3:Y:S02]  /*9a60*/  LDG.E.U16 R4, desc[UR36][R4.64] ;  /* 0x0000002404047981 */ /* 0x000ee4000c1e1500 */
[----:B---3--:R-:W-:-:S05]  /*9a70*/  HADD2.F32 R0, -RZ, R4.H0_H0 ;  /* 0x20000004ff007230 */ /* 0x008fca0000004100 */
[----:B------:R-:W-:-:S04]  /*9a80*/  FMUL.FTZ R0, R0, 1 ;  /* 0x3f80000000007820 */ /* 0x000fc80000410000 */
[----:B------:R0:W3:Y:S01]  /*9a90*/  F2F.F64.F32 R18, R0 ;  /* 0x0000000000127310 */ /* 0x0000e20000201800 */
[----:B------:R-:W-:Y:S05]  /*9aa0*/  BRA `(.L_x_4389) ;  /* 0x0000000800b07947 */ /* 0x000fea0003800000 */
.L_x_4394:
[----:B------:R0:W5:Y:S01]  /*9ab0*/  LDG.E.64 R18, desc[UR36][R4.64] ;  /* 0x0000002404127981 */ /* 0x000162000c1e1b00 */
[----:B------:R-:W-:Y:S05]  /*9ac0*/  BRA `(.L_x_4389) ;  /* 0x0000000800a87947 */ /* 0x000fea0003800000 */
.L_x_4384:
        /* <DEDUP_REMOVED lines=13> */
.L_x_4398:
[----:B------:R0:W5:Y:S01]  /*9ba0*/  LDG.E.64 R18, desc[UR36][R4.64] ;  /* 0x0000002404127981 */ /* 0x000162000c1e1b00 */
[----:B------:R-:W-:Y:S05]  /*9bb0*/  BRA `(.L_x_4389) ;  /* 0x00000008006c7947 */ /* 0x000fea0003800000 */
.L_x_4397:
        /* <DEDUP_REMOVED lines=11> */
[----:B--2---:R-:W0:Y:S02]  /*9c70*/  FLO.U32 R6, R3 ;  /* 0x0000000300067300 */ /* 0x004e2400000e0000 */
        /* <DEDUP_REMOVED lines=13> */
[----:B------:R0:W2:Y:S01]  /*9d50*/  F2F.F64.F32 R18, R3 ;  /* 0x0000000300127310 */ /* 0x0000a20000201800 */
[----:B------:R-:W-:Y:S05]  /*9d60*/  BRA `(.L_x_4389) ;  /* 0x0000000800007947 */ /* 0x000fea0003800000 */
.L_x_4400:
[----:B------:R-:W3:Y:S02]  /*9d70*/  LDG.E.U8 R4, desc[UR36][R4.64] ;  /* 0x0000002404047981 */ /* 0x000ee4000c1e1100 */
[C---:B---3--:R-:W-:Y:S02]  /*9d80*/  IMAD.SHL.U32 R0, R4.reuse, 0x2000000, RZ ;  /* 0x0200000004007824 */ /* 0x048fe400078e00ff */
[----:B--2---:R-:W-:-:S03]  /*9d90*/  IMAD.SHL.U32 R6, R4, 0x100, RZ ;  /* 0x0000010004067824 */ /* 0x004fc600078e00ff */
[----:B------:R-:W-:-:S13]  /*9da0*/  ISETP.GE.U32.AND P0, PT, R0, 0x8000000, PT ;  /* 0x080000000000780c */ /* 0x000fda0003f06070 */
[----:B------:R-:W-:Y:S02]  /*9db0*/  @!P0 LOP3.LUT R3, R6, 0x7f00, RZ, 0xc0, !PT ;  /* 0x00007f0006038812 */ /* 0x000fe400078ec0ff */
[----:B------:R-:W-:Y:S02]  /*9dc0*/  @P0 LEA.HI R0, R0, 0x70000000, RZ, 0x1c ;  /* 0x7000000000000811 */ /* 0x000fe400078fe0ff */
[----:B------:R-:W-:Y:S02]  /*9dd0*/  @!P0 LOP3.LUT R3, R3, 0x3f000000, RZ, 0xfc, !PT ;  /* 0x3f00000003038812 */ /* 0x000fe400078efcff */
[----:B------:R-:W-:Y:S01]  /*9de0*/  PRMT R6, R6, 0x9910, RZ ;  /* 0x0000991006067816 */ /* 0x000fe200000000ff */
[----:B------:R-:W-:Y:S02]  /*9df0*/  @P0 FMUL.FTZ R0, R0, 1.9259299443872358531e-34 ;  /* 0x0780000000000820 */ /* 0x000fe40000410000 */
[----:B------:R-:W-:Y:S01]  /*9e00*/  @!P0 FADD.FTZ R0, R3, -0.5 ;  /* 0xbf00000003008421 */ /* 0x000fe20000010000 */
[----:B------:R-:W-:-:S04]  /*9e10*/  MOV R3, R6 ;  /* 0x0000000600037202 */ /* 0x000fc80000000f00 */
[----:B------:R-:W-:-:S05]  /*9e20*/  LOP3.LUT R0, R0, 0x80000000, R3, 0xf8, !PT ;  /* 0x8000000000007812 */ /* 0x000fca00078ef803 */
[----:B------:R-:W-:-:S04]  /*9e30*/  FMUL.FTZ R0, R0, 1 ;  /* 0x3f80000000007820 */ /* 0x000fc80000410000 */
[----:B------:R0:W2:Y:S01]  /*9e40*/  F2F.F64.F32 R18, R0 ;  /* 0x0000000000127310 */ /* 0x0000a20000201800 */
[----:B------:R-:W-:Y:S05]  /*9e50*/  BRA `(.L_x_4389) ;  /* 0x0000000400c47947 */ /* 0x000fea0003800000 */
.L_x_4399:
[----:B---3--:R-:W3:Y:S02]  /*9e60*/  LDG.E.U16 R0, desc[UR36][R4.64] ;  /* 0x0000002404007981 */ /* 0x008ee4000c1e1500 */
[----:B---3--:R-:W-:-:S04]  /*9e70*/  IMAD.U32 R0, R0, 0x10000, RZ ;  /* 0x0001000000007824 */ /* 0x008fc800078e00ff */
[----:B------:R-:W-:-:S04]  /*9e80*/  FMUL.FTZ R0, R0, 1 ;  /* 0x3f80000000007820 */ /* 0x000fc80000410000 */
[----:B------:R0:W3:Y:S01]  /*9e90*/  F2F.F64.F32 R18, R0 ;  /* 0x0000000000127310 */ /* 0x0000e20000201800 */
[----:B------:R-:W-:Y:S05]  /*9ea0*/  BRA `(.L_x_4389) ;  /* 0x0000000400b07947 */ /* 0x000fea0003800000 */
.L_x_4396:
        /* <DEDUP_REMOVED lines=11> */
.L_x_4403:
        /* <DEDUP_REMOVED lines=21> */
.L_x_4405:
[----:B------:R-:W-:Y:S05]  /*a0b0*/  BSYNC.RECONVERGENT B0 ;  /* 0x0000000000007941 */ /* 0x000fea0003800200 */
.L_x_4404:
[----:B------:R-:W-:Y:S02]  /*a0c0*/  SHF.L.U32 R0, R0, 0x14, RZ ;  /* 0x0000001400007819 */ /* 0x000fe400000006ff */
[----:B------:R-:W-:-:S04]  /*a0d0*/  LEA R3, R3, 0x3b800000, 0x17 ;  /* 0x3b80000003037811 */ /* 0x000fc800078eb8ff */
[----:B------:R-:W-:-:S05]  /*a0e0*/  LOP3.LUT R0, R3, R0, R7, 0xfe, !PT ;  /* 0x0000000003007212 */ /* 0x000fca00078efe07 */
[----:B------:R-:W-:-:S04]  /*a0f0*/  FMUL.FTZ R0, R0, 1 ;  /* 0x3f80000000007820 */ /* 0x000fc80000410000 */
[----:B------:R0:W2:Y:S01]  /*a100*/  F2F.F64.F32 R18, R0 ;  /* 0x0000000000127310 */ /* 0x0000a20000201800 */
[----:B------:R-:W-:Y:S05]  /*a110*/  BRA `(.L_x_4389) ;  /* 0x0000000400147947 */ /* 0x000fea0003800000 */
.L_x_4402:
        /* <DEDUP_REMOVED lines=21> */
.L_x_4407:
[----:B------:R-:W-:Y:S05]  /*a270*/  BSYNC.RECONVERGENT B0 ;  /* 0x0000000000007941 */ /* 0x000fea0003800200 */
.L_x_4406:
[----:B------:R-:W-:Y:S01]  /*a280*/  IMAD.SHL.U32 R0, R0, 0x200000, RZ ;  /* 0x0020000000007824 */ /* 0x000fe200078e00ff */
[----:B------:R-:W-:-:S04]  /*a290*/  LEA R3, R3, 0x37800000, 0x17 ;  /* 0x3780000003037811 */ /* 0x000fc800078eb8ff */
[----:B------:R-:W-:-:S05]  /*a2a0*/  LOP3.LUT R0, R3, R0, R7, 0xfe, !PT ;  /* 0x0000000003007212 */ /* 0x000fca00078efe07 */
[----:B------:R-:W-:-:S04]  /*a2b0*/  FMUL.FTZ R0, R0, 1 ;  /* 0x3f80000000007820 */ /* 0x000fc80000410000 */
[----:B------:R0:W2:Y:S01]  /*a2c0*/  F2F.F64.F32 R18, R0 ;  /* 0x0000000000127310 */ /* 0x0000a20000201800 */
[----:B------:R-:W-:Y:S05]  /*a2d0*/  BRA `(.L_x_4389) ;  /* 0x0000000000a47947 */ /* 0x000fea0003800000 */
.L_x_4401:
[----:B------:R-:W-:-:S09]  /*a2e0*/  UISETP.NE.AND UP0, UPT, UR4, 0x1c, UPT ;  /* 0x0000001c0400788c */ /* 0x000fd2000bf05270 */
[----:B------:R-:W-:Y:S05]  /*a2f0*/  BRA.U !UP0, `(.L_x_4408) ;  /* 0x0000000108947547 */ /* 0x000fea000b800000 */
[----:B------:R-:W-:-:S09]  /*a300*/  UISETP.NE.AND UP0, UPT, UR4, 0x1d, UPT ;  /* 0x0000001d0400788c */ /* 0x000fd2000bf05270 */
[----:B------:R-:W-:Y:S05]  /*a310*/  BRA.U !UP0, `(.L_x_4409) ;  /* 0x0000000108807547 */ /* 0x000fea000b800000 */
[----:B------:R-:W-:-:S09]  /*a320*/  UISETP.NE.AND UP0, UPT, UR4, 0x2c, UPT ;  /* 0x0000002c0400788c */ /* 0x000fd2000bf05270 */
[----:B------:R-:W-:Y:S05]  /*a330*/  BRA.U UP0, `(.L_x_4388) ;  /* 0x0000000100307547 */ /* 0x000fea000b800000 */
[----:B---3--:R-:W3:Y:S01]  /*a340*/  LDG.E.U8 R0, desc[UR36][R4.64] ;  /* 0x0000002404007981 */ /* 0x008ee2000c1e1100 */
[----:B------:R-:W-:Y:S02]  /*a350*/  HFMA2 R18, -RZ, RZ, 0, 0 ;  /* 0x00000000ff127431 */ /* 0x000fe400000001ff */
        /* <DEDUP_REMOVED lines=8> */
[----:B------:R0:W3:Y:S01]  /*a3e0*/  @P0 F2F.F64.F32 R18, R0 ;  /* 0x0000000000120310 */ /* 0x0000e20000201800 */
[----:B------:R-:W-:Y:S05]  /*a3f0*/  BRA `(.L_x_4389) ;  /* 0x00000000005c7947 */ /* 0x000fea0003800000 */
.L_x_4388:
[----:B------:R-:W-:Y:S01]  /*a400*/  MOV R14, 0x0 ;  /* 0x00000000000e7802 */ /* 0x000fe20000000f00 */
[----:B------:R-:W0:Y:S01]  /*a410*/  LDCU.64 UR4, c[0x4][0x128] ;  /* 0x01002500ff0477ac */ /* 0x000e220008000a00 */
[----:B--2---:R-:W-:Y:S02]  /*a420*/  HFMA2 R12, -RZ, RZ, 0, 5.9604644775390625e-08 ;  /* 0x00000001ff0c7431 */ /* 0x004fe400000001ff */
[----:B------:R-:W-:Y:S01]  /*a430*/  IMAD.MOV.U32 R8, RZ, RZ, 0x4e ;  /* 0x0000004eff087424 */ /* 0x000fe200078e00ff */
[----:B------:R-:W2:Y:S01]  /*a440*/  LDCU.64 UR6, c[0x4][0x130] ;  /* 0x01002600ff0677ac */ /* 0x000ea20008000a00 */
[----:B------:R-:W1:Y:S01]  /*a450*/  LDC.64 R14, c[0x4][R14] ;  /* 0x010000000e0e7b82 */ /* 0x000e620000000a00 */
[----:B------:R-:W-:Y:S01]  /*a460*/  IMAD.MOV.U32 R13, RZ, RZ, RZ ;  /* 0x000000ffff0d7224 */ /* 0x000fe200078e00ff */
[----:B------:R-:W3:Y:S01]  /*a470*/  LDCU.64 UR8, c[0x4][0x8] ;  /* 0x01000100ff0877ac */ /* 0x000ee20008000a00 */
[----:B0-----:R-:W-:Y:S01]  /*a480*/  IMAD.U32 R4, RZ, RZ, UR4 ;  /* 0x00000004ff047e24 */ /* 0x001fe2000f8e00ff */
[----:B------:R-:W-:Y:S01]  /*a490*/  MOV R5, UR5 ;  /* 0x0000000500057c02 */ /* 0x000fe20008000f00 */
[----:B--2---:R-:W-:-:S02]  /*a4a0*/  IMAD.U32 R6, RZ, RZ, UR6 ;  /* 0x00000006ff067e24 */ /* 0x004fc4000f8e00ff */
[----:B------:R-:W-:Y:S01]  /*a4b0*/  IMAD.U32 R7, RZ, RZ, UR7 ;  /* 0x00000007ff077e24 */ /* 0x000fe2000f8e00ff */
[----:B---3--:R-:W-:Y:S01]  /*a4c0*/  MOV R10, UR8 ;  /* 0x00000008000a7c02 */ /* 0x008fe20008000f00 */
[----:B------:R-:W-:-:S07]  /*a4d0*/  IMAD.U32 R11, RZ, RZ, UR9 ;  /* 0x00000009ff0b7e24 */ /* 0x000fce000f8e00ff */
[----:B------:R-:W-:-:S07]  /*a4e0*/  LEPC R20, `(.L_x_4410) ;  /* 0x000000001014794e */ /* 0x000fce0000000000 */
[----:B-1--45:R-:W-:Y:S05]  /*a4f0*/  CALL.ABS.NOINC R14 ;  /* 0x000000000e007343 */ /* 0x032fea0003c00000 */
.L_x_4410:
[----:B------:R-:W-:Y:S01]  /*a500*/  CS2R R18, SRZ ;  /* 0x0000000000127805 */ /* 0x000fe2000001ff00 */
[----:B------:R-:W-:Y:S06]  /*a510*/  BRA `(.L_x_4389) ;  /* 0x0000000000147947 */ /* 0x000fec0003800000 */
.L_x_4409:
[----:B------:R-:W2:Y:S02]  /*a520*/  LDG.E.64 R18, desc[UR36][R4.64] ;  /* 0x0000002404127981 */ /* 0x000ea4000c1e1b00 */
[----:B--2---:R-:W0:Y:S01]  /*a530*/  I2F.F64.U64 R18, R18 ;  /* 0x0000001200127312 */ /* 0x004e220000301800 */
[----:B------:R-:W-:Y:S05]  /*a540*/  BRA `(.L_x_4389) ;  /* 0x0000000000087947 */ /* 0x000fea0003800000 */
.L_x_4408:
[----:B------:R-:W2:Y:S02]  /*a550*/  LDG.E R4, desc[UR36][R4.64] ;  /* 0x0000002404047981 */ /* 0x000ea4000c1e1900 */
[----:B--2---:R0:W2:Y:S02]  /*a560*/  I2F.F64.U32 R18, R4 ;  /* 0x0000000400127312 */ /* 0x0040a40000201800 */
.L_x_4389:
[----:B------:R-:W-:Y:S05]  /*a570*/  BSYNC.RECONVERGENT B7 ;  /* 0x0000000000077941 */ /* 0x000fea0003800200 */
.L_x_4383:
        /* <DEDUP_REMOVED lines=18> */
.L_x_4415:
[----:B------:R-:W2:Y:S02]  /*a6a0*/  LDG.E.U8 R4, desc[UR36][R4.64] ;  /* 0x0000002404047981 */ /* 0x000ea4000c1e1100 */
[----:B--2---:R0:W2:Y:S01]  /*a6b0*/  I2F.F64.U16 R16, R4 ;  /* 0x0000000400107312 */ /* 0x0040a20000101800 */
[----:B------:R-:W-:Y:S05]  /*a6c0*/  BRA `(.L_x_4417) ;  /* 0x0000000c00647947 */ /* 0x000fea0003800000 */
.L_x_4414:
        /* <DEDUP_REMOVED lines=9> */
.L_x_4419:
[----:B------:R-:W2:Y:S02]  /*a760*/  LDG.E R4, desc[UR36][R4.64] ;  /* 0x0000002404047981 */ /* 0x000ea4000c1e1900 */
[----:B--2---:R0:W2:Y:S01]  /*a770*/  I2F.F64 R16, R4 ;  /* 0x0000000400107312 */ /* 0x0040a20000201c00 */
[----:B------:R-:W-:Y:S05]  /*a780*/  BRA `(.L_x_4417) ;  /* 0x0000000c00347947 */ /* 0x000fea0003800000 */
.L_x_4418:
[----:B------:R-:W2:Y:S02]  /*a790*/  LDG.E.U16 R4, desc[UR36][R4.64] ;  /* 0x0000002404047981 */ /* 0x000ea4000c1e1500 */
[----:B--2---:R0:W2:Y:S01]  /*a7a0*/  I2F.F64.S16 R16, R4 ;  /* 0x0000000400107312 */ /* 0x0040a20000101c00 */
[----:B------:R-:W-:Y:S05]  /*a7b0*/  BRA `(.L_x_4417) ;  /* 0x0000000c00287947 */ /* 0x000fea0003800000 */
.L_x_4413:
        /* <DEDUP_REMOVED lines=10> */
.L_x_4421:
[----:B---3--:R-:W3:Y:S02]  /*a860*/  LDG.E.U16 R0, desc[UR36][R4.64] ;  /* 0x0000002404007981 */ /* 0x008ee4000c1e1500 */
[----:B---3--:R-:W-:-:S05]  /*a870*/  HADD2.F32 R0, -RZ, R0.H0_H0 ;  /* 0x20000000ff007230 */ /* 0x008fca0000004100 */
[----:B------:R-:W-:-:S04]  /*a880*/  FMUL.FTZ R0, R0, 1 ;  /* 0x3f80000000007820 */ /* 0x000fc80000410000 */
[----:B------:R0:W3:Y:S01]  /*a890*/  F2F.F64.F32 R16, R0 ;  /* 0x0000000000107310 */ /* 0x0000e20000201800 */
[----:B------:R-:W-:Y:S05]  /*a8a0*/  BRA `(.L_x_4417) ;  /* 0x0000000800ec7947 */ /* 0x000fea0003800000 */
.L_x_4420:
        /* <DEDUP_REMOVED lines=10> */
.L_x_4423:
[----:B------:R-:W3:Y:S02]  /*a950*/  LDG.E.U16 R4, desc[UR36][R4.64] ;  /* 0x0000002404047981 */ /* 0x000ee4000c1e1500 */
[----:B---3--:R-:W-:-:S05]  /*a960*/  HADD2.F32 R0, -RZ, R4.H0_H0 ;  /* 0x20000004ff007230 */ /* 0x008fca0000004100 */
[----:B------:R-:W-:-:S04]  /*a970*/  FMUL.FTZ R0, R0, 1 ;  /* 0x3f80000000007820 */ /* 0x000fc80000410000 */
[----:B------:R0:W3:Y:S01]  /*a980*/  F2F.F64.F32 R16, R0 ;  /* 0x0000000000107310 */ /* 0x0000e20000201800 */
[----:B------:R-:W-:Y:S05]  /*a990*/  BRA `(.L_x_4417) ;  /* 0x0000000800b07947 */ /* 0x000fea0003800000 */
.L_x_4422:
[----:B------:R0:W5:Y:S01]  /*a9a0*/  LDG.E.64 R16, desc[UR36][R4.64] ;  /* 0x0000002404107981 */ /* 0x000162000c1e1b00 */
[----:B------:R-:W-:Y:S05]  /*a9b0*/  BRA `(.L_x_4417) ;  /* 0x0000000800a87947 */ /* 0x000fea0003800000 */
.L_x_4412:
        /* <DEDUP_REMOVED lines=9> */
[----:B------:R-:W-:Y:S02]  /*aa50*/  MOV R16, RZ ;  /* 0x000000ff00107202 */ /* 0x000fe40000000f00 */
[----:B--2---:R-:W-:-:S04]  /*aa60*/  ISETP.NE.AND P0, PT, R4, RZ, PT ;  /* 0x000000ff0400720c */ /* 0x004fc80003f05270 */
[----:B------:R-:W-:Y:S01]  /*aa70*/  FSEL R17, RZ, 1.875, !P0 ;  /* 0x3ff00000ff117808 */ /* 0x000fe20004000000 */
[----:B------:R-:W-:Y:S08]  /*aa80*/  BRA `(.L_x_4417) ;  /* 0x0000000800747947 */ /* 0x000ff00003800000 */
.L_x_4426:
[----:B------:R0:W5:Y:S01]  /*aa90*/  LDG.E.64 R16, desc[UR36][R4.64] ;  /* 0x0000002404107981 */ /* 0x000162000c1e1b00 */
[----:B------:R-:W-:Y:S05]  /*aaa0*/  BRA `(.L_x_4417) ;  /* 0x00000008006c7947 */ /* 0x000fea0003800000 */
.L_x_4425:
[----:B------:R-:W-:-:S09]  /*aab0*/  UISETP.NE.AND UP0, UPT, UR4, 0xf, UPT ;  /* 0x0000000f0400788c */ /* 0x000fd2000bf05270 */
[----:B------:R-:W-:Y:S05]  /*aac0*/  BRA.U !UP0, `(.L_x_4427) ;  /* 0x0000000108a07547 */ /* 0x000fea000b800000 */
[----:B------:R-:W-:-:S09]  /*aad0*/  UISETP.NE.AND UP0, UPT, UR4, 0x17, UPT ;  /* 0x000000170400788c */ /* 0x000fd2000bf05270 */
[----:B------:R-:W-:Y:S05]  /*aae0*/  BRA.U !UP0, `(.L_x_4428) ;  /* 0x00000001085c7547 */ /* 0x000fea000b800000 */
[----:B------:R-:W-:-:S09]  /*aaf0*/  UISETP.NE.AND UP0, UPT, UR4, 0x18, UPT ;  /* 0x000000180400788c */ /* 0x000fd2000bf05270 */
[----:B------:R-:W-:Y:S05]  /*ab00*/  BRA.U UP0, `(.L_x_4416) ;  /* 0x0000000500f87547 */ /* 0x000fea000b800000 */
[----:B---3--:R-:W3:Y:S01]  /*ab10*/  LDG.E.U8 R0, desc[UR36][R4.64] ;  /* 0x0000002404007981 */ /* 0x008ee2000c1e1100 */
[----:B------:R-:W-:Y:S02]  /*ab20*/  IMAD.MOV.U32 R7, RZ, RZ, 0x1f ;  /* 0x0000001fff077424 */ /* 0x000fe400078e00ff */
[----:B---3--:R-:W-:-:S05]  /*ab30*/  IMAD.SHL.U32 R0, R0, 0x1000000, RZ ;  /* 0x0100000000007824 */ /* 0x008fca00078e00ff */
[C---:B------:R-:W-:Y:S02]  /*ab40*/  LOP3.LUT R3, R0.reuse, 0x7f000000, RZ, 0xc0, !PT ;  /* 0x7f00000000037812 */ /* 0x040fe400078ec0ff */
[----:B------:R-:W-:Y:S02]  /*ab50*/  LOP3.LUT P0, RZ, R0, 0x7f000000, RZ, 0xc0, !PT ;  /* 0x7f00000000ff7812 */ /* 0x000fe4000780c0ff */
[----:B--2---:R-:W0:Y:S02]  /*ab60*/  FLO.U32 R6, R3 ;  /* 0x0000000300067300 */ /* 0x004e2400000e0000 */
        /* <DEDUP_REMOVED lines=15> */
.L_x_4428:
[----:B------:R-:W3:Y:S02]  /*ac60*/  LDG.E.U8 R4, desc[UR36][R4.64] ;  /* 0x0000002404047981 */ /* 0x000ee4000c1e1100 */
[C---:B---3--:R-:W-:Y:S01]  /*ac70*/  IMAD.SHL.U32 R0, R4.reuse, 0x2000000, RZ ;  /* 0x0200000004007824 */ /* 0x048fe200078e00ff */
[----:B--2---:R-:W-:-:S04]  /*ac80*/  SHF.L.U32 R6, R4, 0x8, RZ ;  /* 0x0000000804067819 */ /* 0x004fc800000006ff */
        /* <DEDUP_REMOVED lines=10> */
[----:B------:R0:W2:Y:S01]  /*ad30*/  F2F.F64.F32 R16, R0 ;  /* 0x0000000000107310 */ /* 0x0000a20000201800 */
[----:B------:R-:W-:Y:S05]  /*ad40*/  BRA `(.L_x_4417) ;  /* 0x0000000400c47947 */ /* 0x000fea0003800000 */
.L_x_4427:
[----:B---3--:R-:W3:Y:S02]  /*ad50*/  LDG.E.U16 R0, desc[UR36][R4.64] ;  /* 0x0000002404007981 */ /* 0x008ee4000c1e1500 */
[----:B---3--:R-:W-:-:S04]  /*ad60*/  IMAD.U32 R0, R0, 0x10000, RZ ;  /* 0x0001000000007824 */ /* 0x008fc800078e00ff */
[----:B------:R-:W-:-:S04]  /*ad70*/  FMUL.FTZ R0, R0, 1 ;  /* 0x3f80000000007820 */ /* 0x000fc80000410000 */
[----:B------:R0:W3:Y:S01]  /*ad80*/  F2F.F64.F32 R16, R0 ;  /* 0x0000000000107310 */ /* 0x0000e20000201800 */
[----:B------:R-:W-:Y:S05]  /*ad90*/  BRA `(.L_x_4417) ;  /* 0x0000000400b07947 */ /* 0x000fea0003800000 */
.L_x_4424:
        /* <DEDUP_REMOVED lines=11> */
.L_x_4431:
        /* <DEDUP_REMOVED lines=21> */
.L_x_4433:
[----:B------:R-:W-:Y:S05]  /*afa0*/  BSYNC.RECONVERGENT B0 ;  /* 0x0000000000007941 */ /* 0x000fea0003800200 */
.L_x_4432:
[----:B------:R-:W-:Y:S01]  /*afb0*/  IMAD.SHL.U32 R0, R0, 0x100000, RZ ;  /* 0x0010000000007824 */ /* 0x000fe200078e00ff */
[----:B------:R-:W-:-:S04]  /*afc0*/  LEA R3, R3, 0x3b800000, 0x17 ;  /* 0x3b80000003037811 */ /* 0x000fc800078eb8ff */
[----:B------:R-:W-:-:S05]  /*afd0*/  LOP3.LUT R0, R3, R0, R7, 0xfe, !PT ;  /* 0x0000000003007212 */ /* 0x000fca00078efe07 */
[----:B------:R-:W-:-:S04]  /*afe0*/  FMUL.FTZ R0, R0, 1 ;  /* 0x3f80000000007820 */ /* 0x000fc80000410000 */
[----:B------:R0:W2:Y:S01]  /*aff0*/  F2F.F64.F32 R16, R0 ;  /* 0x0000000000107310 */ /* 0x0000a20000201800 */
[----:B------:R-:W-:Y:S05]  /*b000*/  BRA `(.L_x_4417) ;  /* 0x0000000400147947 */ /* 0x000fea0003800000 */
.L_x_4430:
        /* <DEDUP_REMOVED lines=21> */
.L_x_4435:
[----:B------:R-:W-:Y:S05]  /*b160*/  BSYNC.RECONVERGENT B0 ;  /* 0x0000000000007941 */ /* 0x000fea0003800200 */
.L_x_4434:
[----:B------:R-:W-:Y:S02]  /*b170*/  SHF.L.U32 R0, R0, 0x15, RZ ;  /* 0x0000001500007819 */ /* 0x000fe400000006ff */
[----:B------:R-:W-:-:S04]  /*b180*/  LEA R3, R3, 0x37800000, 0x17 ;  /* 0x3780000003037811 */ /* 0x000fc800078eb8ff */
[----:B------:R-:W-:-:S05]  /*b190*/  LOP3.LUT R0, R3, R0, R7, 0xfe, !PT ;  /* 0x0000000003007212 */ /* 0x000fca00078efe07 */
[----:B------:R-:W-:-:S04]  /*b1a0*/  FMUL.FTZ R0, R0, 1 ;  /* 0x3f80000000007820 */ /* 0x000fc80000410000 */
[----:B------:R0:W2:Y:S01]  /*b1b0*/  F2F.F64.F32 R16, R0 ;  /* 0x0000000000107310 */ /* 0x0000a20000201800 */
[----:B------:R-:W-:Y:S05]  /*b1c0*/  BRA `(.L_x_4417) ;  /* 0x0000000000a47947 */ /* 0x000fea0003800000 */
.L_x_4429:
        /* <DEDUP_REMOVED lines=16> */
[----:B------:R0:W3:Y:S01]  /*b2d0*/  @P0 F2F.F64.F32 R16, R0 ;  /* 0x0000000000100310 */ /* 0x0000e20000201800 */
[----:B------:R-:W-:Y:S05]  /*b2e0*/  BRA `(.L_x_4417) ;  /* 0x00000000005c7947 */ /* 0x000fea0003800000 */
.L_x_4416:
[----:B------:R-:W-:Y:S01]  /*b2f0*/  MOV R14, 0x0 ;  /* 0x00000000000e7802 */ /* 0x000fe20000000f00 */
[----:B------:R-:W0:Y:S01]  /*b300*/  LDCU.64 UR4, c[0x4][0x128] ;  /* 0x01002500ff0477ac */ /* 0x000e220008000a00 */
[----:B------:R-:W-:Y:S02]  /*b310*/  HFMA2 R8, -RZ, RZ, 0, 4.64916229248046875e-06 ;  /* 0x0000004eff087431 */ /* 0x000fe400000001ff */
[----:B--2---:R-:W-:Y:S01]  /*b320*/  IMAD.MOV.U32 R12, RZ, RZ, 0x1 ;  /* 0x00000001ff0c7424 */ /* 0x004fe200078e00ff */
[----:B------:R-:W2:Y:S01]  /*b330*/  LDCU.64 UR6, c[0x4][0x130] ;  /* 0x01002600ff0677ac */ /* 0x000ea20008000a00 */
[----:B------:R-:W1:Y:S01]  /*b340*/  LDC.64 R14, c[0x4][R14] ;  /* 0x010000000e0e7b82 */ /* 0x000e620000000a00 */
[----:B------:R-:W-:Y:S01]  /*b350*/  IMAD.MOV.U32 R13, RZ, RZ, RZ ;  /* 0x000000ffff0d7224 */ /* 0x000fe200078e00ff */
[----:B------:R-:W3:Y:S01]  /*b360*/  LDCU.64 UR8, c[0x4][0x8] ;  /* 0x01000100ff0877ac */ /* 0x000ee20008000a00 */
[----:B0-----:R-:W-:Y:S01]  /*b370*/  MOV R4, UR4 ;  /* 0x0000000400047c02 */ /* 0x001fe20008000f00 */
[----:B------:R-:W-:-:S02]  /*b380*/  IMAD.U32 R5, RZ, RZ, UR5 ;  /* 0x00000005ff057e24 */ /* 0x000fc4000f8e00ff */
[----:B--2---:R-:W-:Y:S01]  /*b390*/  IMAD.U32 R6, RZ, RZ, UR6 ;  /* 0x00000006ff067e24 */ /* 0x004fe2000f8e00ff */
[----:B------:R-:W-:Y:S01]  /*b3a0*/  MOV R7, UR7 ;  /* 0x0000000700077c02 */ /* 0x000fe20008000f00 */
[----:B---3--:R-:W-:Y:S02]  /*b3b0*/  IMAD.U32 R10, RZ, RZ, UR8 ;  /* 0x00000008ff0a7e24 */ /* 0x008fe4000f8e00ff */
[----:B------:R-:W-:-:S07]  /*b3c0*/  IMAD.U32 R11, RZ, RZ, UR9 ;  /* 0x00000009ff0b7e24 */ /* 0x000fce000f8e00ff */
[----:B------:R-:W-:-:S07]  /*b3d0*/  LEPC R20, `(.L_x_4438) ;  /* 0x000000001014794e */ /* 0x000fce0000000000 */
[----:B-1--45:R-:W-:Y:S05]  /*b3e0*/  CALL.ABS.NOINC R14 ;  /* 0x000000000e007343 */ /* 0x032fea0003c00000 */
.L_x_4438:
[----:B------:R-:W-:Y:S01]  /*b3f0*/  CS2R R16, SRZ ;  /* 0x0000000000107805 */ /* 0x000fe2000001ff00 */
[----:B------:R-:W-:Y:S06]  /*b400*/  BRA `(.L_x_4417) ;  /* 0x0000000000147947 */ /* 0x000fec0003800000 */
.L_x_4437:
[----:B------:R-:W2:Y:S02]  /*b410*/  LDG.E.64 R16, desc[UR36][R4.64] ;  /* 0x0000002404107981 */ /* 0x000ea4000c1e1b00 */
[----:B--2---:R-:W0:Y:S01]  /*b420*/  I2F.F64.U64 R16, R16 ;  /* 0x0000001000107312 */ /* 0x004e220000301800 */
[----:B------:R-:W-:Y:S05]  /*b430*/  BRA `(.L_x_4417) ;  /* 0x0000000000087947 */ /* 0x000fea0003800000 */
.L_x_4436:
[----:B------:R-:W2:Y:S02]  /*b440*/  LDG.E R4, desc[UR36][R4.64] ;  /* 0x0000002404047981 */ /* 0x000ea4000c1e1900 */
[----:B--2---:R0:W2:Y:S02]  /*b450*/  I2F.F64.U32 R16, R4 ;  /* 0x0000000400107312 */ /* 0x0040a40000201800 */
.L_x_4417:
[----:B------:R-:W-:Y:S05]  /*b460*/  BSYNC.RECONVERGENT B7 ;  /* 0x0000000000077941 */ /* 0x000fea0003800200 */
.L_x_4411:
        /* <DEDUP_REMOVED lines=18> */
.L_x_4443:
[----:B------:R-:W2:Y:S02]  /*b590*/  LDG.E.U8 R4, desc[UR36][R4.64] ;  /* 0x0000002404047981 */ /* 0x000ea4000c1e1100 */
[----:B--2---:R0:W2:Y:S01]  /*b5a0*/  I2F.F64.U16 R10, R4 ;  /* 0x00000004000a7312 */ /* 0x0040a20000101800 */
[----:B------:R-:W-:Y:S05]  /*b5b0*/  BRA `(.L_x_4445) ;  /* 0x0000000c00647947 */ /* 0x000fea0003800000 */
.L_x_4442:
        /* <DEDUP_REMOVED lines=9> */
.L_x_4447:
[----:B------:R-:W2:Y:S02]  /*b650*/  LDG.E R4, desc[UR36][R4.64] ;  /* 0x0000002404047981 */ /* 0x000ea4000c1e1900 */
[----:B--2---:R0:W2:Y:S01]  /*b660*/  I2F.F64 R10, R4 ;  /* 0x00000004000a7312 */ /* 0x0040a20000201c00 */
[----:B------:R-:W-:Y:S05]  /*b670*/  BRA `(.L_x_4445) ;  /* 0x0000000c00347947 */ /* 0x000fea0003800000 */
.L_x_4446:
[----:B------:R-:W2:Y:S02]  /*b680*/  LDG.E.U16 R4, desc[UR36][R4.64] ;  /* 0x0000002404047981 */ /* 0x000ea4000c1e1500 */
[----:B--2---:R0:W2:Y:S01]  /*b690*/  I2F.F64.S16 R10, R4 ;  /* 0x00000004000a7312 */ /* 0x0040a20000101c00 */
[----:B------:R-:W-:Y:S05]  /*b6a0*/  BRA `(.L_x_4445) ;  /* 0x0000000c00287947 */ /* 0x000fea0003800000 */
.L_x_4441:
        /* <DEDUP_REMOVED lines=10> */
.L_x_4449:
[----:B---3--:R-:W3:Y:S02]  /*b750*/  LDG.E.U16 R0, desc[UR36][R4.64] ;  /* 0x0000002404007981 */ /* 0x008ee4000c1e1500 */
[----:B---3--:R-:W-:-:S05]  /*b760*/  HADD2.F32 R0, -RZ, R0.H0_H0 ;  /* 0x20000000ff007230 */ /* 0x008fca0000004100 */
[----:B------:R-:W-:-:S04]  /*b770*/  FMUL.FTZ R0, R0, 1 ;  /* 0x3f80000000007820 */ /* 0x000fc80000410000 */
[----:B------:R0:W3:Y:S01]  /*b780*/  F2F.F64.F32 R10, R0 ;  /* 0x00000000000a7310 */ /* 0x0000e20000201800 */
[----:B------:R-:W-:Y:S05]  /*b790*/  BRA `(.L_x_4445) ;  /* 0x0000000800ec7947 */ /* 0x000fea0003800000 */
.L_x_4448:
        /* <DEDUP_REMOVED lines=10> */
.L_x_4451:
[----:B------:R-:W3:Y:S02]  /*b840*/  LDG.E.U16 R4, desc[UR36][R4.64] ;  /* 0x0000002404047981 */ /* 0x000ee4000c1e1500 */
[----:B---3--:R-:W-:-:S05]  /*b850*/  HADD2.F32 R0, -RZ, R4.H0_H0 ;  /* 0x20000004ff007230 */ /* 0x008fca0000004100 */
[----:B------:R-:W-:-:S04]  /*b860*/  FMUL.FTZ R0, R0, 1 ;  /* 0x3f80000000007820 */ /* 0x000fc80000410000 */
[----:B------:R0:W3:Y:S01]  /*b870*/  F2F.F64.F32 R10, R0 ;  /* 0x00000000000a7310 */ /* 0x0000e20000201800 */
[----:B------:R-:W-:Y:S05]  /*b880*/  BRA `(.L_x_4445) ;  /* 0x0000000800b07947 */ /* 0x000fea0003800000 */
.L_x_4450:
[----:B------:R0:W5:Y:S01]  /*b890*/  LDG.E.64 R10, desc[UR36][R4.64] ;  /* 0x00000024040a7981 */ /* 0x000162000c1e1b00 */
[----:B------:R-:W-:Y:S05]  /*b8a0*/  BRA `(.L_x_4445) ;  /* 0x0000000800a87947 */ /* 0x000fea0003800000 */
.L_x_4440:
        /* <DEDUP_REMOVED lines=13> */
.L_x_4454:
[----:B------:R0:W5:Y:S01]  /*b980*/  LDG.E.64 R10, desc[UR36][R4.64] ;  /* 0x00000024040a7981 */ /* 0x000162000c1e1b00 */
[----:B------:R-:W-:Y:S05]  /*b990*/  BRA `(.L_x_4445) ;  /* 0x00000008006c7947 */ /* 0x000fea0003800000 */
.L_x_4453:
[----:B------:R-:W-:-:S09]  /*b9a0*/  UISETP.NE.AND UP0, UPT, UR4, 0xf, UPT ;  /* 0x0000000f0400788c */ /* 0x000fd2000bf05270 */
[----:B------:R-:W-:Y:S05]  /*b9b0*/  BRA.U !UP0, `(.L_x_4455) ;  /* 0x0000000108a07547 */ /* 0x000fea000b800000 */
[----:B------:R-:W-:-:S09]  /*b9c0*/  UISETP.NE.AND UP0, UPT, UR4, 0x17, UPT ;  /* 0x000000170400788c */ /* 0x000fd2000bf05270 */
[----:B------:R-:W-:Y:S05]  /*b9d0*/  BRA.U !UP0, `(.L_x_4456) ;  /* 0x00000001085c7547 */ /* 0x000fea000b800000 */
[----:B------:R-:W-:-:S09]  /*b9e0*/  UISETP.NE.AND UP0, UPT, UR4, 0x18, UPT ;  /* 0x000000180400788c */ /* 0x000fd2000bf05270 */
[----:B------:R-:W-:Y:S05]  /*b9f0*/  BRA.U UP0, `(.L_x_4444) ;  /* 0x0000000500f87547 */ /* 0x000fea000b800000 */
[----:B---3--:R-:W3:Y:S01]  /*ba00*/  LDG.E.U8 R0, desc[UR36][R4.64] ;  /* 0x0000002404007981 */ /* 0x008ee2000c1e1100 */
        /* <DEDUP_REMOVED lines=20> */
.L_x_4456:
        /* <DEDUP_REMOVED lines=15> */
.L_x_4455:
[----:B---3--:R-:W3:Y:S02]  /*bc40*/  LDG.E.U16 R0, desc[UR36][R4.64] ;  /* 0x0000002404007981 */ /* 0x008ee4000c1e1500 */
[----:B---3--:R-:W-:-:S05]  /*bc50*/  SHF.L.U32 R0, R0, 0x10, RZ ;  /* 0x0000001000007819 */ /* 0x008fca00000006ff */
[----:B------:R-:W-:-:S04]  /*bc60*/  FMUL.FTZ R0, R0, 1 ;  /* 0x3f80000000007820 */ /* 0x000fc80000410000 */
[----:B------:R0:W3:Y:S01]  /*bc70*/  F2F.F64.F32 R10, R0 ;  /* 0x00000000000a7310 */ /* 0x0000e20000201800 */
[----:B------:R-:W-:Y:S05]  /*bc80*/  BRA `(.L_x_4445) ;  /* 0x0000000400b07947 */ /* 0x000fea0003800000 */
.L_x_4452:
        /* <DEDUP_REMOVED lines=11> */
.L_x_4459:
        /* <DEDUP_REMOVED lines=21> */
.L_x_4461:
[----:B------:R-:W-:Y:S05]  /*be90*/  BSYNC.RECONVERGENT B0 ;  /* 0x0000000000007941 */ /* 0x000fea0003800200 */
.L_x_4460:
[----:B------:R-:W-:Y:S01]  /*bea0*/  IMAD.SHL.U32 R0, R0, 0x100000, RZ ;  /* 0x0010000000007824 */ /* 0x000fe200078e00ff */
[----:B------:R-:W-:-:S04]  /*beb0*/  LEA R3, R3, 0x3b800000, 0x17 ;  /* 0x3b80000003037811 */ /* 0x000fc800078eb8ff */
[----:B------:R-:W-:-:S05]  /*bec0*/  LOP3.LUT R0, R3, R0, R7, 0xfe, !PT ;  /* 0x0000000003007212 */ /* 0x000fca00078efe07 */
[----:B------:R-:W-:-:S04]  /*bed0*/  FMUL.FTZ R0, R0, 1 ;  /* 0x3f80000000007820 */ /* 0x000fc80000410000 */
[----:B------:R0:W2:Y:S01]  /*bee0*/  F2F.F64.F32 R10, R0 ;  /* 0x00000000000a7310 */ /* 0x0000a20000201800 */
[----:B------:R-:W-:Y:S05]  /*bef0*/  BRA `(.L_x_4445) ;  /* 0x0000000400147947 */ /* 0x000fea0003800000 */
.L_x_4458:
        /* <DEDUP_REMOVED lines=21> */
.L_x_4463:
[----:B------:R-:W-:Y:S05]  /*c050*/  BSYNC.RECONVERGENT B0 ;  /* 0x0000000000007941 */ /* 0x000fea0003800200 */
.L_x_4462:
[----:B------:R-:W-:Y:S01]  /*c060*/  IMAD.SHL.U32 R0, R0, 0x200000, RZ ;  /* 0x0020000000007824 */ /* 0x000fe200078e00ff */
[----:B------:R-:W-:-:S04]  /*c070*/  LEA R3, R3, 0x37800000, 0x17 ;  /* 0x3780000003037811 */ /* 0x000fc800078eb8ff */
[----:B------:R-:W-:-:S05]  /*c080*/  LOP3.LUT R0, R3, R0, R7, 0xfe, !PT ;  /* 0x0000000003007212 */ /* 0x000fca00078efe07 */
[----:B------:R-:W-:-:S04]  /*c090*/  FMUL.FTZ R0, R0, 1 ;  /* 0x3f80000000007820 */ /* 0x000fc80000410000 */
[----:B------:R0:W2:Y:S01]  /*c0a0*/  F2F.F64.F32 R10, R0 ;  /* 0x00000000000a7310 */ /* 0x0000a20000201800 */
[----:B------:R-:W-:Y:S05]  /*c0b0*/  BRA `(.L_x_4445) ;  /* 0x0000000000a47947 */ /* 0x000fea0003800000 */
.L_x_4457:
[----:B------:R-:W-:-:S09]  /*c0c0*/  UISETP.NE.AND UP0, UPT, UR4, 0x1c, UPT ;  /* 0x0000001c0400788c */ /* 0x000fd2000bf05270 */
[----:B------:R-:W-:Y:S05]  /*c0d0*/  BRA.U !UP0, `(.L_x_4464) ;  /* 0x0000000108947547 */ /* 0x000fea000b800000 */
[----:B------:R-:W-:-:S09]  /*c0e0*/  UISETP.NE.AND UP0, UPT, UR4, 0x1d, UPT ;  /* 0x0000001d0400788c */ /* 0x000fd2000bf05270 */
[----:B------:R-:W-:Y:S05]  /*c0f0*/  BRA.U !UP0, `(.L_x_4465) ;  /* 0x0000000108807547 */ /* 0x000fea000b800000 */
[----:B------:R-:W-:-:S09]  /*c100*/  UISETP.NE.AND UP0, UPT, UR4, 0x2c, UPT ;  /* 0x0000002c0400788c */ /* 0x000fd2000bf05270 */
[----:B------:R-:W-:Y:S05]  /*c110*/  BRA.U UP0, `(.L_x_4444) ;  /* 0x0000000100307547 */ /* 0x000fea000b800000 */
[----:B---3--:R-:W3:Y:S01]  /*c120*/  LDG.E.U8 R0, desc[UR36][R4.64] ;  /* 0x0000002404007981 */ /* 0x008ee2000c1e1100 */
        /* <DEDUP_REMOVED lines=11> */
.L_x_4444:
[----:B------:R-:W-:Y:S01]  /*c1e0*/  MOV R14, 0x0 ;  /* 0x00000000000e7802 */ /* 0x000fe20000000f00 */
[----:B------:R-:W0:Y:S01]  /*c1f0*/  LDCU.64 UR4, c[0x4][0x128] ;  /* 0x01002500ff0477ac */ /* 0x000e220008000a00 */
[----:B--2---:R-:W-:Y:S02]  /*c200*/  HFMA2 R13, -RZ, RZ, 0, 0 ;  /* 0x00000000ff0d7431 */ /* 0x004fe400000001ff */
        /* <DEDUP_REMOVED lines=13> */
.L_x_4466:
[----:B------:R-:W-:Y:S01]  /*c2e0*/  CS2R R10, SRZ ;  /* 0x00000000000a7805 */ /* 0x000fe2000001ff00 */
[----:B------:R-:W-:Y:S06]  /*c2f0*/  BRA `(.L_x_4445) ;  /* 0x0000000000147947 */ /* 0x000fec0003800000 */
.L_x_4465:
[----:B------:R-:W2:Y:S02]  /*c300*/  LDG.E.64 R10, desc[UR36][R4.64] ;  /* 0x00000024040a7981 */ /* 0x000ea4000c1e1b00 */
[----:B--2---:R-:W0:Y:S01]  /*c310*/  I2F.F64.U64 R10, R10 ;  /* 0x0000000a000a7312 */ /* 0x004e220000301800 */
[----:B------:R-:W-:Y:S05]  /*c320*/  BRA `(.L_x_4445) ;  /* 0x0000000000087947 */ /* 0x000fea0003800000 */
.L_x_4464:
[----:B------:R-:W2:Y:S02]  /*c330*/  LDG.E R4, desc[UR36][R4.64] ;  /* 0x0000002404047981 */ /* 0x000ea4000c1e1900 */
[----:B--2---:R0:W2:Y:S02]  /*c340*/  I2F.F64.U32 R10, R4 ;  /* 0x00000004000a7312 */ /* 0x0040a40000201800 */
.L_x_4445:
[----:B------:R-:W-:Y:S05]  /*c350*/  BSYNC.RECONVERGENT B7 ;  /* 0x0000000000077941 */ /* 0x000fea0003800200 */
.L_x_4439:
[----:B0-----:R-:W-:Y:S01]  /*c360*/  IMAD.MOV.U32 R4, RZ, RZ, 0x652b82fe ;  /* 0x652b82feff047424 */ /* 0x001fe200078e00ff */
[----:B------:R-:W-:Y:S01]  /*c370*/  UMOV UR4, 0xfefa39ef ;  /* 0xfefa39ef00047882 */ /* 0x000fe20000000000 */
[----:B------:R-:W-:Y:S01]  /*c380*/  IMAD.MOV.U32 R5, RZ, RZ, 0x3ff71547 ;  /* 0x3ff71547ff057424 */ /* 0x000fe200078e00ff */
[----:B------:R-:W-:Y:S01]  /*c390*/  UMOV UR5, 0x3fe62e42 ;  /* 0x3fe62e4200057882 */ /* 0x000fe20000000000 */
[----:B--23-5:R-:W-:Y:S01]  /*c3a0*/  DADD R12, -RZ, -R18 ;  /* 0x00000000ff0c7229 */ /* 0x02cfe20000000912 */
        /* <DEDUP_REMOVED lines=46> */
[----:B------:R-:W-:Y:S02]  /*c690*/  @!P1 LEA.HI R0, R4, R4, RZ, 0x1 ;  /* 0x0000000404009211 */ /* 0x000fe400078f08ff */
[----:B------:R-:W-:Y:S02]  /*c6a0*/  FSEL R9, R9, RZ, !P0 ;  /* 0x000000ff09097208 */ /* 0x000fe40004000000 */
[----:B------:R-:W-:-:S05]  /*c6b0*/  @!P1 SHF.R.S32.HI R3, RZ, 0x1, R0 ;  /* 0x00000001ff039819 */ /* 0x000fca0000011400 */
[----:B------:R-:W-:Y:S02]  /*c6c0*/  @!P1 IMAD.IADD R4, R4, 0x1, -R3 ;  /* 0x0000000104049824 */ /* 0x000fe400078e0a03 */
[----:B------:R-:W-:-:S03]  /*c6d0*/  @!P1 IMAD R7, R3, 0x100000, R7 ;  /* 0x0010000003079824 */ /* 0x000fc600078e0207 */
[----:B------:R-:W-:Y:S02]  /*c6e0*/  @!P1 LEA R5, R4, 0x3ff00000, 0x14 ;  /* 0x3ff0000004059811 */ /* 0x000fe400078ea0ff */
[----:B------:R-:W-:-:S06]  /*c6f0*/  @!P1 MOV R4, RZ ;  /* 0x000000ff00049202 */ /* 0x000fcc0000000f00 */
[----:B------:R-:W-:-:S11]  /*c700*/  @!P1 DMUL R8, R6, R4 ;  /* 0x0000000406089228 */ /* 0x000fd60000000000 */
.L_x_4468:
[----:B------:R-:W-:Y:S05]  /*c710*/  BSYNC.RECONVERGENT B0 ;  /* 0x0000000000007941 */ /* 0x000fea0003800200 */
.L_x_4467:
[----:B------:R-:W-:Y:S01]  /*c720*/  DADD R4, R8, 1 ;  /* 0x3ff0000008047429 */ /* 0x000fe20000000000 */
[----:B------:R-:W0:Y:S01]  /*c730*/  LDCU.64 UR4, c[0x0][0x6b0] ;  /* 0x0000d600ff0477ac */ /* 0x000e220008000a00 */
[----:B------:R-:W-:Y:S04]  /*c740*/  BSSY.RECONVERGENT B0, `(.L_x_4469) ;  /* 0x0000014000007945 */ /* 0x000fe80003800200 */
[----:B------:R-:W2:Y:S04]  /*c750*/  MUFU.RCP64H R7, R5 ;  /* 0x0000000500077308 */ /* 0x000ea80000001800 */
[----:B------:R-:W-:-:S05]  /*c760*/  VIADD R6, R5, 0x300402 ;  /* 0x0030040205067836 */ /* 0x000fca0000000000 */
[----:B------:R-:W-:Y:S02]  /*c770*/  FSETP.GEU.AND P0, PT, |R6|, 5.8789094863358348022e-39, PT ;  /* 0x004004020600780b */ /* 0x000fe40003f0e200 */
[----:B0-----:R-:W-:Y:S01]  /*c780*/  IADD3 R12, P1, PT, R2, UR4, RZ ;  /* 0x00000004020c7c10 */ /* 0x001fe2000ff3e0ff */
[----:B--2---:R-:W-:-:S04]  /*c790*/  DFMA R8, -R4, R6, 1 ;  /* 0x3ff000000408742b */ /* 0x004fc80000000106 */
        /* <DEDUP_REMOVED lines=9> */
[----:B------:R-:W-:Y:S01]  /*c830*/  MOV R0, 0xc860 ;  /* 0x0000c86000007802 */ /* 0x000fe20000000f00 */
[----:B------:R-:W-:-:S07]  /*c840*/  VIADD R6, R6, 0xfff00000 ;  /* 0xfff0000006067836 */ /* 0x000fce0000000000 */
[----:B-1--4-:R-:W-:Y:S05]  /*c850*/  CALL.REL.NOINC `($__internal_0_$__cuda_sm20_dblrcp_rn_slowpath_v3) ;  /* 0x000000e800547944 */ /* 0x012fea0003c00000 */
[----:B------:R-:W-:Y:S01]  /*c860*/  MOV R8, R4 ;  /* 0x0000000400087202 */ /* 0x000fe20000000f00 */
[----:B------:R-:W-:-:S07]  /*c870*/  IMAD.MOV.U32 R9, RZ, RZ, R5 ;  /* 0x000000ffff097224 */ /* 0x000fce00078e0005 */
.L_x_4470:
[----:B------:R-:W-:Y:S05]  /*c880*/  BSYNC.RECONVERGENT B0 ;  /* 0x0000000000007941 */ /* 0x000fea0003800200 */
.L_x_4469:
[----:B------:R-:W-:Y:S01]  /*c890*/  DFMA R10, R8, -R10, R10 ;  /* 0x8000000a080a722b */ /* 0x000fe2000000000a */
[----:B------:R-:W-:-:S04]  /*c8a0*/  UPRMT UR4, UR43, 0x9910, URZ ;  /* 0x000099102b047896 */ /* 0x000fc800080000ff */
[----:B------:R-:W-:-:S03]  /*c8b0*/  UISETP.GT.AND UP0, UPT, UR4, 0x9, UPT ;  /* 0x000000090400788c */ /* 0x000fc6000bf04270 */
[----:B-1--4-:R-:W-:-:S08]  /*c8c0*/  DMUL R10, R10, R22 ;  /* 0x000000160a0a7228 */ /* 0x012fd00000000000 */
        /* <DEDUP_REMOVED lines=13> */
.L_x_4474:
[----:B------:R-:W0:Y:S02]  /*c9a0*/  F2I.S64.F64.TRUNC R16, R16 ;  /* 0x0000001000107311 */ /* 0x000e24000030d900 */
[----:B0-----:R-:W-:-:S05]  /*c9b0*/  IMAD.MOV.U32 R3, RZ, RZ, R16 ;  /* 0x000000ffff037224 */ /* 0x001fca00078e0010 */
[----:B------:R0:W-:Y:S01]  /*c9c0*/  STG.E.U8 desc[UR36][R12.64], R3 ;  /* 0x000000030c007986 */ /* 0x0001e2000c101124 */
[----:B------:R-:W-:Y:S05]  /*c9d0*/  BRA `(.L_x_4476) ;  /* 0x0000000c00e07947 */ /* 0x000fea0003800000 */
.L_x_4473:
        /* <DEDUP_REMOVED lines=9> */
.L_x_4478:
[----:B------:R-:W0:Y:S02]  /*ca70*/  F2I.F64.TRUNC R17, R16 ;  /* 0x0000001000117311 */ /* 0x000e24000030d100 */
[----:B0-----:R0:W-:Y:S01]  /*ca80*/  STG.E desc[UR36][R12.64], R17 ;  /* 0x000000110c007986 */ /* 0x0011e2000c101924 */
[----:B------:R-:W-:Y:S05]  /*ca90*/  BRA `(.L_x_4476) ;  /* 0x0000000c00b07947 */ /* 0x000fea0003800000 */
.L_x_4477:
[----:B------:R-:W0:Y:S02]  /*caa0*/  F2I.F64.TRUNC R17, R16 ;  /* 0x0000001000117311 */ /* 0x000e24000030d100 */
[----:B0-----:R0:W-:Y:S01]  /*cab0*/  STG.E.U16 desc[UR36][R12.64], R17 ;  /* 0x000000110c007986 */ /* 0x0011e2000c101524 */
[----:B------:R-:W-:Y:S05]  /*cac0*/  BRA `(.L_x_4476) ;  /* 0x0000000c00a47947 */ /* 0x000fea0003800000 */
.L_x_4472:
        /* <DEDUP_REMOVED lines=13> */
.L_x_4480:
[----:B------:R-:W-:Y:S01]  /*cba0*/  UMOV UR4, 0xf0000000 ;  /* 0xf000000000047882 */ /* 0x000fe20000000000 */
[----:B------:R-:W-:Y:S01]  /*cbb0*/  UMOV UR5, 0x380fffff ;  /* 0x380fffff00057882 */ /* 0x000fe20000000000 */
[----:B------:R-:W0:Y:S01]  /*cbc0*/  F2F.F32.F64 R0, R16 ;  /* 0x0000001000007310 */ /* 0x000e220000301000 */
[----:B------:R-:W-:-:S14]  /*cbd0*/  DSETP.GEU.AND P0, PT, |R16|, UR4, PT ;  /* 0x0000000410007e2a */ /* 0x000fdc000bf0e200 */
[----:B0-----:R-:W-:-:S05]  /*cbe0*/  @!P0 FMUL R0, R0, 1.175494350822287508e-38 ;  /* 0x0080000000008820 */ /* 0x001fca0000400000 */
[----:B------:R-:W-:-:S05]  /*cbf0*/  F2FP.F16.F32.PACK_AB R0, RZ, R0 ;  /* 0x00000000ff00723e */ /* 0x000fca00000000ff */
[----:B------:R1:W-:Y:S01]  /*cc00*/  STG.E.U16 desc[UR36][R12.64], R0 ;  /* 0x000000000c007986 */ /* 0x0003e2000c101524 */
[----:B------:R-:W-:Y:S05]  /*cc10*/  BRA `(.L_x_4476) ;  /* 0x0000000c00507947 */ /* 0x000fea0003800000 */
.L_x_4479:
        /* <DEDUP_REMOVED lines=14> */
.L_x_4482:
[----:B------:R-:W-:Y:S01]  /*cd00*/  UMOV UR4, 0xf0000000 ;  /* 0xf000000000047882 */ /* 0x000fe20000000000 */
[----:B------:R-:W-:Y:S01]  /*cd10*/  UMOV UR5, 0x380fffff ;  /* 0x380fffff00057882 */ /* 0x000fe20000000000 */
[----:B------:R-:W0:Y:S01]  /*cd20*/  F2F.F32.F64 R0, R16 ;  /* 0x0000001000007310 */ /* 0x000e220000301000 */
[----:B------:R-:W-:-:S14]  /*cd30*/  DSETP.GEU.AND P0, PT, |R16|, UR4, PT ;  /* 0x0000000410007e2a */ /* 0x000fdc000bf0e200 */
[----:B0-----:R-:W-:-:S05]  /*cd40*/  @!P0 FMUL R0, R0, 1.175494350822287508e-38 ;  /* 0x0080000000008820 */ /* 0x001fca0000400000 */
[----:B------:R-:W-:-:S04]  /*cd50*/  F2FP.F16.F32.PACK_AB R3, RZ, R0 ;  /* 0x00000000ff03723e */ /* 0x000fc800000000ff */
[----:B------:R-:W-:-:S05]  /*cd60*/  PRMT R3, R3, 0x5410, RZ ;  /* 0x0000541003037816 */ /* 0x000fca00000000ff */
[----:B------:R4:W-:Y:S01]  /*cd70*/  STG.E desc[UR36][R12.64], R3 ;  /* 0x000000030c007986 */ /* 0x0009e2000c101924 */
[----:B------:R-:W-:Y:S05]  /*cd80*/  BRA `(.L_x_4476) ;  /* 0x0000000800f47947 */ /* 0x000fea0003800000 */
.L_x_4481:
[----:B------:R2:W-:Y:S01]  /*cd90*/  STG.E.64 desc[UR36][R12.64], R16 ;  /* 0x000000100c007986 */ /* 0x0005e2000c101b24 */
[----:B------:R-:W-:Y:S05]  /*cda0*/  BRA `(.L_x_4476) ;  /* 0x0000000800ec7947 */ /* 0x000fea0003800000 */
.L_x_4471:
        /* <DEDUP_REMOVED lines=13> */
.L_x_4486:
[----:B------:R-:W-:Y:S01]  /*ce80*/  UMOV UR4, 0xf0000000 ;  /* 0xf000000000047882 */ /* 0x000fe20000000000 */
[----:B------:R-:W-:Y:S01]  /*ce90*/  UMOV UR5, 0x380fffff ;  /* 0x380fffff00057882 */ /* 0x000fe20000000000 */
[----:B------:R-:W0:Y:S01]  /*cea0*/  F2F.F32.F64 R3, R16 ;  /* 0x0000001000037310 */ /* 0x000e220000301000 */
[----:B------:R-:W-:Y:S01]  /*ceb0*/  DSETP.GEU.AND P0, PT, |R16|, UR4, PT ;  /* 0x0000000410007e2a */ /* 0x000fe2000bf0e200 */
[----:B------:R-:W-:Y:S01]  /*cec0*/  BSSY.RECONVERGENT B0, `(.L_x_4487) ;  /* 0x0000014000007945 */ /* 0x000fe20003800200 */
[----:B------:R-:W-:-:S12]  /*ced0*/  IMAD.MOV.U32 R6, RZ, RZ, 0x80 ;  /* 0x00000080ff067424 */ /* 0x000fd800078e00ff */
[----:B0-----:R-:W-:-:S05]  /*cee0*/  @!P0 FMUL R3, R3, 1.175494350822287508e-38 ;  /* 0x0080000003038820 */ /* 0x001fca0000400000 */
        /* <DEDUP_REMOVED lines=14> */
.L_x_4489:
[----:B------:R-:W-:-:S04]  /*cfd0*/  SHF.R.U32.HI R3, RZ, 0x18, R3 ;  /* 0x00000018ff037819 */ /* 0x000fc80000011603 */
[----:B------:R-:W-:-:S04]  /*cfe0*/  LOP3.LUT R0, R0, 0x80, R3, 0xf8, !PT ;  /* 0x0000008000007812 */ /* 0x000fc800078ef803 */
[----:B------:R-:W-:-:S07]  /*cff0*/  PRMT R6, R0, 0x7610, R6 ;  /* 0x0000761000067816 */ /* 0x000fce0000000006 */
.L_x_4488:
[----:B------:R-:W-:Y:S05]  /*d000*/  BSYNC.RECONVERGENT B0 ;  /* 0x0000000000007941 */ /* 0x000fea0003800200 */
.L_x_4487:
[----:B------:R0:W-:Y:S01]  /*d010*/  STG.E.U8 desc[UR36][R12.64], R6 ;  /* 0x000000060c007986 */ /* 0x0001e2000c101124 */
[----:B------:R-:W-:Y:S05]  /*d020*/  BRA `(.L_x_4476) ;  /* 0x00000008004c7947 */ /* 0x000fea0003800000 */
.L_x_4485:
        /* <DEDUP_REMOVED lines=21> */
.L_x_4492:
[----:B------:R-:W-:-:S04]  /*d180*/  SHF.R.U32.HI R3, RZ, 0x18, R3 ;  /* 0x00000018ff037819 */ /* 0x000fc80000011603 */
[----:B------:R-:W-:-:S04]  /*d190*/  LOP3.LUT R0, R0, 0x80, R3, 0xf8, !PT ;  /* 0x0000008000007812 */ /* 0x000fc800078ef803 */
[----:B------:R-:W-:-:S07]  /*d1a0*/  PRMT R6, R0, 0x7610, R6 ;  /* 0x0000761000067816 */ /* 0x000fce0000000006 */
.L_x_4491:
[----:B------:R-:W-:Y:S05]  /*d1b0*/  BSYNC.RECONVERGENT B0 ;  /* 0x0000000000007941 */ /* 0x000fea0003800200 */
.L_x_4490:
[----:B------:R0:W-:Y:S01]  /*d1c0*/  STG.E.U8 desc[UR36][R12.64], R6 ;  /* 0x000000060c007986 */ /* 0x0001e2000c101124 */
[----:B------:R-:W-:Y:S05]  /*d1d0*/  BRA `(.L_x_4476) ;  /* 0x0000000400e07947 */ /* 0x000fea0003800000 */
.L_x_4484:
        /* <DEDUP_REMOVED lines=14> */
[--C-:B------:R-:W-:Y:S02]  /*d2c0*/  @P1 SHF.R.U32.HI R0, RZ, 0x16, R4.reuse ;  /* 0x00000016ff001819 */ /* 0x100fe40000011604 */
[----:B------:R-:W-:Y:S01]  /*d2d0*/  @P1 LOP3.LUT P0, RZ, R3, 0x3fffff, R4, 0xf8, !PT ;  /* 0x003fffff03ff1812 */ /* 0x000fe2000780f804 */
[----:B------:R-:W-:Y:S01]  /*d2e0*/  HFMA2 R3, -RZ, RZ, 0, 1.5199184417724609375e-05 ;  /* 0x000000ffff037431 */ /* 0x000fe200000001ff */
[----:B------:R-:W-:-:S04]  /*d2f0*/  @P1 LOP3.LUT R0, R0, 0x1, RZ, 0xc0, !PT ;  /* 0x0000000100001812 */ /* 0x000fc800078ec0ff */
[----:B------:R-:W-:Y:S01]  /*d300*/  @P1 ISETP.EQ.U32.AND P2, PT, R0, 0x1, P0 ;  /* 0x000000010000180c */ /* 0x000fe20000742070 */
[----:B------:R-:W-:Y:S01]  /*d310*/  @P1 VIADD R0, R2, 0x1 ;  /* 0x0000000102001836 */ /* 0x000fe20000000000 */
[----:B------:R-:W-:Y:S02]  /*d320*/  PLOP3.LUT P0, PT, PT, PT, PT, 0x80, 0x8 ;  /* 0x000000000008781c */ /* 0x000fe40003f0f070 */
[----:B------:R-:W-:-:S13]  /*d330*/  @P1 PLOP3.LUT P0, PT, P2, PT, PT, 0x80, 0x8 ;  /* 0x000000000008181c */ /* 0x000fda000170f070 */
[----:B------:R-:W-:-:S05]  /*d340*/  @!P0 IMAD.MOV R0, RZ, RZ, R2 ;  /* 0x000000ffff008224 */ /* 0x000fca00078e0202 */
[----:B------:R-:W-:-:S05]  /*d350*/  @P1 MOV R3, R0 ;  /* 0x0000000000031202 */ /* 0x000fca0000000f00 */
[----:B------:R0:W-:Y:S01]  /*d360*/  STG.E.U8 desc[UR36][R12.64], R3 ;  /* 0x000000030c007986 */ /* 0x0001e2000c101124 */
[----:B------:R-:W-:Y:S05]  /*d370*/  BRA `(.L_x_4476) ;  /* 0x0000000400787947 */ /* 0x000fea0003800000 */
.L_x_4494:
[----:B------:R-:W0:Y:S02]  /*d380*/  F2I.U64.F64.TRUNC R16, R16 ;  /* 0x0000001000107311 */ /* 0x000e24000030d800 */
[----:B0-----:R0:W-:Y:S01]  /*d390*/  STG.E.64 desc[UR36][R12.64], R16 ;  /* 0x000000100c007986 */ /* 0x0011e2000c101b24 */
[----:B------:R-:W-:Y:S05]  /*d3a0*/  BRA `(.L_x_4476) ;  /* 0x00000004006c7947 */ /* 0x000fea0003800000 */
.L_x_4493:
[----:B------:R-:W0:Y:S02]  /*d3b0*/  F2I.U32.F64.TRUNC R17, R16 ;  /* 0x0000001000117311 */ /* 0x000e24000030d000 */
[----:B0-----:R0:W-:Y:S01]  /*d3c0*/  STG.E desc[UR36][R12.64], R17 ;  /* 0x000000110c007986 */ /* 0x0011e2000c101924 */
[----:B------:R-:W-:Y:S05]  /*d3d0*/  BRA `(.L_x_4476) ;  /* 0x0000000400607947 */ /* 0x000fea0003800000 */
.L_x_4483:
        /* <DEDUP_REMOVED lines=10> */
.L_x_4496:
[----:B------:R-:W-:-:S05]  /*d480*/  CS2R R18, SRZ ;  /* 0x0000000000127805 */ /* 0x000fca000001ff00 */
[----:B------:R0:W-:Y:S01]  /*d490*/  STG.E.128 desc[UR36][R12.64], R16 ;  /* 0x000000100c007986 */ /* 0x0001e2000c101d24 */
[----:B------:R-:W-:Y:S05]  /*d4a0*/  BRA `(.L_x_4476) ;  /* 0x00000004002c7947 */ /* 0x000fea0003800000 */
.L_x_4495:
[----:B------:R-:W-:-:S09]  /*d4b0*/  UISETP.NE.AND UP0, UPT, UR4, 0xf, UPT ;  /* 0x0000000f0400788c */ /* 0x000fd2000bf05270 */
[----:B------:R-:W-:Y:S05]  /*d4c0*/  BRA.U !UP0, `(.L_x_4497) ;  /* 0x0000000508087547 */ /* 0x000fea000b800000 */
[----:B------:R-:W-:-:S09]  /*d4d0*/  UISETP.NE.AND UP0, UPT, UR4, 0x17, UPT ;  /* 0x000000170400788c */ /* 0x000fd2000bf05270 */
[----:B------:R-:W-:Y:S05]  /*d4e0*/  BRA.U !UP0, `(.L_x_4498) ;  /* 0x0000000108a07547 */ /* 0x000fea000b800000 */
[----:B------:R-:W-:-:S09]  /*d4f0*/  UISETP.NE.AND UP0, UPT, UR4, 0x18, UPT ;  /* 0x000000180400788c */ /* 0x000fd2000bf05270 */
[----:B------:R-:W-:Y:S05]  /*d500*/  BRA.U !UP0, `(.L_x_4499) ;  /* 0x0000000108447547 */ /* 0x000fea000b800000 */
.L_x_4475:
[----:B------:R-:W-:Y:S01]  /*d510*/  MOV R0, 0x0 ;  /* 0x0000000000007802 */ /* 0x000fe20000000f00 */
[----:B------:R-:W0:Y:S01]  /*d520*/  LDCU.64 UR4, c[0x4][0x128] ;  /* 0x01002500ff0477ac */ /* 0x000e220008000a00 */
[----:B------:R-:W-:Y:S02]  /*d530*/  HFMA2 R13, -RZ, RZ, 0, 0 ;  /* 0x00000000ff0d7431 */ /* 0x000fe400000001ff */
[----:B------:R-:W-:Y:S01]  /*d540*/  IMAD.MOV.U32 R8, RZ, RZ, 0x65 ;  /* 0x00000065ff087424 */ /* 0x000fe200078e00ff */
[----:B------:R1:W2:Y:S01]  /*d550*/  LDC.64 R2, c[0x4][R0] ;  /* 0x0100000000027b82 */ /* 0x0002a20000000a00 */
[----:B------:R-:W3:Y:S01]  /*d560*/  LDCU.64 UR6, c[0x4][0x130] ;  /* 0x01002600ff0677ac */ /* 0x000ee20008000a00 */
[----:B------:R-:W-:Y:S01]  /*d570*/  IMAD.MOV.U32 R12, RZ, RZ, 0x1 ;  /* 0x00000001ff0c7424 */ /* 0x000fe200078e00ff */
[----:B------:R-:W4:Y:S01]  /*d580*/  LDCU.64 UR8, c[0x4][0x10] ;  /* 0x01000200ff0877ac */ /* 0x000f220008000a00 */
[----:B0-----:R-:W-:Y:S02]  /*d590*/  IMAD.U32 R4, RZ, RZ, UR4 ;  /* 0x00000004ff047e24 */ /* 0x001fe4000f8e00ff */
[----:B------:R-:W-:Y:S01]  /*d5a0*/  IMAD.U32 R5, RZ, RZ, UR5 ;  /* 0x00000005ff057e24 */ /* 0x000fe2000f8e00ff */
[----:B---3--:R-:W-:Y:S01]  /*d5b0*/  MOV R6, UR6 ;  /* 0x0000000600067c02 */ /* 0x008fe20008000f00 */
[----:B------:R-:W-:-:S02]  /*d5c0*/  IMAD.U32 R7, RZ, RZ, UR7 ;  /* 0x00000007ff077e24 */ /* 0x000fc4000f8e00ff */
[----:B----4-:R-:W-:Y:S01]  /*d5d0*/  IMAD.U32 R10, RZ, RZ, UR8 ;  /* 0x00000008ff0a7e24 */ /* 0x010fe2000f8e00ff */
[----:B-1----:R-:W-:-:S07]  /*d5e0*/  MOV R11, UR9 ;  /* 0x00000009000b7c02 */ /* 0x002fce0008000f00 */
[----:B------:R-:W-:-:S07]  /*d5f0*/  LEPC R20, `(.L_x_4500) ;  /* 0x000000001014794e */ /* 0x000fce0000000000 */
[----:B--2---:R-:W-:Y:S05]  /*d600*/  CALL.ABS.NOINC R2 ;  /* 0x0000000002007343 */ /* 0x004fea0003c00000 */
.L_x_4500:
[----:B------:R-:W-:Y:S05]  /*d610*/  BRA `(.L_x_4476) ;  /* 0x0000000000d07947 */ /* 0x000fea0003800000 */
.L_x_4499:
[----:B------:R-:W-:Y:S01]  /*d620*/  UMOV UR4, 0xf0000000 ;  /* 0xf000000000047882 */ /* 0x000fe20000000000 */
[----:B------:R-:W-:Y:S01]  /*d630*/  UMOV UR5, 0x380fffff ;  /* 0x380fffff00057882 */ /* 0x000fe20000000000 */
[----:B------:R-:W0:Y:S01]  /*d640*/  F2F.F32.F64 R5, R16 ;  /* 0x0000001000057310 */ /* 0x000e220000301000 */
[----:B------:R-:W-:Y:S01]  /*d650*/  DSETP.GEU.AND P0, PT, |R16|, UR4, PT ;  /* 0x0000000410007e2a */ /* 0x000fe2000bf0e200 */
[----:B------:R-:W-:Y:S01]  /*d660*/  BSSY.RECONVERGENT B0, `(.L_x_4501) ;  /* 0x000000d000007945 */ /* 0x000fe20003800200 */
[----:B------:R-:W-:-:S12]  /*d670*/  IMAD.MOV.U32 R0, RZ, RZ, 0x7f ;  /* 0x0000007fff007424 */ /* 0x000fd800078e00ff */
[----:B0-----:R-:W-:-:S05]  /*d680*/  @!P0 FMUL R5, R5, 1.175494350822287508e-38 ;  /* 0x0080000005058820 */ /* 0x001fca0000400000 */
        /* <DEDUP_REMOVED lines=10> */
.L_x_4502:
[----:B------:R-:W-:Y:S05]  /*d730*/  BSYNC.RECONVERGENT B0 ;  /* 0x0000000000007941 */ /* 0x000fea0003800200 */
.L_x_4501:
[----:B------:R-:W-:-:S05]  /*d740*/  LOP3.LUT R3, R0, 0x80, R3, 0xf8, !PT ;  /* 0x0000008000037812 */ /* 0x000fca00078ef803 */
[----:B------:R0:W-:Y:S01]  /*d750*/  STG.E.U8 desc[UR36][R12.64], R3 ;  /* 0x000000030c007986 */ /* 0x0001e2000c101124 */
[----:B------:R-:W-:Y:S05]  /*d760*/  BRA `(.L_x_4476) ;  /* 0x00000000007c7947 */ /* 0x000fea0003800000 */
.L_x_4498:
[----:B------:R-:W-:Y:S01]  /*d770*/  UMOV UR4, 0xf0000000 ;  /* 0xf000000000047882 */ /* 0x000fe20000000000 */
[----:B------:R-:W-:Y:S01]  /*d780*/  UMOV UR5, 0x380fffff ;  /* 0x380fffff00057882 */ /* 0x000fe20000000000 */
[----:B------:R-:W0:Y:S01]  /*d790*/  F2F.F32.F64 R3, R16 ;  /* 0x0000001000037310 */ /* 0x000e220000301000 */
[----:B------:R-:W-:Y:S01]  /*d7a0*/  DSETP.GEU.AND P0, PT, |R16|, UR4, PT ;  /* 0x0000000410007e2a */ /* 0x000fe2000bf0e200 */
[----:B------:R-:W-:-:S13]  /*d7b0*/  BSSY.RECONVERGENT B0, `(.L_x_4503) ;  /* 0x000000f000007945 */ /* 0x000fda0003800200 */
        /* <DEDUP_REMOVED lines=11> */
.L_x_4504:
[----:B------:R-:W-:Y:S01]  /*d870*/  IMAD.MOV.U32 R0, RZ, RZ, 0x7f ;  /* 0x0000007fff007424 */ /* 0x000fe200078e00ff */
[----:B------:R-:W-:-:S04]  /*d880*/  ISETP.GT.U32.AND P0, PT, R2, 0x7f800000, PT ;  /* 0x7f8000000200780c */ /* 0x000fc80003f04070 */
[----:B------:R-:W-:-:S09]  /*d890*/  SEL R0, R0, 0x7c, P0 ;  /* 0x0000007c00007807 */ /* 0x000fd20000000000 */
.L_x_4505:
[----:B------:R-:W-:Y:S05]  /*d8a0*/  BSYNC.RECONVERGENT B0 ;  /* 0x0000000000007941 */ /* 0x000fea0003800200 */
.L_x_4503:
[----:B------:R-:W-:-:S04]  /*d8b0*/  SHF.R.U32.HI R3, RZ, 0x18, R3 ;  /* 0x00000018ff037819 */ /* 0x000fc80000011603 */
[----:B------:R-:W-:-:S05]  /*d8c0*/  LOP3.LUT R3, R0, 0x80, R3, 0xf8, !PT ;  /* 0x0000008000037812 */ /* 0x000fca00078ef803 */
[----:B------:R0:W-:Y:S01]  /*d8d0*/  STG.E.U8 desc[UR36][R12.64], R3 ;  /* 0x000000030c007986 */ /* 0x0001e2000c101124 */
[----:B------:R-:W-:Y:S05]  /*d8e0*/  BRA `(.L_x_4476) ;  /* 0x00000000001c7947 */ /* 0x000fea0003800000 */
.L_x_4497:
[----:B------:R-:W-:Y:S01]  /*d8f0*/  UMOV UR4, 0xf0000000 ;  /* 0xf000000000047882 */ /* 0x000fe20000000000 */
[----:B------:R-:W-:Y:S01]  /*d900*/  UMOV UR5, 0x380fffff ;  /* 0x380fffff00057882 */ /* 0x000fe20000000000 */
[----:B------:R-:W0:Y:S01]  /*d910*/  F2F.F32.F64 R0, R16 ;  /* 0x0000001000007310 */ /* 0x000e220000301000 */
[----:B------:R-:W-:-:S14]  /*d920*/  DSETP.GEU.AND P0, PT, |R16|, UR4, PT ;  /* 0x0000000410007e2a */ /* 0x000fdc000bf0e200 */
[----:B0-----:R-:W-:-:S05]  /*d930*/  @!P0 FMUL R0, R0, 1.175494350822287508e-38 ;  /* 0x0080000000008820 */ /* 0x001fca0000400000 */
[----:B------:R-:W-:-:S05]  /*d940*/  F2FP.BF16.F32.PACK_AB R0, RZ, R0 ;  /* 0x00000000ff00723e */ /* 0x000fca00000010ff */
[----:B------:R0:W-:Y:S02]  /*d950*/  STG.E.U16 desc[UR36][R12.64], R0 ;  /* 0x000000000c007986 */ /* 0x0001e4000c101524 */
.L_x_4476:
[----:B------:R-:W-:-:S07]  /*d960*/  IADD3 R25, PT, PT, R25, 0x80, RZ ;  /* 0x0000008019197810 */ /* 0x000fce0007ffe0ff */
.L_x_4353:
[----:B------:R-:W-:Y:S05]  /*d970*/  BSYNC.RECONVERGENT B6 ;  /* 0x0000000000067941 */ /* 0x000fea0003800200 */
.L_x_4352:
[----:B------:R-:W5:Y:S01]  /*d980*/  LDCU UR4, c[0x0][0x380] ;  /* 0x00007000ff0477ac */ /* 0x000f620008000800 */
[----:B------:R-:W-:Y:S01]  /*d990*/  BSSY.RECONVERGENT B6, `(.L_x_4506) ;  /* 0x00006c2000067945 */ /* 0x000fe20003800200 */
[----:B-----5:R-:W-:-:S13]  /*d9a0*/  ISETP.GE.AND P0, PT, R25, UR4, PT ;  /* 0x0000000419007c0c */ /* 0x020fda000bf06270 */
[----:B------:R-:W-:Y:S05]  /*d9b0*/  @P0 BRA `(.L_x_4507) ;  /* 0x0000006800fc0947 */ /* 0x000fea0003800000 */
[----:B------:R-:W5:Y:S01]  /*d9c0*/  LDCU UR4, c[0x0][0x388] ;  /* 0x00007100ff0477ac */ /* 0x000f620008000800 */
[----:B------:R-:W-:Y:S01]  /*d9d0*/  IMAD.MOV.U32 R24, RZ, RZ, RZ ;  /* 0x000000ffff187224 */ /* 0x000fe200078e00ff */
[----:B0-2-4-:R-:W-:Y:S01]  /*d9e0*/  CS2R R16, SRZ ;  /* 0x0000000000107805 */ /* 0x015fe2000001ff00 */
[----:B-1-3--:R-:W-:Y:S01]  /*d9f0*/  IMAD.MOV.U32 R0, RZ, RZ, RZ ;  /* 0x000000ffff007224 */ /* 0x00afe200078e00ff */
[----:B------:R-:W-:Y:S01]  /*da00*/  MOV R2, RZ ;  /* 0x000000ff00027202 */ /* 0x000fe20000000f00 */
        /* <DEDUP_REMOVED lines=69> */
[----:B------:R-:W-:Y:S01]  /*de60*/  MOV R6, RZ ;  /* 0x000000ff00067202 */ /* 0x000fe20000000f00 */
        /* <DEDUP_REMOVED lines=98> */
[----:B------:R-:W-:Y:S01]  /*e490*/  MOV R6, RZ ;  /* 0x000000ff00067202 */ /* 0x000fe20000000f00 */
        /* <DEDUP_REMOVED lines=244> */
.L_x_4508:
        /* <DEDUP_REMOVED lines=18> */
.L_x_4513:
[----:B------:R-:W2:Y:S02]  /*f500*/  LDG.E.U8 R4, desc[UR36][R4.64] ;  /* 0x0000002404047981 */ /* 0x000ea4000c1e1100 */
[----:B--2---:R0:W1:Y:S01]  /*f510*/  I2F.F64.U16 R22, R4 ;  /* 0x0000000400167312 */ /* 0x0040620000101800 */
[----:B------:R-:W-:Y:S05]  /*f520*/  BRA `(.L_x_4515) ;  /* 0x0000000c00647947 */ /* 0x000fea0003800000 */
.L_x_4512:
        /* <DEDUP_REMOVED lines=9> */
.L_x_4517:
[----:B------:R-:W2:Y:S02]  /*f5c0*/  LDG.E R4, desc[UR36][R4.64] ;  /* 0x0000002404047981 */ /* 0x000ea4000c1e1900 */
[----:B--2---:R0:W1:Y:S01]  /*f5d0*/  I2F.F64 R22, R4 ;  /* 0x0000000400167312 */ /* 0x0040620000201c00 */
[----:B------:R-:W-:Y:S05]  /*f5e0*/  BRA `(.L_x_4515) ;  /* 0x0000000c00347947 */ /* 0x000fea0003800000 */
.L_x_4516:
[----:B------:R-:W2:Y:S02]  /*f5f0*/  LDG.E.U16 R4, desc[UR36][R4.64] ;  /* 0x0000002404047981 */ /* 0x000ea4000c1e1500 */
[----:B--2---:R0:W1:Y:S01]  /*f600*/  I2F.F64.S16 R22, R4 ;  /* 0x0000000400167312 */ /* 0x0040620000101c00 */
[----:B------:R-:W-:Y:S05]  /*f610*/  BRA `(.L_x_4515) ;  /* 0x0000000c00287947 */ /* 0x000fea0003800000 */
.L_x_4511:
        /* <DEDUP_REMOVED lines=8> */
[----:B------:R-:W4:Y:S01]  /*f6a0*/  F2F.F64.F32 R22, R22 ;  /* 0x0000001600167310 */ /* 0x000f220000201800 */
[----:B------:R-:W-:Y:S05]  /*f6b0*/  BRA `(.L_x_4515) ;  /* 0x0000000c00007947 */ /* 0x000fea0003800000 */
.L_x_4519:
[----:B------:R-:W2:Y:S02]  /*f6c0*/  LDG.E.U16 R0, desc[UR36][R4.64] ;  /* 0x0000002404007981 */ /* 0x000ea4000c1e1500 */
[----:B--2---:R-:W-:-:S05]  /*f6d0*/  HADD2.F32 R0, -RZ, R0.H0_H0 ;  /* 0x20000000ff007230 */ /* 0x004fca0000004100 */
[----:B------:R-:W-:-:S04]  /*f6e0*/  FMUL.FTZ R0, R0, 1 ;  /* 0x3f80000000007820 */ /* 0x000fc80000410000 */
[----:B------:R0:W1:Y:S01]  /*f6f0*/  F2F.F64.F32 R22, R0 ;  /* 0x0000000000167310 */ /* 0x0000620000201800 */
[----:B------:R-:W-:Y:S05]  /*f700*/  BRA `(.L_x_4515) ;  /* 0x0000000800ec7947 */ /* 0x000fea0003800000 */
.L_x_4518:
        /* <DEDUP_REMOVED lines=10> */
.L_x_4521:
[----:B------:R-:W2:Y:S02]  /*f7b0*/  LDG.E.U16 R4, desc[UR36][R4.64] ;  /* 0x0000002404047981 */ /* 0x000ea4000c1e1500 */
[----:B--2---:R-:W-:-:S05]  /*f7c0*/  HADD2.F32 R0, -RZ, R4.H0_H0 ;  /* 0x20000004ff007230 */ /* 0x004fca0000004100 */
[----:B------:R-:W-:-:S04]  /*f7d0*/  FMUL.FTZ R0, R0, 1 ;  /* 0x3f80000000007820 */ /* 0x000fc80000410000 */
[----:B------:R1:W2:Y:S01]  /*f7e0*/  F2F.F64.F32 R22, R0 ;  /* 0x0000000000167310 */ /* 0x0002a20000201800 */
[----:B------:R-:W-:Y:S05]  /*f7f0*/  BRA `(.L_x_4515) ;  /* 0x0000000800b07947 */ /* 0x000fea0003800000 */
.L_x_4520:
[----:B------:R3:W5:Y:S01]  /*f800*/  LDG.E.64 R22, desc[UR36][R4.64] ;  /* 0x0000002404167981 */ /* 0x000762000c1e1b00 */
[----:B------:R-:W-:Y:S05]  /*f810*/  BRA `(.L_x_4515) ;  /* 0x0000000800a87947 */ /* 0x000fea0003800000 */
.L_x_4510:
        /* <DEDUP_REMOVED lines=13> */
.L_x_4524:
[----:B------:R0:W5:Y:S01]  /*f8f0*/  LDG.E.64 R22, desc[UR36][R4.64] ;  /* 0x0000002404167981 */ /* 0x000162000c1e1b00 */
[----:B------:R-:W-:Y:S05]  /*f900*/  BRA `(.L_x_4515) ;  /* 0x00000008006c7947 */ /* 0x000fea0003800000 */
.L_x_4523:
[----:B------:R-:W-:-:S09]  /*f910*/  UISETP.NE.AND UP0, UPT, UR4, 0xf, UPT ;  /* 0x0000000f0400788c */ /* 0x000fd2000bf05270 */
[----:B------:R-:W-:Y:S05]  /*f920*/  BRA.U !UP0, `(.L_x_4525) ;  /* 0x0000000108a07547 */ /* 0x000fea000b800000 */
[----:B------:R-:W-:-:S09]  /*f930*/  UISETP.NE.AND UP0, UPT, UR4, 0x17, UPT ;  /* 0x000000170400788c */ /* 0x000fd2000bf05270 */
[----:B------:R-:W-:Y:S05]  /*f940*/  BRA.U !UP0, `(.L_x_4526) ;  /* 0x00000001085c7547 */ /* 0x000fea000b800000 */
[----:B------:R-:W-:-:S09]  /*f950*/  UISETP.NE.AND UP0, UPT, UR4, 0x18, UPT ;  /* 0x000000180400788c */ /* 0x000fd2000bf05270 */
[----:B------:R-:W-:Y:S05]  /*f960*/  BRA.U UP0, `(.L_x_4514) ;  /* 0x0000000500f87547 */ /* 0x000fea000b800000 */
[----:B------:R-:W2:Y:S01]  /*f970*/  LDG.E.U8 R0, desc[UR36][R4.64] ;  /* 0x0000002404007981 */ /* 0x000ea2000c1e1100 */
[----:B------:R-:W-:Y:S02]  /*f980*/  HFMA2 R7, -RZ, RZ, 0, 1.847743988037109375e-06 ;  /* 0x0000001fff077431 */ /* 0x000fe400000001ff */
        /* <DEDUP_REMOVED lines=19> */
.L_x_4526:
[----:B------:R-:W2:Y:S02]  /*fac0*/  LDG.E.U8 R4, desc[UR36][R4.64] ;  /* 0x0000002404047981 */ /* 0x000ea4000c1e1100 */
[C---:B--2---:R-:W-:Y:S01]  /*fad0*/  SHF.L.U32 R0, R4.reuse, 0x19, RZ ;  /* 0x0000001904007819 */ /* 0x044fe200000006ff */
        /* <DEDUP_REMOVED lines=13> */
.L_x_4525:
[----:B------:R-:W2:Y:S02]  /*fbb0*/  LDG.E.U16 R0, desc[UR36][R4.64] ;  /* 0x0000002404007981 */ /* 0x000ea4000c1e1500 */
[----:B--2---:R-:W-:-:S05]  /*fbc0*/  SHF.L.U32 R0, R0, 0x10, RZ ;  /* 0x0000001000007819 */ /* 0x004fca00000006ff */
[----:B------:R-:W-:-:S04]  /*fbd0*/  FMUL.FTZ R0, R0, 1 ;  /* 0x3f80000000007820 */ /* 0x000fc80000410000 */
[----:B------:R0:W1:Y:S01]  /*fbe0*/  F2F.F64.F32 R22, R0 ;  /* 0x0000000000167310 */ /* 0x0000620000201800 */
[----:B------:R-:W-:Y:S05]  /*fbf0*/  BRA `(.L_x_4515) ;  /* 0x0000000400b07947 */ /* 0x000fea0003800000 */
.L_x_4522:
        /* <DEDUP_REMOVED lines=11> */
.L_x_4529:
        /* <DEDUP_REMOVED lines=21> */
.L_x_4531:
[----:B------:R-:W-:Y:S05]  /*fe00*/  BSYNC.RECONVERGENT B0 ;  /* 0x0000000000007941 */ /* 0x000fea0003800200 */
.L_x_4530:
[----:B------:R-:W-:Y:S01]  /*fe10*/  IMAD.SHL.U32 R0, R0, 0x100000, RZ ;  /* 0x0010000000007824 */ /* 0x000fe200078e00ff */
[----:B------:R-:W-:-:S04]  /*fe20*/  LEA R3, R3, 0x3b800000, 0x17 ;  /* 0x3b80000003037811 */ /* 0x000fc800078eb8ff */
[----:B------:R-:W-:-:S05]  /*fe30*/  LOP3.LUT R0, R3, R0, R7, 0xfe, !PT ;  /* 0x0000000003007212 */ /* 0x000fca00078efe07 */
[----:B------:R-:W-:-:S04]  /*fe40*/  FMUL.FTZ R0, R0, 1 ;  /* 0x3f80000000007820 */ /* 0x000fc80000410000 */
[----:B------:R0:W1:Y:S01]  /*fe50*/  F2F.F64.F32 R22, R0 ;  /* 0x0000000000167310 */ /* 0x0000620000201800 */
[----:B------:R-:W-:Y:S05]  /*fe60*/  BRA `(.L_x_4515) ;  /* 0x0000000400147947 */ /* 0x000fea0003800000 */
.L_x_4528:
        /* <DEDUP_REMOVED lines=21> */
.L_x_4533:
[----:B------:R-:W-:Y:S05]  /*ffc0*/  BSYNC.RECONVERGENT B0 ;  /* 0x0000000000007941 */ /* 0x000fea0003800200 */
.L_x_4532:
[----:B------:R-:W-:Y:S01]  /*ffd0*/  IMAD.SHL.U32 R0, R0, 0x200000, RZ ;  /* 0x0020000000007824 */ /* 0x000fe200078e00ff */
[----:B------:R-:W-:-:S04]  /*ffe0*/  LEA R3, R3, 0x37800000, 0x17 ;  /* 0x3780000003037811 */ /* 0x000fc800078eb8ff */
[----:B------:R-:W-:-:S05]  /*fff0*/  LOP3.LUT R0, R3, R0, R7, 0xfe, !PT ;  /* 0x0000000003007212 */ /* 0x000fca00078efe07 */
[----:B------:R-:W-:-:S04]  /*10000*/  FMUL.FTZ R0, R0, 1 ;  /* 0x3f80000000007820 */ /* 0x000fc80000410000 */
[----:B------:R0:W1:Y:S01]  /*10010*/  F2F.F64.F32 R22, R0 ;  /* 0x0000000000167310 */ /* 0x0000620000201800 */
[----:B------:R-:W-:Y:S05]  /*10020*/  BRA `(.L_x_4515) ;  /* 0x0000000000a47947 */ /* 0x000fea0003800000 */
.L_x_4527:
[----:B------:R-:W-:-:S09]  /*10030*/  UISETP.NE.AND UP0, UPT, UR4, 0x1c, UPT ;  /* 0x0000001c0400788c */ /* 0x000fd2000bf05270 */
[----:B------:R-:W-:Y:S05]  /*10040*/  BRA.U !UP0, `(.L_x_4534) ;  /* 0x0000000108947547 */ /* 0x000fea000b800000 */
[----:B------:R-:W-:-:S09]  /*10050*/  UISETP.NE.AND UP0, UPT, UR4, 0x1d, UPT ;  /* 0x0000001d0400788c */ /* 0x000fd2000bf05270 */
[----:B------:R-:W-:Y:S05]  /*10060*/  BRA.U !UP0, `(.L_x_4535) ;  /* 0x0000000108807547 */ /* 0x000fea000b800000 */
[----:B------:R-:W-:-:S09]  /*10070*/  UISETP.NE.AND UP0, UPT, UR4, 0x2c, UPT ;  /* 0x0000002c0400788c */ /* 0x000fd2000bf05270 */
[----:B------:R-:W-:Y:S05]  /*10080*/  BRA.U UP0, `(.L_x_4514) ;  /* 0x0000000100307547 */ /* 0x000fea000b800000 */
[----:B------:R-:W2:Y:S01]  /*10090*/  LDG.E.U8 R0, desc[UR36][R4.64] ;  /* 0x0000002404007981 */ /* 0x000ea2000c1e1100 */
[----:B------:R-:W-:Y:S02]  /*100a0*/  HFMA2 R23, -RZ, RZ, 0.5, 0 ;  /* 0x38000000ff177431 */ /* 0x000fe400000001ff */
[----:B------:R-:W-:Y:S01]  /*100b0*/  IMAD.MOV.U32 R22, RZ, RZ, 0x0 ;  /* 0x00000000ff167424 */ /* 0x000fe200078e00ff */
[----:B--2---:R-:W-:-:S13]  /*100c0*/  ISETP.NE.AND P0, PT, R0, RZ, PT ;  /* 0x000000ff0000720c */ /* 0x004fda0003f05270 */
        /* <DEDUP_REMOVED lines=8> */
.L_x_4514:
        /* <DEDUP_REMOVED lines=16> */
.L_x_4536:
[----:B------:R-:W-:Y:S01]  /*10250*/  CS2R R22, SRZ ;  /* 0x0000000000167805 */ /* 0x000fe2000001ff00 */
[----:B------:R-:W-:Y:S06]  /*10260*/  BRA `(.L_x_4515) ;  /* 0x0000000000147947 */ /* 0x000fec0003800000 */
.L_x_4535:
[----:B------:R-:W2:Y:S02]  /*10270*/  LDG.E.64 R22, desc[UR36][R4.64] ;  /* 0x0000002404167981 */ /* 0x000ea4000c1e1b00 */
[----:B--2---:R-:W0:Y:S01]  /*10280*/  I2F.F64.U64 R22, R22 ;  /* 0x0000001600167312 */ /* 0x004e220000301800 */
[----:B------:R-:W-:Y:S05]  /*10290*/  BRA `(.L_x_4515) ;  /* 0x0000000000087947 */ /* 0x000fea0003800000 */
.L_x_4534:
[----:B------:R-:W2:Y:S02]  /*102a0*/  LDG.E R4, desc[UR36][R4.64] ;  /* 0x0000002404047981 */ /* 0x000ea4000c1e1900 */
[----:B--2---:R0:W1:Y:S02]  /*102b0*/  I2F.F64.U32 R22, R4 ;  /* 0x0000000400167312 */ /* 0x0040640000201800 */
.L_x_4515:
[----:B------:R-:W-:Y:S05]  /*102c0*/  BSYNC.RECONVERGENT B7 ;  /* 0x0000000000077941 */ /* 0x000fea0003800200 */
.L_x_4509:
[----:B------:R-:W0:Y:S01]  /*102d0*/  LDCU.64 UR6, c[0x0][0x6c0] ;  /* 0x0000d800ff0677ac */ /* 0x000e220008000a00 */
[----:B------:R-:W-:Y:S01]  /*102e0*/  BSSY.RECONVERGENT B7, `(.L_x_4537) ;  /* 0x00000ed000077945 */ /* 0x000fe20003800200 */
[----:B------:R-:W-:-:S04]  /*102f0*/  UPRMT UR4, UR40, 0x9910, URZ ;  /* 0x0000991028047896 */ /* 0x000fc800080000ff */
[----:B------:R-:W-:Y:S01]  /*10300*/  UISETP.GT.AND UP0, UPT, UR4, 0x9, UPT ;  /* 0x000000090400788c */ /* 0x000fe2000bf04270 */
[----:B0--3--:R-:W-:-:S05]  /*10310*/  IADD3 R4, P0, PT, R17, UR6, RZ ;  /* 0x0000000611047c10 */ /* 0x009fca000ff1e0ff */
        /* <DEDUP_REMOVED lines=11> */
[----:B---3--:R0:W3:Y:S01]  /*103d0*/  I2F.F64.S16 R18, R4 ;  /* 0x0000000400127312 */ /* 0x0080e20000101c00 */
[----:B------:R-:W-:Y:S05]  /*103e0*/  BRA `(.L_x_4543) ;  /* 0x0000000c00707947 */ /* 0x000fea0003800000 */
.L_x_4541:
[----:B------:R-:W3:Y:S02]  /*103f0*/  LDG.E.U8 R4, desc[UR36][R4.64] ;  /* 0x0000002404047981 */ /* 0x000ee4000c1e1100 */
[----:B---3--:R0:W3:Y:S01]  /*10400*/  I2F.F64.U16 R18, R4 ;  /* 0x0000000400127312 */ /* 0x0080e20000101800 */
[----:B------:R-:W-:Y:S05]  /*10410*/  BRA `(.L_x_4543) ;  /* 0x0000000c00647947 */ /* 0x000fea0003800000 */
.L_x_4540:
        /* <DEDUP_REMOVED lines=9> */
.L_x_4545:
[----:B------:R-:W3:Y:S02]  /*104b0*/  LDG.E R4, desc[UR36][R4.64] ;  /* 0x0000002404047981 */ /* 0x000ee4000c1e1900 */
[----:B---3--:R0:W3:Y:S01]  /*104c0*/  I2F.F64 R18, R4 ;  /* 0x0000000400127312 */ /* 0x0080e20000201c00 */
[----:B------:R-:W-:Y:S05]  /*104d0*/  BRA `(.L_x_4543) ;  /* 0x0000000c00347947 */ /* 0x000fea0003800000 */
.L_x_4544:
[----:B------:R-:W3:Y:S02]  /*104e0*/  LDG.E.U16 R4, desc[UR36][R4.64] ;  /* 0x0000002404047981 */ /* 0x000ee4000c1e1500 */
[----:B---3--:R0:W3:Y:S01]  /*104f0*/  I2F.F64.S16 R18, R4 ;  /* 0x0000000400127312 */ /* 0x0080e20000101c00 */
[----:B------:R-:W-:Y:S05]  /*10500*/  BRA `(.L_x_4543) ;  /* 0x0000000c00287947 */ /* 0x000fea0003800000 */
.L_x_4539:
        /* <DEDUP_REMOVED lines=10> */
.L_x_4547:
[----:B-1----:R-:W3:Y:S02]  /*105b0*/  LDG.E.U16 R0, desc[UR36][R4.64] ;  /* 0x0000002404007981 */ /* 0x002ee4000c1e1500 */
[----:B---3--:R-:W-:-:S05]  /*105c0*/  HADD2.F32 R0, -RZ, R0.H0_H0 ;  /* 0x20000000ff007230 */ /* 0x008fca0000004100 */
[----:B------:R-:W-:-:S04]  /*105d0*/  FMUL.FTZ R0, R0, 1 ;  /* 0x3f80000000007820 */ /* 0x000fc80000410000 */
[----:B------:R0:W1:Y:S01]  /*105e0*/  F2F.F64.F32 R18, R0 ;  /* 0x0000000000127310 */ /* 0x0000620000201800 */
[----:B------:R-:W-:Y:S05]  /*105f0*/  BRA `(.L_x_4543) ;  /* 0x0000000800ec7947 */ /* 0x000fea0003800000 */
.L_x_4546:
        /* <DEDUP_REMOVED lines=10> */
.L_x_4549:
[----:B------:R-:W1:Y:S02]  /*106a0*/  LDG.E.U16 R4, desc[UR36][R4.64] ;  /* 0x0000002404047981 */ /* 0x000e64000c1e1500 */
[----:B-1----:R-:W-:-:S05]  /*106b0*/  HADD2.F32 R0, -RZ, R4.H0_H0 ;  /* 0x20000004ff007230 */ /* 0x002fca0000004100 */
[----:B------:R-:W-:-:S04]  /*106c0*/  FMUL.FTZ R0, R0, 1 ;  /* 0x3f80000000007820 */ /* 0x000fc80000410000 */
[----:B------:R0:W1:Y:S01]  /*106d0*/  F2F.F64.F32 R18, R0 ;  /* 0x0000000000127310 */ /* 0x0000620000201800 */
[----:B------:R-:W-:Y:S05]  /*106e0*/  BRA `(.L_x_4543) ;  /* 0x0000000800b07947 */ /* 0x000fea0003800000 */
.L_x_4548:
[----:B------:R0:W5:Y:S01]  /*106f0*/  LDG.E.64 R18, desc[UR36][R4.64] ;  /* 0x0000002404127981 */ /* 0x000162000c1e1b00 */
[----:B------:R-:W-:Y:S05]  /*10700*/  BRA `(.L_x_4543) ;  /* 0x0000000800a87947 */ /* 0x000fea0003800000 */
.L_x_4538:
        /* <DEDUP_REMOVED lines=13> */
.L_x_4552:
[----:B------:R0:W5:Y:S01]  /*107e0*/  LDG.E.64 R18, desc[UR36][R4.64] ;  /* 0x0000002404127981 */ /* 0x000162000c1e1b00 */
[----:B------:R-:W-:Y:S05]  /*107f0*/  BRA `(.L_x_4543) ;  /* 0x00000008006c7947 */ /* 0x000fea0003800000 */
.L_x_4551:
[----:B------:R-:W-:-:S09]  /*10800*/  UISETP.NE.AND UP0, UPT, UR4, 0xf, UPT ;  /* 0x0000000f0400788c */ /* 0x000fd2000bf05270 */
[----:B------:R-:W-:Y:S05]  /*10810*/  BRA.U !UP0, `(.L_x_4553) ;  /* 0x0000000108a07547 */ /* 0x000fea000b800000 */
[----:B------:R-:W-:-:S09]  /*10820*/  UISETP.NE.AND UP0, UPT, UR4, 0x17, UPT ;  /* 0x000000170400788c */ /* 0x000fd2000bf05270 */
[----:B------:R-:W-:Y:S05]  /*10830*/  BRA.U !UP0, `(.L_x_4554) ;  /* 0x00000001085c7547 */ /* 0x000fea000b800000 */
[----:B------:R-:W-:-:S09]  /*10840*/  UISETP.NE.AND UP0, UPT, UR4, 0x18, UPT ;  /* 0x000000180400788c */ /* 0x000fd2000bf05270 */
[----:B------:R-:W-:Y:S05]  /*10850*/  BRA.U UP0, `(.L_x_4542) ;  /* 0x0000000500f87547 */ /* 0x000fea000b800000 */
[----:B-1----:R-:W3:Y:S01]  /*10860*/  LDG.E.U8 R0, desc[UR36][R4.64] ;  /* 0x0000002404007981 */ /* 0x002ee2000c1e1100 */
        /* <DEDUP_REMOVED lines=20> */
.L_x_4554:
[----:B------:R-:W1:Y:S02]  /*109b0*/  LDG.E.U8 R4, desc[UR36][R4.64] ;  /* 0x0000002404047981 */ /* 0x000e64000c1e1100 */
[C---:B-1----:R-:W-:Y:S02]  /*109c0*/  IMAD.SHL.U32 R0, R4.reuse, 0x2000000, RZ ;  /* 0x0200000004007824 */ /* 0x042fe400078e00ff */
[----:B------:R-:W-:-:S03]  /*109d0*/  IMAD.SHL.U32 R6, R4, 0x100, RZ ;  /* 0x0000010004067824 */ /* 0x000fc600078e00ff */
        /* <DEDUP_REMOVED lines=10> */
[----:B------:R0:W1:Y:S01]  /*10a80*/  F2F.F64.F32 R18, R0 ;  /* 0x0000000000127310 */ /* 0x0000620000201800 */
[----:B------:R-:W-:Y:S05]  /*10a90*/  BRA `(.L_x_4543) ;  /* 0x0000000400c47947 */ /* 0x000fea0003800000 */
.L_x_4553:
[----:B-1----:R-:W3:Y:S02]  /*10aa0*/  LDG.E.U16 R0, desc[UR36][R4.64] ;  /* 0x0000002404007981 */ /* 0x002ee4000c1e1500 */
[----:B---3--:R-:W-:-:S04]  /*10ab0*/  IMAD.U32 R0, R0, 0x10000, RZ ;  /* 0x0001000000007824 */ /* 0x008fc800078e00ff */
[----:B------:R-:W-:-:S04]  /*10ac0*/  FMUL.FTZ R0, R0, 1 ;  /* 0x3f80000000007820 */ /* 0x000fc80000410000 */
[----:B------:R0:W1:Y:S01]  /*10ad0*/  F2F.F64.F32 R18, R0 ;  /* 0x0000000000127310 */ /* 0x0000620000201800 */
[----:B------:R-:W-:Y:S05]  /*10ae0*/  BRA `(.L_x_4543) ;  /* 0x0000000400b07947 */ /* 0x000fea0003800000 */
.L_x_4550:
        /* <DEDUP_REMOVED lines=9> */
[----:B---3--:R0:W3:Y:S01]  /*10b80*/  I2F.F64.U16 R18, R4 ;  /* 0x0000000400127312 */ /* 0x0080e20000101800 */
[----:B------:R-:W-:Y:S05]  /*10b90*/  BRA `(.L_x_4543) ;  /* 0x0000000400847947 */ /* 0x000fea0003800000 */
.L_x_4557:
[----:B------:R-:W3:Y:S01]  /*10ba0*/  LDG.E.U8 R4, desc[UR36][R4.64] ;  /* 0x0000002404047981 */ /* 0x000ee2000c1e1100 */
[----:B------:R-:W-:Y:S02]  /*10bb0*/  CS2R R18, SRZ ;  /* 0x0000000000127805 */ /* 0x000fe4000001ff00 */
[----:B---3--:R-:W-:-:S13]  /*10bc0*/  ISETP.NE.AND P0, PT, R4, RZ, PT ;  /* 0x000000ff0400720c */ /* 0x008fda0003f05270 */
[----:B------:R-:W-:Y:S05]  /*10bd0*/  @!P0 BRA `(.L_x_4543) ;  /* 0x0000000400748947 */ /* 0x000fea0003800000 */
[----:B------:R-:W-:-:S13]  /*10be0*/  ISETP.NE.AND P0, PT, R4, 0x80, PT ;  /* 0x000000800400780c */ /* 0x000fda0003f05270 */
[----:B------:R-:W-:Y:S01]  /*10bf0*/  @!P0 IMAD.MOV.U32 R18, RZ, RZ, 0x20000000 ;  /* 0x20000000ff128424 */ /* 0x000fe200078e00ff */
[----:B------:R-:W-:Y:S01]  /*10c00*/  @!P0 MOV R19, 0x7ff80000 ;  /* 0x7ff8000000138802 */ /* 0x000fe20000000f00 */
[----:B------:R-:W-:Y:S06]  /*10c10*/  @!P0 BRA `(.L_x_4543) ;  /* 0x0000000400648947 */ /* 0x000fec0003800000 */
[--C-:B-1----:R-:W-:Y:S01]  /*10c20*/  SHF.R.U32.HI R0, RZ, 0x3, R4.reuse ;  /* 0x00000003ff007819 */ /* 0x102fe20000011604 */
        /* <DEDUP_REMOVED lines=12> */
.L_x_4559:
[----:B------:R-:W-:Y:S05]  /*10cf0*/  BSYNC.RECONVERGENT B0 ;  /* 0x0000000000007941 */ /* 0x000fea0003800200 */
.L_x_4558:
[----:B------:R-:W-:Y:S02]  /*10d00*/  SHF.L.U32 R0, R0, 0x14, RZ ;  /* 0x0000001400007819 */ /* 0x000fe400000006ff */
[----:B------:R-:W-:-:S04]  /*10d10*/  LEA R3, R3, 0x3b800000, 0x17 ;  /* 0x3b80000003037811 */ /* 0x000fc800078eb8ff */
[----:B------:R-:W-:-:S05]  /*10d20*/  LOP3.LUT R0, R3, R0, R7, 0xfe, !PT ;  /* 0x0000000003007212 */ /* 0x000fca00078efe07 */
[----:B------:R-:W-:-:S04]  /*10d30*/  FMUL.FTZ R0, R0, 1 ;  /* 0x3f80000000007820 */ /* 0x000fc80000410000 */
[----:B------:R0:W1:Y:S01]  /*10d40*/  F2F.F64.F32 R18, R0 ;  /* 0x0000000000127310 */ /* 0x0000620000201800 */
[----:B------:R-:W-:Y:S05]  /*10d50*/  BRA `(.L_x_4543) ;  /* 0x0000000400147947 */ /* 0x000fea0003800000 */
.L_x_4556:
        /* <DEDUP_REMOVED lines=8> */
[--C-:B-1----:R-:W-:Y:S01]  /*10de0*/  SHF.R.U32.HI R0, RZ, 0x2, R4.reuse ;  /* 0x00000002ff007819 */ /* 0x102fe20000011604 */
        /* <DEDUP_REMOVED lines=12> */
.L_x_4561:
[----:B------:R-:W-:Y:S05]  /*10eb0*/  BSYNC.RECONVERGENT B0 ;  /* 0x0000000000007941 */ /* 0x000fea0003800200 */
.L_x_4560:
[----:B------:R-:W-:Y:S01]  /*10ec0*/  IMAD.SHL.U32 R0, R0, 0x200000, RZ ;  /* 0x0020000000007824 */ /* 0x000fe200078e00ff */
[----:B------:R-:W-:-:S04]  /*10ed0*/  LEA R3, R3, 0x37800000, 0x17 ;  /* 0x3780000003037811 */ /* 0x000fc800078eb8ff */
[----:B------:R-:W-:-:S05]  /*10ee0*/  LOP3.LUT R0, R3, R0, R7, 0xfe, !PT ;  /* 0x0000000003007212 */ /* 0x000fca00078efe07 */
[----:B------:R-:W-:-:S04]  /*10ef0*/  FMUL.FTZ R0, R0, 1 ;  /* 0x3f80000000007820 */ /* 0x000fc80000410000 */
[----:B------:R0:W1:Y:S01]  /*10f00*/  F2F.F64.F32 R18, R0 ;  /* 0x0000000000127310 */ /* 0x0000620000201800 */
[----:B------:R-:W-:Y:S05]  /*10f10*/  BRA `(.L_x_4543) ;  /* 0x0000000000a47947 */ /* 0x000fea0003800000 */
.L_x_4555:
[----:B------:R-:W-:-:S09]  /*10f20*/  UISETP.NE.AND UP0, UPT, UR4, 0x1c, UPT ;  /* 0x0000001c0400788c */ /* 0x000fd2000bf05270 */
[----:B------:R-:W-:Y:S05]  /*10f30*/  BRA.U !UP0, `(.L_x_4562) ;  /* 0x0000000108947547 */ /* 0x000fea000b800000 */
[----:B------:R-:W-:-:S09]  /*10f40*/  UISETP.NE.AND UP0, UPT, UR4, 0x1d, UPT ;  /* 0x0000001d0400788c */ /* 0x000fd2000bf05270 */
[----:B------:R-:W-:Y:S05]  /*10f50*/  BRA.U !UP0, `(.L_x_4563) ;  /* 0x0000000108807547 */ /* 0x000fea000b800000 */
[----:B------:R-:W-:-:S09]  /*10f60*/  UISETP.NE.AND UP0, UPT, UR4, 0x2c, UPT ;  /* 0x0000002c0400788c */ /* 0x000fd2000bf05270 */
[----:B------:R-:W-:Y:S05]  /*10f70*/  BRA.U UP0, `(.L_x_4542) ;  /* 0x0000000100307547 */ /* 0x000fea000b800000 */
[----:B-1----:R-:W3:Y:S01]  /*10f80*/  LDG.E.U8 R0, desc[UR36][R4.64] ;  /* 0x0000002404007981 */ /* 0x002ee2000c1e1100 */
        /* <DEDUP_REMOVED lines=11> */
.L_x_4542:
[----:B------:R-:W-:Y:S01]  /*11040*/  MOV R14, 0x0 ;  /* 0x00000000000e7802 */ /* 0x000fe20000000f00 */
[----:B------:R-:W0:Y:S01]  /*11050*/  LDCU.64 UR4, c[0x4][0x128] ;  /* 0x01002500ff0477ac */ /* 0x000e220008000a00 */
[----:B------:R-:W-:Y:S02]  /*11060*/  HFMA2 R12, -RZ, RZ, 0, 5.9604644775390625e-08 ;  /* 0x00000001ff0c7431 */ /* 0x000fe400000001ff */
[----:B------:R-:W-:Y:S01]  /*11070*/  IMAD.MOV.U32 R8, RZ, RZ, 0x4e ;  /* 0x0000004eff087424 */ /* 0x000fe200078e00ff */
[----:B------:R-:W3:Y:S01]  /*11080*/  LDCU.64 UR6, c[0x4][0x130] ;  /* 0x01002600ff0677ac */ /* 0x000ee20008000a00 */
[----:B------:R-:W1:Y:S01]  /*11090*/  LDC.64 R14, c[0x4][R14] ;  /* 0x010000000e0e7b82 */ /* 0x000e620000000a00 */
[----:B------:R-:W-:Y:S01]  /*110a0*/  IMAD.MOV.U32 R13, RZ, RZ, RZ ;  /* 0x000000ffff0d7224 */ /* 0x000fe200078e00ff */
[----:B------:R-:W2:Y:S01]  /*110b0*/  LDCU.64 UR8, c[0x4][0x8] ;  /* 0x01000100ff0877ac */ /* 0x000ea20008000a00 */
[----:B0-----:R-:W-:Y:S01]  /*110c0*/  IMAD.U32 R4, RZ, RZ, UR4 ;  /* 0x00000004ff047e24 */ /* 0x001fe2000f8e00ff */
[----:B------:R-:W-:Y:S01]  /*110d0*/  MOV R5, UR5 ;  /* 0x0000000500057c02 */ /* 0x000fe20008000f00 */
[----:B---3--:R-:W-:-:S02]  /*110e0*/  IMAD.U32 R6, RZ, RZ, UR6 ;  /* 0x00000006ff067e24 */ /* 0x008fc4000f8e00ff */
[----:B------:R-:W-:Y:S01]  /*110f0*/  IMAD.U32 R7, RZ, RZ, UR7 ;  /* 0x00000007ff077e24 */ /* 0x000fe2000f8e00ff */
[----:B--2---:R-:W-:Y:S01]  /*11100*/  MOV R10, UR8 ;  /* 0x00000008000a7c02 */ /* 0x004fe20008000f00 */
[----:B------:R-:W-:-:S07]  /*11110*/  IMAD.U32 R11, RZ, RZ, UR9 ;  /* 0x00000009ff0b7e24 */ /* 0x000fce000f8e00ff */
[----:B------:R-:W-:-:S07]  /*11120*/  LEPC R20, `(.L_x_4564) ;  /* 0x000000001014794e */ /* 0x000fce0000000000 */
[----:B-1--45:R-:W-:Y:S05]  /*11130*/  CALL.ABS.NOINC R14 ;  /* 0x000000000e007343 */ /* 0x032fea0003c00000 */
.L_x_4564:
[----:B------:R-:W-:Y:S01]  /*11140*/  CS2R R18, SRZ ;  /* 0x0000000000127805 */ /* 0x000fe2000001ff00 */
[----:B------:R-:W-:Y:S06]  /*11150*/  BRA `(.L_x_4543) ;  /* 0x0000000000147947 */ /* 0x000fec0003800000 */
.L_x_4563:
[----:B------:R-:W3:Y:S02]  /*11160*/  LDG.E.64 R18, desc[UR36][R4.64] ;  /* 0x0000002404127981 */ /* 0x000ee4000c1e1b00 */
[----:B---3--:R-:W0:Y:S01]  /*11170*/  I2F.F64.U64 R18, R18 ;  /* 0x0000001200127312 */ /* 0x008e220000301800 */
[----:B------:R-:W-:Y:S05]  /*11180*/  BRA `(.L_x_4543) ;  /* 0x0000000000087947 */ /* 0x000fea0003800000 */
.L_x_4562:
[----:B------:R-:W3:Y:S02]  /*11190*/  LDG.E R4, desc[UR36][R4.64] ;  /* 0x0000002404047981 */ /* 0x000ee4000c1e1900 */
[----:B---3--:R0:W3:Y:S02]  /*111a0*/  I2F.F64.U32 R18, R4 ;  /* 0x0000000400127312 */ /* 0x0080e40000201800 */
.L_x_4543:
[----:B------:R-:W-:Y:S05]  /*111b0*/  BSYNC.RECONVERGENT B7 ;  /* 0x0000000000077941 */ /* 0x000fea0003800200 */
.L_x_4537:
        /* <DEDUP_REMOVED lines=18> */
.L_x_4569:
[----:B------:R-:W2:Y:S02]  /*112e0*/  LDG.E.U8 R4, desc[UR36][R4.64] ;  /* 0x0000002404047981 */ /* 0x000ea4000c1e1100 */
[----:B--2---:R0:W2:Y:S01]  /*112f0*/  I2F.F64.U16 R16, R4 ;  /* 0x0000000400107312 */ /* 0x0040a20000101800 */
[----:B------:R-:W-:Y:S05]  /*11300*/  BRA `(.L_x_4571) ;  /* 0x0000000c00647947 */ /* 0x000fea0003800000 */
.L_x_4568:
        /* <DEDUP_REMOVED lines=9> */
.L_x_4573:
[----:B------:R-:W2:Y:S02]  /*113a0*/  LDG.E R4, desc[UR36][R4.64] ;  /* 0x0000002404047981 */ /* 0x000ea4000c1e1900 */
[----:B--2---:R0:W2:Y:S01]  /*113b0*/  I2F.F64 R16, R4 ;  /* 0x0000000400107312 */ /* 0x0040a20000201c00 */
[----:B------:R-:W-:Y:S05]  /*113c0*/  BRA `(.L_x_4571) ;  /* 0x0000000c00347947 */ /* 0x000fea0003800000 */
.L_x_4572:
[----:B------:R-:W2:Y:S02]  /*113d0*/  LDG.E.U16 R4, desc[UR36][R4.64] ;  /* 0x0000002404047981 */ /* 0x000ea4000c1e1500 */
[----:B--2---:R0:W2:Y:S01]  /*113e0*/  I2F.F64.S16 R16, R4 ;  /* 0x0000000400107312 */ /* 0x0040a20000101c00 */
[----:B------:R-:W-:Y:S05]  /*113f0*/  BRA `(.L_x_4571) ;  /* 0x0000000c00287947 */ /* 0x000fea0003800000 */
.L_x_4567:
        /* <DEDUP_REMOVED lines=10> */
.L_x_4575:
[----:B-1----:R-:W2:Y:S02]  /*114a0*/  LDG.E.U16 R0, desc[UR36][R4.64] ;  /* 0x0000002404007981 */ /* 0x002ea4000c1e1500 */
[----:B--2---:R-:W-:-:S05]  /*114b0*/  HADD2.F32 R0, -RZ, R0.H0_H0 ;  /* 0x20000000ff007230 */ /* 0x004fca0000004100 */
[----:B------:R-:W-:-:S04]  /*114c0*/  FMUL.FTZ R0, R0, 1 ;  /* 0x3f80000000007820 */ /* 0x000fc80000410000 */
[----:B------:R0:W1:Y:S01]  /*114d0*/  F2F.F64.F32 R16, R0 ;  /* 0x0000000000107310 */ /* 0x0000620000201800 */
[----:B------:R-:W-:Y:S05]  /*114e0*/  BRA `(.L_x_4571) ;  /* 0x0000000800ec7947 */ /* 0x000fea0003800000 */
.L_x_4574:
        /* <DEDUP_REMOVED lines=10> */
.L_x_4577:
[----:B------:R-:W1:Y:S02]  /*11590*/  LDG.E.U16 R4, desc[UR36][R4.64] ;  /* 0x0000002404047981 */ /* 0x000e64000c1e1500 */
[----:B-1----:R-:W-:-:S05]  /*115a0*/  HADD2.F32 R0, -RZ, R4.H0_H0 ;  /* 0x20000004ff007230 */ /* 0x002fca0000004100 */
[----:B------:R-:W-:-:S04]  /*115b0*/  FMUL.FTZ R0, R0, 1 ;  /* 0x3f80000000007820 */ /* 0x000fc80000410000 */
[----:B------:R0:W1:Y:S01]  /*115c0*/  F2F.F64.F32 R16, R0 ;  /* 0x0000000000107310 */ /* 0x0000620000201800 */
[----:B------:R-:W-:Y:S05]  /*115d0*/  BRA `(.L_x_4571) ;  /* 0x0000000800b07947 */ /* 0x000fea0003800000 */
.L_x_4576:
[----:B------:R0:W5:Y:S01]  /*115e0*/  LDG.E.64 R16, desc[UR36][R4.64] ;  /* 0x0000002404107981 */ /* 0x000162000c1e1b00 */
[----:B------:R-:W-:Y:S05]  /*115f0*/  BRA `(.L_x_4571) ;  /* 0x0000000800a87947 */ /* 0x000fea0003800000 */
.L_x_4566:
        /* <DEDUP_REMOVED lines=13> */
.L_x_4580:
[----:B------:R0:W5:Y:S01]  /*116d0*/  LDG.E.64 R16, desc[UR36][R4.64] ;  /* 0x0000002404107981 */ /* 0x000162000c1e1b00 */
[----:B------:R-:W-:Y:S05]  /*116e0*/  BRA `(.L_x_4571) ;  /* 0x00000008006c7947 */ /* 0x000fea0003800000 */
.L_x_4579:
[----:B------:R-:W-:-:S09]  /*116f0*/  UISETP.NE.AND UP0, UPT, UR4, 0xf, UPT ;  /* 0x0000000f0400788c */ /* 0x000fd2000bf05270 */
[----:B------:R-:W-:Y:S05]  /*11700*/  BRA.U !UP0, `(.L_x_4581) ;  /* 0x0000000108a07547 */ /* 0x000fea000b800000 */
[----:B------:R-:W-:-:S09]  /*11710*/  UISETP.NE.AND UP0, UPT, UR4, 0x17, UPT ;  /* 0x000000170400788c */ /* 0x000fd2000bf05270 */
[----:B------:R-:W-:Y:S05]  /*11720*/  BRA.U !UP0, `(.L_x_4582) ;  /* 0x00000001085c7547 */ /* 0x000fea000b800000 */
[----:B------:R-:W-:-:S09]  /*11730*/  UISETP.NE.AND UP0, UPT, UR4, 0x18, UPT ;  /* 0x000000180400788c */ /* 0x000fd2000bf05270 */
[----:B------:R-:W-:Y:S05]  /*11740*/  BRA.U UP0, `(.L_x_4570) ;  /* 0x0000000500f87547 */ /* 0x000fea000b800000 */
[----:B-1----:R-:W2:Y:S01]  /*11750*/  LDG.E.U8 R0, desc[UR36][R4.64] ;  /* 0x0000002404007981 */ /* 0x002ea2000c1e1100 */
        /* <DEDUP_REMOVED lines=20> */
.L_x_4582:
[----:B------:R-:W1:Y:S02]  /*118a0*/  LDG.E.U8 R4, desc[UR36][R4.64] ;  /* 0x0000002404047981 */ /* 0x000e64000c1e1100 */
[C---:B-1----:R-:W-:Y:S01]  /*118b0*/  IMAD.SHL.U32 R0, R4.reuse, 0x2000000, RZ ;  /* 0x0200000004007824 */ /* 0x042fe200078e00ff */
[----:B------:R-:W-:-:S04]  /*118c0*/  SHF.L.U32 R6, R4, 0x8, RZ ;  /* 0x0000000804067819 */ /* 0x000fc800000006ff */
        /* <DEDUP_REMOVED lines=12> */
.L_x_4581:
[----:B-1----:R-:W2:Y:S02]  /*11990*/  LDG.E.U16 R0, desc[UR36][R4.64] ;  /* 0x0000002404007981 */ /* 0x002ea4000c1e1500 */
[----:B--2---:R-:W-:-:S04]  /*119a0*/  IMAD.U32 R0, R0, 0x10000, RZ ;  /* 0x0001000000007824 */ /* 0x004fc800078e00ff */
[----:B------:R-:W-:-:S04]  /*119b0*/  FMUL.FTZ R0, R0, 1 ;  /* 0x3f80000000007820 */ /* 0x000fc80000410000 */
[----:B------:R0:W1:Y:S01]  /*119c0*/  F2F.F64.F32 R16, R0 ;  /* 0x0000000000107310 */ /* 0x0000620000201800 */
[----:B------:R-:W-:Y:S05]  /*119d0*/  BRA `(.L_x_4571) ;  /* 0x0000000400b07947 */ /* 0x000fea0003800000 */
.L_x_4578:
        /* <DEDUP_REMOVED lines=11> */
.L_x_4585:
        /* <DEDUP_REMOVED lines=21> */
.L_x_4587:
[----:B------:R-:W-:Y:S05]  /*11be0*/  BSYNC.RECONVERGENT B0 ;  /* 0x0000000000007941 */ /* 0x000fea0003800200 */
.L_x_4586:
[----:B------:R-:W-:Y:S01]  /*11bf0*/  IMAD.SHL.U32 R0, R0, 0x100000, RZ ;  /* 0x0010000000007824 */ /* 0x000fe200078e00ff */
[----:B------:R-:W-:-:S04]  /*11c00*/  LEA R3, R3, 0x3b800000, 0x17 ;  /* 0x3b80000003037811 */ /* 0x000fc800078eb8ff */
[----:B------:R-:W-:-:S05]  /*11c10*/  LOP3.LUT R0, R3, R0, R7, 0xfe, !PT ;  /* 0x0000000003007212 */ /* 0x000fca00078efe07 */
[----:B------:R-:W-:-:S04]  /*11c20*/  FMUL.FTZ R0, R0, 1 ;  /* 0x3f80000000007820 */ /* 0x000fc80000410000 */
[----:B------:R0:W1:Y:S01]  /*11c30*/  F2F.F64.F32 R16, R0 ;  /* 0x0000000000107310 */ /* 0x0000620000201800 */
[----:B------:R-:W-:Y:S05]  /*11c40*/  BRA `(.L_x_4571) ;  /* 0x0000000400147947 */ /* 0x000fea0003800000 */
.L_x_4584:
        /* <DEDUP_REMOVED lines=21> */
.L_x_4589:
[----:B------:R-:W-:Y:S05]  /*11da0*/  BSYNC.RECONVERGENT B0 ;  /* 0x0000000000007941 */ /* 0x000fea0003800200 */
.L_x_4588:
[----:B------:R-:W-:Y:S02]  /*11db0*/  SHF.L.U32 R0, R0, 0x15, RZ ;  /* 0x0000001500007819 */ /* 0x000fe400000006ff */
[----:B------:R-:W-:-:S04]  /*11dc0*/  LEA R3, R3, 0x37800000, 0x17 ;  /* 0x3780000003037811 */ /* 0x000fc800078eb8ff */
[----:B------:R-:W-:-:S05]  /*11dd0*/  LOP3.LUT R0, R3, R0, R7, 0xfe, !PT ;  /* 0x0000000003007212 */ /* 0x000fca00078efe07 */
[----:B------:R-:W-:-:S04]  /*11de0*/  FMUL.FTZ R0, R0, 1 ;  /* 0x3f80000000007820 */ /* 0x000fc80000410000 */
[----:B------:R0:W1:Y:S01]  /*11df0*/  F2F.F64.F32 R16, R0 ;  /* 0x0000000000107310 */ /* 0x0000620000201800 */
[----:B------:R-:W-:Y:S05]  /*11e00*/  BRA `(.L_x_4571) ;  /* 0x0000000000a47947 */ /* 0x000fea0003800000 */
.L_x_4583:
        /* <DEDUP_REMOVED lines=8> */
[----:B------:R-:W-:Y:S01]  /*11e90*/  IMAD.MOV.U32 R17, RZ, RZ, 0x38000000 ;  /* 0x38000000ff117424 */ /* 0x000fe200078e00ff */
[----:B--2---:R-:W-:-:S13]  /*11ea0*/  ISETP.NE.AND P0, PT, R0, RZ, PT ;  /* 0x000000ff0000720c */ /* 0x004fda0003f05270 */
        /* <DEDUP_REMOVED lines=8> */
.L_x_4570:
[----:B------:R-:W-:Y:S01]  /*11f30*/  MOV R14, 0x0 ;  /* 0x00000000000e7802 */ /* 0x000fe20000000f00 */
[----:B------:R-:W0:Y:S01]  /*11f40*/  LDCU.64 UR4, c[0x4][0x128] ;  /* 0x01002500ff0477ac */ /* 0x000e220008000a00 */
[----:B------:R-:W-:Y:S02]  /*11f50*/  HFMA2 R8, -RZ, RZ, 0, 4.64916229248046875e-06 ;  /* 0x0000004eff087431 */ /* 0x000fe400000001ff */
[----:B------:R-:W-:Y:S01]  /*11f60*/  IMAD.MOV.U32 R12, RZ, RZ, 0x1 ;  /* 0x00000001ff0c7424 */ /* 0x000fe200078e00ff */
[----:B------:R-:W-:Y:S01]  /*11f70*/  MOV R13, RZ ;  /* 0x000000ff000d7202 */ /* 0x000fe20000000f00 */
[----:B------:R-:W1:Y:S01]  /*11f80*/  LDCU.64 UR6, c[0x4][0x130] ;  /* 0x01002600ff0677ac */ /* 0x000e620008000a00 */
[----:B------:R-:W2:Y:S01]  /*11f90*/  LDC.64 R14, c[0x4][R14] ;  /* 0x010000000e0e7b82 */ /* 0x000ea20000000a00 */
        /* <DEDUP_REMOVED lines=9> */
.L_x_4592:
[----:B------:R-:W-:Y:S01]  /*12030*/  CS2R R16, SRZ ;  /* 0x0000000000107805 */ /* 0x000fe2000001ff00 */
[----:B------:R-:W-:Y:S06]  /*12040*/  BRA `(.L_x_4571) ;  /* 0x0000000000147947 */ /* 0x000fec0003800000 */
.L_x_4591:
[----:B------:R-:W2:Y:S02]  /*12050*/  LDG.E.64 R16, desc[UR36][R4.64] ;  /* 0x0000002404107981 */ /* 0x000ea4000c1e1b00 */
[----:B--2---:R-:W0:Y:S01]  /*12060*/  I2F.F64.U64 R16, R16 ;  /* 0x0000001000107312 */ /* 0x004e220000301800 */
[----:B------:R-:W-:Y:S05]  /*12070*/  BRA `(.L_x_4571) ;  /* 0x0000000000087947 */ /* 0x000fea0003800000 */
.L_x_4590:
[----:B------:R-:W2:Y:S02]  /*12080*/  LDG.E R4, desc[UR36][R4.64] ;  /* 0x0000002404047981 */ /* 0x000ea4000c1e1900 */
[----:B--2---:R0:W2:Y:S02]  /*12090*/  I2F.F64.U32 R16, R4 ;  /* 0x0000000400107312 */ /* 0x0040a40000201800 */
.L_x_4571:
[----:B------:R-:W-:Y:S05]  /*120a0*/  BSYNC.RECONVERGENT B7 ;  /* 0x0000000000077941 */ /* 0x000fea0003800200 */
.L_x_4565:
        /* <DEDUP_REMOVED lines=18> */
.L_x_4597:
[----:B------:R-:W2:Y:S02]  /*121d0*/  LDG.E.U8 R4, desc[UR36][R4.64] ;  /* 0x0000002404047981 */ /* 0x000ea4000c1e1100 */
[----:B--2---:R0:W2:Y:S01]  /*121e0*/  I2F.F64.U16 R10, R4 ;  /* 0x00000004000a7312 */ /* 0x0040a20000101800 */
[----:B------:R-:W-:Y:S05]  /*121f0*/  BRA `(.L_x_4599) ;  /* 0x0000000c00647947 */ /* 0x000fea0003800000 */
.L_x_4596:
        /* <DEDUP_REMOVED lines=9> */
.L_x_4601:
[----:B------:R-:W2:Y:S02]  /*12290*/  LDG.E R4, desc[UR36][R4.64] ;  /* 0x0000002404047981 */ /* 0x000ea4000c1e1900 */
[----:B--2---:R0:W2:Y:S01]  /*122a0*/  I2F.F64 R10, R4 ;  /* 0x00000004000a7312 */ /* 0x0040a20000201c00 */
[----:B------:R-:W-:Y:S05]  /*122b0*/  BRA `(.L_x_4599) ;  /* 0x0000000c00347947 */ /* 0x000fea0003800000 */
.L_x_4600:
[----:B------:R-:W2:Y:S02]  /*122c0*/  LDG.E.U16 R4, desc[UR36][R4.64] ;  /* 0x0000002404047981 */ /* 0x000ea4000c1e1500 */
[----:B--2---:R0:W2:Y:S01]  /*122d0*/  I2F.F64.S16 R10, R4 ;  /* 0x00000004000a7312 */ /* 0x0040a20000101c00 */
[----:B------:R-:W-:Y:S05]  /*122e0*/  BRA `(.L_x_4599) ;  /* 0x0000000c00287947 */ /* 0x000fea0003800000 */
.L_x_4595:
        /* <DEDUP_REMOVED lines=10> */
.L_x_4603:
[----:B-1----:R-:W2:Y:S02]  /*12390*/  LDG.E.U16 R0, desc[UR36][R4.64] ;  /* 0x0000002404007981 */ /* 0x002ea4000c1e1500 */
[----:B--2---:R-:W-:-:S05]  /*123a0*/  HADD2.F32 R0, -RZ, R0.H0_H0 ;  /* 0x20000000ff007230 */ /* 0x004fca0000004100 */
[----:B------:R-:W-:-:S04]  /*123b0*/  FMUL.FTZ R0, R0, 1 ;  /* 0x3f80000000007820 */ /* 0x000fc80000410000 */
[----:B------:R0:W1:Y:S01]  /*123c0*/  F2F.F64.F32 R10, R0 ;  /* 0x00000000000a7310 */ /* 0x0000620000201800 */
[----:B------:R-:W-:Y:S05]  /*123d0*/  BRA `(.L_x_4599) ;  /* 0x0000000800ec7947 */ /* 0x000fea0003800000 */
.L_x_4602:
        /* <DEDUP_REMOVED lines=10> */
.L_x_4605:
[----:B------:R-:W1:Y:S02]  /*12480*/  LDG.E.U16 R4, desc[UR36][R4.64] ;  /* 0x0000002404047981 */ /* 0x000e64000c1e1500 */
[----:B-1----:R-:W-:-:S05]  /*12490*/  HADD2.F32 R0, -RZ, R4.H0_H0 ;  /* 0x20000004ff007230 */ /* 0x002fca0000004100 */
[----:B------:R-:W-:-:S04]  /*124a0*/  FMUL.FTZ R0, R0, 1 ;  /* 0x3f80000000007820 */ /* 0x000fc80000410000 */
[----:B------:R0:W1:Y:S01]  /*124b0*/  F2F.F64.F32 R10, R0 ;  /* 0x00000000000a7310 */ /* 0x0000620000201800 */
[----:B------:R-:W-:Y:S05]  /*124c0*/  BRA `(.L_x_4599) ;  /* 0x0000000800b07947 */ /* 0x000fea0003800000 */
.L_x_4604:
[----:B------:R0:W5:Y:S01]  /*124d0*/  LDG.E.64 R10, desc[UR36][R4.64] ;  /* 0x00000024040a7981 */ /* 0x000162000c1e1b00 */
[----:B------:R-:W-:Y:S05]  /*124e0*/  BRA `(.L_x_4599) ;  /* 0x0000000800a87947 */ /* 0x000fea0003800000 */
.L_x_4594:
        /* <DEDUP_REMOVED lines=13> */
.L_x_4608:
[----:B------:R0:W5:Y:S01]  /*125c0*/  LDG.E.64 R10, desc[UR36][R4.64] ;  /* 0x00000024040a7981 */ /* 0x000162000c1e1b00 */
[----:B------:R-:W-:Y:S05]  /*125d0*/  BRA `(.L_x_4599) ;  /* 0x00000008006c7947 */ /* 0x000fea0003800000 */
.L_x_4607:
[----:B------:R-:W-:-:S09]  /*125e0*/  UISETP.NE.AND UP0, UPT, UR4, 0xf, UPT ;  /* 0x0000000f0400788c */ /* 0x000fd2000bf05270 */
[----:B------:R-:W-:Y:S05]  /*125f0*/  BRA.U !UP0, `(.L_x_4609) ;  /* 0x0000000108a07547 */ /* 0x000fea000b800000 */
[----:B------:R-:W-:-:S09]  /*12600*/  UISETP.NE.AND UP0, UPT, UR4, 0x17, UPT ;  /* 0x000000170400788c */ /* 0x000fd2000bf05270 */
[----:B------:R-:W-:Y:S05]  /*12610*/  BRA.U !UP0, `(.L_x_4610) ;  /* 0x00000001085c7547 */ /* 0x000fea000b800000 */
[----:B------:R-:W-:-:S09]  /*12620*/  UISETP.NE.AND UP0, UPT, UR4, 0x18, UPT ;  /* 0x000000180400788c */ /* 0x000fd2000bf05270 */
[----:B------:R-:W-:Y:S05]  /*12630*/  BRA.U UP0, `(.L_x_4598) ;  /* 0x0000000500f87547 */ /* 0x000fea000b800000 */
[----:B-1----:R-:W2:Y:S01]  /*12640*/  LDG.E.U8 R0, desc[UR36][R4.64] ;  /* 0x0000002404007981 */ /* 0x002ea2000c1e1100 */
[----:B------:R-:W-:Y:S01]  /*12650*/  MOV R7, 0x1f ;  /* 0x0000001f00077802 */ /* 0x000fe20000000f00 */
[----:B--2---:R-:W-:-:S05]  /*12660*/  IMAD.SHL.U32 R0, R0, 0x1000000, RZ ;  /* 0x0100000000007824 */ /* 0x004fca00078e00ff */
[C---:B------:R-:W-:Y:S02]  /*12670*/  LOP3.LUT R3, R0.reuse, 0x7f000000, RZ, 0xc0, !PT ;  /* 0x7f00000000037812 */ /* 0x040fe400078ec0ff */
[----:B------:R-:W-:Y:S02]  /*12680*/  LOP3.LUT P0, RZ, R0, 0x7f000000, RZ, 0xc0, !PT ;  /* 0x7f00000000ff7812 */ /* 0x000fe4000780c0ff */
[----:B------:R-:W0:Y:S02]  /*12690*/  FLO.U32 R6, R3 ;  /* 0x0000000300067300 */ /* 0x000e2400000e0000 */
[----:B0-----:R-:W-:-:S05]  /*126a0*/  IMAD.MOV R6, RZ, RZ, -R6 ;  /* 0x000000ffff067224 */ /* 0x001fca00078e0a06 */
[----:B------:R-:W-:-:S04]  /*126b0*/  VIADDMNMX.U32 R6, R6, R7, 0x4, !PT ;  /* 0x0000000406067446 */ /* 0x000fc80007800007 */
[----:B------:R-:W-:-:S04]  /*126c0*/  IADD3 R6, PT, PT, R6, -0x4, RZ ;  /* 0xfffffffc06067810 */ /* 0x000fc80007ffe0ff */
[C---:B------:R-:W-:Y:S01]  /*126d0*/  SHF.L.U32 R7, R3.reuse, R6, RZ ;  /* 0x0000000603077219 */ /* 0x040fe200000006ff */
[----:B------:R-:W-:Y:S01]  /*126e0*/  IMAD.SHL.U32 R8, R6, 0x800000, RZ ;  /* 0x0080000006087824 */ /* 0x000fe200078e00ff */
[----:B------:R-:W-:-:S04]  /*126f0*/  IADD3 R6, PT, PT, R3, 0x1000000, RZ ;  /* 0x0100000003067810 */ /* 0x000fc80007ffe0ff */
        /* <DEDUP_REMOVED lines=9> */
.L_x_4610:
[----:B------:R-:W1:Y:S02]  /*12790*/  LDG.E.U8 R4, desc[UR36][R4.64] ;  /* 0x0000002404047981 */ /* 0x000e64000c1e1100 */
[C---:B-1----:R-:W-:Y:S01]  /*127a0*/  SHF.L.U32 R0, R4.reuse, 0x19, RZ ;  /* 0x0000001904007819 */ /* 0x042fe200000006ff */
        /* <DEDUP_REMOVED lines=13> */
.L_x_4609:
[----:B-1----:R-:W2:Y:S02]  /*12880*/  LDG.E.U16 R0, desc[UR36][R4.64] ;  /* 0x0000002404007981 */ /* 0x002ea4000c1e1500 */
[----:B--2---:R-:W-:-:S04]  /*12890*/  IMAD.U32 R0, R0, 0x10000, RZ ;  /* 0x0001000000007824 */ /* 0x004fc800078e00ff */
[----:B------:R-:W-:-:S04]  /*128a0*/  FMUL.FTZ R0, R0, 1 ;  /* 0x3f80000000007820 */ /* 0x000fc80000410000 */
[----:B------:R0:W1:Y:S01]  /*128b0*/  F2F.F64.F32 R10, R0 ;  /* 0x00000000000a7310 */ /* 0x0000620000201800 */
[----:B------:R-:W-:Y:S05]  /*128c0*/  BRA `(.L_x_4599) ;  /* 0x0000000400b07947 */ /* 0x000fea0003800000 */
.L_x_4606:
        /* <DEDUP_REMOVED lines=11> */
.L_x_4613:
        /* <DEDUP_REMOVED lines=21> */
.L_x_4615:
[----:B------:R-:W-:Y:S05]  /*12ad0*/  BSYNC.RECONVERGENT B0 ;  /* 0x0000000000007941 */ /* 0x000fea0003800200 */
.L_x_4614:
[----:B------:R-:W-:Y:S02]  /*12ae0*/  SHF.L.U32 R0, R0, 0x14, RZ ;  /* 0x0000001400007819 */ /* 0x000fe400000006ff */
[----:B------:R-:W-:-:S04]  /*12af0*/  LEA R3, R3, 0x3b800000, 0x17 ;  /* 0x3b80000003037811 */ /* 0x000fc800078eb8ff */
[----:B------:R-:W-:-:S05]  /*12b00*/  LOP3.LUT R0, R3, R0, R7, 0xfe, !PT ;  /* 0x0000000003007212 */ /* 0x000fca00078efe07 */
[----:B------:R-:W-:-:S04]  /*12b10*/  FMUL.FTZ R0, R0, 1 ;  /* 0x3f80000000007820 */ /* 0x000fc80000410000 */
[----:B------:R0:W1:Y:S01]  /*12b20*/  F2F.F64.F32 R10, R0 ;  /* 0x00000000000a7310 */ /* 0x0000620000201800 */
[----:B------:R-:W-:Y:S05]  /*12b30*/  BRA `(.L_x_4599) ;  /* 0x0000000400147947 */ /* 0x000fea0003800000 */
.L_x_4612:
        /* <DEDUP_REMOVED lines=21> */
.L_x_4617:
[----:B------:R-:W-:Y:S05]  /*12c90*/  BSYNC.RECONVERGENT B0 ;  /* 0x0000000000007941 */ /* 0x000fea0003800200 */
.L_x_4616:
[----:B------:R-:W-:Y:S01]  /*12ca0*/  IMAD.SHL.U32 R0, R0, 0x200000, RZ ;  /* 0x0020000000007824 */ /* 0x000fe200078e00ff */
[----:B------:R-:W-:-:S04]  /*12cb0*/  LEA R3, R3, 0x37800000, 0x17 ;  /* 0x3780000003037811 */ /* 0x000fc800078eb8ff */
[----:B------:R-:W-:-:S05]  /*12cc0*/  LOP3.LUT R0, R3, R0, R7, 0xfe, !PT ;  /* 0x0000000003007212 */ /* 0x000fca00078efe07 */
[----:B------:R-:W-:-:S04]  /*12cd0*/  FMUL.FTZ R0, R0, 1 ;  /* 0x3f80000000007820 */ /* 0x000fc80000410000 */
[----:B------:R0:W1:Y:S01]  /*12ce0*/  F2F.F64.F32 R10, R0 ;  /* 0x00000000000a7310 */ /* 0x0000620000201800 */
[----:B------:R-:W-:Y:S05]  /*12cf0*/  BRA `(.L_x_4599) ;  /* 0x0000000000a47947 */ /* 0x000fea0003800000 */
.L_x_4611:
[----:B------:R-:W-:-:S09]  /*12d00*/  UISETP.NE.AND UP0, UPT, UR4, 0x1c, UPT ;  /* 0x0000001c0400788c */ /* 0x000fd2000bf05270 */
[----:B------:R-:W-:Y:S05]  /*12d10*/  BRA.U !UP0, `(.L_x_4618) ;  /* 0x0000000108947547 */ /* 0x000fea000b800000 */
[----:B------:R-:W-:-:S09]  /*12d20*/  UISETP.NE.AND UP0, UPT, UR4, 0x1d, UPT ;  /* 0x0000001d0400788c */ /* 0x000fd2000bf05270 */
[----:B------:R-:W-:Y:S05]  /*12d30*/  BRA.U !UP0, `(.L_x_4619) ;  /* 0x0000000108807547 */ /* 0x000fea000b800000 */
[----:B------:R-:W-:-:S09]  /*12d40*/  UISETP.NE.AND UP0, UPT, UR4, 0x2c, UPT ;  /* 0x0000002c0400788c */ /* 0x000fd2000bf05270 */
[----:B------:R-:W-:Y:S05]  /*12d50*/  BRA.U UP0, `(.L_x_4598) ;  /* 0x0000000100307547 */ /* 0x000fea000b800000 */
[----:B-1----:R-:W2:Y:S01]  /*12d60*/  LDG.E.U8 R0, desc[UR36][R4.64] ;  /* 0x0000002404007981 */ /* 0x002ea2000c1e1100 */
[----:B------:R-:W-:Y:S02]  /*12d70*/  HFMA2 R10, -RZ, RZ, 0, 0 ;  /* 0x00000000ff0a7431 */ /* 0x000fe400000001ff */
[----:B------:R-:W-:Y:S01]  /*12d80*/  IMAD.MOV.U32 R11, RZ, RZ, 0x38000000 ;  /* 0x38000000ff0b7424 */ /* 0x000fe200078e00ff */
[----:B--2---:R-:W-:-:S13]  /*12d90*/  ISETP.NE.AND P0, PT, R0, RZ, PT ;  /* 0x000000ff0000720c */ /* 0x004fda0003f05270 */
[----:B------:R-:W-:Y:S05]  /*12da0*/  @!P0 BRA `(.L_x_4599) ;  /* 0x0000000000788947 */ /* 0x000fea0003800000 */
[----:B------:R-:W-:-:S13]  /*12db0*/  ISETP.NE.AND P0, PT, R0, 0xff, PT ;  /* 0x000000ff0000780c */ /* 0x000fda0003f05270 */
[----:B------:R-:W-:Y:S01]  /*12dc0*/  @P0 SHF.L.U32 R0, R0, 0x17, RZ ;  /* 0x0000001700000819 */ /* 0x000fe200000006ff */
[----:B------:R-:W-:Y:S01]  /*12dd0*/  @!P0 IMAD.MOV.U32 R10, RZ, RZ, 0x20000000 ;  /* 0x20000000ff0a8424 */ /* 0x000fe200078e00ff */
[----:B------:R-:W-:-:S03]  /*12de0*/  @!P0 MOV R11, 0x7ff80000 ;  /* 0x7ff80000000b8802 */ /* 0x000fc60000000f00 */
[----:B------:R-:W-:-:S04]  /*12df0*/  @P0 FMUL.FTZ R0, R0, 1 ;  /* 0x3f80000000000820 */ /* 0x000fc80000410000 */
[----:B------:R0:W1:Y:S01]  /*12e00*/  @P0 F2F.F64.F32 R10, R0 ;  /* 0x00000000000a0310 */ /* 0x0000620000201800 */
[----:B------:R-:W-:Y:S05]  /*12e10*/  BRA `(.L_x_4599) ;  /* 0x00000000005c7947 */ /* 0x000fea0003800000 */
.L_x_4598:
        /* <DEDUP_REMOVED lines=10> */
[----:B-1----:R-:W-:Y:S01]  /*12ec0*/  IMAD.U32 R6, RZ, RZ, UR6 ;  /* 0x00000006ff067e24 */ /* 0x002fe2000f8e00ff */
[----:B------:R-:W-:Y:S01]  /*12ed0*/  MOV R7, UR7 ;  /* 0x0000000700077c02 */ /* 0x000fe20008000f00 */
[----:B---3--:R-:W-:Y:S01]  /*12ee0*/  IMAD.U32 R10, RZ, RZ, UR8 ;  /* 0x00000008ff0a7e24 */ /* 0x008fe2000f8e00ff */
[----:B------:R-:W-:-:S07]  /*12ef0*/  MOV R11, UR9 ;  /* 0x00000009000b7c02 */ /* 0x000fce0008000f00 */
[----:B------:R-:W-:-:S07]  /*12f00*/  LEPC R20, `(.L_x_4620) ;  /* 0x000000001014794e */ /* 0x000fce0000000000 */
[----:B--2-45:R-:W-:Y:S05]  /*12f10*/  CALL.ABS.NOINC R14 ;  /* 0x000000000e007343 */ /* 0x034fea0003c00000 */
.L_x_4620:
[----:B------:R-:W-:Y:S01]  /*12f20*/  CS2R R10, SRZ ;  /* 0x00000000000a7805 */ /* 0x000fe2000001ff00 */
[----:B------:R-:W-:Y:S06]  /*12f30*/  BRA `(.L_x_4599) ;  /* 0x0000000000147947 */ /* 0x000fec0003800000 */
.L_x_4619:
[----:B------:R-:W2:Y:S02]  /*12f40*/  LDG.E.64 R10, desc[UR36][R4.64] ;  /* 0x00000024040a7981 */ /* 0x000ea4000c1e1b00 */
[----:B--2---:R-:W0:Y:S01]  /*12f50*/  I2F.F64.U64 R10, R10 ;  /* 0x0000000a000a7312 */ /* 0x004e220000301800 */
[----:B------:R-:W-:Y:S05]  /*12f60*/  BRA `(.L_x_4599) ;  /* 0x0000000000087947 */ /* 0x000fea0003800000 */
.L_x_4618:
[----:B------:R-:W2:Y:S02]  /*12f70*/  LDG.E R4, desc[UR36][R4.64] ;  /* 0x0000002404047981 */ /* 0x000ea4000c1e1900 */
[----:B--2---:R0:W2:Y:S02]  /*12f80*/  I2F.F64.U32 R10, R4 ;  /* 0x00000004000a7312 */ /* 0x0040a40000201800 */
.L_x_4599:
[----:B------:R-:W-:Y:S05]  /*12f90*/  BSYNC.RECONVERGENT B7 ;  /* 0x0000000000077941 */ /* 0x000fea0003800200 */
.L_x_4593:
[----:B0-----:R-:W-:Y:S01]  /*12fa0*/  MOV R4, 0x652b82fe ;  /* 0x652b82fe00047802 */ /* 0x001fe20000000f00 */
[----:B------:R-:W-:Y:S01]  /*12fb0*/  IMAD.MOV.U32 R5, RZ, RZ, 0x3ff71547 ;  /* 0x3ff71547ff057424 */ /* 0x000fe200078e00ff */
[----:B------:R-:W-:Y:S01]  /*12fc0*/  UMOV UR4, 0xfefa39ef ;  /* 0xfefa39ef00047882 */ /* 0x000fe20000000000 */
[----:B------:R-:W-:Y:S01]  /*12fd0*/  UMOV UR5, 0x3fe62e42 ;  /* 0x3fe62e4200057882 */ /* 0x000fe20000000000 */
[----:B-1-3-5:R-:W-:Y:S01]  /*12fe0*/  DADD R12, -RZ, -R18 ;  /* 0x00000000ff0c7229 */ /* 0x02afe20000000912 */
[----:B------:R-:W-:Y:S02]  /*12ff0*/  BSSY.RECONVERGENT B0, `(.L_x_4621) ;  /* 0x0000036000007945 */ /* 0x000fe40003800200 */
[----:B------:R-:W-:-:S07]  /*13000*/  DFMA R4, R18, -R4, 6.75539944105574400000e+15 ;  /* 0x433800001204742b */ /* 0x000fce0000000804 */
[----:B------:R-:W-:Y:S01]  /*13010*/  FSETP.GEU.FTZ.AND P0, PT, |R13|, 4.1917929649353027344, PT ;  /* 0x4086232b0d00780b */ /* 0x000fe20003f1e200 */
        /* <DEDUP_REMOVED lines=36> */
[----:B------:R-:W-:Y:S01]  /*13260*/  LEA R9, R4, R7, 0x14 ;  /* 0x0000000704097211 */ /* 0x000fe200078ea0ff */
[----:B------:R-:W-:Y:S01]  /*13270*/  IMAD.MOV.U32 R8, RZ, RZ, R6 ;  /* 0x000000ffff087224 */ /* 0x000fe200078e0006 */
[----:B------:R-:W-:Y:S06]  /*13280*/  @!P0 BRA `(.L_x_4622) ;  /* 0x0000000000308947 */ /* 0x000fec0003800000 */
[----:B------:R-:W-:Y:S01]  /*13290*/  FSETP.GEU.FTZ.AND P1, PT, |R13|, 4.2275390625, PT ;  /* 0x408748000d00780b */ /* 0x000fe20003f3e200 */
[C---:B------:R-:W-:Y:S02]  /*132a0*/  DADD R8, -R18.reuse, +INF ;  /* 0x7ff0000012087429 */ /* 0x040fe40000000100 */
[----:B------:R-:W-:-:S08]  /*132b0*/  DSETP.GT.AND P0, PT, R18, RZ, PT ;  /* 0x000000ff1200722a */ /* 0x000fd00003f04000 */
[----:B------:R-:W-:Y:S02]  /*132c0*/  FSEL R8, R8, RZ, !P0 ;  /* 0x000000ff08087208 */ /* 0x000fe40004000000 */
[----:B------:R-:W-:Y:S02]  /*132d0*/  @!P1 LEA.HI R0, R4, R4, RZ, 0x1 ;  /* 0x0000000404009211 */ /* 0x000fe400078f08ff */
[----:B------:R-:W-:Y:S02]  /*132e0*/  FSEL R9, R9, RZ, !P0 ;  /* 0x000000ff09097208 */ /* 0x000fe40004000000 */
[----:B------:R-:W-:-:S04]  /*132f0*/  @!P1 SHF.R.S32.HI R3, RZ, 0x1, R0 ;  /* 0x00000001ff039819 */ /* 0x000fc80000011400 */
[----:B------:R-:W-:Y:S01]  /*13300*/  @!P1 IADD3 R4, PT, PT, R4, -R3, RZ ;  /* 0x8000000304049210 */ /* 0x000fe20007ffe0ff */
[----:B------:R-:W-:-:S03]  /*13310*/  @!P1 IMAD R7, R3, 0x100000, R7 ;  /* 0x0010000003079824 */ /* 0x000fc600078e0207 */
[----:B------:R-:W-:Y:S02]  /*13320*/  @!P1 LEA R5, R4, 0x3ff00000, 0x14 ;  /* 0x3ff0000004059811 */ /* 0x000fe400078ea0ff */
[----:B------:R-:W-:-:S06]  /*13330*/  @!P1 MOV R4, RZ ;  /* 0x000000ff00049202 */ /* 0x000fcc0000000f00 */
[----:B------:R-:W-:-:S11]  /*13340*/  @!P1 DMUL R8, R6, R4 ;  /* 0x0000000406089228 */ /* 0x000fd60000000000 */
.L_x_4622:
[----:B------:R-:W-:Y:S05]  /*13350*/  BSYNC.RECONVERGENT B0 ;  /* 0x0000000000007941 */ /* 0x000fea0003800200 */
.L_x_4621:
[----:B------:R-:W-:Y:S01]  /*13360*/  DADD R4, R8, 1 ;  /* 0x3ff0000008047429 */ /* 0x000fe20000000000 */
[----:B------:R-:W0:Y:S01]  /*13370*/  LDCU.64 UR4, c[0x0][0x6b0] ;  /* 0x0000d600ff0477ac */ /* 0x000e220008000a00 */
[----:B------:R-:W-:Y:S04]  /*13380*/  BSSY.RECONVERGENT B0, `(.L_x_4623) ;  /* 0x0000014000007945 */ /* 0x000fe80003800200 */
[----:B------:R-:W1:Y:S04]  /*13390*/  MUFU.RCP64H R7, R5 ;  /* 0x0000000500077308 */ /* 0x000e680000001800 */
[----:B------:R-:W-:-:S05]  /*133a0*/  VIADD R6, R5, 0x300402 ;  /* 0x0030040205067836 */ /* 0x000fca0000000000 */
[----:B------:R-:W-:Y:S02]  /*133b0*/  FSETP.GEU.AND P0, PT, |R6|, 5.8789094863358348022e-39, PT ;  /* 0x004004020600780b */ /* 0x000fe40003f0e200 */
[----:B0-----:R-:W-:Y:S01]  /*133c0*/  IADD3 R12, P1, PT, R2, UR4, RZ ;  /* 0x00000004020c7c10 */ /* 0x001fe2000ff3e0ff */
[----:B-1----:R-:W-:-:S03]  /*133d0*/  DFMA R8, -R4, R6, 1 ;  /* 0x3ff000000408742b */ /* 0x002fc60000000106 */
[----:B------:R-:W-:-:S05]  /*133e0*/  IADD3.X R13, PT, PT, RZ, UR5, RZ, P1, !PT ;  /* 0x00000005ff0d7c10 */ /* 0x000fca0008ffe4ff */
        /* <DEDUP_REMOVED lines=10> */
[----:B--2-4-:R-:W-:Y:S05]  /*13490*/  CALL.REL.NOINC `($__internal_0_$__cuda_sm20_dblrcp_rn_slowpath_v3) ;  /* 0x0000007c00447944 */ /* 0x014fea0003c00000 */
[----:B------:R-:W-:Y:S01]  /*134a0*/  MOV R8, R4 ;  /* 0x0000000400087202 */ /* 0x000fe20000000f00 */
[----:B------:R-:W-:-:S07]  /*134b0*/  IMAD.MOV.U32 R9, RZ, RZ, R5 ;  /* 0x000000ffff097224 */ /* 0x000fce00078e0005 */
.L_x_4624:
[----:B------:R-:W-:Y:S05]  /*134c0*/  BSYNC.RECONVERGENT B0 ;  /* 0x0000000000007941 */ /* 0x000fea0003800200 */
.L_x_4623:
        /* <DEDUP_REMOVED lines=17> */
.L_x_4628:
[----:B------:R-:W0:Y:S02]  /*135e0*/  F2I.S64.F64.TRUNC R16, R16 ;  /* 0x0000001000107311 */ /* 0x000e24000030d900 */
[----:B0-----:R-:W-:-:S05]  /*135f0*/  MOV R3, R16 ;  /* 0x0000001000037202 */ /* 0x001fca0000000f00 */
[----:B------:R0:W-:Y:S01]  /*13600*/  STG.E.U8 desc[UR36][R12.64], R3 ;  /* 0x000000030c007986 */ /* 0x0001e2000c101124 */
[----:B------:R-:W-:Y:S05]  /*13610*/  BRA `(.L_x_4630) ;  /* 0x0000000c00e07947 */ /* 0x000fea0003800000 */
.L_x_4627:
        /* <DEDUP_REMOVED lines=9> */
.L_x_4632:
[----:B------:R-:W0:Y:S02]  /*136b0*/  F2I.F64.TRUNC R17, R16 ;  /* 0x0000001000117311 */ /* 0x000e24000030d100 */
[----:B0-----:R0:W-:Y:S01]  /*136c0*/  STG.E desc[UR36][R12.64], R17 ;  /* 0x000000110c007986 */ /* 0x0011e2000c101924 */
[----:B------:R-:W-:Y:S05]  /*136d0*/  BRA `(.L_x_4630) ;  /* 0x0000000c00b07947 */ /* 0x000fea0003800000 */
.L_x_4631:
[----:B------:R-:W0:Y:S02]  /*136e0*/  F2I.F64.TRUNC R17, R16 ;  /* 0x0000001000117311 */ /* 0x000e24000030d100 */
[----:B0-----:R0:W-:Y:S01]  /*136f0*/  STG.E.U16 desc[UR36][R12.64], R17 ;  /* 0x000000110c007986 */ /* 0x0011e2000c101524 */
[----:B------:R-:W-:Y:S05]  /*13700*/  BRA `(.L_x_4630) ;  /* 0x0000000c00a47947 */ /* 0x000fea0003800000 */
.L_x_4626:
        /* <DEDUP_REMOVED lines=13> */
.L_x_4634:
        /* <DEDUP_REMOVED lines=8> */
.L_x_4633:
        /* <DEDUP_REMOVED lines=10> */
[----:B------:R-:W-:-:S13]  /*13900*/  IMAD.MOV.U32 R3, RZ, RZ, RZ ;  /* 0x000000ffff037224 */ /* 0x000fda00078e00ff */
[----:B0-----:R-:W-:-:S05]  /*13910*/  @!P0 FMUL R2, R2, 1.175494350822287508e-38 ;  /* 0x0080000002028820 */ /* 0x001fca0000400000 */
[----:B------:R0:W-:Y:S01]  /*13920*/  STG.E.64 desc[UR36][R12.64], R2 ;  /* 0x000000020c007986 */ /* 0x0001e2000c101b24 */
[----:B------:R-:W-:Y:S05]  /*13930*/  BRA `(.L_x_4630) ;  /* 0x0000000c00187947 */ /* 0x000fea0003800000 */
.L_x_4636:
        /* <DEDUP_REMOVED lines=9> */
.L_x_4635:
[----:B------:R0:W-:Y:S01]  /*139d0*/  STG.E.64 desc[UR36][R12.64], R16 ;  /* 0x000000100c007986 */ /* 0x0001e2000c101b24 */
[----:B------:R-:W-:Y:S05]  /*139e0*/  BRA `(.L_x_4630) ;  /* 0x0000000800ec7947 */ /* 0x000fea0003800000 */
.L_x_4625:
        /* <DEDUP_REMOVED lines=13> */
.L_x_4640:
[----:B------:R-:W-:Y:S01]  /*13ac0*/  UMOV UR4, 0xf0000000 ;  /* 0xf000000000047882 */ /* 0x000fe20000000000 */
[----:B------:R-:W-:Y:S01]  /*13ad0*/  UMOV UR5, 0x380fffff ;  /* 0x380fffff00057882 */ /* 0x000fe20000000000 */
[----:B------:R-:W0:Y:S01]  /*13ae0*/  F2F.F32.F64 R3, R16 ;  /* 0x0000001000037310 */ /* 0x000e220000301000 */
[----:B------:R-:W-:Y:S01]  /*13af0*/  DSETP.GEU.AND P0, PT, |R16|, UR4, PT ;  /* 0x0000000410007e2a */ /* 0x000fe2000bf0e200 */
[----:B------:R-:W-:Y:S01]  /*13b00*/  BSSY.RECONVERGENT B0, `(.L_x_4641) ;  /* 0x0000014000007945 */ /* 0x000fe20003800200 */
[----:B------:R-:W-:-:S12]  /*13b10*/  MOV R6, 0x80 ;  /* 0x0000008000067802 */ /* 0x000fd80000000f00 */
        /* <DEDUP_REMOVED lines=15> */
.L_x_4643:
[----:B------:R-:W-:-:S04]  /*13c10*/  SHF.R.U32.HI R3, RZ, 0x18, R3 ;  /* 0x00000018ff037819 */ /* 0x000fc80000011603 */
[----:B------:R-:W-:-:S04]  /*13c20*/  LOP3.LUT R0, R0, 0x80, R3, 0xf8, !PT ;  /* 0x0000008000007812 */ /* 0x000fc800078ef803 */
[----:B------:R-:W-:-:S07]  /*13c30*/  PRMT R6, R0, 0x7610, R6 ;  /* 0x0000761000067816 */ /* 0x000fce0000000006 */
.L_x_4642:
[----:B------:R-:W-:Y:S05]  /*13c40*/  BSYNC.RECONVERGENT B0 ;  /* 0x0000000000007941 */ /* 0x000fea0003800200 */
.L_x_4641:
[----:B------:R0:W-:Y:S01]  /*13c50*/  STG.E.U8 desc[UR36][R12.64], R6 ;  /* 0x000000060c007986 */ /* 0x0001e2000c101124 */
[----:B------:R-:W-:Y:S05]  /*13c60*/  BRA `(.L_x_4630) ;  /* 0x00000008004c7947 */ /* 0x000fea0003800000 */
.L_x_4639:
        /* <DEDUP_REMOVED lines=21> */
.L_x_4646:
[----:B------:R-:W-:-:S04]  /*13dc0*/  SHF.R.U32.HI R3, RZ, 0x18, R3 ;  /* 0x00000018ff037819 */ /* 0x000fc80000011603 */
[----:B------:R-:W-:-:S04]  /*13dd0*/  LOP3.LUT R0, R0, 0x80, R3, 0xf8, !PT ;  /* 0x0000008000007812 */ /* 0x000fc800078ef803 */
[----:B------:R-:W-:-:S07]  /*13de0*/  PRMT R6, R0, 0x7610, R6 ;  /* 0x0000761000067816 */ /* 0x000fce0000000006 */
.L_x_4645:
[----:B------:R-:W-:Y:S05]  /*13df0*/  BSYNC.RECONVERGENT B0 ;  /* 0x0000000000007941 */ /* 0x000fea0003800200 */
.L_x_4644:
[----:B------:R0:W-:Y:S01]  /*13e00*/  STG.E.U8 desc[UR36][R12.64], R6 ;  /* 0x000000060c007986 */ /* 0x0001e2000c101124 */
[----:B------:R-:W-:Y:S05]  /*13e10*/  BRA `(.L_x_4630) ;  /* 0x0000000400e07947 */ /* 0x000fea0003800000 */
.L_x_4638:
        /* <DEDUP_REMOVED lines=26> */
.L_x_4648:
[----:B------:R-:W0:Y:S02]  /*13fc0*/  F2I.U64.F64.TRUNC R16, R16 ;  /* 0x0000001000107311 */ /* 0x000e24000030d800 */
[----:B0-----:R0:W-:Y:S01]  /*13fd0*/  STG.E.64 desc[UR36][R12.64], R16 ;  /* 0x000000100c007986 */ /* 0x0011e2000c101b24 */
[----:B------:R-:W-:Y:S05]  /*13fe0*/  BRA `(.L_x_4630) ;  /* 0x00000004006c7947 */ /* 0x000fea0003800000 */
.L_x_4647:
[----:B------:R-:W0:Y:S02]  /*13ff0*/  F2I.U32.F64.TRUNC R17, R16 ;  /* 0x0000001000117311 */ /* 0x000e24000030d000 */
[----:B0-----:R0:W-:Y:S01]  /*14000*/  STG.E desc[UR36][R12.64], R17 ;  /* 0x000000110c007986 */ /* 0x0011e2000c101924 */
[----:B------:R-:W-:Y:S05]  /*14010*/  BRA `(.L_x_4630) ;  /* 0x0000000400607947 */ /* 0x000fea0003800000 */
.L_x_4637:
        /* <DEDUP_REMOVED lines=10> */
.L_x_4650:
[----:B------:R-:W-:-:S05]  /*140c0*/  CS2R R18, SRZ ;  /* 0x0000000000127805 */ /* 0x000fca000001ff00 */
[----:B------:R3:W-:Y:S01]  /*140d0*/  STG.E.128 desc[UR36][R12.64], R16 ;  /* 0x000000100c007986 */ /* 0x0007e2000c101d24 */
[----:B------:R-:W-:Y:S05]  /*140e0*/  BRA `(.L_x_4630) ;  /* 0x00000004002c7947 */ /* 0x000fea0003800000 */
.L_x_4649:
[----:B------:R-:W-:-:S09]  /*140f0*/  UISETP.NE.AND UP0, UPT, UR4, 0xf, UPT ;  /* 0x0000000f0400788c */ /* 0x000fd2000bf05270 */
[----:B------:R-:W-:Y:S05]  /*14100*/  BRA.U !UP0, `(.L_x_4651) ;  /* 0x0000000508087547 */ /* 0x000fea000b800000 */
[----:B------:R-:W-:-:S09]  /*14110*/  UISETP.NE.AND UP0, UPT, UR4, 0x17, UPT ;  /* 0x000000170400788c */ /* 0x000fd2000bf05270 */
[----:B------:R-:W-:Y:S05]  /*14120*/  BRA.U !UP0, `(.L_x_4652) ;  /* 0x0000000108a07547 */ /* 0x000fea000b800000 */
[----:B------:R-:W-:-:S09]  /*14130*/  UISETP.NE.AND UP0, UPT, UR4, 0x18, UPT ;  /* 0x000000180400788c */ /* 0x000fd2000bf05270 */
[----:B------:R-:W-:Y:S05]  /*14140*/  BRA.U !UP0, `(.L_x_4653) ;  /* 0x0000000108447547 */ /* 0x000fea000b800000 */
.L_x_4629:
[----:B------:R-:W-:Y:S01]  /*14150*/  MOV R0, 0x0 ;  /* 0x0000000000007802 */ /* 0x000fe20000000f00 */
[----:B------:R-:W0:Y:S01]  /*14160*/  LDCU.64 UR4, c[0x4][0x128] ;  /* 0x01002500ff0477ac */ /* 0x000e220008000a00 */
[----:B------:R-:W-:Y:S02]  /*14170*/  HFMA2 R8, -RZ, RZ, 0, 6.020069122314453125e-06 ;  /* 0x00000065ff087431 */ /* 0x000fe400000001ff */
[----:B------:R-:W-:Y:S01]  /*14180*/  IMAD.MOV.U32 R12, RZ, RZ, 0x1 ;  /* 0x00000001ff0c7424 */ /* 0x000fe200078e00ff */
[----:B------:R1:W2:Y:S01]  /*14190*/  LDC.64 R2, c[0x4][R0] ;  /* 0x0100000000027b82 */ /* 0x0002a20000000a00 */
[----:B------:R-:W3:Y:S01]  /*141a0*/  LDCU.64 UR6, c[0x4][0x130] ;  /* 0x01002600ff0677ac */ /* 0x000ee20008000a00 */
[----:B------:R-:W-:Y:S01]  /*141b0*/  MOV R13, RZ ;  /* 0x000000ff000d7202 */ /* 0x000fe20000000f00 */
[----:B------:R-:W4:Y:S01]  /*141c0*/  LDCU.64 UR8, c[0x4][0x10] ;  /* 0x01000200ff0877ac */ /* 0x000f220008000a00 */
[----:B0-----:R-:W-:Y:S01]  /*141d0*/  MOV R4, UR4 ;  /* 0x0000000400047c02 */ /* 0x001fe20008000f00 */
[----:B------:R-:W-:Y:S01]  /*141e0*/  IMAD.U32 R5, RZ, RZ, UR5 ;  /* 0x00000005ff057e24 */ /* 0x000fe2000f8e00ff */
[----:B---3--:R-:W-:Y:S01]  /*141f0*/  MOV R6, UR6 ;  /* 0x0000000600067c02 */ /* 0x008fe20008000f00 */
[----:B------:R-:W-:Y:S01]  /*14200*/  IMAD.U32 R7, RZ, RZ, UR7 ;  /* 0x00000007ff077e24 */ /* 0x000fe2000f8e00ff */
[----:B----4-:R-:W-:Y:S01]  /*14210*/  MOV R10, UR8 ;  /* 0x00000008000a7c02 */ /* 0x010fe20008000f00 */
[----:B-1----:R-:W-:-:S07]  /*14220*/  IMAD.U32 R11, RZ, RZ, UR9 ;  /* 0x00000009ff0b7e24 */ /* 0x002fce000f8e00ff */
[----:B------:R-:W-:-:S07]  /*14230*/  LEPC R20, `(.L_x_4654) ;  /* 0x000000001014794e */ /* 0x000fce0000000000 */
[----:B--2---:R-:W-:Y:S05]  /*14240*/  CALL.ABS.NOINC R2 ;  /* 0x0000000002007343 */ /* 0x004fea0003c00000 */
.L_x_4654:
[----:B------:R-:W-:Y:S05]  /*14250*/  BRA `(.L_x_4630) ;  /* 0x0000000000d07947 */ /* 0x000fea0003800000 */
.L_x_4653:
        /* <DEDUP_REMOVED lines=17> */
.L_x_4656:
[----:B------:R-:W-:Y:S05]  /*14370*/  BSYNC.RECONVERGENT B0 ;  /* 0x0000000000007941 */ /* 0x000fea0003800200 */
.L_x_4655:
[----:B------:R-:W-:-:S05]  /*14380*/  LOP3.LUT R3, R0, 0x80, R3, 0xf8, !PT ;  /* 0x0000008000037812 */ /* 0x000fca00078ef803 */
[----:B------:R0:W-:Y:S01]  /*14390*/  STG.E.U8 desc[UR36][R12.64], R3 ;  /* 0x000000030c007986 */ /* 0x0001e2000c101124 */
[----:B------:R-:W-:Y:S05]  /*143a0*/  BRA `(.L_x_4630) ;  /* 0x00000000007c7947 */ /* 0x000fea0003800000 */
.L_x_4652:
        /* <DEDUP_REMOVED lines=16> */
.L_x_4658:
[----:B------:R-:W-:Y:S02]  /*144b0*/  ISETP.GT.U32.AND P0, PT, R2, 0x7f800000, PT ;  /* 0x7f8000000200780c */ /* 0x000fe40003f04070 */
[----:B------:R-:W-:-:S04]  /*144c0*/  MOV R0, 0x7f ;  /* 0x0000007f00007802 */ /* 0x000fc80000000f00 */
[----:B------:R-:W-:-:S07]  /*144d0*/  SEL R0, R0, 0x7c, P0 ;  /* 0x0000007c00007807 */ /* 0x000fce0000000000 */
.L_x_4659:
[----:B------:R-:W-:Y:S05]  /*144e0*/  BSYNC.RECONVERGENT B0 ;  /* 0x0000000000007941 */ /* 0x000fea0003800200 */
.L_x_4657:
[----:B------:R-:W-:-:S04]  /*144f0*/  SHF.R.U32.HI R3, RZ, 0x18, R3 ;  /* 0x00000018ff037819 */ /* 0x000fc80000011603 */
[----:B------:R-:W-:-:S05]  /*14500*/  LOP3.LUT R3, R0, 0x80, R3, 0xf8, !PT ;  /* 0x0000008000037812 */ /* 0x000fca00078ef803 */
[----:B------:R1:W-:Y:S01]  /*14510*/  STG.E.U8 desc[UR36][R12.64], R3 ;  /* 0x000000030c007986 */ /* 0x0003e2000c101124 */
[----:B------:R-:W-:Y:S05]  /*14520*/  BRA `(.L_x_4630) ;  /* 0x00000000001c7947 */ /* 0x000fea0003800000 */
.L_x_4651:
[----:B------:R-:W-:Y:S01]  /*14530*/  UMOV UR4, 0xf0000000 ;  /* 0xf000000000047882 */ /* 0x000fe20000000000 */
[----:B------:R-:W-:Y:S01]  /*14540*/  UMOV UR5, 0x380fffff ;  /* 0x380fffff00057882 */ /* 0x000fe20000000000 */
[----:B------:R-:W0:Y:S01]  /*14550*/  F2F.F32.F64 R0, R16 ;  /* 0x0000001000007310 */ /* 0x000e220000301000 */
[----:B------:R-:W-:-:S14]  /*14560*/  DSETP.GEU.AND P0, PT, |R16|, UR4, PT ;  /* 0x0000000410007e2a */ /* 0x000fdc000bf0e200 */
[----:B0-----:R-:W-:-:S05]  /*14570*/  @!P0 FMUL R0, R0, 1.175494350822287508e-38 ;  /* 0x0080000000008820 */ /* 0x001fca0000400000 */
[----:B------:R-:W-:-:S05]  /*14580*/  F2FP.BF16.F32.PACK_AB R0, RZ, R0 ;  /* 0x00000000ff00723e */ /* 0x000fca00000010ff */
[----:B------:R2:W-:Y:S02]  /*14590*/  STG.E.U16 desc[UR36][R12.64], R0 ;  /* 0x000000000c007986 */ /* 0x0005e4000c101524 */
.L_x_4630:
[----:B------:R-:W-:-:S07]  /*145a0*/  VIADD R25, R25, 0x80 ;  /* 0x0000008019197836 */ /* 0x000fce0000000000 */
.L_x_4507:
[----:B------:R-:W-:Y:S05]  /*145b0*/  BSYNC.RECONVERGENT B6 ;  /* 0x0000000000067941 */ /* 0x000fea0003800200 */
.L_x_4506:
[----:B------:R-:W5:Y:S02]  /*145c0*/  LDCU UR4, c[0x0][0x380] ;  /* 0x00007000ff0477ac */ /* 0x000f640008000800 */
[----:B-----5:R-:W-:-:S13]  /*145d0*/  ISETP.GE.AND P0, PT, R25, UR4, PT ;  /* 0x0000000419007c0c */ /* 0x020fda000bf06270 */
[----:B------:R-:W-:Y:S05]  /*145e0*/  @P0 EXIT ;  /* 0x000000000000094d */ /* 0x000fea0003800000 */
[----:B------:R-:W5:Y:S01]  /*145f0*/  LDCU UR4, c[0x0][0x388] ;  /* 0x00007100ff0477ac */ /* 0x000f620008000800 */
[----:B0-23--:R-:W-:Y:S01]  /*14600*/  HFMA2 R16, -RZ, RZ, 0, 0 ;  /* 0x00000000ff107431 */ /* 0x00dfe200000001ff */
[----:B------:R-:W-:Y:S02]  /*14610*/  MOV R2, RZ ;  /* 0x000000ff00027202 */ /* 0x000fe40000000f00 */
[----:B------:R-:W-:Y:S01]  /*14620*/  CS2R R18, SRZ ;  /* 0x0000000000127805 */ /* 0x000fe2000001ff00 */
[----:B-1----:R-:W-:Y:S01]  /*14630*/  IMAD.MOV.U32 R0, RZ, RZ, RZ ;  /* 0x000000ffff007224 */ /* 0x002fe200078e00ff */
        /* <DEDUP_REMOVED lines=27> */
[----:B----4-:R-:W-:-:S05]  /*147f0*/  IADD3 R3, PT, PT, -R7, RZ, RZ ;  /* 0x000000ff07037210 */ /* 0x010fca0007ffe1ff */
        /* <DEDUP_REMOVED lines=384> */
[----:B0-----:R-:W-:-:S07]  /*16000*/  IMAD R2, R7, UR4, R2 ;  /* 0x0000000407027c24 */ /* 0x001fce000f8e0202 */
.L_x_4660:
[----:B------:R-:W0:Y:S01]  /*16010*/  LDCU.128 UR8, c[0x0][0x6b0] ;  /* 0x0000d600ff0877ac */ /* 0x000e220008000c00 */
[----:B------:R-:W-:Y:S01]  /*16020*/  BSSY.RECONVERGENT B6, `(.L_x_4661) ;  /* 0x00000ef000067945 */ /* 0x000fe20003800200 */
[----:B------:R-:W-:-:S04]  /*16030*/  UPRMT UR4, UR41, 0x9910, URZ ;  /* 0x0000991029047896 */ /* 0x000fc800080000ff */
[----:B------:R-:W-:Y:S01]  /*16040*/  UISETP.GT.AND UP0, UPT, UR4, 0x9, UPT ;  /* 0x000000090400788c */ /* 0x000fe2000bf04270 */
[----:B0-----:R-:W-:Y:S02]  /*16050*/  IADD3 R16, P0, PT, R16, UR8, RZ ;  /* 0x0000000810107c10 */ /* 0x001fe4000ff1e0ff */
[----:B------:R-:W-:-:S03]  /*16060*/  IADD3 R4, P1, PT, R0, UR10, RZ ;  /* 0x0000000a00047c10 */ /* 0x000fc6000ff3e0ff */
[----:B----4-:R-:W-:Y:S01]  /*16070*/  IMAD.X R17, RZ, RZ, UR9, P0 ;  /* 0x00000009ff117e24 */ /* 0x010fe200080e06ff */
        /* <DEDUP_REMOVED lines=13> */
.L_x_4665:
[----:B------:R-:W2:Y:S02]  /*16150*/  LDG.E.U8 R4, desc[UR36][R4.64] ;  /* 0x0000002404047981 */ /* 0x000ea4000c1e1100 */
[----:B--2---:R2:W3:Y:S01]  /*16160*/  I2F.F64.U16 R24, R4 ;  /* 0x0000000400187312 */ /* 0x0044e20000101800 */
[----:B------:R-:W-:Y:S05]  /*16170*/  BRA `(.L_x_4667) ;  /* 0x0000000c00647947 */ /* 0x000fea0003800000 */
.L_x_4664:
        /* <DEDUP_REMOVED lines=9> */
.L_x_4669:
[----:B------:R-:W2:Y:S02]  /*16210*/  LDG.E R4, desc[UR36][R4.64] ;  /* 0x0000002404047981 */ /* 0x000ea4000c1e1900 */
[----:B--2---:R0:W1:Y:S01]  /*16220*/  I2F.F64 R24, R4 ;  /* 0x0000000400187312 */ /* 0x0040620000201c00 */
[----:B------:R-:W-:Y:S05]  /*16230*/  BRA `(.L_x_4667) ;  /* 0x0000000c00347947 */ /* 0x000fea0003800000 */
.L_x_4668:
[----:B------:R-:W2:Y:S02]  /*16240*/  LDG.E.U16 R4, desc[UR36][R4.64] ;  /* 0x0000002404047981 */ /* 0x000ea4000c1e1500 */
[----:B--2---:R4:W0:Y:S01]  /*16250*/  I2F.F64.S16 R24, R4 ;  /* 0x0000000400187312 */ /* 0x0048220000101c00 */
[----:B------:R-:W-:Y:S05]  /*16260*/  BRA `(.L_x_4667) ;  /* 0x0000000c00287947 */ /* 0x000fea0003800000 */
.L_x_4663:
        /* <DEDUP_REMOVED lines=10> */
.L_x_4671:
[----:B------:R-:W2:Y:S02]  /*16310*/  LDG.E.U16 R0, desc[UR36][R4.64] ;  /* 0x0000002404007981 */ /* 0x000ea4000c1e1500 */
[----:B--2---:R-:W-:-:S05]  /*16320*/  HADD2.F32 R0, -RZ, R0.H0_H0 ;  /* 0x20000000ff007230 */ /* 0x004fca0000004100 */
[----:B------:R-:W-:-:S04]  /*16330*/  FMUL.FTZ R0, R0, 1 ;  /* 0x3f80000000007820 */ /* 0x000fc80000410000 */
[----:B------:R0:W1:Y:S01]  /*16340*/  F2F.F64.F32 R24, R0 ;  /* 0x0000000000187310 */ /* 0x0000620000201800 */
[----:B------:R-:W-:Y:S05]  /*16350*/  BRA `(.L_x_4667) ;  /* 0x0000000800ec7947 */ /* 0x000fea0003800000 */
.L_x_4670:
        /* <DEDUP_REMOVED lines=10> */
.L_x_4673:
[----:B------:R-:W2:Y:S02]  /*16400*/  LDG.E.U16 R4, desc[UR36][R4.64] ;  /* 0x0000002404047981 */ /* 0x000ea4000c1e1500 */
[----:B--2---:R-:W-:-:S05]  /*16410*/  HADD2.F32 R0, -RZ, R4.H0_H0 ;  /* 0x20000004ff007230 */ /* 0x004fca0000004100 */
[----:B------:R-:W-:-:S04]  /*16420*/  FMUL.FTZ R0, R0, 1 ;  /* 0x3f80000000007820 */ /* 0x000fc80000410000 */
[----:B------:R0:W1:Y:S01]  /*16430*/  F2F.F64.F32 R24, R0 ;  /* 0x0000000000187310 */ /* 0x0000620000201800 */
[----:B------:R-:W-:Y:S05]  /*16440*/  BRA `(.L_x_4667) ;  /* 0x0000000800b07947 */ /* 0x000fea0003800000 */
.L_x_4672:
[----:B------:R0:W5:Y:S01]  /*16450*/  LDG.E.64 R24, desc[UR36][R4.64] ;  /* 0x0000002404187981 */ /* 0x000162000c1e1b00 */
[----:B------:R-:W-:Y:S05]  /*16460*/  BRA `(.L_x_4667) ;  /* 0x0000000800a87947 */ /* 0x000fea0003800000 */
.L_x_4662:
        /* <DEDUP_REMOVED lines=13> */
.L_x_4676:
[----:B------:R0:W5:Y:S01]  /*16540*/  LDG.E.64 R24, desc[UR36][R4.64] ;  /* 0x0000002404187981 */ /* 0x000162000c1e1b00 */
[----:B------:R-:W-:Y:S05]  /*16550*/  BRA `(.L_x_4667) ;  /* 0x00000008006c7947 */ /* 0x000fea0003800000 */
.L_x_4675:
        /* <DEDUP_REMOVED lines=12> */
[----:B0-----:R-:W-:-:S04]  /*16620*/  IADD3 R6, PT, PT, -R6, RZ, RZ ;  /* 0x000000ff06067210 */ /* 0x001fc80007ffe1ff */
[----:B------:R-:W-:-:S05]  /*16630*/  VIADDMNMX.U32 R6, R6, R7, 0x4, !PT ;  /* 0x0000000406067446 */ /* 0x000fca0007800007 */
[----:B------:R-:W-:-:S05]  /*16640*/  VIADD R6, R6, 0xfffffffc ;  /* 0xfffffffc06067836 */ /* 0x000fca0000000000 */
[C---:B------:R-:W-:Y:S02]  /*16650*/  SHF.L.U32 R7, R3.reuse, R6, RZ ;  /* 0x0000000603077219 */ /* 0x040fe400000006ff */
[----:B------:R-:W-:Y:S01]  /*16660*/  SHF.L.U32 R8, R6, 0x17, RZ ;  /* 0x0000001706087819 */ /* 0x000fe200000006ff */
        /* <DEDUP_REMOVED lines=10> */
.L_x_4678:
[----:B------:R-:W2:Y:S02]  /*16710*/  LDG.E.U8 R4, desc[UR36][R4.64] ;  /* 0x0000002404047981 */ /* 0x000ea4000c1e1100 */
[C---:B--2---:R-:W-:Y:S01]  /*16720*/  IMAD.SHL.U32 R0, R4.reuse, 0x2000000, RZ ;  /* 0x0200000004007824 */ /* 0x044fe200078e00ff */
        /* <DEDUP_REMOVED lines=13> */
.L_x_4677:
[----:B------:R-:W2:Y:S02]  /*16800*/  LDG.E.U16 R0, desc[UR36][R4.64] ;  /* 0x0000002404007981 */ /* 0x000ea4000c1e1500 */
[----:B--2---:R-:W-:-:S05]  /*16810*/  SHF.L.U32 R0, R0, 0x10, RZ ;  /* 0x0000001000007819 */ /* 0x004fca00000006ff */
[----:B------:R-:W-:-:S04]  /*16820*/  FMUL.FTZ R0, R0, 1 ;  /* 0x3f80000000007820 */ /* 0x000fc80000410000 */
[----:B------:R0:W1:Y:S01]  /*16830*/  F2F.F64.F32 R24, R0 ;  /* 0x0000000000187310 */ /* 0x0000620000201800 */
[----:B------:R-:W-:Y:S05]  /*16840*/  BRA `(.L_x_4667) ;  /* 0x0000000400b07947 */ /* 0x000fea0003800000 */
.L_x_4674:
        /* <DEDUP_REMOVED lines=11> */
.L_x_4681:
        /* <DEDUP_REMOVED lines=21> */
.L_x_4683:
[----:B------:R-:W-:Y:S05]  /*16a50*/  BSYNC.RECONVERGENT B0 ;  /* 0x0000000000007941 */ /* 0x000fea0003800200 */
.L_x_4682:
[----:B------:R-:W-:Y:S01]  /*16a60*/  IMAD.SHL.U32 R0, R0, 0x100000, RZ ;  /* 0x0010000000007824 */ /* 0x000fe200078e00ff */
[----:B------:R-:W-:-:S04]  /*16a70*/  LEA R3, R3, 0x3b800000, 0x17 ;  /* 0x3b80000003037811 */ /* 0x000fc800078eb8ff */
[----:B------:R-:W-:-:S05]  /*16a80*/  LOP3.LUT R0, R3, R0, R7, 0xfe, !PT ;  /* 0x0000000003007212 */ /* 0x000fca00078efe07 */
[----:B------:R-:W-:-:S04]  /*16a90*/  FMUL.FTZ R0, R0, 1 ;  /* 0x3f80000000007820 */ /* 0x000fc80000410000 */
[----:B------:R0:W1:Y:S01]  /*16aa0*/  F2F.F64.F32 R24, R0 ;  /* 0x0000000000187310 */ /* 0x0000620000201800 */
[----:B------:R-:W-:Y:S05]  /*16ab0*/  BRA `(.L_x_4667) ;  /* 0x0000000400147947 */ /* 0x000fea0003800000 */
.L_x_4680:
        /* <DEDUP_REMOVED lines=21> */
.L_x_4685:
[----:B------:R-:W-:Y:S05]  /*16c10*/  BSYNC.RECONVERGENT B0 ;  /* 0x0000000000007941 */ /* 0x000fea0003800200 */
.L_x_4684:
[----:B------:R-:W-:Y:S02]  /*16c20*/  SHF.L.U32 R0, R0, 0x15, RZ ;  /* 0x0000001500007819 */ /* 0x000fe400000006ff */
[----:B------:R-:W-:-:S04]  /*16c30*/  LEA R3, R3, 0x37800000, 0x17 ;  /* 0x3780000003037811 */ /* 0x000fc800078eb8ff */
[----:B------:R-:W-:-:S05]  /*16c40*/  LOP3.LUT R0, R3, R0, R7, 0xfe, !PT ;  /* 0x0000000003007212 */ /* 0x000fca00078efe07 */
[----:B------:R-:W-:-:S04]  /*16c50*/  FMUL.FTZ R0, R0, 1 ;  /* 0x3f80000000007820 */ /* 0x000fc80000410000 */
[----:B------:R0:W1:Y:S01]  /*16c60*/  F2F.F64.F32 R24, R0 ;  /* 0x0000000000187310 */ /* 0x0000620000201800 */
[----:B------:R-:W-:Y:S05]  /*16c70*/  BRA `(.L_x_4667) ;  /* 0x0000000000a47947 */ /* 0x000fea0003800000 */
.L_x_4679:
        /* <DEDUP_REMOVED lines=18> */
.L_x_4666:
        /* <DEDUP_REMOVED lines=9> */
[----:B------:R-:W-:Y:S01]  /*16e30*/  IMAD.U32 R5, RZ, RZ, UR5 ;  /* 0x00000005ff057e24 */ /* 0x000fe2000f8e00ff */
[----:B-1----:R-:W-:Y:S01]  /*16e40*/  MOV R6, UR6 ;  /* 0x0000000600067c02 */ /* 0x002fe20008000f00 */
[----:B------:R-:W-:Y:S01]  /*16e50*/  IMAD.U32 R7, RZ, RZ, UR7 ;  /* 0x00000007ff077e24 */ /* 0x000fe2000f8e00ff */
[----:B---3--:R-:W-:Y:S01]  /*16e60*/  MOV R10, UR8 ;  /* 0x00000008000a7c02 */ /* 0x008fe20008000f00 */
[----:B------:R-:W-:-:S07]  /*16e70*/  IMAD.U32 R11, RZ, RZ, UR9 ;  /* 0x00000009ff0b7e24 */ /* 0x000fce000f8e00ff */
[----:B------:R-:W-:-:S07]  /*16e80*/  LEPC R20, `(.L_x_4688) ;  /* 0x000000001014794e */ /* 0x000fce0000000000 */
[----:B--2---:R-:W-:Y:S05]  /*16e90*/  CALL.ABS.NOINC R14 ;  /* 0x000000000e007343 */ /* 0x004fea0003c00000 */
.L_x_4688:
[----:B------:R-:W-:Y:S01]  /*16ea0*/  CS2R R24, SRZ ;  /* 0x0000000000187805 */ /* 0x000fe2000001ff00 */
[----:B------:R-:W-:Y:S06]  /*16eb0*/  BRA `(.L_x_4667) ;  /* 0x0000000000147947 */ /* 0x000fec0003800000 */
.L_x_4687:
[----:B------:R-:W2:Y:S02]  /*16ec0*/  LDG.E.64 R24, desc[UR36][R4.64] ;  /* 0x0000002404187981 */ /* 0x000ea4000c1e1b00 */
[----:B--2---:R-:W0:Y:S01]  /*16ed0*/  I2F.F64.U64 R24, R24 ;  /* 0x0000001800187312 */ /* 0x004e220000301800 */
[----:B------:R-:W-:Y:S05]  /*16ee0*/  BRA `(.L_x_4667) ;  /* 0x0000000000087947 */ /* 0x000fea0003800000 */
.L_x_4686:
[----:B------:R-:W2:Y:S02]  /*16ef0*/  LDG.E R4, desc[UR36][R4.64] ;  /* 0x0000002404047981 */ /* 0x000ea4000c1e1900 */
[----:B--2---:R0:W1:Y:S02]  /*16f00*/  I2F.F64.U32 R24, R4 ;  /* 0x0000000400187312 */ /* 0x0040640000201800 */
.L_x_4667:
[----:B------:R-:W-:Y:S05]  /*16f10*/  BSYNC.RECONVERGENT B6 ;  /* 0x0000000000067941 */ /* 0x000fea0003800200 */
.L_x_4661:
        /* <DEDUP_REMOVED lines=18> */
.L_x_4693:
[----:B------:R-:W2:Y:S02]  /*17040*/  LDG.E.U8 R4, desc[UR36][R4.64] ;  /* 0x0000002404047981 */ /* 0x000ea4000c1e1100 */
[----:B--2---:R0:W2:Y:S01]  /*17050*/  I2F.F64.U16 R22, R4 ;  /* 0x0000000400167312 */ /* 0x0040a20000101800 */
[----:B------:R-:W-:Y:S05]  /*17060*/  BRA `(.L_x_4695) ;  /* 0x0000000c00647947 */ /* 0x000fea0003800000 */
.L_x_4692:
        /* <DEDUP_REMOVED lines=9> */
.L_x_4697:
[----:B------:R-:W2:Y:S02]  /*17100*/  LDG.E R4, desc[UR36][R4.64] ;  /* 0x0000002404047981 */ /* 0x000ea4000c1e1900 */
[----:B--2---:R0:W2:Y:S01]  /*17110*/  I2F.F64 R22, R4 ;  /* 0x0000000400167312 */ /* 0x0040a20000201c00 */
[----:B------:R-:W-:Y:S05]  /*17120*/  BRA `(.L_x_4695) ;  /* 0x0000000c00347947 */ /* 0x000fea0003800000 */
.L_x_4696:
[----:B------:R-:W2:Y:S02]  /*17130*/  LDG.E.U16 R4, desc[UR36][R4.64] ;  /* 0x0000002404047981 */ /* 0x000ea4000c1e1500 */
[----:B--2---:R0:W2:Y:S01]  /*17140*/  I2F.F64.S16 R22, R4 ;  /* 0x0000000400167312 */ /* 0x0040a20000101c00 */
[----:B------:R-:W-:Y:S05]  /*17150*/  BRA `(.L_x_4695) ;  /* 0x0000000c00287947 */ /* 0x000fea0003800000 */
.L_x_4691:
        /* <DEDUP_REMOVED lines=10> */
.L_x_4699:
[----:B------:R-:W2:Y:S02]  /*17200*/  LDG.E.U16 R0, desc[UR36][R4.64] ;  /* 0x0000002404007981 */ /* 0x000ea4000c1e1500 */
[----:B--2---:R-:W-:-:S05]  /*17210*/  HADD2.F32 R0, -RZ, R0.H0_H0 ;  /* 0x20000000ff007230 */ /* 0x004fca0000004100 */
[----:B------:R-:W-:-:S04]  /*17220*/  FMUL.FTZ R0, R0, 1 ;  /* 0x3f80000000007820 */ /* 0x000fc80000410000 */
[----:B------:R0:W2:Y:S01]  /*17230*/  F2F.F64.F32 R22, R0 ;  /* 0x0000000000167310 */ /* 0x0000a20000201800 */
[----:B------:R-:W-:Y:S05]  /*17240*/  BRA `(.L_x_4695) ;  /* 0x0000000800ec7947 */ /* 0x000fea0003800000 */
.L_x_4698:
        /* <DEDUP_REMOVED lines=10> */
.L_x_4701:
[----:B------:R-:W2:Y:S02]  /*172f0*/  LDG.E.U16 R4, desc[UR36][R4.64] ;  /* 0x0000002404047981 */ /* 0x000ea4000c1e1500 */
[----:B--2---:R-:W-:-:S05]  /*17300*/  HADD2.F32 R0, -RZ, R4.H0_H0 ;  /* 0x20000004ff007230 */ /* 0x004fca0000004100 */
[----:B------:R-:W-:-:S04]  /*17310*/  FMUL.FTZ R0, R0, 1 ;  /* 0x3f80000000007820 */ /* 0x000fc80000410000 */
[----:B------:R0:W2:Y:S01]  /*17320*/  F2F.F64.F32 R22, R0 ;  /* 0x0000000000167310 */ /* 0x0000a20000201800 */
[----:B------:R-:W-:Y:S05]  /*17330*/  BRA `(.L_x_4695) ;  /* 0x0000000800b07947 */ /* 0x000fea0003800000 */
.L_x_4700:
[----:B------:R0:W5:Y:S01]  /*17340*/  LDG.E.64 R22, desc[UR36][R4.64] ;  /* 0x0000002404167981 */ /* 0x000162000c1e1b00 */
[----:B------:R-:W-:Y:S05]  /*17350*/  BRA `(.L_x_4695) ;  /* 0x0000000800a87947 */ /* 0x000fea0003800000 */
.L_x_4690:
        /* <DEDUP_REMOVED lines=13> */
.L_x_4704:
[----:B------:R0:W5:Y:S01]  /*17430*/  LDG.E.64 R22, desc[UR36][R4.64] ;  /* 0x0000002404167981 */ /* 0x000162000c1e1b00 */
[----:B------:R-:W-:Y:S05]  /*17440*/  BRA `(.L_x_4695) ;  /* 0x00000008006c7947 */ /* 0x000fea0003800000 */
.L_x_4703:
        /* <DEDUP_REMOVED lines=27> */
.L_x_4706:
        /* <DEDUP_REMOVED lines=15> */
.L_x_4705:
[----:B------:R-:W2:Y:S02]  /*176f0*/  LDG.E.U16 R0, desc[UR36][R4.64] ;  /* 0x0000002404007981 */ /* 0x000ea4000c1e1500 */
[----:B--2---:R-:W-:-:S04]  /*17700*/  IMAD.U32 R0, R0, 0x10000, RZ ;  /* 0x0001000000007824 */ /* 0x004fc800078e00ff */
[----:B------:R-:W-:-:S04]  /*17710*/  FMUL.FTZ R0, R0, 1 ;  /* 0x3f80000000007820 */ /* 0x000fc80000410000 */
[----:B------:R2:W4:Y:S01]  /*17720*/  F2F.F64.F32 R22, R0 ;  /* 0x0000000000167310 */ /* 0x0005220000201800 */
[----:B------:R-:W-:Y:S05]  /*17730*/  BRA `(.L_x_4695) ;  /* 0x0000000400b07947 */ /* 0x000fea0003800000 */
.L_x_4702:
        /* <DEDUP_REMOVED lines=11> */
.L_x_4709:
        /* <DEDUP_REMOVED lines=21> */
.L_x_4711:
[----:B------:R-:W-:Y:S05]  /*17940*/  BSYNC.RECONVERGENT B0 ;  /* 0x0000000000007941 */ /* 0x000fea0003800200 */
.L_x_4710:
[----:B------:R-:W-:Y:S02]  /*17950*/  SHF.L.U32 R0, R0, 0x14, RZ ;  /* 0x0000001400007819 */ /* 0x000fe400000006ff */
[----:B------:R-:W-:-:S04]  /*17960*/  LEA R3, R3, 0x3b800000, 0x17 ;  /* 0x3b80000003037811 */ /* 0x000fc800078eb8ff */
[----:B------:R-:W-:-:S05]  /*17970*/  LOP3.LUT R0, R3, R0, R7, 0xfe, !PT ;  /* 0x0000000003007212 */ /* 0x000fca00078efe07 */
[----:B------:R-:W-:-:S04]  /*17980*/  FMUL.FTZ R0, R0, 1 ;  /* 0x3f80000000007820 */ /* 0x000fc80000410000 */
[----:B------:R0:W2:Y:S01]  /*17990*/  F2F.F64.F32 R22, R0 ;  /* 0x0000000000167310 */ /* 0x0000a20000201800 */
[----:B------:R-:W-:Y:S05]  /*179a0*/  BRA `(.L_x_4695) ;  /* 0x0000000400147947 */ /* 0x000fea0003800000 */
.L_x_4708:
        /* <DEDUP_REMOVED lines=21> */
.L_x_4713:
[----:B------:R-:W-:Y:S05]  /*17b00*/  BSYNC.RECONVERGENT B0 ;  /* 0x0000000000007941 */ /* 0x000fea0003800200 */
.L_x_4712:
[----:B------:R-:W-:Y:S01]  /*17b10*/  IMAD.SHL.U32 R0, R0, 0x200000, RZ ;  /* 0x0020000000007824 */ /* 0x000fe200078e00ff */
[----:B------:R-:W-:-:S04]  /*17b20*/  LEA R3, R3, 0x37800000, 0x17 ;  /* 0x3780000003037811 */ /* 0x000fc800078eb8ff */
[----:B------:R-:W-:-:S05]  /*17b30*/  LOP3.LUT R0, R3, R0, R7, 0xfe, !PT ;  /* 0x0000000003007212 */ /* 0x000fca00078efe07 */
[----:B------:R-:W-:-:S04]  /*17b40*/  FMUL.FTZ R0, R0, 1 ;  /* 0x3f80000000007820 */ /* 0x000fc80000410000 */
[----:B------:R0:W2:Y:S01]  /*17b50*/  F2F.F64.F32 R22, R0 ;  /* 0x0000000000167310 */ /* 0x0000a20000201800 */
[----:B------:R-:W-:Y:S05]  /*17b60*/  BRA `(.L_x_4695) ;  /* 0x0000000000a47947 */ /* 0x000fea0003800000 */
.L_x_4707:
[----:B------:R-:W-:-:S09]  /*17b70*/  UISETP.NE.AND UP0, UPT, UR4, 0x1c, UPT ;  /* 0x0000001c0400788c */ /* 0x000fd2000bf05270 */
[----:B------:R-:W-:Y:S05]  /*17b80*/  BRA.U !UP0, `(.L_x_4714) ;  /* 0x0000000108947547 */ /* 0x000fea000b800000 */
[----:B------:R-:W-:-:S09]  /*17b90*/  UISETP.NE.AND UP0, UPT, UR4, 0x1d, UPT ;  /* 0x0000001d0400788c */ /* 0x000fd2000bf05270 */
[----:B------:R-:W-:Y:S05]  /*17ba0*/  BRA.U !UP0, `(.L_x_4715) ;  /* 0x0000000108807547 */ /* 0x000fea000b800000 */
[----:B------:R-:W-:-:S09]  /*17bb0*/  UISETP.NE.AND UP0, UPT, UR4, 0x2c, UPT ;  /* 0x0000002c0400788c */ /* 0x000fd2000bf05270 */
[----:B------:R-:W-:Y:S05]  /*17bc0*/  BRA.U UP0, `(.L_x_4694) ;  /* 0x0000000100307547 */ /* 0x000fea000b800000 */
[----:B------:R-:W2:Y:S01]  /*17bd0*/  LDG.E.U8 R0, desc[UR36][R4.64] ;  /* 0x0000002404007981 */ /* 0x000ea2000c1e1100 */
        /* <DEDUP_REMOVED lines=9> */
[----:B------:R0:W2:Y:S01]  /*17c70*/  @P0 F2F.F64.F32 R22, R0 ;  /* 0x0000000000160310 */ /* 0x0000a20000201800 */
[----:B------:R-:W-:Y:S05]  /*17c80*/  BRA `(.L_x_4695) ;  /* 0x00000000005c7947 */ /* 0x000fea0003800000 */
.L_x_4694:
[----:B------:R-:W-:Y:S01]  /*17c90*/  MOV R14, 0x0 ;  /* 0x00000000000e7802 */ /* 0x000fe20000000f00 */
[----:B------:R-:W0:Y:S01]  /*17ca0*/  LDCU.64 UR4, c[0x4][0x128] ;  /* 0x01002500ff0477ac */ /* 0x000e220008000a00 */
[----:B------:R-:W-:Y:S02]  /*17cb0*/  HFMA2 R12, -RZ, RZ, 0, 5.9604644775390625e-08 ;  /* 0x00000001ff0c7431 */ /* 0x000fe400000001ff */
[----:B------:R-:W-:Y:S01]  /*17cc0*/  IMAD.MOV.U32 R8, RZ, RZ, 0x4e ;  /* 0x0000004eff087424 */ /* 0x000fe200078e00ff */
[----:B------:R-:W2:Y:S01]  /*17cd0*/  LDCU.64 UR6, c[0x4][0x130] ;  /* 0x01002600ff0677ac */ /* 0x000ea20008000a00 */
[----:B------:R-:W4:Y:S01]  /*17ce0*/  LDC.64 R14, c[0x4][R14] ;  /* 0x010000000e0e7b82 */ /* 0x000f220000000a00 */
[----:B------:R-:W-:Y:S01]  /*17cf0*/  IMAD.MOV.U32 R13, RZ, RZ, RZ ;  /* 0x000000ffff0d7224 */ /* 0x000fe200078e00ff */
[----:B------:R-:W1:Y:S01]  /*17d00*/  LDCU.64 UR8, c[0x4][0x8] ;  /* 0x01000100ff0877ac */ /* 0x000e620008000a00 */
[----:B0-----:R-:W-:Y:S01]  /*17d10*/  IMAD.U32 R4, RZ, RZ, UR4 ;  /* 0x00000004ff047e24 */ /* 0x001fe2000f8e00ff */
[----:B------:R-:W-:Y:S01]  /*17d20*/  MOV R5, UR5 ;  /* 0x0000000500057c02 */ /* 0x000fe20008000f00 */
[----:B--2---:R-:W-:Y:S01]  /*17d30*/  IMAD.U32 R6, RZ, RZ, UR6 ;  /* 0x00000006ff067e24 */ /* 0x004fe2000f8e00ff */
[----:B------:R-:W-:Y:S01]  /*17d40*/  MOV R7, UR7 ;  /* 0x0000000700077c02 */ /* 0x000fe20008000f00 */
[----:B-1----:R-:W-:Y:S01]  /*17d50*/  IMAD.U32 R10, RZ, RZ, UR8 ;  /* 0x00000008ff0a7e24 */ /* 0x002fe2000f8e00ff */
[----:B------:R-:W-:-:S07]  /*17d60*/  MOV R11, UR9 ;  /* 0x00000009000b7c02 */ /* 0x000fce0008000f00 */
[----:B------:R-:W-:-:S07]  /*17d70*/  LEPC R20, `(.L_x_4716) ;  /* 0x000000001014794e */ /* 0x000fce0000000000 */
[----:B---345:R-:W-:Y:S05]  /*17d80*/  CALL.ABS.NOINC R14 ;  /* 0x000000000e007343 */ /* 0x038fea0003c00000 */
.L_x_4716:
[----:B------:R-:W-:Y:S01]  /*17d90*/  CS2R R22, SRZ ;  /* 0x0000000000167805 */ /* 0x000fe2000001ff00 */
[----:B------:R-:W-:Y:S06]  /*17da0*/  BRA `(.L_x_4695) ;  /* 0x0000000000147947 */ /* 0x000fec0003800000 */
.L_x_4715:
[----:B------:R-:W2:Y:S02]  /*17db0*/  LDG.E.64 R22, desc[UR36][R4.64] ;  /* 0x0000002404167981 */ /* 0x000ea4000c1e1b00 */
[----:B--2---:R-:W0:Y:S01]  /*17dc0*/  I2F.F64.U64 R22, R22 ;  /* 0x0000001600167312 */ /* 0x004e220000301800 */
[----:B------:R-:W-:Y:S05]  /*17dd0*/  BRA `(.L_x_4695) ;  /* 0x0000000000087947 */ /* 0x000fea0003800000 */
.L_x_4714:
[----:B------:R-:W2:Y:S02]  /*17de0*/  LDG.E R4, desc[UR36][R4.64] ;  /* 0x0000002404047981 */ /* 0x000ea4000c1e1900 */
[----:B--2---:R0:W2:Y:S02]  /*17df0*/  I2F.F64.U32 R22, R4 ;  /* 0x0000000400167312 */ /* 0x0040a40000201800 */
.L_x_4695:
[----:B------:R-:W-:Y:S05]  /*17e00*/  BSYNC.RECONVERGENT B6 ;  /* 0x0000000000067941 */ /* 0x000fea0003800200 */
.L_x_4689:
        /* <DEDUP_REMOVED lines=18> */
.L_x_4721:
[----:B------:R-:W2:Y:S02]  /*17f30*/  LDG.E.U8 R4, desc[UR36][R4.64] ;  /* 0x0000002404047981 */ /* 0x000ea4000c1e1100 */
[----:B--2---:R0:W2:Y:S01]  /*17f40*/  I2F.F64.U16 R18, R4 ;  /* 0x0000000400127312 */ /* 0x0040a20000101800 */
[----:B------:R-:W-:Y:S05]  /*17f50*/  BRA `(.L_x_4723) ;  /* 0x0000000c00647947 */ /* 0x000fea0003800000 */
.L_x_4720:
        /* <DEDUP_REMOVED lines=9> */
.L_x_4725:
[----:B------:R-:W2:Y:S02]  /*17ff0*/  LDG.E R4, desc[UR36][R4.64] ;  /* 0x0000002404047981 */ /* 0x000ea4000c1e1900 */
[----:B--2---:R0:W2:Y:S01]  /*18000*/  I2F.F64 R18, R4 ;  /* 0x0000000400127312 */ /* 0x0040a20000201c00 */
[----:B------:R-:W-:Y:S05]  /*18010*/  BRA `(.L_x_4723) ;  /* 0x0000000c00347947 */ /* 0x000fea0003800000 */
.L_x_4724:
[----:B------:R-:W2:Y:S02]  /*18020*/  LDG.E.U16 R4, desc[UR36][R4.64] ;  /* 0x0000002404047981 */ /* 0x000ea4000c1e1500 */
[----:B--2---:R0:W2:Y:S01]  /*18030*/  I2F.F64.S16 R18, R4 ;  /* 0x0000000400127312 */ /* 0x0040a20000101c00 */
[----:B------:R-:W-:Y:S05]  /*18040*/  BRA `(.L_x_4723) ;  /* 0x0000000c00287947 */ /* 0x000fea0003800000 */
.L_x_4719:
        /* <DEDUP_REMOVED lines=10> */
.L_x_4727:
[----:B--2---:R-:W2:Y:S02]  /*180f0*/  LDG.E.U16 R0, desc[UR36][R4.64] ;  /* 0x0000002404007981 */ /* 0x004ea4000c1e1500 */
[----:B--2---:R-:W-:-:S05]  /*18100*/  HADD2.F32 R0, -RZ, R0.H0_H0 ;  /* 0x20000000ff007230 */ /* 0x004fca0000004100 */
[----:B------:R-:W-:-:S04]  /*18110*/  FMUL.FTZ R0, R0, 1 ;  /* 0x3f80000000007820 */ /* 0x000fc80000410000 */
[----:B------:R0:W2:Y:S01]  /*18120*/  F2F.F64.F32 R18, R0 ;  /* 0x0000000000127310 */ /* 0x0000a20000201800 */
[----:B------:R-:W-:Y:S05]  /*18130*/  BRA `(.L_x_4723) ;  /* 0x0000000800ec7947 */ /* 0x000fea0003800000 */
.L_x_4726:
        /* <DEDUP_REMOVED lines=10> */
.L_x_4729:
[----:B------:R-:W2:Y:S02]  /*181e0*/  LDG.E.U16 R4, desc[UR36][R4.64] ;  /* 0x0000002404047981 */ /* 0x000ea4000c1e1500 */
[----:B--2---:R-:W-:-:S05]  /*181f0*/  HADD2.F32 R0, -RZ, R4.H0_H0 ;  /* 0x20000004ff007230 */ /* 0x004fca0000004100 */
[----:B------:R-:W-:-:S04]  /*18200*/  FMUL.FTZ R0, R0, 1 ;  /* 0x3f80000000007820 */ /* 0x000fc80000410000 */
[----:B------:R0:W2:Y:S01]  /*18210*/  F2F.F64.F32 R18, R0 ;  /* 0x0000000000127310 */ /* 0x0000a20000201800 */
[----:B------:R-:W-:Y:S05]  /*18220*/  BRA `(.L_x_4723) ;  /* 0x0000000800b07947 */ /* 0x000fea0003800000 */
.L_x_4728:
[----:B------:R0:W5:Y:S01]  /*18230*/  LDG.E.64 R18, desc[UR36][R4.64] ;  /* 0x0000002404127981 */ /* 0x000162000c1e1b00 */
[----:B------:R-:W-:Y:S05]  /*18240*/  BRA `(.L_x_4723) ;  /* 0x0000000800a87947 */ /* 0x000fea0003800000 */
.L_x_4718:
        /* <DEDUP_REMOVED lines=13> */
.L_x_4732:
[----:B------:R0:W5:Y:S01]  /*18320*/  LDG.E.64 R18, desc[UR36][R4.64] ;  /* 0x0000002404127981 */ /* 0x000162000c1e1b00 */
[----:B------:R-:W-:Y:S05]  /*18330*/  BRA `(.L_x_4723) ;  /* 0x00000008006c7947 */ /* 0x000fea0003800000 */
.L_x_4731:
[----:B------:R-:W-:-:S09]  /*18340*/  UISETP.NE.AND UP0, UPT, UR4, 0xf, UPT ;  /* 0x0000000f0400788c */ /* 0x000fd2000bf05270 */
[----:B------:R-:W-:Y:S05]  /*18350*/  BRA.U !UP0, `(.L_x_4733) ;  /* 0x0000000108a07547 */ /* 0x000fea000b800000 */
[----:B------:R-:W-:-:S09]  /*18360*/  UISETP.NE.AND UP0, UPT, UR4, 0x17, UPT ;  /* 0x000000170400788c */ /* 0x000fd2000bf05270 */
[----:B------:R-:W-:Y:S05]  /*18370*/  BRA.U !UP0, `(.L_x_4734) ;  /* 0x00000001085c7547 */ /* 0x000fea000b800000 */
[----:B------:R-:W-:-:S09]  /*18380*/  UISETP.NE.AND UP0, UPT, UR4, 0x18, UPT ;  /* 0x000000180400788c */ /* 0x000fd2000bf05270 */
[----:B------:R-:W-:Y:S05]  /*18390*/  BRA.U UP0, `(.L_x_4722) ;  /* 0x0000000500f87547 */ /* 0x000fea000b800000 */
[----:B--2---:R-:W2:Y:S01]  /*183a0*/  LDG.E.U8 R0, desc[UR36][R4.64] ;  /* 0x0000002404007981 */ /* 0x004ea2000c1e1100 */
        /* <DEDUP_REMOVED lines=20> */
.L_x_4734:
        /* <DEDUP_REMOVED lines=15> */
.L_x_4733:
[----:B--2---:R-:W2:Y:S02]  /*185e0*/  LDG.E.U16 R0, desc[UR36][R4.64] ;  /* 0x0000002404007981 */ /* 0x004ea4000c1e1500 */
[----:B--2---:R-:W-:-:S05]  /*185f0*/  SHF.L.U32 R0, R0, 0x10, RZ ;  /* 0x0000001000007819 */ /* 0x004fca00000006ff */
[----:B------:R-:W-:-:S04]  /*18600*/  FMUL.FTZ R0, R0, 1 ;  /* 0x3f80000000007820 */ /* 0x000fc80000410000 */
[----:B------:R0:W2:Y:S01]  /*18610*/  F2F.F64.F32 R18, R0 ;  /* 0x0000000000127310 */ /* 0x0000a20000201800 */
[----:B------:R-:W-:Y:S05]  /*18620*/  BRA `(.L_x_4723) ;  /* 0x0000000400b07947 */ /* 0x000fea0003800000 */
.L_x_4730:
        /* <DEDUP_REMOVED lines=11> */
.L_x_4737:
        /* <DEDUP_REMOVED lines=21> */
.L_x_4739:
[----:B------:R-:W-:Y:S05]  /*18830*/  BSYNC.RECONVERGENT B0 ;  /* 0x0000000000007941 */ /* 0x000fea0003800200 */
.L_x_4738:
[----:B------:R-:W-:Y:S01]  /*18840*/  IMAD.SHL.U32 R0, R0, 0x100000, RZ ;  /* 0x0010000000007824 */ /* 0x000fe200078e00ff */
[----:B------:R-:W-:-:S04]  /*18850*/  LEA R3, R3, 0x3b800000, 0x17 ;  /* 0x3b80000003037811 */ /* 0x000fc800078eb8ff */
[----:B------:R-:W-:-:S05]  /*18860*/  LOP3.LUT R0, R3, R0, R7, 0xfe, !PT ;  /* 0x0000000003007212 */ /* 0x000fca00078efe07 */
[----:B------:R-:W-:-:S04]  /*18870*/  FMUL.FTZ R0, R0, 1 ;  /* 0x3f80000000007820 */ /* 0x000fc80000410000 */
[----:B------:R0:W2:Y:S01]  /*18880*/  F2F.F64.F32 R18, R0 ;  /* 0x0000000000127310 */ /* 0x0000a20000201800 */
[----:B------:R-:W-:Y:S05]  /*18890*/  BRA `(.L_x_4723) ;  /* 0x0000000400147947 */ /* 0x000fea0003800000 */
.L_x_4736:
        /* <DEDUP_REMOVED lines=21> */
.L_x_4741:
[----:B------:R-:W-:Y:S05]  /*189f0*/  BSYNC.RECONVERGENT B0 ;  /* 0x0000000000007941 */ /* 0x000fea0003800200 */
.L_x_4740:
[----:B------:R-:W-:Y:S02]  /*18a00*/  SHF.L.U32 R0, R0, 0x15, RZ ;  /* 0x0000001500007819 */ /* 0x000fe400000006ff */
[----:B------:R-:W-:-:S04]  /*18a10*/  LEA R3, R3, 0x37800000, 0x17 ;  /* 0x3780000003037811 */ /* 0x000fc800078eb8ff */
[----:B------:R-:W-:-:S05]  /*18a20*/  LOP3.LUT R0, R3, R0, R7, 0xfe, !PT ;  /* 0x0000000003007212 */ /* 0x000fca00078efe07 */
[----:B------:R-:W-:-:S04]  /*18a30*/  FMUL.FTZ R0, R0, 1 ;  /* 0x3f80000000007820 */ /* 0x000fc80000410000 */
[----:B------:R0:W2:Y:S01]  /*18a40*/  F2F.F64.F32 R18, R0 ;  /* 0x0000000000127310 */ /* 0x0000a20000201800 */
[----:B------:R-:W-:Y:S05]  /*18a50*/  BRA `(.L_x_4723) ;  /* 0x0000000000a47947 */ /* 0x000fea0003800000 */
.L_x_4735:
[----:B------:R-:W-:-:S09]  /*18a60*/  UISETP.NE.AND UP0, UPT, UR4, 0x1c, UPT ;  /* 0x0000001c0400788c */ /* 0x000fd2000bf05270 */
[----:B------:R-:W-:Y:S05]  /*18a70*/  BRA.U !UP0, `(.L_x_4742) ;  /* 0x0000000108947547 */ /* 0x000fea000b800000 */
[----:B------:R-:W-:-:S09]  /*18a80*/  UISETP.NE.AND UP0, UPT, UR4, 0x1d, UPT ;  /* 0x0000001d0400788c */ /* 0x000fd2000bf05270 */
[----:B------:R-:W-:Y:S05]  /*18a90*/  BRA.U !UP0, `(.L_x_4743) ;  /* 0x0000000108807547 */ /* 0x000fea000b800000 */
[----:B------:R-:W-:-:S09]  /*18aa0*/  UISETP.NE.AND UP0, UPT, UR4, 0x2c, UPT ;  /* 0x0000002c0400788c */ /* 0x000fd2000bf05270 */
[----:B------:R-:W-:Y:S05]  /*18ab0*/  BRA.U UP0, `(.L_x_4722) ;  /* 0x0000000100307547 */ /* 0x000fea000b800000 */
[----:B--2---:R-:W2:Y:S01]  /*18ac0*/  LDG.E.U8 R0, desc[UR36][R4.64] ;  /* 0x0000002404007981 */ /* 0x004ea2000c1e1100 */
        /* <DEDUP_REMOVED lines=9> */
[----:B------:R0:W2:Y:S01]  /*18b60*/  @P0 F2F.F64.F32 R18, R0 ;  /* 0x0000000000120310 */ /* 0x0000a20000201800 */
[----:B------:R-:W-:Y:S05]  /*18b70*/  BRA `(.L_x_4723) ;  /* 0x00000000005c7947 */ /* 0x000fea0003800000 */
.L_x_4722:
        /* <DEDUP_REMOVED lines=15> */
[----:B--2-45:R-:W-:Y:S05]  /*18c70*/  CALL.ABS.NOINC R14 ;  /* 0x000000000e007343 */ /* 0x034fea0003c00000 */
.L_x_4744:
[----:B------:R-:W-:Y:S01]  /*18c80*/  CS2R R18, SRZ ;  /* 0x0000000000127805 */ /* 0x000fe2000001ff00 */
[----:B------:R-:W-:Y:S06]  /*18c90*/  BRA `(.L_x_4723) ;  /* 0x0000000000147947 */ /* 0x000fec0003800000 */
.L_x_4743:
[----:B------:R-:W2:Y:S02]  /*18ca0*/  LDG.E.64 R18, desc[UR36][R4.64] ;  /* 0x0000002404127981 */ /* 0x000ea4000c1e1b00 */
[----:B--2---:R-:W0:Y:S01]  /*18cb0*/  I2F.F64.U64 R18, R18 ;  /* 0x0000001200127312 */ /* 0x004e220000301800 */
[----:B------:R-:W-:Y:S05]  /*18cc0*/  BRA `(.L_x_4723) ;  /* 0x0000000000087947 */ /* 0x000fea0003800000 */
.L_x_4742:
[----:B------:R-:W2:Y:S02]  /*18cd0*/  LDG.E R4, desc[UR36][R4.64] ;  /* 0x0000002404047981 */ /* 0x000ea4000c1e1900 */
[----:B--2---:R0:W2:Y:S02]  /*18ce0*/  I2F.F64.U32 R18, R4 ;  /* 0x0000000400127312 */ /* 0x0040a40000201800 */
.L_x_4723:
[----:B------:R-:W-:Y:S05]  /*18cf0*/  BSYNC.RECONVERGENT B6 ;  /* 0x0000000000067941 */ /* 0x000fea0003800200 */
.L_x_4717:
[----:B------:R-:W1:Y:S01]  /*18d00*/  LDCU.64 UR6, c[0x0][0x6d0] ;  /* 0x0000da00ff0677ac */ /* 0x000e620008000a00 */
[----:B------:R-:W-:Y:S01]  /*18d10*/  BSSY.RECONVERGENT B6, `(.L_x_4745) ;  /* 0x00000ec000067945 */ /* 0x000fe20003800200 */
[----:B------:R-:W-:-:S04]  /*18d20*/  UPRMT UR4, UR44, 0x9910, URZ ;  /* 0x000099102c047896 */ /* 0x000fc800080000ff */
[----:B------:R-:W-:Y:S01]  /*18d30*/  UISETP.GT.AND UP0, UPT, UR4, 0x9, UPT ;  /* 0x000000090400788c */ /* 0x000fe2000bf04270 */
[----:B-1----:R-:W-:-:S05]  /*18d40*/  IADD3 R2, P0, PT, R2, UR6, RZ ;  /* 0x0000000602027c10 */ /* 0x002fca000ff1e0ff */
[----:B0-----:R-:W-:-:S03]  /*18d50*/  IMAD.X R3, RZ, RZ, UR7, P0 ;  /* 0x00000007ff037e24 */ /* 0x001fc600080e06ff */
        /* <DEDUP_REMOVED lines=12> */
.L_x_4749:
[----:B------:R-:W2:Y:S02]  /*18e20*/  LDG.E.U8 R2, desc[UR36][R2.64] ;  /* 0x0000002402027981 */ /* 0x000ea4000c1e1100 */
[----:B--2---:R0:W1:Y:S01]  /*18e30*/  I2F.F64.U16 R10, R2 ;  /* 0x00000002000a7312 */ /* 0x0040620000101800 */
[----:B------:R-:W-:Y:S05]  /*18e40*/  BRA `(.L_x_4751) ;  /* 0x0000000c00607947 */ /* 0x000fea0003800000 */
.L_x_4748:
        /* <DEDUP_REMOVED lines=9> */
.L_x_4753:
[----:B------:R-:W2:Y:S02]  /*18ee0*/  LDG.E R2, desc[UR36][R2.64] ;  /* 0x0000002402027981 */ /* 0x000ea4000c1e1900 */
[----:B--2---:R0:W1:Y:S01]  /*18ef0*/  I2F.F64 R10, R2 ;  /* 0x00000002000a7312 */ /* 0x0040620000201c00 */
[----:B------:R-:W-:Y:S05]  /*18f00*/  BRA `(.L_x_4751) ;  /* 0x0000000c00307947 */ /* 0x000fea0003800000 */
.L_x_4752:
[----:B------:R-:W2:Y:S02]  /*18f10*/  LDG.E.U16 R2, desc[UR36][R2.64] ;  /* 0x0000002402027981 */ /* 0x000ea4000c1e1500 */
[----:B--2---:R0:W1:Y:S01]  /*18f20*/  I2F.F64.S16 R10, R2 ;  /* 0x00000002000a7312 */ /* 0x0040620000101c00 */
[----:B------:R-:W-:Y:S05]  /*18f30*/  BRA `(.L_x_4751) ;  /* 0x0000000c00247947 */ /* 0x000fea0003800000 */
.L_x_4747:
        /* <DEDUP_REMOVED lines=10> */
.L_x_4755:
[----:B--2---:R-:W2:Y:S02]  /*18fe0*/  LDG.E.U16 R0, desc[UR36][R2.64] ;  /* 0x0000002402007981 */ /* 0x004ea4000c1e1500 */
[----:B--2---:R-:W-:-:S05]  /*18ff0*/  HADD2.F32 R0, -RZ, R0.H0_H0 ;  /* 0x20000000ff007230 */ /* 0x004fca0000004100 */
[----:B------:R-:W-:-:S04]  /*19000*/  FMUL.FTZ R0, R0, 1 ;  /* 0x3f80000000007820 */ /* 0x000fc80000410000 */
[----:B------:R0:W1:Y:S01]  /*19010*/  F2F.F64.F32 R10, R0 ;  /* 0x00000000000a7310 */ /* 0x0000620000201800 */
[----:B------:R-:W-:Y:S05]  /*19020*/  BRA `(.L_x_4751) ;  /* 0x0000000800e87947 */ /* 0x000fea0003800000 */
.L_x_4754:
        /* <DEDUP_REMOVED lines=10> */
.L_x_4757:
[----:B------:R-:W2:Y:S02]  /*190d0*/  LDG.E.U16 R2, desc[UR36][R2.64] ;  /* 0x0000002402027981 */ /* 0x000ea4000c1e1500 */
[----:B--2---:R-:W-:-:S05]  /*190e0*/  HADD2.F32 R0, -RZ, R2.H0_H0 ;  /* 0x20000002ff007230 */ /* 0x004fca0000004100 */
[----:B------:R-:W-:-:S04]  /*190f0*/  FMUL.FTZ R0, R0, 1 ;  /* 0x3f80000000007820 */ /* 0x000fc80000410000 */
[----:B------:R0:W1:Y:S01]  /*19100*/  F2F.F64.F32 R10, R0 ;  /* 0x00000000000a7310 */ /* 0x0000620000201800 */
[----:B------:R-:W-:Y:S05]  /*19110*/  BRA `(.L_x_4751) ;  /* 0x0000000800ac7947 */ /* 0x000fea0003800000 */
.L_x_4756:
[----:B------:R0:W5:Y:S01]  /*19120*/  LDG.E.64 R10, desc[UR36][R2.64] ;  /* 0x00000024020a7981 */ /* 0x000162000c1e1b00 */
[----:B------:R-:W-:Y:S05]  /*19130*/  BRA `(.L_x_4751) ;  /* 0x0000000800a47947 */ /* 0x000fea0003800000 */
.L_x_4746:
        /* <DEDUP_REMOVED lines=13> */
.L_x_4760:
[----:B------:R0:W5:Y:S01]  /*19210*/  LDG.E.64 R10, desc[UR36][R2.64] ;  /* 0x00000024020a7981 */ /* 0x000162000c1e1b00 */
[----:B------:R-:W-:Y:S05]  /*19220*/  BRA `(.L_x_4751) ;  /* 0x0000000800687947 */ /* 0x000fea0003800000 */
.L_x_4759:
[----:B------:R-:W-:-:S09]  /*19230*/  UISETP.NE.AND UP0, UPT, UR4, 0xf, UPT ;  /* 0x0000000f0400788c */ /* 0x000fd2000bf05270 */
[----:B------:R-:W-:Y:S05]  /*19240*/  BRA.U !UP0, `(.L_x_4761) ;  /* 0x00000001089c7547 */ /* 0x000fea000b800000 */
[----:B------:R-:W-:-:S09]  /*19250*/  UISETP.NE.AND UP0, UPT, UR4, 0x17, UPT ;  /* 0x000000170400788c */ /* 0x000fd2000bf05270 */
[----:B------:R-:W-:Y:S05]  /*19260*/  BRA.U !UP0, `(.L_x_4762) ;  /* 0x00000001085c7547 */ /* 0x000fea000b800000 */
[----:B------:R-:W-:-:S09]  /*19270*/  UISETP.NE.AND UP0, UPT, UR4, 0x18, UPT ;  /* 0x000000180400788c */ /* 0x000fd2000bf05270 */
[----:B------:R-:W-:Y:S05]  /*19280*/  BRA.U UP0, `(.L_x_4750) ;  /* 0x0000000500f47547 */ /* 0x000fea000b800000 */
[----:B--2---:R-:W2:Y:S01]  /*19290*/  LDG.E.U8 R0, desc[UR36][R2.64] ;  /* 0x0000002402007981 */ /* 0x004ea2000c1e1100 */
        /* <DEDUP_REMOVED lines=20> */
.L_x_4762:
        /* <DEDUP_REMOVED lines=10> */
[----:B------:R-:W-:-:S05]  /*19480*/  LOP3.LUT R0, R0, 0x80000000, R5, 0xf8, !PT ;  /* 0x8000000000007812 */ /* 0x000fca00078ef805 */
[----:B------:R-:W-:-:S04]  /*19490*/  FMUL.FTZ R0, R0, 1 ;  /* 0x3f80000000007820 */ /* 0x000fc80000410000 */
[----:B------:R1:W0:Y:S01]  /*194a0*/  F2F.F64.F32 R10, R0 ;  /* 0x00000000000a7310 */ /* 0x0002220000201800 */
[----:B------:R-:W-:Y:S05]  /*194b0*/  BRA `(.L_x_4751) ;  /* 0x0000000400c47947 */ /* 0x000fea0003800000 */
.L_x_4761:
[----:B--2---:R-:W2:Y:S02]  /*194c0*/  LDG.E.U16 R0, desc[UR36][R2.64] ;  /* 0x0000002402007981 */ /* 0x004ea4000c1e1500 */
[----:B--2---:R-:W-:-:S05]  /*194d0*/  SHF.L.U32 R0, R0, 0x10, RZ ;  /* 0x0000001000007819 */ /* 0x004fca00000006ff */
[----:B------:R-:W-:-:S04]  /*194e0*/  FMUL.FTZ R0, R0, 1 ;  /* 0x3f80000000007820 */ /* 0x000fc80000410000 */
[----:B------:R0:W1:Y:S01]  /*194f0*/  F2F.F64.F32 R10, R0 ;  /* 0x00000000000a7310 */ /* 0x0000620000201800 */
[----:B------:R-:W-:Y:S05]  /*19500*/  BRA `(.L_x_4751) ;  /* 0x0000000400b07947 */ /* 0x000fea0003800000 */
.L_x_4758:
        /* <DEDUP_REMOVED lines=11> */
.L_x_4765:
        /* <DEDUP_REMOVED lines=21> */
.L_x_4767:
[----:B------:R-:W-:Y:S05]  /*19710*/  BSYNC.RECONVERGENT B0 ;  /* 0x0000000000007941 */ /* 0x000fea0003800200 */
.L_x_4766:
[----:B------:R-:W-:Y:S01]  /*19720*/  IMAD.SHL.U32 R0, R0, 0x100000, RZ ;  /* 0x0010000000007824 */ /* 0x000fe200078e00ff */
[----:B------:R-:W-:-:S04]  /*19730*/  LEA R2, R2, 0x3b800000, 0x17 ;  /* 0x3b80000002027811 */ /* 0x000fc800078eb8ff */
[----:B------:R-:W-:-:S05]  /*19740*/  LOP3.LUT R0, R2, R0, R7, 0xfe, !PT ;  /* 0x0000000002007212 */ /* 0x000fca00078efe07 */
[----:B------:R-:W-:-:S04]  /*19750*/  FMUL.FTZ R0, R0, 1 ;  /* 0x3f80000000007820 */ /* 0x000fc80000410000 */
[----:B------:R0:W1:Y:S01]  /*19760*/  F2F.F64.F32 R10, R0 ;  /* 0x00000000000a7310 */ /* 0x0000620000201800 */
[----:B------:R-:W-:Y:S05]  /*19770*/  BRA `(.L_x_4751) ;  /* 0x0000000400147947 */ /* 0x000fea0003800000 */
.L_x_4764:
        /* <DEDUP_REMOVED lines=21> */
.L_x_4769:
[----:B------:R-:W-:Y:S05]  /*198d0*/  BSYNC.RECONVERGENT B0 ;  /* 0x0000000000007941 */ /* 0x000fea0003800200 */
.L_x_4768:
[----:B------:R-:W-:Y:S02]  /*198e0*/  SHF.L.U32 R0, R0, 0x15, RZ ;  /* 0x0000001500007819 */ /* 0x000fe400000006ff */
[----:B------:R-:W-:-:S04]  /*198f0*/  LEA R2, R2, 0x37800000, 0x17 ;  /* 0x3780000002027811 */ /* 0x000fc800078eb8ff */
[----:B------:R-:W-:-:S05]  /*19900*/  LOP3.LUT R0, R2, R0, R7, 0xfe, !PT ;  /* 0x0000000002007212 */ /* 0x000fca00078efe07 */
[----:B------:R-:W-:-:S04]  /*19910*/  FMUL.FTZ R0, R0, 1 ;  /* 0x3f80000000007820 */ /* 0x000fc80000410000 */
[----:B------:R0:W1:Y:S01]  /*19920*/  F2F.F64.F32 R10, R0 ;  /* 0x00000000000a7310 */ /* 0x0000620000201800 */
[----:B------:R-:W-:Y:S05]  /*19930*/  BRA `(.L_x_4751) ;  /* 0x0000000000a47947 */ /* 0x000fea0003800000 */
.L_x_4763:
        /* <DEDUP_REMOVED lines=18> */
.L_x_4750:
        /* <DEDUP_REMOVED lines=16> */
.L_x_4772:
[----:B------:R-:W-:Y:S01]  /*19b60*/  CS2R R10, SRZ ;  /* 0x00000000000a7805 */ /* 0x000fe2000001ff00 */
[----:B------:R-:W-:Y:S06]  /*19b70*/  BRA `(.L_x_4751) ;  /* 0x0000000000147947 */ /* 0x000fec0003800000 */
.L_x_4771:
[----:B------:R-:W2:Y:S02]  /*19b80*/  LDG.E.64 R10, desc[UR36][R2.64] ;  /* 0x00000024020a7981 */ /* 0x000ea4000c1e1b00 */
[----:B--2---:R-:W0:Y:S01]  /*19b90*/  I2F.F64.U64 R10, R10 ;  /* 0x0000000a000a7312 */ /* 0x004e220000301800 */
[----:B------:R-:W-:Y:S05]  /*19ba0*/  BRA `(.L_x_4751) ;  /* 0x0000000000087947 */ /* 0x000fea0003800000 */
.L_x_4770:
[----:B------:R-:W2:Y:S02]  /*19bb0*/  LDG.E R2, desc[UR36][R2.64] ;  /* 0x0000002402027981 */ /* 0x000ea4000c1e1900 */
[----:B--2---:R0:W1:Y:S02]  /*19bc0*/  I2F.F64.U32 R10, R2 ;  /* 0x00000002000a7312 */ /* 0x0040640000201800 */
.L_x_4751:
[----:B------:R-:W-:Y:S05]  /*19bd0*/  BSYNC.RECONVERGENT B6 ;  /* 0x0000000000067941 */ /* 0x000fea0003800200 */
.L_x_4745:
[----:B0-----:R-:W-:Y:S02]  /*19be0*/  HFMA2 R3, -RZ, RZ, 1.9912109375, 0.00128841400146484375 ;  /* 0x3ff71547ff037431 */ /* 0x001fe400000001ff */
[----:B------:R-:W-:Y:S01]  /*19bf0*/  IMAD.MOV.U32 R2, RZ, RZ, 0x652b82fe ;  /* 0x652b82feff027424 */ /* 0x000fe200078e00ff */
[----:B------:R-:W-:Y:S01]  /*19c00*/  UMOV UR4, 0xfefa39ef ;  /* 0xfefa39ef00047882 */ /* 0x000fe20000000000 */
[----:B------:R-:W-:Y:S01]  /*19c10*/  UMOV UR5, 0x3fe62e42 ;  /* 0x3fe62e4200057882 */ /* 0x000fe20000000000 */
[----:B--2-45:R-:W-:Y:S01]  /*19c20*/  DADD R8, -RZ, -R22 ;  /* 0x00000000ff087229 */ /* 0x034fe20000000916 */
        /* <DEDUP_REMOVED lines=9> */
[----:B------:R-:W-:Y:S01]  /*19cc0*/  IMAD.MOV.U32 R6, RZ, RZ, -0x35dec16 ;  /* 0xfca213eaff067424 */ /* 0x000fe200078e00ff */
[----:B------:R-:W-:Y:S01]  /*19cd0*/  MOV R7, 0x3e928af3 ;  /* 0x3e928af300077802 */ /* 0x000fe20000000f00 */
        /* <DEDUP_REMOVED lines=35> */
[----:B-1----:R-:W-:Y:S02]  /*19f10*/  @!P1 LEA.HI R0, R2, R2, RZ, 0x1 ;  /* 0x0000000202009211 */ /* 0x002fe400078f08ff */
[----:B------:R-:W-:Y:S02]  /*19f20*/  FSEL R5, R5, RZ, !P0 ;  /* 0x000000ff05057208 */ /* 0x000fe40004000000 */
[----:B------:R-:W-:-:S05]  /*19f30*/  @!P1 SHF.R.S32.HI R3, RZ, 0x1, R0 ;  /* 0x00000001ff039819 */ /* 0x000fca0000011400 */
[----:B------:R-:W-:Y:S01]  /*19f40*/  @!P1 IMAD.IADD R2, R2, 0x1, -R3 ;  /* 0x0000000102029824 */ /* 0x000fe200078e0a03 */
[----:B------:R-:W-:-:S04]  /*19f50*/  @!P1 LEA R3, R3, R7, 0x14 ;  /* 0x0000000703039211 */ /* 0x000fc800078ea0ff */
[----:B------:R-:W-:Y:S01]  /*19f60*/  @!P1 LEA R7, R2, 0x3ff00000, 0x14 ;  /* 0x3ff0000002079811 */ /* 0x000fe200078ea0ff */
[----:B------:R-:W-:Y:S01]  /*19f70*/  @!P1 IMAD.MOV.U32 R2, RZ, RZ, R6 ;  /* 0x000000ffff029224 */ /* 0x000fe200078e0006 */
[----:B------:R-:W-:-:S06]  /*19f80*/  @!P1 MOV R6, RZ ;  /* 0x000000ff00069202 */ /* 0x000fcc0000000f00 */
[----:B------:R-:W-:-:S11]  /*19f90*/  @!P1 DMUL R4, R2, R6 ;  /* 0x0000000602049228 */ /* 0x000fd60000000000 */
.L_x_4774:
[----:B------:R-:W-:Y:S05]  /*19fa0*/  BSYNC.RECONVERGENT B0 ;  /* 0x0000000000007941 */ /* 0x000fea0003800200 */
.L_x_4773:
[----:B------:R-:W-:Y:S01]  /*19fb0*/  DADD R8, R4, 1 ;  /* 0x3ff0000004087429 */ /* 0x000fe20000000000 */
[----:B------:R-:W-:Y:S05]  /*19fc0*/  BSSY.RECONVERGENT B0, `(.L_x_4775) ;  /* 0x0000010000007945 */ /* 0x000fea0003800200 */
[----:B------:R-:W0:Y:S04]  /*19fd0*/  MUFU.RCP64H R3, R9 ;  /* 0x0000000900037308 */ /* 0x000e280000001800 */
[----:B------:R-:W-:-:S05]  /*19fe0*/  VIADD R2, R9, 0x300402 ;  /* 0x0030040209027836 */ /* 0x000fca0000000000 */
[----:B------:R-:W-:Y:S01]  /*19ff0*/  FSETP.GEU.AND P0, PT, |R2|, 5.8789094863358348022e-39, PT ;  /* 0x004004020200780b */ /* 0x000fe20003f0e200 */
[----:B0-----:R-:W-:-:S08]  /*1a000*/  DFMA R4, -R8, R2, 1 ;  /* 0x3ff000000804742b */ /* 0x001fd00000000102 */
        /* <DEDUP_REMOVED lines=8> */
[----:B------:R-:W-:Y:S02]  /*1a090*/  IADD3 R6, PT, PT, R6, -0x100000, RZ ;  /* 0xfff0000006067810 */ /* 0x000fe40007ffe0ff */
[----:B-1----:R-:W-:-:S07]  /*1a0a0*/  MOV R0, 0x1a0c0 ;  /* 0x0001a0c000007802 */ /* 0x002fce0000000f00 */
[----:B---3--:R-:W-:Y:S05]  /*1a0b0*/  CALL.REL.NOINC `($__internal_0_$__cuda_sm20_dblrcp_rn_slowpath_v3) ;  /* 0x00000010003c7944 */ /* 0x008fea0003c00000 */
.L_x_4776:
[----:B------:R-:W-:Y:S05]  /*1a0c0*/  BSYNC.RECONVERGENT B0 ;  /* 0x0000000000007941 */ /* 0x000fea0003800200 */
.L_x_4775:
[----:B-1----:R-:W-:Y:S01]  /*1a0d0*/  DFMA R10, R4, -R10, R10 ;  /* 0x8000000a040a722b */ /* 0x002fe2000000000a */
[----:B------:R-:W-:-:S04]  /*1a0e0*/  UPRMT UR4, UR43, 0x9910, URZ ;  /* 0x000099102b047896 */ /* 0x000fc800080000ff */
[----:B------:R-:W-:-:S03]  /*1a0f0*/  UISETP.GT.AND UP0, UPT, UR4, 0x9, UPT ;  /* 0x000000090400788c */ /* 0x000fc6000bf04270 */
[----:B---3--:R-:W-:-:S08]  /*1a100*/  DMUL R10, R10, R24 ;  /* 0x000000180a0a7228 */ /* 0x008fd00000000000 */
        /* <DEDUP_REMOVED lines=11> */
[----:B0-----:R-:W-:Y:S01]  /*1a1c0*/  STG.E.U8 desc[UR36][R16.64], R5 ;  /* 0x0000000510007986 */ /* 0x001fe2000c101124 */
[----:B------:R-:W-:Y:S05]  /*1a1d0*/  EXIT ;  /* 0x000000000000794d */ /* 0x000fea0003800000 */
.L_x_4780:
[----:B------:R-:W0:Y:S02]  /*1a1e0*/  F2I.S64.F64.TRUNC R4, R4 ;  /* 0x0000000400047311 */ /* 0x000e24000030d900 */
[----:B0-----:R-:W-:-:S05]  /*1a1f0*/  IMAD.MOV.U32 R3, RZ, RZ, R4 ;  /* 0x000000ffff037224 */ /* 0x001fca00078e0004 */
[----:B------:R-:W-:Y:S01]  /*1a200*/  STG.E.U8 desc[UR36][R16.64], R3 ;  /* 0x0000000310007986 */ /* 0x000fe2000c101124 */
[----:B------:R-:W-:Y:S05]  /*1a210*/  EXIT ;  /* 0x000000000000794d */ /* 0x000fea0003800000 */
.L_x_4779:
[----:B------:R-:W-:-:S09]  /*1a220*/  UISETP.NE.AND UP0, UPT, UR4, 0x2, UPT ;  /* 0x000000020400788c */ /* 0x000fd2000bf05270 */
[----:B------:R-:W-:Y:S05]  /*1a230*/  BRA.U !UP0, `(.L_x_4782) ;  /* 0x0000000108287547 */ /* 0x000fea000b800000 */
[----:B------:R-:W-:-:S09]  /*1a240*/  UISETP.NE.AND UP0, UPT, UR4, 0x3, UPT ;  /* 0x000000030400788c */ /* 0x000fd2000bf05270 */
[----:B------:R-:W-:Y:S05]  /*1a250*/  BRA.U !UP0, `(.L_x_4783) ;  /* 0x0000000108147547 */ /* 0x000fea000b800000 */
[----:B------:R-:W-:-:S09]  /*1a260*/  UISETP.NE.AND UP0, UPT, UR4, 0x4, UPT ;  /* 0x000000040400788c */ /* 0x000fd2000bf05270 */
[----:B------:R-:W-:Y:S05]  /*1a270*/  BRA.U UP0, `(.L_x_4781) ;  /* 0x0000000900b47547 */ /* 0x000fea000b800000 */
[----:B------:R-:W0:Y:S02]  /*1a280*/  F2I.S64.F64.TRUNC R4, R4 ;  /* 0x0000000400047311 */ /* 0x000e24000030d900 */
[----:B0-----:R-:W-:Y:S01]  /*1a290*/  STG.E.64 desc[UR36][R16.64], R4 ;  /* 0x0000000410007986 */ /* 0x001fe2000c101b24 */
[----:B------:R-:W-:Y:S05]  /*1a2a0*/  EXIT ;  /* 0x000000000000794d */ /* 0x000fea0003800000 */
.L_x_4783:
[----:B------:R-:W0:Y:S02]  /*1a2b0*/  F2I.F64.TRUNC R5, R4 ;  /* 0x0000000400057311 */ /* 0x000e24000030d100 */
[----:B0-----:R-:W-:Y:S01]  /*1a2c0*/  STG.E desc[UR36][R16.64], R5 ;  /* 0x0000000510007986 */ /* 0x001fe2000c101924 */
[----:B------:R-:W-:Y:S05]  /*1a2d0*/  EXIT ;  /* 0x000000000000794d */ /* 0x000fea0003800000 */
.L_x_4782:
[----:B------:R-:W0:Y:S02]  /*1a2e0*/  F2I.F64.TRUNC R5, R4 ;  /* 0x0000000400057311 */ /* 0x000e24000030d100 */
[----:B0-----:R-:W-:Y:S01]  /*1a2f0*/  STG.E.U16 desc[UR36][R16.64], R5 ;  /* 0x0000000510007986 */ /* 0x001fe2000c101524 */
[----:B------:R-:W-:Y:S05]  /*1a300*/  EXIT ;  /* 0x000000000000794d */ /* 0x000fea0003800000 */
.L_x_4778:
        /* <DEDUP_REMOVED lines=11> */
[----:B------:R-:W-:Y:S01]  /*1a3c0*/  STG.E desc[UR36][R16.64], R3 ;  /* 0x0000000310007986 */ /* 0x000fe2000c101924 */
[----:B------:R-:W-:Y:S05]  /*1a3d0*/  EXIT ;  /* 0x000000000000794d */ /* 0x000fea0003800000 */
.L_x_4785:
[----:B------:R-:W-:Y:S01]  /*1a3e0*/  UMOV UR4, 0xf0000000 ;  /* 0xf000000000047882 */ /* 0x000fe20000000000 */
[----:B------:R-:W-:Y:S01]  /*1a3f0*/  UMOV UR5, 0x380fffff ;  /* 0x380fffff00057882 */ /* 0x000fe20000000000 */
[----:B------:R-:W0:Y:S01]  /*1a400*/  F2F.F32.F64 R0, R4 ;  /* 0x0000000400007310 */ /* 0x000e220000301000 */
[----:B------:R-:W-:-:S14]  /*1a410*/  DSETP.GEU.AND P0, PT, |R4|, UR4, PT ;  /* 0x0000000404007e2a */ /* 0x000fdc000bf0e200 */
[----:B0-----:R-:W-:-:S05]  /*1a420*/  @!P0 FMUL R0, R0, 1.175494350822287508e-38 ;  /* 0x0080000000008820 */ /* 0x001fca0000400000 */
[----:B------:R-:W-:-:S05]  /*1a430*/  F2FP.F16.F32.PACK_AB R0, RZ, R0 ;  /* 0x00000000ff00723e */ /* 0x000fca00000000ff */
[----:B------:R-:W-:Y:S01]  /*1a440*/  STG.E.U16 desc[UR36][R16.64], R0 ;  /* 0x0000000010007986 */ /* 0x000fe2000c101524 */
[----:B------:R-:W-:Y:S05]  /*1a450*/  EXIT ;  /* 0x000000000000794d */ /* 0x000fea0003800000 */
.L_x_4784:
        /* <DEDUP_REMOVED lines=12> */
[----:B------:R-:W-:Y:S01]  /*1a520*/  STG.E.64 desc[UR36][R16.64], R2 ;  /* 0x0000000210007986 */ /* 0x000fe2000c101b24 */
[----:B------:R-:W-:Y:S05]  /*1a530*/  EXIT ;  /* 0x000000000000794d */ /* 0x000fea0003800000 */
.L_x_4787:
[----:B------:R-:W-:Y:S01]  /*1a540*/  UMOV UR4, 0xf0000000 ;  /* 0xf000000000047882 */ /* 0x000fe20000000000 */
[----:B------:R-:W-:Y:S01]  /*1a550*/  UMOV UR5, 0x380fffff ;  /* 0x380fffff00057882 */ /* 0x000fe20000000000 */
[----:B------:R-:W0:Y:S01]  /*1a560*/  F2F.F32.F64 R0, R4 ;  /* 0x0000000400007310 */ /* 0x000e220000301000 */
[----:B------:R-:W-:-:S14]  /*1a570*/  DSETP.GEU.AND P0, PT, |R4|, UR4, PT ;  /* 0x0000000404007e2a */ /* 0x000fdc000bf0e200 */
[----:B0-----:R-:W-:-:S05]  /*1a580*/  @!P0 FMUL R0, R0, 1.175494350822287508e-38 ;  /* 0x0080000000008820 */ /* 0x001fca0000400000 */
[----:B------:R-:W-:-:S04]  /*1a590*/  F2FP.F16.F32.PACK_AB R3, RZ, R0 ;  /* 0x00000000ff03723e */ /* 0x000fc800000000ff */
[----:B------:R-:W-:-:S05]  /*1a5a0*/  PRMT R3, R3, 0x5410, RZ ;  /* 0x0000541003037816 */ /* 0x000fca00000000ff */
[----:B------:R-:W-:Y:S01]  /*1a5b0*/  STG.E desc[UR36][R16.64], R3 ;  /* 0x0000000310007986 */ /* 0x000fe2000c101924 */
[----:B------:R-:W-:Y:S05]  /*1a5c0*/  EXIT ;  /* 0x000000000000794d */ /* 0x000fea0003800000 */
.L_x_4786:
[----:B------:R-:W-:Y:S01]  /*1a5d0*/  STG.E.64 desc[UR36][R16.64], R4 ;  /* 0x0000000410007986 */ /* 0x000fe2000c101b24 */
[----:B------:R-:W-:Y:S05]  /*1a5e0*/  EXIT ;  /* 0x000000000000794d */ /* 0x000fea0003800000 */
.L_x_4777:
        /* <DEDUP_REMOVED lines=11> */
[----:B0-----:R-:W-:Y:S01]  /*1a6a0*/  STG.E.U16 desc[UR36][R16.64], R5 ;  /* 0x0000000510007986 */ /* 0x001fe2000c101524 */
[----:B------:R-:W-:Y:S05]  /*1a6b0*/  EXIT ;  /* 0x000000000000794d */ /* 0x000fea0003800000 */
.L_x_4791:
        /* <DEDUP_REMOVED lines=21> */
.L_x_4794:
[----:B------:R-:W-:-:S04]  /*1a810*/  SHF.R.U32.HI R3, RZ, 0x18, R3 ;  /* 0x00000018ff037819 */ /* 0x000fc80000011603 */
[----:B------:R-:W-:-:S04]  /*1a820*/  LOP3.LUT R0, R0, 0x80, R3, 0xf8, !PT ;  /* 0x0000008000007812 */ /* 0x000fc800078ef803 */
[----:B------:R-:W-:-:S07]  /*1a830*/  PRMT R8, R0, 0x7610, R8 ;  /* 0x0000761000087816 */ /* 0x000fce0000000008 */
.L_x_4793:
[----:B------:R-:W-:Y:S05]  /*1a840*/  BSYNC.RECONVERGENT B0 ;  /* 0x0000000000007941 */ /* 0x000fea0003800200 */
.L_x_4792:
[----:B------:R-:W-:Y:S01]  /*1a850*/  STG.E.U8 desc[UR36][R16.64], R8 ;  /* 0x0000000810007986 */ /* 0x000fe2000c101124 */
[----:B------:R-:W-:Y:S05]  /*1a860*/  EXIT ;  /* 0x000000000000794d */ /* 0x000fea0003800000 */
.L_x_4790:
        /* <DEDUP_REMOVED lines=21> */
.L_x_4797:
[----:B------:R-:W-:-:S04]  /*1a9c0*/  SHF.R.U32.HI R3, RZ, 0x18, R3 ;  /* 0x00000018ff037819 */ /* 0x000fc80000011603 */
[----:B------:R-:W-:-:S04]  /*1a9d0*/  LOP3.LUT R0, R0, 0x80, R3, 0xf8, !PT ;  /* 0x0000008000007812 */ /* 0x000fc800078ef803 */
[----:B------:R-:W-:-:S07]  /*1a9e0*/  PRMT R8, R0, 0x7610, R8 ;  /* 0x0000761000087816 */ /* 0x000fce0000000008 */
.L_x_4796:
[----:B------:R-:W-:Y:S05]  /*1a9f0*/  BSYNC.RECONVERGENT B0 ;  /* 0x0000000000007941 */ /* 0x000fea0003800200 */
.L_x_4795:
[----:B------:R-:W-:Y:S01]  /*1aa00*/  STG.E.U8 desc[UR36][R16.64], R8 ;  /* 0x0000000810007986 */ /* 0x000fe2000c101124 */
[----:B------:R-:W-:Y:S05]  /*1aa10*/  EXIT ;  /* 0x000000000000794d */ /* 0x000fea0003800000 */
.L_x_4789:
        /* <DEDUP_REMOVED lines=22> */
[----:B------:R-:W-:-:S05]  /*1ab80*/  @!P0 IMAD.MOV R0, RZ, RZ, R2 ;  /* 0x000000ffff008224 */ /* 0x000fca00078e0202 */
[----:B------:R-:W-:-:S05]  /*1ab90*/  @P1 MOV R3, R0 ;  /* 0x0000000000031202 */ /* 0x000fca0000000f00 */
[----:B------:R-:W-:Y:S01]  /*1aba0*/  STG.E.U8 desc[UR36][R16.64], R3 ;  /* 0x0000000310007986 */ /* 0x000fe2000c101124 */
[----:B------:R-:W-:Y:S05]  /*1abb0*/  EXIT ;  /* 0x000000000000794d */ /* 0x000fea0003800000 */
.L_x_4799:
[----:B------:R-:W0:Y:S02]  /*1abc0*/  F2I.U64.F64.TRUNC R4, R4 ;  /* 0x0000000400047311 */ /* 0x000e24000030d800 */
[----:B0-----:R-:W-:Y:S01]  /*1abd0*/  STG.E.64 desc[UR36][R16.64], R4 ;  /* 0x0000000410007986 */ /* 0x001fe2000c101b24 */
[----:B------:R-:W-:Y:S05]  /*1abe0*/  EXIT ;  /* 0x000000000000794d */ /* 0x000fea0003800000 */
.L_x_4798:
[----:B------:R-:W0:Y:S02]  /*1abf0*/  F2I.U32.F64.TRUNC R5, R4 ;  /* 0x0000000400057311 */ /* 0x000e24000030d000 */
[----:B0-----:R-:W-:Y:S01]  /*1ac00*/  STG.E desc[UR36][R16.64], R5 ;  /* 0x0000000510007986 */ /* 0x001fe2000c101924 */
[----:B------:R-:W-:Y:S05]  /*1ac10*/  EXIT ;  /* 0x000000000000794d */ /* 0x000fea0003800000 */
.L_x_4788:
        /* <DEDUP_REMOVED lines=8> */
[----:B------:R-:W-:Y:S01]  /*1aca0*/  STG.E.U8 desc[UR36][R16.64], R3 ;  /* 0x0000000310007986 */ /* 0x000fe2000c101124 */
[----:B------:R-:W-:Y:S05]  /*1acb0*/  EXIT ;  /* 0x000000000000794d */ /* 0x000fea0003800000 */
.L_x_4801:
[----:B------:R-:W-:-:S05]  /*1acc0*/  CS2R R6, SRZ ;  /* 0x0000000000067805 */ /* 0x000fca000001ff00 */
[----:B------:R-:W-:Y:S01]  /*1acd0*/  STG.E.128 desc[UR36][R16.64], R4 ;  /* 0x0000000410007986 */ /* 0x000fe2000c101d24 */
[----:B------:R-:W-:Y:S05]  /*1ace0*/  EXIT ;  /* 0x000000000000794d */ /* 0x000fea0003800000 */
.L_x_4800:
[----:B------:R-:W-:-:S09]  /*1acf0*/  UISETP.NE.AND UP0, UPT, UR4, 0xf, UPT ;  /* 0x0000000f0400788c */ /* 0x000fd2000bf05270 */
[----:B------:R-:W-:Y:S05]  /*1ad00*/  BRA.U !UP0, `(.L_x_4802) ;  /* 0x0000000508087547 */ /* 0x000fea000b800000 */
[----:B------:R-:W-:-:S09]  /*1ad10*/  UISETP.NE.AND UP0, UPT, UR4, 0x17, UPT ;  /* 0x000000170400788c */ /* 0x000fd2000bf05270 */
[----:B------:R-:W-:Y:S05]  /*1ad20*/  BRA.U !UP0, `(.L_x_4803) ;  /* 0x0000000108a07547 */ /* 0x000fea000b800000 */
[----:B------:R-:W-:-:S09]  /*1ad30*/  UISETP.NE.AND UP0, UPT, UR4, 0x18, UPT ;  /* 0x000000180400788c */ /* 0x000fd2000bf05270 */
[----:B------:R-:W-:Y:S05]  /*1ad40*/  BRA.U !UP0, `(.L_x_4804) ;  /* 0x0000000108447547 */ /* 0x000fea000b800000 */
.L_x_4781:
        /* <DEDUP_REMOVED lines=10> */
[----:B---3--:R-:W-:Y:S01]  /*1adf0*/  IMAD.U32 R6, RZ, RZ, UR6 ;  /* 0x00000006ff067e24 */ /* 0x008fe2000f8e00ff */
[----:B------:R-:W-:Y:S01]  /*1ae00*/  MOV R7, UR7 ;  /* 0x0000000700077c02 */ /* 0x000fe20008000f00 */
[----:B----4-:R-:W-:Y:S01]  /*1ae10*/  IMAD.U32 R10, RZ, RZ, UR8 ;  /* 0x00000008ff0a7e24 */ /* 0x010fe2000f8e00ff */
[----:B-1----:R-:W-:-:S07]  /*1ae20*/  MOV R11, UR9 ;  /* 0x00000009000b7c02 */ /* 0x002fce0008000f00 */
[----:B------:R-:W-:-:S07]  /*1ae30*/  LEPC R20, `(.L_x_4805) ;  /* 0x000000001014794e */ /* 0x000fce0000000000 */
[----:B--2---:R-:W-:Y:S05]  /*1ae40*/  CALL.ABS.NOINC R2 ;  /* 0x0000000002007343 */ /* 0x004fea0003c00000 */
.L_x_4805:
[----:B------:R-:W-:Y:S05]  /*1ae50*/  EXIT ;  /* 0x000000000000794d */ /* 0x000fea0003800000 */
.L_x_4804:
[----:B------:R-:W-:Y:S01]  /*1ae60*/  UMOV UR4, 0xf0000000 ;  /* 0xf000000000047882 */ /* 0x000fe20000000000 */
[----:B------:R-:W-:Y:S01]  /*1ae70*/  UMOV UR5, 0x380fffff ;  /* 0x380fffff00057882 */ /* 0x000fe20000000000 */
[----:B------:R-:W0:Y:S01]  /*1ae80*/  F2F.F32.F64 R7, R4 ;  /* 0x0000000400077310 */ /* 0x000e220000301000 */
[----:B------:R-:W-:Y:S01]  /*1ae90*/  DSETP.GEU.AND P0, PT, |R4|, UR4, PT ;  /* 0x0000000404007e2a */ /* 0x000fe2000bf0e200 */
[----:B------:R-:W-:Y:S01]  /*1aea0*/  BSSY.RECONVERGENT B0, `(.L_x_4806) ;  /* 0x000000d000007945 */ /* 0x000fe20003800200 */
[----:B------:R-:W-:-:S12]  /*1aeb0*/  MOV R0, 0x7f ;  /* 0x0000007f00007802 */ /* 0x000fd80000000f00 */
        /* <DEDUP_REMOVED lines=11> */
.L_x_4807:
[----:B------:R-:W-:Y:S05]  /*1af70*/  BSYNC.RECONVERGENT B0 ;  /* 0x0000000000007941 */ /* 0x000fea0003800200 */
.L_x_4806:
[----:B------:R-:W-:-:S05]  /*1af80*/  LOP3.LUT R3, R0, 0x80, R3, 0xf8, !PT ;  /* 0x0000008000037812 */ /* 0x000fca00078ef803 */
[----:B------:R-:W-:Y:S01]  /*1af90*/  STG.E.U8 desc[UR36][R16.64], R3 ;  /* 0x0000000310007986 */ /* 0x000fe2000c101124 */
[----:B------:R-:W-:Y:S05]  /*1afa0*/  EXIT ;  /* 0x000000000000794d */ /* 0x000fea0003800000 */
.L_x_4803:
        /* <DEDUP_REMOVED lines=16> */
.L_x_4809:
[----:B------:R-:W-:Y:S01]  /*1b0b0*/  IMAD.MOV.U32 R0, RZ, RZ, 0x7f ;  /* 0x0000007fff007424 */ /* 0x000fe200078e00ff */
[----:B------:R-:W-:-:S04]  /*1b0c0*/  ISETP.GT.U32.AND P0, PT, R2, 0x7f800000, PT ;  /* 0x7f8000000200780c */ /* 0x000fc80003f04070 */
[----:B------:R-:W-:-:S09]  /*1b0d0*/  SEL R0, R0, 0x7c, P0 ;  /* 0x0000007c00007807 */ /* 0x000fd20000000000 */
.L_x_4810:
[----:B------:R-:W-:Y:S05]  /*1b0e0*/  BSYNC.RECONVERGENT B0 ;  /* 0x0000000000007941 */ /* 0x000fea0003800200 */
.L_x_4808:
[----:B------:R-:W-:-:S04]  /*1b0f0*/  SHF.R.U32.HI R3, RZ, 0x18, R3 ;  /* 0x00000018ff037819 */ /* 0x000fc80000011603 */
[----:B------:R-:W-:-:S05]  /*1b100*/  LOP3.LUT R3, R0, 0x80, R3, 0xf8, !PT ;  /* 0x0000008000037812 */ /* 0x000fca00078ef803 */
[----:B------:R-:W-:Y:S01]  /*1b110*/  STG.E.U8 desc[UR36][R16.64], R3 ;  /* 0x0000000310007986 */ /* 0x000fe2000c101124 */
[----:B------:R-:W-:Y:S05]  /*1b120*/  EXIT ;  /* 0x000000000000794d */ /* 0x000fea0003800000 */
.L_x_4802:
[----:B------:R-:W-:Y:S01]  /*1b130*/  UMOV UR4, 0xf0000000 ;  /* 0xf000000000047882 */ /* 0x000fe20000000000 */
[----:B------:R-:W-:Y:S01]  /*1b140*/  UMOV UR5, 0x380fffff ;  /* 0x380fffff00057882 */ /* 0x000fe20000000000 */
[----:B------:R-:W0:Y:S01]  /*1b150*/  F2F.F32.F64 R0, R4 ;  /* 0x0000000400007310 */ /* 0x000e220000301000 */
[----:B------:R-:W-:-:S14]  /*1b160*/  DSETP.GEU.AND P0, PT, |R4|, UR4, PT ;  /* 0x0000000404007e2a */ /* 0x000fdc000bf0e200 */
[----:B0-----:R-:W-:-:S05]  /*1b170*/  @!P0 FMUL R0, R0, 1.175494350822287508e-38 ;  /* 0x0080000000008820 */ /* 0x001fca0000400000 */
[----:B------:R-:W-:-:S05]  /*1b180*/  F2FP.BF16.F32.PACK_AB R0, RZ, R0 ;  /* 0x00000000ff00723e */ /* 0x000fca00000010ff */
[----:B------:R-:W-:Y:S01]  /*1b190*/  STG.E.U16 desc[UR36][R16.64], R0 ;  /* 0x0000000010007986 */ /* 0x000fe2000c101524 */
[----:B------:R-:W-:Y:S05]  /*1b1a0*/  EXIT ;  /* 0x000000000000794d */ /* 0x000fea0003800000 */
        .weak           $__internal_0_$__cuda_sm20_dblrcp_rn_slowpath_v3
        .type           $__internal_0_$__cuda_sm20_dblrcp_rn_slowpath_v3,@function
        .size           $__internal_0_$__cuda_sm20_dblrcp_rn_slowpath_v3,(.L_x_9492 - $__internal_0_$__cuda_sm20_dblrcp_rn_slowpath_v3)
$__internal_0_$__cuda_sm20_dblrcp_rn_slowpath_v3:
[----:B------:R-:W-:Y:S01]  /*1b1b0*/  DSETP.GTU.AND P0, PT, |R2|, +INF , PT ;  /* 0x7ff000000200742a */ /* 0x000fe20003f0c200 */
[----:B------:R-:W-:-:S13]  /*1b1c0*/  BSSY.RECONVERGENT B1, `(.L_x_4811) ;  /* 0x0000022000017945 */ /* 0x000fda0003800200 */
[----:B------:R-:W-:Y:S05]  /*1b1d0*/  @P0 BRA `(.L_x_4812) ;  /* 0x0000000000780947 */ /* 0x000fea0003800000 */
[----:B------:R-:W-:-:S04]  /*1b1e0*/  LOP3.LUT R7, R3, 0x7fffffff, RZ, 0xc0, !PT ;  /* 0x7fffffff03077812 */ /* 0x000fc800078ec0ff */
[----:B------:R-:W-:-:S04]  /*1b1f0*/  IADD3 R4, PT, PT, R7, -0x1, RZ ;  /* 0xffffffff07047810 */ /* 0x000fc80007ffe0ff */
[----:B------:R-:W-:-:S13]  /*1b200*/  ISETP.GE.U32.AND P0, PT, R4, 0x7fefffff, PT ;  /* 0x7fefffff0400780c */ /* 0x000fda0003f06070 */
[----:B------:R-:W-:Y:S01]  /*1b210*/  @P0 LOP3.LUT R5, R3, 0x7ff00000, RZ, 0x3c, !PT ;  /* 0x7ff0000003050812 */ /* 0x000fe200078e3cff */
[----:B------:R-:W-:Y:S01]  /*1b220*/  @P0 IMAD.MOV.U32 R4, RZ, RZ, RZ ;  /* 0x000000ffff040224 */ /* 0x000fe200078e00ff */
[----:B------:R-:W-:Y:S06]  /*1b230*/  @P0 BRA `(.L_x_4813) ;  /* 0x0000000000680947 */ /* 0x000fec0003800000 */
[----:B------:R-:W-:-:S13]  /*1b240*/  ISETP.GE.U32.AND P0, PT, R7, 0x1000001, PT ;  /* 0x010000010700780c */ /* 0x000fda0003f06070 */
[----:B------:R-:W-:Y:S05]  /*1b250*/  @!P0 BRA `(.L_x_4814) ;  /* 0x0000000000348947 */ /* 0x000fea0003800000 */
[----:B------:R-:W-:Y:S01]  /*1b260*/  IADD3 R5, PT, PT, R3, -0x3fe00000, RZ ;  /* 0xc020000003057810 */ /* 0x000fe20007ffe0ff */
[----:B------:R-:W-:-:S03]  /*1b270*/  IMAD.MOV.U32 R4, RZ, RZ, R2 ;  /* 0x000000ffff047224 */ /* 0x000fc600078e0002 */
[----:B------:R-:W0:Y:S03]  /*1b280*/  MUFU.RCP64H R7, R5 ;  /* 0x0000000500077308 */ /* 0x000e260000001800 */
[----:B0-----:R-:W-:-:S08]  /*1b290*/  DFMA R8, -R4, R6, 1 ;  /* 0x3ff000000408742b */ /* 0x001fd00000000106 */
[----:B------:R-:W-:-:S08]  /*1b2a0*/  DFMA R8, R8, R8, R8 ;  /* 0x000000080808722b */ /* 0x000fd00000000008 */
[----:B------:R-:W-:-:S08]  /*1b2b0*/  DFMA R8, R6, R8, R6 ;  /* 0x000000080608722b */ /* 0x000fd00000000006 */
[----:B------:R-:W-:-:S08]  /*1b2c0*/  DFMA R6, -R4, R8, 1 ;  /* 0x3ff000000406742b */ /* 0x000fd00000000108 */
[----:B------:R-:W-:-:S08]  /*1b2d0*/  DFMA R6, R8, R6, R8 ;  /* 0x000000060806722b */ /* 0x000fd00000000008 */
[----:B------:R-:W-:-:S08]  /*1b2e0*/  DMUL R6, R6, 2.2250738585072013831e-308 ;  /* 0x0010000006067828 */ /* 0x000fd00000000000 */
[----:B------:R-:W-:-:S08]  /*1b2f0*/  DFMA R2, -R2, R6, 1 ;  /* 0x3ff000000202742b */ /* 0x000fd00000000106 */
[----:B------:R-:W-:-:S08]  /*1b300*/  DFMA R2, R2, R2, R2 ;  /* 0x000000020202722b */ /* 0x000fd00000000002 */
[----:B------:R-:W-:Y:S01]  /*1b310*/  DFMA R4, R6, R2, R6 ;  /* 0x000000020604722b */ /* 0x000fe20000000006 */
[----:B------:R-:W-:Y:S10]  /*1b320*/  BRA `(.L_x_4813) ;  /* 0x00000000002c7947 */ /* 0x000ff40003800000 */
.L_x_4814:
[----:B------:R-:W-:-:S06]  /*1b330*/  DMUL R2, R2, 8.11296384146066816958e+31 ;  /* 0x4690000002027828 */ /* 0x000fcc0000000000 */
[----:B------:R-:W0:Y:S02]  /*1b340*/  MUFU.RCP64H R7, R3 ;  /* 0x0000000300077308 */ /* 0x000e240000001800 */
[----:B0-----:R-:W-:-:S08]  /*1b350*/  DFMA R4, -R2, R6, 1 ;  /* 0x3ff000000204742b */ /* 0x001fd00000000106 */
[----:B------:R-:W-:-:S08]  /*1b360*/  DFMA R4, R4, R4, R4 ;  /* 0x000000040404722b */ /* 0x000fd00000000004 */
[----:B------:R-:W-:-:S08]  /*1b370*/  DFMA R4, R6, R4, R6 ;  /* 0x000000040604722b */ /* 0x000fd00000000006 */
[----:B------:R-:W-:-:S08]  /*1b380*/  DFMA R6, -R2, R4, 1 ;  /* 0x3ff000000206742b */ /* 0x000fd00000000104 */
[----:B------:R-:W-:-:S08]  /*1b390*/  DFMA R4, R4, R6, R4 ;  /* 0x000000060404722b */ /* 0x000fd00000000004 */
[----:B------:R-:W-:Y:S01]  /*1b3a0*/  DMUL R4, R4, 8.11296384146066816958e+31 ;  /* 0x4690000004047828 */ /* 0x000fe20000000000 */
[----:B------:R-:W-:Y:S10]  /*1b3b0*/  BRA `(.L_x_4813) ;  /* 0x0000000000087947 */ /* 0x000ff40003800000 */
.L_x_4812:
[----:B------:R-:W-:Y:S02]  /*1b3c0*/  LOP3.LUT R5, R3, 0x80000, RZ, 0xfc, !PT ;  /* 0x0008000003057812 */ /* 0x000fe400078efcff */
[----:B------:R-:W-:-:S07]  /*1b3d0*/  MOV R4, R2 ;  /* 0x0000000200047202 */ /* 0x000fce0000000f00 */
.L_x_4813:
[----:B------:R-:W-:Y:S05]  /*1b3e0*/  BSYNC.RECONVERGENT B1 ;  /* 0x0000000000017941 */ /* 0x000fea0003800200 */
.L_x_4811:
[----:B------:R-:W-:Y:S01]  /*1b3f0*/  IMAD.MOV.U32 R2, RZ, RZ, R0 ;  /* 0x000000ffff027224 */ /* 0x000fe200078e0000 */
[----:B------:R-:W-:-:S04]  /*1b400*/  MOV R3, 0x0 ;  /* 0x0000000000037802 */ /* 0x000fc80000000f00 */
[----:B------:R-:W-:Y:S05]  /*1b410*/  RET.REL.NODEC R2 `(_ZN2at6native18elementwise_kernelILi128ELi4EZNS0_15gpu_kernel_implIZZZNS0_14glu_jvp_kernelERNS_18TensorIteratorBaseEENKUlvE_clEvENKUlvE_clEvEUlddddE_EEvS4_RKT_EUliE_EEviT1_) ;  /* 0xfffffe4802f87950 */ /* 0x000fea0003c3ffff */
.L_x_4815:
        /* <DEDUP_REMOVED lines=14> */
.L_x_9492:


//--------------------- .text._ZN2at6native27unrolled_elementwise_kernelIZZZNS0_14glu_jvp_kernelERNS_18TensorIteratorBaseEENKUlvE_clEvENKUlvE_clEvEUlddddE_St5arrayIPcLm5EELi4E23TrivialOffsetCalculatorILi4EjESA_ILi1EjENS0_6memory12LoadWithCastILi4EEENSD_13StoreWithCastILi1EEEEEviT_T0_T2_T3_T4_T5_ --------------------------
	.section	.text._ZN2at6native27unrolled_elementwise_kernelIZZZNS0_14glu_jvp_kernelERNS_18TensorIteratorBaseEENKUlvE_clEvENKUlvE_clEvEUlddddE_St5arrayIPcLm5EELi4E23TrivialOffsetCalculatorILi4EjESA_ILi1EjENS0_6memory12LoadWithCastILi4EEENSD_13StoreWithCastILi1EEEEEviT_T0_T2_T3_T4_T5_,"ax",@progbits
	.align	128
        .global         _ZN2at6native27unrolled_elementwise_kernelIZZZNS0_14glu_jvp_kernelERNS_18TensorIteratorBaseEENKUlvE_clEvENKUlvE_clEvEUlddddE_St5arrayIPcLm5EELi4E23TrivialOffsetCalculatorILi4EjESA_ILi1EjENS0_6memory12LoadWithCastILi4EEENSD_13StoreWithCastILi1EEEEEviT_T0_T2_T3_T4_T5_
        .type           _ZN2at6native27unrolled_elementwise_kernelIZZZNS0_14glu_jvp_kernelERNS_18TensorIteratorBaseEENKUlvE_clEvENKUlvE_clEvEUlddddE_St5arrayIPcLm5EELi4E23TrivialOffsetCalculatorILi4EjESA_ILi1EjENS0_6memory12LoadWithCastILi4EEENSD_13StoreWithCastILi1EEEEEviT_T0_T2_T3_T4_T5_,@function
        .size           _ZN2at6native27unrolled_elementwise_kernelIZZZNS0_14glu_jvp_kernelERNS_18TensorIteratorBaseEENKUlvE_clEvENKUlvE_clEvEUlddddE_St5arrayIPcLm5EELi4E23TrivialOffsetCalculatorILi4EjESA_ILi1EjENS0_6memory12LoadWithCastILi4EEENSD_13StoreWithCastILi1EEEEEviT_T0_T2_T3_T4_T5_,(.L_x_9493 - _ZN2at6native27unrolled_elementwise_kernelIZZZNS0_14glu_jvp_kernelERNS_18TensorIteratorBaseEENKUlvE_clEvENKUlvE_clEvEUlddddE_St5arrayIPcLm5EELi4E23TrivialOffsetCalculatorILi4EjESA_ILi1EjENS0_6memory12LoadWithCastILi4EEENSD_13StoreWithCastILi1EEEEEviT_T0_T2_T3_T4_T5_)
        .other          _ZN2at6native27unrolled_elementwise_kernelIZZZNS0_14glu_jvp_kernelERNS_18TensorIteratorBaseEENKUlvE_clEvENKUlvE_clEvEUlddddE_St5arrayIPcLm5EELi4E23TrivialOffsetCalculatorILi4EjESA_ILi1EjENS0_6memory12LoadWithCastILi4EEENSD_13StoreWithCastILi1EEEEEviT_T0_T2_T3_T4_T5_,@"STO_CUDA_ENTRY STV_DEFAULT"
_ZN2at6native27unrolled_elementwise_kernelIZZZNS0_14glu_jvp_kernelERNS_18TensorIteratorBaseEENKUlvE_clEvENKUlvE_clEvEUlddddE_St5arrayIPcLm5EELi4E23TrivialOffsetCalculatorILi4EjESA_ILi1EjENS0_6memory12LoadWithCastILi4EEENSD_13StoreWithCastILi1EEEEEviT_T0_T2_T3_T4_T5_:
.text._ZN2at6native27unrolled_elementwise_kernelIZZZNS0_14glu_jvp_kernelERNS_18TensorIteratorBaseEENKUlvE_clEvENKUlvE_clEvEUlddddE_St5arrayIPcLm5EELi4E23TrivialOffsetCalculatorILi4EjESA_ILi1EjENS0_6memory12LoadWithCastILi4EEENSD_13StoreWithCastILi1EEEEEviT_T0_T2_T3_T4_T5_:
[----:B------:R-:W0:Y:S01]  /*0000*/  LDC R1, c[0x0][0x37c] ;  /* 0x0000df00ff017b82 */ /* 0x000e220000000800 */
[----:B------:R-:W1:Y:S07]  /*0010*/  S2R R2, SR_CTAID.X ;  /* 0x0000000000027919 */ /* 0x000e6e0000002500 */
[----:B------:R-:W1:Y:S01]  /*0020*/  LDC R3, c[0x0][0x380] ;  /* 0x0000e000ff037b82 */ /* 0x000e620000000800 */
[----:B------:R-:W2:Y:S01]  /*0030*/  LDCU UR38, c[0x0][0x3b4] ;  /* 0x00007680ff2677ac */ /* 0x000ea20008000800 */
[----:B------:R-:W-:Y:S01]  /*0040*/  BSSY.RECONVERGENT B6, `(.L_x_4816) ;  /* 0x00003d5000067945 */ /* 0x000fe20003800200 */
[----:B------:R-:W3:Y:S01]  /*0050*/  S2R R53, SR_TID.X ;  /* 0x0000000000357919 */ /* 0x000ee20000002100 */
[----:B------:R-:W-:Y:S01]  /*0060*/  CS2R R50, SRZ ;  /* 0x0000000000327805 */ /* 0x000fe2000001ff00 */
[----:B------:R-:W4:Y:S01]  /*0070*/  LDCU.64 UR36, c[0x0][0x358] ;  /* 0x00006b00ff2477ac */ /* 0x000f220008000a00 */
[----:B------:R-:W-:-:S02]  /*0080*/  CS2R R48, SRZ ;  /* 0x0000000000307805 */ /* 0x000fc4000001ff00 */
[----:B------:R-:W-:Y:S02]  /*0090*/  CS2R R46, SRZ ;  /* 0x00000000002e7805 */ /* 0x000fe4000001ff00 */
[----:B------:R-:W-:Y:S01]  /*00a0*/  CS2R R40, SRZ ;  /* 0x0000000000287805 */ /* 0x000fe2000001ff00 */
        /* <DEDUP_REMOVED lines=29> */
.L_x_4822:
[----:B------:R-:W2:Y:S02]  /*0280*/  LDG.E.U8 R4, desc[UR36][R4.64] ;  /* 0x0000002404047981 */ /* 0x000ea4000c1e1100 */
[----:B--2---:R0:W1:Y:S01]  /*0290*/  I2F.F64.U16 R50, R4 ;  /* 0x0000000400327312 */ /* 0x0040620000101800 */
[----:B------:R-:W-:Y:S05]  /*02a0*/  BRA `(.L_x_4824) ;  /* 0x0000000c00647947 */ /* 0x000fea0003800000 */
.L_x_4821:
        /* <DEDUP_REMOVED lines=9> */
.L_x_4826:
[----:B------:R-:W2:Y:S02]  /*0340*/  LDG.E R4, desc[UR36][R4.64] ;  /* 0x0000002404047981 */ /* 0x000ea4000c1e1900 */
[----:B--2---:R1:W2:Y:S01]  /*0350*/  I2F.F64 R50, R4 ;  /* 0x0000000400327312 */ /* 0x0042a20000201c00 */
[----:B------:R-:W-:Y:S05]  /*0360*/  BRA `(.L_x_4824) ;  /* 0x0000000c00347947 */ /* 0x000fea0003800000 */
.L_x_4825:
[----:B------:R-:W2:Y:S02]  /*0370*/  LDG.E.U16 R4, desc[UR36][R4.64] ;  /* 0x0000002404047981 */ /* 0x000ea4000c1e1500 */
[----:B--2---:R3:W4:Y:S01]  /*0380*/  I2F.F64.S16 R50, R4 ;  /* 0x0000000400327312 */ /* 0x0047220000101c00 */
[----:B------:R-:W-:Y:S05]  /*0390*/  BRA `(.L_x_4824) ;  /* 0x0000000c00287947 */ /* 0x000fea0003800000 */
.L_x_4820:
        /* <DEDUP_REMOVED lines=10> */
.L_x_4828:
[----:B------:R-:W2:Y:S02]  /*0440*/  LDG.E.U16 R0, desc[UR36][R4.64] ;  /* 0x0000002404007981 */ /* 0x000ea4000c1e1500 */
[----:B--2---:R-:W-:-:S05]  /*0450*/  HADD2.F32 R0, -RZ, R0.H0_H0 ;  /* 0x20000000ff007230 */ /* 0x004fca0000004100 */
[----:B------:R-:W-:-:S04]  /*0460*/  FMUL.FTZ R0, R0, 1 ;  /* 0x3f80000000007820 */ /* 0x000fc80000410000 */
[----:B------:R0:W1:Y:S01]  /*0470*/  F2F.F64.F32 R50, R0 ;  /* 0x0000000000327310 */ /* 0x0000620000201800 */
[----:B------:R-:W-:Y:S05]  /*0480*/  BRA `(.L_x_4824) ;  /* 0x0000000800ec7947 */ /* 0x000fea0003800000 */
.L_x_4827:
        /* <DEDUP_REMOVED lines=10> */
.L_x_4830:
[----:B------:R-:W2:Y:S02]  /*0530*/  LDG.E.U16 R4, desc[UR36][R4.64] ;  /* 0x0000002404047981 */ /* 0x000ea4000c1e1500 */
[----:B--2---:R-:W-:-:S05]  /*0540*/  HADD2.F32 R0, -RZ, R4.H0_H0 ;  /* 0x20000004ff007230 */ /* 0x004fca0000004100 */
[----:B------:R-:W-:-:S04]  /*0550*/  FMUL.FTZ R0, R0, 1 ;  /* 0x3f80000000007820 */ /* 0x000fc80000410000 */
[----:B------:R0:W1:Y:S01]  /*0560*/  F2F.F64.F32 R50, R0 ;  /* 0x0000000000327310 */ /* 0x0000620000201800 */
[----:B------:R-:W-:Y:S05]  /*0570*/  BRA `(.L_x_4824) ;  /* 0x0000000800b07947 */ /* 0x000fea0003800000 */
.L_x_4829:
[----:B------:R0:W5:Y:S01]  /*0580*/  LDG.E.64 R50, desc[UR36][R4.64] ;  /* 0x0000002404327981 */ /* 0x000162000c1e1b00 */
[----:B------:R-:W-:Y:S05]  /*0590*/  BRA `(.L_x_4824) ;  /* 0x0000000800a87947 */ /* 0x000fea0003800000 */
.L_x_4819:
        /* <DEDUP_REMOVED lines=13> */
.L_x_4833:
[----:B------:R0:W5:Y:S01]  /*0670*/  LDG.E.64 R50, desc[UR36][R4.64] ;  /* 0x0000002404327981 */ /* 0x000162000c1e1b00 */
[----:B------:R-:W-:Y:S05]  /*0680*/  BRA `(.L_x_4824) ;  /* 0x00000008006c7947 */ /* 0x000fea0003800000 */
.L_x_4832:
        /* <DEDUP_REMOVED lines=27> */
.L_x_4835:
        /* <DEDUP_REMOVED lines=15> */
.L_x_4834:
[----:B------:R-:W2:Y:S02]  /*0930*/  LDG.E.U16 R0, desc[UR36][R4.64] ;  /* 0x0000002404007981 */ /* 0x000ea4000c1e1500 */
[----:B--2---:R-:W-:-:S04]  /*0940*/  IMAD.U32 R0, R0, 0x10000, RZ ;  /* 0x0001000000007824 */ /* 0x004fc800078e00ff */
[----:B------:R-:W-:-:S04]  /*0950*/  FMUL.FTZ R0, R0, 1 ;  /* 0x3f80000000007820 */ /* 0x000fc80000410000 */
[----:B------:R0:W1:Y:S01]  /*0960*/  F2F.F64.F32 R50, R0 ;  /* 0x0000000000327310 */ /* 0x0000620000201800 */
[----:B------:R-:W-:Y:S05]  /*0970*/  BRA `(.L_x_4824) ;  /* 0x0000000400b07947 */ /* 0x000fea0003800000 */
.L_x_4831:
        /* <DEDUP_REMOVED lines=11> */
.L_x_4838:
        /* <DEDUP_REMOVED lines=21> */
.L_x_4840:
[----:B------:R-:W-:Y:S05]  /*0b80*/  BSYNC.RECONVERGENT B0 ;  /* 0x0000000000007941 */ /* 0x000fea0003800200 */
.L_x_4839:
[----:B------:R-:W-:Y:S01]  /*0b90*/  IMAD.SHL.U32 R0, R0, 0x100000, RZ ;  /* 0x0010000000007824 */ /* 0x000fe200078e00ff */
[----:B------:R-:W-:-:S04]  /*0ba0*/  LEA R3, R3, 0x3b800000, 0x17 ;  /* 0x3b80000003037811 */ /* 0x000fc800078eb8ff */
[----:B------:R-:W-:-:S05]  /*0bb0*/  LOP3.LUT R0, R3, R0, R7, 0xfe, !PT ;  /* 0x0000000003007212 */ /* 0x000fca00078efe07 */
[----:B------:R-:W-:-:S04]  /*0bc0*/  FMUL.FTZ R0, R0, 1 ;  /* 0x3f80000000007820 */ /* 0x000fc80000410000 */
[----:B------:R0:W1:Y:S01]  /*0bd0*/  F2F.F64.F32 R50, R0 ;  /* 0x0000000000327310 */ /* 0x0000620000201800 */
[----:B------:R-:W-:Y:S05]  /*0be0*/  BRA `(.L_x_4824) ;  /* 0x0000000400147947 */ /* 0x000fea0003800000 */
.L_x_4837:
        /* <DEDUP_REMOVED lines=21> */
.L_x_4842:
[----:B------:R-:W-:Y:S05]  /*0d40*/  BSYNC.RECONVERGENT B0 ;  /* 0x0000000000007941 */ /* 0x000fea0003800200 */
.L_x_4841:
[----:B------:R-:W-:Y:S01]  /*0d50*/  IMAD.SHL.U32 R0, R0, 0x200000, RZ ;  /* 0x0020000000007824 */ /* 0x000fe200078e00ff */
[----:B------:R-:W-:-:S04]  /*0d60*/  LEA R3, R3, 0x37800000, 0x17 ;  /* 0x3780000003037811 */ /* 0x000fc800078eb8ff */
[----:B------:R-:W-:-:S05]  /*0d70*/  LOP3.LUT R0, R3, R0, R7, 0xfe, !PT ;  /* 0x0000000003007212 */ /* 0x000fca00078efe07 */
[----:B------:R-:W-:-:S04]  /*0d80*/  FMUL.FTZ R0, R0, 1 ;  /* 0x3f80000000007820 */ /* 0x000fc80000410000 */
[----:B------:R0:W1:Y:S01]  /*0d90*/  F2F.F64.F32 R50, R0 ;  /* 0x0000000000327310 */ /* 0x0000620000201800 */
[----:B------:R-:W-:Y:S05]  /*0da0*/  BRA `(.L_x_4824) ;  /* 0x0000000000a47947 */ /* 0x000fea0003800000 */
.L_x_4836:
[----:B------:R-:W-:-:S09]  /*0db0*/  UISETP.NE.AND UP0, UPT, UR4, 0x1c, UPT ;  /* 0x0000001c0400788c */ /* 0x000fd2000bf05270 */
[----:B------:R-:W-:Y:S05]  /*0dc0*/  BRA.U !UP0, `(.L_x_4843) ;  /* 0x0000000108947547 */ /* 0x000fea000b800000 */
[----:B------:R-:W-:-:S09]  /*0dd0*/  UISETP.NE.AND UP0, UPT, UR4, 0x1d, UPT ;  /* 0x0000001d0400788c */ /* 0x000fd2000bf05270 */
[----:B------:R-:W-:Y:S05]  /*0de0*/  BRA.U !UP0, `(.L_x_4844) ;  /* 0x0000000108807547 */ /* 0x000fea000b800000 */
[----:B------:R-:W-:-:S09]  /*0df0*/  UISETP.NE.AND UP0, UPT, UR4, 0x2c, UPT ;  /* 0x0000002c0400788c */ /* 0x000fd2000bf05270 */
[----:B------:R-:W-:Y:S05]  /*0e00*/  BRA.U !UP0, `(.L_x_4845) ;  /* 0x0000000108487547 */ /* 0x000fea000b800000 */
.L_x_4823:
        /* <DEDUP_REMOVED lines=16> */
.L_x_4846:
[----:B------:R-:W-:Y:S01]  /*0f10*/  CS2R R50, SRZ ;  /* 0x0000000000327805 */ /* 0x000fe2000001ff00 */
[----:B------:R-:W-:Y:S06]  /*0f20*/  BRA `(.L_x_4824) ;  /* 0x0000000000447947 */ /* 0x000fec0003800000 */
.L_x_4845:
[----:B------:R-:W2:Y:S01]  /*0f30*/  LDG.E.U8 R0, desc[UR36][R4.64] ;  /* 0x0000002404007981 */ /* 0x000ea2000c1e1100 */
[----:B------:R-:W-:Y:S02]  /*0f40*/  IMAD.MOV.U32 R50, RZ, RZ, 0x0 ;  /* 0x00000000ff327424 */ /* 0x000fe400078e00ff */
[----:B------:R-:W-:Y:S01]  /*0f50*/  IMAD.MOV.U32 R51, RZ, RZ, 0x38000000 ;  /* 0x38000000ff337424 */ /* 0x000fe200078e00ff */
[----:B--2---:R-:W-:-:S13]  /*0f60*/  ISETP.NE.AND P0, PT, R0, RZ, PT ;  /* 0x000000ff0000720c */ /* 0x004fda0003f05270 */
[----:B------:R-:W-:Y:S05]  /*0f70*/  @!P0 BRA `(.L_x_4824) ;  /* 0x0000000000308947 */ /* 0x000fea0003800000 */
[----:B------:R-:W-:-:S13]  /*0f80*/  ISETP.NE.AND P0, PT, R0, 0xff, PT ;  /* 0x000000ff0000780c */ /* 0x000fda0003f05270 */
[----:B------:R-:W-:Y:S02]  /*0f90*/  @P0 IMAD.SHL.U32 R0, R0, 0x800000, RZ ;  /* 0x0080000000000824 */ /* 0x000fe400078e00ff */
[----:B------:R-:W-:Y:S02]  /*0fa0*/  @!P0 IMAD.MOV.U32 R50, RZ, RZ, 0x20000000 ;  /* 0x20000000ff328424 */ /* 0x000fe400078e00ff */
[----:B------:R-:W-:Y:S02]  /*0fb0*/  @!P0 IMAD.MOV.U32 R51, RZ, RZ, 0x7ff80000 ;  /* 0x7ff80000ff338424 */ /* 0x000fe400078e00ff */
[----:B------:R-:W-:-:S04]  /*0fc0*/  @P0 FMUL.FTZ R0, R0, 1 ;  /* 0x3f80000000000820 */ /* 0x000fc80000410000 */
[----:B------:R0:W1:Y:S01]  /*0fd0*/  @P0 F2F.F64.F32 R50, R0 ;  /* 0x0000000000320310 */ /* 0x0000620000201800 */
[----:B------:R-:W-:Y:S05]  /*0fe0*/  BRA `(.L_x_4824) ;  /* 0x0000000000147947 */ /* 0x000fea0003800000 */
.L_x_4844:
[----:B------:R-:W2:Y:S02]  /*0ff0*/  LDG.E.64 R50, desc[UR36][R4.64] ;  /* 0x0000002404327981 */ /* 0x000ea4000c1e1b00 */
[----:B--2---:R-:W0:Y:S01]  /*1000*/  I2F.F64.U64 R50, R50 ;  /* 0x0000003200327312 */ /* 0x004e220000301800 */
[----:B------:R-:W-:Y:S05]  /*1010*/  BRA `(.L_x_4824) ;  /* 0x0000000000087947 */ /* 0x000fea0003800000 */
.L_x_4843:
[----:B------:R-:W2:Y:S02]  /*1020*/  LDG.E R4, desc[UR36][R4.64] ;  /* 0x0000002404047981 */ /* 0x000ea4000c1e1900 */
[----:B--2---:R0:W1:Y:S02]  /*1030*/  I2F.F64.U32 R50, R4 ;  /* 0x0000000400327312 */ /* 0x0040640000201800 */
.L_x_4824:
[----:B------:R-:W-:Y:S05]  /*1040*/  BSYNC.RECONVERGENT B7 ;  /* 0x0000000000077941 */ /* 0x000fea0003800200 */
.L_x_4818:
[----:B01-3--:R-:W0:Y:S01]  /*1050*/  LDC.64 R4, c[0x0][0x398] ;  /* 0x0000e600ff047b82 */ /* 0x00be220000000a00 */
        /* <DEDUP_REMOVED lines=19> */
.L_x_4851:
[----:B------:R-:W3:Y:S02]  /*1190*/  LDG.E.U8 R4, desc[UR36][R4.64] ;  /* 0x0000002404047981 */ /* 0x000ee4000c1e1100 */
[----:B---3--:R0:W1:Y:S01]  /*11a0*/  I2F.F64.U16 R48, R4 ;  /* 0x0000000400307312 */ /* 0x0080620000101800 */
[----:B------:R-:W-:Y:S05]  /*11b0*/  BRA `(.L_x_4853) ;  /* 0x0000000c00647947 */ /* 0x000fea0003800000 */
.L_x_4850:
        /* <DEDUP_REMOVED lines=9> */
.L_x_4855:
[----:B------:R-:W3:Y:S02]  /*1250*/  LDG.E R4, desc[UR36][R4.64] ;  /* 0x0000002404047981 */ /* 0x000ee4000c1e1900 */
[----:B---3--:R0:W1:Y:S01]  /*1260*/  I2F.F64 R48, R4 ;  /* 0x0000000400307312 */ /* 0x0080620000201c00 */
[----:B------:R-:W-:Y:S05]  /*1270*/  BRA `(.L_x_4853) ;  /* 0x0000000c00347947 */ /* 0x000fea0003800000 */
.L_x_4854:
[----:B------:R-:W3:Y:S02]  /*1280*/  LDG.E.U16 R4, desc[UR36][R4.64] ;  /* 0x0000002404047981 */ /* 0x000ee4000c1e1500 */
[----:B---3--:R0:W1:Y:S01]  /*1290*/  I2F.F64.S16 R48, R4 ;  /* 0x0000000400307312 */ /* 0x0080620000101c00 */
[----:B------:R-:W-:Y:S05]  /*12a0*/  BRA `(.L_x_4853) ;  /* 0x0000000c00287947 */ /* 0x000fea0003800000 */
.L_x_4849:
        /* <DEDUP_REMOVED lines=10> */
.L_x_4857:
[----:B------:R-:W3:Y:S02]  /*1350*/  LDG.E.U16 R0, desc[UR36][R4.64] ;  /* 0x0000002404007981 */ /* 0x000ee4000c1e1500 */
[----:B---3--:R-:W-:-:S05]  /*1360*/  HADD2.F32 R0, -RZ, R0.H0_H0 ;  /* 0x20000000ff007230 */ /* 0x008fca0000004100 */
[----:B------:R-:W-:-:S04]  /*1370*/  FMUL.FTZ R0, R0, 1 ;  /* 0x3f80000000007820 */ /* 0x000fc80000410000 */
[----:B------:R0:W1:Y:S01]  /*1380*/  F2F.F64.F32 R48, R0 ;  /* 0x0000000000307310 */ /* 0x0000620000201800 */
[----:B------:R-:W-:Y:S05]  /*1390*/  BRA `(.L_x_4853) ;  /* 0x0000000800ec7947 */ /* 0x000fea0003800000 */
.L_x_4856:
        /* <DEDUP_REMOVED lines=10> */
.L_x_4859:
[----:B------:R-:W3:Y:S02]  /*1440*/  LDG.E.U16 R4, desc[UR36][R4.64] ;  /* 0x0000002404047981 */ /* 0x000ee4000c1e1500 */
[----:B---3--:R-:W-:-:S05]  /*1450*/  HADD2.F32 R0, -RZ, R4.H0_H0 ;  /* 0x20000004ff007230 */ /* 0x008fca0000004100 */
[----:B------:R-:W-:-:S04]  /*1460*/  FMUL.FTZ R0, R0, 1 ;  /* 0x3f80000000007820 */ /* 0x000fc80000410000 */
[----:B------:R0:W1:Y:S01]  /*1470*/  F2F.F64.F32 R48, R0 ;  /* 0x0000000000307310 */ /* 0x0000620000201800 */
[----:B------:R-:W-:Y:S05]  /*1480*/  BRA `(.L_x_4853) ;  /* 0x0000000800b07947 */ /* 0x000fea0003800000 */
.L_x_4858:
[----:B------:R0:W5:Y:S01]  /*1490*/  LDG.E.64 R48, desc[UR36][R4.64] ;  /* 0x0000002404307981 */ /* 0x000162000c1e1b00 */
[----:B------:R-:W-:Y:S05]  /*14a0*/  BRA `(.L_x_4853) ;  /* 0x0000000800a87947 */ /* 0x000fea0003800000 */
.L_x_4848:
        /* <DEDUP_REMOVED lines=13> */
.L_x_4862:
[----:B------:R0:W5:Y:S01]  /*1580*/  LDG.E.64 R48, desc[UR36][R4.64] ;  /* 0x0000002404307981 */ /* 0x000162000c1e1b00 */
[----:B------:R-:W-:Y:S05]  /*1590*/  BRA `(.L_x_4853) ;  /* 0x00000008006c7947 */ /* 0x000fea0003800000 */
.L_x_4861:
        /* <DEDUP_REMOVED lines=27> */
.L_x_4864:
[----:B------:R-:W3:Y:S02]  /*1750*/  LDG.E.U8 R4, desc[UR36][R4.64] ;  /* 0x0000002404047981 */ /* 0x000ee4000c1e1100 */
[C---:B---3--:R-:W-:Y:S02]  /*1760*/  IMAD.SHL.U32 R3, R4.reuse, 0x2000000, RZ ;  /* 0x0200000004037824 */ /* 0x048fe400078e00ff */
        /* <DEDUP_REMOVED lines=11> */
[----:B------:R3:W0:Y:S01]  /*1820*/  F2F.F64.F32 R48, R0 ;  /* 0x0000000000307310 */ /* 0x0006220000201800 */
[----:B------:R-:W-:Y:S05]  /*1830*/  BRA `(.L_x_4853) ;  /* 0x0000000400c47947 */ /* 0x000fea0003800000 */
.L_x_4863:
[----:B------:R-:W3:Y:S02]  /*1840*/  LDG.E.U16 R0, desc[UR36][R4.64] ;  /* 0x0000002404007981 */ /* 0x000ee4000c1e1500 */
[----:B---3--:R-:W-:-:S04]  /*1850*/  IMAD.U32 R0, R0, 0x10000, RZ ;  /* 0x0001000000007824 */ /* 0x008fc800078e00ff */
[----:B------:R-:W-:-:S04]  /*1860*/  FMUL.FTZ R0, R0, 1 ;  /* 0x3f80000000007820 */ /* 0x000fc80000410000 */
[----:B------:R0:W1:Y:S01]  /*1870*/  F2F.F64.F32 R48, R0 ;  /* 0x0000000000307310 */ /* 0x0000620000201800 */
[----:B------:R-:W-:Y:S05]  /*1880*/  BRA `(.L_x_4853) ;  /* 0x0000000400b07947 */ /* 0x000fea0003800000 */
.L_x_4860:
        /* <DEDUP_REMOVED lines=11> */
.L_x_4867:
        /* <DEDUP_REMOVED lines=21> */
.L_x_4869:
[----:B------:R-:W-:Y:S05]  /*1a90*/  BSYNC.RECONVERGENT B0 ;  /* 0x0000000000007941 */ /* 0x000fea0003800200 */
.L_x_4868:
[----:B------:R-:W-:Y:S01]  /*1aa0*/  IMAD.SHL.U32 R0, R0, 0x100000, RZ ;  /* 0x0010000000007824 */ /* 0x000fe200078e00ff */
[----:B------:R-:W-:-:S04]  /*1ab0*/  LEA R3, R3, 0x3b800000, 0x17 ;  /* 0x3b80000003037811 */ /* 0x000fc800078eb8ff */
[----:B------:R-:W-:-:S05]  /*1ac0*/  LOP3.LUT R0, R3, R0, R7, 0xfe, !PT ;  /* 0x0000000003007212 */ /* 0x000fca00078efe07 */
[----:B------:R-:W-:-:S04]  /*1ad0*/  FMUL.FTZ R0, R0, 1 ;  /* 0x3f80000000007820 */ /* 0x000fc80000410000 */
[----:B------:R0:W1:Y:S01]  /*1ae0*/  F2F.F64.F32 R48, R0 ;  /* 0x0000000000307310 */ /* 0x0000620000201800 */
[----:B------:R-:W-:Y:S05]  /*1af0*/  BRA `(.L_x_4853) ;  /* 0x0000000400147947 */ /* 0x000fea0003800000 */
.L_x_4866:
        /* <DEDUP_REMOVED lines=21> */
.L_x_4871:
[----:B------:R-:W-:Y:S05]  /*1c50*/  BSYNC.RECONVERGENT B0 ;  /* 0x0000000000007941 */ /* 0x000fea0003800200 */
.L_x_4870:
[----:B------:R-:W-:Y:S01]  /*1c60*/  IMAD.SHL.U32 R0, R0, 0x200000, RZ ;  /* 0x0020000000007824 */ /* 0x000fe200078e00ff */
[----:B------:R-:W-:-:S04]  /*1c70*/  LEA R3, R3, 0x37800000, 0x17 ;  /* 0x3780000003037811 */ /* 0x000fc800078eb8ff */
[----:B------:R-:W-:-:S05]  /*1c80*/  LOP3.LUT R0, R3, R0, R7, 0xfe, !PT ;  /* 0x0000000003007212 */ /* 0x000fca00078efe07 */
[----:B------:R-:W-:-:S04]  /*1c90*/  FMUL.FTZ R0, R0, 1 ;  /* 0x3f80000000007820 */ /* 0x000fc80000410000 */
[----:B------:R0:W1:Y:S01]  /*1ca0*/  F2F.F64.F32 R48, R0 ;  /* 0x0000000000307310 */ /* 0x0000620000201800 */
[----:B------:R-:W-:Y:S05]  /*1cb0*/  BRA `(.L_x_4853) ;  /* 0x0000000000a47947 */ /* 0x000fea0003800000 */
.L_x_4865:
[----:B------:R-:W-:-:S09]  /*1cc0*/  UISETP.NE.AND UP0, UPT, UR4, 0x1c, UPT ;  /* 0x0000001c0400788c */ /* 0x000fd2000bf05270 */
[----:B------:R-:W-:Y:S05]  /*1cd0*/  BRA.U !UP0, `(.L_x_4872) ;  /* 0x0000000108947547 */ /* 0x000fea000b800000 */
[----:B------:R-:W-:-:S09]  /*1ce0*/  UISETP.NE.AND UP0, UPT, UR4, 0x1d, UPT ;  /* 0x0000001d0400788c */ /* 0x000fd2000bf05270 */
[----:B------:R-:W-:Y:S05]  /*1cf0*/  BRA.U !UP0, `(.L_x_4873) ;  /* 0x0000000108807547 */ /* 0x000fea000b800000 */
[----:B------:R-:W-:-:S09]  /*1d00*/  UISETP.NE.AND UP0, UPT, UR4, 0x2c, UPT ;  /* 0x0000002c0400788c */ /* 0x000fd2000bf05270 */
[----:B------:R-:W-:Y:S05]  /*1d10*/  BRA.U !UP0, `(.L_x_4874) ;  /* 0x0000000108487547 */ /* 0x000fea000b800000 */
.L_x_4852:
[----:B------:R-:W-:Y:S01]  /*1d20*/  MOV R0, 0x0 ;  /* 0x0000000000007802 */ /* 0x000fe20000000f00 */
[----:B------:R-:W0:Y:S01]  /*1d30*/  LDCU.64 UR4, c[0x4][0x128] ;  /* 0x01002500ff0477ac */ /* 0x000e220008000a00 */
[----:B------:R-:W-:Y:S02]  /*1d40*/  IMAD.MOV.U32 R8, RZ, RZ, 0x4e ;  /* 0x0000004eff087424 */ /* 0x000fe400078e00ff */
[----:B------:R1:W3:Y:S01]  /*1d50*/  LDC.64 R14, c[0x4][R0] ;  /* 0x01000000000e7b82 */ /* 0x0002e20000000a00 */
[----:B------:R-:W2:Y:S01]  /*1d60*/  LDCU.64 UR6, c[0x4][0x130] ;  /* 0x01002600ff0677ac */ /* 0x000ea20008000a00 */
[----:B------:R-:W-:Y:S02]  /*1d70*/  IMAD.MOV.U32 R12, RZ, RZ, 0x1 ;  /* 0x00000001ff0c7424 */ /* 0x000fe400078e00ff */
[----:B------:R-:W-:Y:S01]  /*1d80*/  IMAD.MOV.U32 R13, RZ, RZ, RZ ;  /* 0x000000ffff0d7224 */ /* 0x000fe200078e00ff */
[----:B------:R-:W4:Y:S01]  /*1d90*/  LDCU.64 UR8, c[0x4][0x8] ;  /* 0x01000100ff0877ac */ /* 0x000f220008000a00 */
[----:B0-----:R-:W-:-:S02]  /*1da0*/  IMAD.U32 R4, RZ, RZ, UR4 ;  /* 0x00000004ff047e24 */ /* 0x001fc4000f8e00ff */
[----:B------:R-:W-:Y:S02]  /*1db0*/  IMAD.U32 R5, RZ, RZ, UR5 ;  /* 0x00000005ff057e24 */ /* 0x000fe4000f8e00ff */
[----:B--2---:R-:W-:Y:S02]  /*1dc0*/  IMAD.U32 R6, RZ, RZ, UR6 ;  /* 0x00000006ff067e24 */ /* 0x004fe4000f8e00ff */
[----:B------:R-:W-:Y:S02]  /*1dd0*/  IMAD.U32 R7, RZ, RZ, UR7 ;  /* 0x00000007ff077e24 */ /* 0x000fe4000f8e00ff */
[----:B----4-:R-:W-:Y:S02]  /*1de0*/  IMAD.U32 R10, RZ, RZ, UR8 ;  /* 0x00000008ff0a7e24 */ /* 0x010fe4000f8e00ff */
[----:B-1----:R-:W-:-:S07]  /*1df0*/  IMAD.U32 R11, RZ, RZ, UR9 ;  /* 0x00000009ff0b7e24 */ /* 0x002fce000f8e00ff */
[----:B------:R-:W-:-:S07]  /*1e00*/  LEPC R20, `(.L_x_4875) ;  /* 0x000000001014794e */ /* 0x000fce0000000000 */
[----:B---3-5:R-:W-:Y:S05]  /*1e10*/  CALL.ABS.NOINC R14 ;  /* 0x000000000e007343 */ /* 0x028fea0003c00000 */
.L_x_4875:
[----:B------:R-:W-:Y:S01]  /*1e20*/  CS2R R48, SRZ ;  /* 0x0000000000307805 */ /* 0x000fe2000001ff00 */
[----:B------:R-:W-:Y:S06]  /*1e30*/  BRA `(.L_x_4853) ;  /* 0x0000000000447947 */ /* 0x000fec0003800000 */
.L_x_4874:
[----:B------:R-:W3:Y:S01]  /*1e40*/  LDG.E.U8 R0, desc[UR36][R4.64] ;  /* 0x0000002404007981 */ /* 0x000ee2000c1e1100 */
[----:B------:R-:W-:Y:S02]  /*1e50*/  IMAD.MOV.U32 R48, RZ, RZ, 0x0 ;  /* 0x00000000ff307424 */ /* 0x000fe400078e00ff */
[----:B------:R-:W-:Y:S01]  /*1e60*/  IMAD.MOV.U32 R49, RZ, RZ, 0x38000000 ;  /* 0x38000000ff317424 */ /* 0x000fe200078e00ff */
[----:B---3--:R-:W-:-:S13]  /*1e70*/  ISETP.NE.AND P0, PT, R0, RZ, PT ;  /* 0x000000ff0000720c */ /* 0x008fda0003f05270 */
        /* <DEDUP_REMOVED lines=8> */
.L_x_4873:
[----:B------:R-:W3:Y:S02]  /*1f00*/  LDG.E.64 R48, desc[UR36][R4.64] ;  /* 0x0000002404307981 */ /* 0x000ee4000c1e1b00 */
[----:B---3--:R-:W0:Y:S01]  /*1f10*/  I2F.F64.U64 R48, R48 ;  /* 0x0000003000307312 */ /* 0x008e220000301800 */
[----:B------:R-:W-:Y:S05]  /*1f20*/  BRA `(.L_x_4853) ;  /* 0x0000000000087947 */ /* 0x000fea0003800000 */
.L_x_4872:
[----:B------:R-:W3:Y:S02]  /*1f30*/  LDG.E R4, desc[UR36][R4.64] ;  /* 0x0000002404047981 */ /* 0x000ee4000c1e1900 */
[----:B---3--:R0:W1:Y:S02]  /*1f40*/  I2F.F64.U32 R48, R4 ;  /* 0x0000000400307312 */ /* 0x0080640000201800 */
.L_x_4853:
[----:B------:R-:W-:Y:S05]  /*1f50*/  BSYNC.RECONVERGENT B7 ;  /* 0x0000000000077941 */ /* 0x000fea0003800200 */
.L_x_4847:
[----:B0-----:R-:W0:Y:S01]  /*1f60*/  LDC.64 R4, c[0x0][0x3a0] ;  /* 0x0000e800ff047b82 */ /* 0x001e220000000a00 */
        /* <DEDUP_REMOVED lines=19> */
.L_x_4880:
[----:B------:R-:W2:Y:S02]  /*20a0*/  LDG.E.U8 R4, desc[UR36][R4.64] ;  /* 0x0000002404047981 */ /* 0x000ea4000c1e1100 */
[----:B--2---:R0:W2:Y:S01]  /*20b0*/  I2F.F64.U16 R46, R4 ;  /* 0x00000004002e7312 */ /* 0x0040a20000101800 */
[----:B------:R-:W-:Y:S05]  /*20c0*/  BRA `(.L_x_4882) ;  /* 0x0000000c00647947 */ /* 0x000fea0003800000 */
.L_x_4879:
        /* <DEDUP_REMOVED lines=9> */
.L_x_4884:
[----:B------:R-:W2:Y:S02]  /*2160*/  LDG.E R4, desc[UR36][R4.64] ;  /* 0x0000002404047981 */ /* 0x000ea4000c1e1900 */
[----:B--2---:R0:W2:Y:S01]  /*2170*/  I2F.F64 R46, R4 ;  /* 0x00000004002e7312 */ /* 0x0040a20000201c00 */
[----:B------:R-:W-:Y:S05]  /*2180*/  BRA `(.L_x_4882) ;  /* 0x0000000c00347947 */ /* 0x000fea0003800000 */
.L_x_4883:
[----:B------:R-:W2:Y:S02]  /*2190*/  LDG.E.U16 R4, desc[UR36][R4.64] ;  /* 0x0000002404047981 */ /* 0x000ea4000c1e1500 */
[----:B--2---:R0:W2:Y:S01]  /*21a0*/  I2F.F64.S16 R46, R4 ;  /* 0x00000004002e7312 */ /* 0x0040a20000101c00 */
[----:B------:R-:W-:Y:S05]  /*21b0*/  BRA `(.L_x_4882) ;  /* 0x0000000c00287947 */ /* 0x000fea0003800000 */
.L_x_4878:
        /* <DEDUP_REMOVED lines=10> */
.L_x_4886:
[----:B---3--:R-:W2:Y:S02]  /*2260*/  LDG.E.U16 R0, desc[UR36][R4.64] ;  /* 0x0000002404007981 */ /* 0x008ea4000c1e1500 */
[----:B--2---:R-:W-:-:S05]  /*2270*/  HADD2.F32 R0, -RZ, R0.H0_H0 ;  /* 0x20000000ff007230 */ /* 0x004fca0000004100 */
[----:B------:R-:W-:-:S04]  /*2280*/  FMUL.FTZ R0, R0, 1 ;  /* 0x3f80000000007820 */ /* 0x000fc80000410000 */
[----:B------:R0:W2:Y:S01]  /*2290*/  F2F.F64.F32 R46, R0 ;  /* 0x00000000002e7310 */ /* 0x0000a20000201800 */
[----:B------:R-:W-:Y:S05]  /*22a0*/  BRA `(.L_x_4882) ;  /* 0x0000000800ec7947 */ /* 0x000fea0003800000 */
.L_x_4885:
        /* <DEDUP_REMOVED lines=10> */
.L_x_4888:
[----:B------:R-:W3:Y:S02]  /*2350*/  LDG.E.U16 R4, desc[UR36][R4.64] ;  /* 0x0000002404047981 */ /* 0x000ee4000c1e1500 */
[----:B---3--:R-:W-:-:S05]  /*2360*/  HADD2.F32 R0, -RZ, R4.H0_H0 ;  /* 0x20000004ff007230 */ /* 0x008fca0000004100 */
[----:B------:R-:W-:-:S04]  /*2370*/  FMUL.FTZ R0, R0, 1 ;  /* 0x3f80000000007820 */ /* 0x000fc80000410000 */
[----:B------:R0:W2:Y:S01]  /*2380*/  F2F.F64.F32 R46, R0 ;  /* 0x00000000002e7310 */ /* 0x0000a20000201800 */
[----:B------:R-:W-:Y:S05]  /*2390*/  BRA `(.L_x_4882) ;  /* 0x0000000800b07947 */ /* 0x000fea0003800000 */
.L_x_4887:
[----:B------:R0:W5:Y:S01]  /*23a0*/  LDG.E.64 R46, desc[UR36][R4.64] ;  /* 0x00000024042e7981 */ /* 0x000162000c1e1b00 */
[----:B------:R-:W-:Y:S05]  /*23b0*/  BRA `(.L_x_4882) ;  /* 0x0000000800a87947 */ /* 0x000fea0003800000 */
.L_x_4877:
        /* <DEDUP_REMOVED lines=13> */
.L_x_4891:
[----:B------:R0:W5:Y:S01]  /*2490*/  LDG.E.64 R46, desc[UR36][R4.64] ;  /* 0x00000024042e7981 */ /* 0x000162000c1e1b00 */
[----:B------:R-:W-:Y:S05]  /*24a0*/  BRA `(.L_x_4882) ;  /* 0x00000008006c7947 */ /* 0x000fea0003800000 */
.L_x_4890:
[----:B------:R-:W-:-:S09]  /*24b0*/  UISETP.NE.AND UP0, UPT, UR4, 0xf, UPT ;  /* 0x0000000f0400788c */ /* 0x000fd2000bf05270 */
[----:B------:R-:W-:Y:S05]  /*24c0*/  BRA.U !UP0, `(.L_x_4892) ;  /* 0x0000000108a07547 */ /* 0x000fea000b800000 */
[----:B------:R-:W-:-:S09]  /*24d0*/  UISETP.NE.AND UP0, UPT, UR4, 0x17, UPT ;  /* 0x000000170400788c */ /* 0x000fd2000bf05270 */
[----:B------:R-:W-:Y:S05]  /*24e0*/  BRA.U !UP0, `(.L_x_4893) ;  /* 0x00000001085c7547 */ /* 0x000fea000b800000 */
[----:B------:R-:W-:-:S09]  /*24f0*/  UISETP.NE.AND UP0, UPT, UR4, 0x18, UPT ;  /* 0x000000180400788c */ /* 0x000fd2000bf05270 */
[----:B------:R-:W-:Y:S05]  /*2500*/  BRA.U UP0, `(.L_x_4881) ;  /* 0x0000000500c87547 */ /* 0x000fea000b800000 */
[----:B---3--:R-:W2:Y:S01]  /*2510*/  LDG.E.U8 R0, desc[UR36][R4.64] ;  /* 0x0000002404007981 */ /* 0x008ea2000c1e1100 */
        /* <DEDUP_REMOVED lines=20> */
.L_x_4893:
        /* <DEDUP_REMOVED lines=15> */
.L_x_4892:
[----:B---3--:R-:W2:Y:S02]  /*2750*/  LDG.E.U16 R0, desc[UR36][R4.64] ;  /* 0x0000002404007981 */ /* 0x008ea4000c1e1500 */
[----:B--2---:R-:W-:-:S04]  /*2760*/  IMAD.U32 R0, R0, 0x10000, RZ ;  /* 0x0001000000007824 */ /* 0x004fc800078e00ff */
[----:B------:R-:W-:-:S04]  /*2770*/  FMUL.FTZ R0, R0, 1 ;  /* 0x3f80000000007820 */ /* 0x000fc80000410000 */
[----:B------:R0:W2:Y:S01]  /*2780*/  F2F.F64.F32 R46, R0 ;  /* 0x00000000002e7310 */ /* 0x0000a20000201800 */
[----:B------:R-:W-:Y:S05]  /*2790*/  BRA `(.L_x_4882) ;  /* 0x0000000400b07947 */ /* 0x000fea0003800000 */
.L_x_4889:
        /* <DEDUP_REMOVED lines=11> */
.L_x_4896:
        /* <DEDUP_REMOVED lines=21> */
.L_x_4898:
[----:B------:R-:W-:Y:S05]  /*29a0*/  BSYNC.RECONVERGENT B0 ;  /* 0x0000000000007941 */ /* 0x000fea0003800200 */
.L_x_4897:
[----:B------:R-:W-:Y:S01]  /*29b0*/  IMAD.SHL.U32 R0, R0, 0x100000, RZ ;  /* 0x0010000000007824 */ /* 0x000fe200078e00ff */
[----:B------:R-:W-:-:S04]  /*29c0*/  LEA R3, R3, 0x3b800000, 0x17 ;  /* 0x3b80000003037811 */ /* 0x000fc800078eb8ff */
[----:B------:R-:W-:-:S05]  /*29d0*/  LOP3.LUT R0, R3, R0, R7, 0xfe, !PT ;  /* 0x0000000003007212 */ /* 0x000fca00078efe07 */
[----:B------:R-:W-:-:S04]  /*29e0*/  FMUL.FTZ R0, R0, 1 ;  /* 0x3f80000000007820 */ /* 0x000fc80000410000 */
[----:B------:R0:W2:Y:S01]  /*29f0*/  F2F.F64.F32 R46, R0 ;  /* 0x00000000002e7310 */ /* 0x0000a20000201800 */
[----:B------:R-:W-:Y:S05]  /*2a00*/  BRA `(.L_x_4882) ;  /* 0x0000000400147947 */ /* 0x000fea0003800000 */
.L_x_4895:
        /* <DEDUP_REMOVED lines=21> */
.L_x_4900:
[----:B------:R-:W-:Y:S05]  /*2b60*/  BSYNC.RECONVERGENT B0 ;  /* 0x0000000000007941 */ /* 0x000fea0003800200 */
.L_x_4899:
[----:B------:R-:W-:Y:S01]  /*2b70*/  IMAD.SHL.U32 R0, R0, 0x200000, RZ ;  /* 0x0020000000007824 */ /* 0x000fe200078e00ff */
[----:B------:R-:W-:-:S04]  /*2b80*/  LEA R3, R3, 0x37800000, 0x17 ;  /* 0x3780000003037811 */ /* 0x000fc800078eb8ff */
[----:B------:R-:W-:-:S05]  /*2b90*/  LOP3.LUT R0, R3, R0, R7, 0xfe, !PT ;  /* 0x0000000003007212 */ /* 0x000fca00078efe07 */
[----:B------:R-:W-:-:S04]  /*2ba0*/  FMUL.FTZ R0, R0, 1 ;  /* 0x3f80000000007820 */ /* 0x000fc80000410000 */
[----:B------:R0:W2:Y:S01]  /*2bb0*/  F2F.F64.F32 R46, R0 ;  /* 0x00000000002e7310 */ /* 0x0000a20000201800 */
[----:B------:R-:W-:Y:S05]  /*2bc0*/  BRA `(.L_x_4882) ;  /* 0x0000000000a47947 */ /* 0x000fea0003800000 */
.L_x_4894:
[----:B------:R-:W-:-:S09]  /*2bd0*/  UISETP.NE.AND UP0, UPT, UR4, 0x1c, UPT ;  /* 0x0000001c0400788c */ /* 0x000fd2000bf05270 */
[----:B------:R-:W-:Y:S05]  /*2be0*/  BRA.U !UP0, `(.L_x_4901) ;  /* 0x0000000108947547 */ /* 0x000fea000b800000 */
[----:B------:R-:W-:-:S09]  /*2bf0*/  UISETP.NE.AND UP0, UPT, UR4, 0x1d, UPT ;  /* 0x0000001d0400788c */ /* 0x000fd2000bf05270 */
[----:B------:R-:W-:Y:S05]  /*2c00*/  BRA.U !UP0, `(.L_x_4902) ;  /* 0x0000000108807547 */ /* 0x000fea000b800000 */
[----:B------:R-:W-:-:S09]  /*2c10*/  UISETP.NE.AND UP0, UPT, UR4, 0x2c, UPT ;  /* 0x0000002c0400788c */ /* 0x000fd2000bf05270 */
[----:B------:R-:W-:Y:S05]  /*2c20*/  BRA.U !UP0, `(.L_x_4903) ;  /* 0x0000000108487547 */ /* 0x000fea000b800000 */
.L_x_4881:
[----:B---3--:R-:W-:Y:S01]  /*2c30*/  MOV R0, 0x0 ;  /* 0x0000000000007802 */ /* 0x008fe20000000f00 */
[----:B------:R-:W0:Y:S01]  /*2c40*/  LDCU.64 UR4, c[0x4][0x128] ;  /* 0x01002500ff0477ac */ /* 0x000e220008000a00 */
[----:B------:R-:W-:Y:S02]  /*2c50*/  IMAD.MOV.U32 R8, RZ, RZ, 0x4e ;  /* 0x0000004eff087424 */ /* 0x000fe400078e00ff */
[----:B------:R2:W3:Y:S01]  /*2c60*/  LDC.64 R14, c[0x4][R0] ;  /* 0x01000000000e7b82 */ /* 0x0004e20000000a00 */
[----:B------:R-:W1:Y:S01]  /*2c70*/  LDCU.64 UR6, c[0x4][0x130] ;  /* 0x01002600ff0677ac */ /* 0x000e620008000a00 */
[----:B------:R-:W-:Y:S02]  /*2c80*/  IMAD.MOV.U32 R12, RZ, RZ, 0x1 ;  /* 0x00000001ff0c7424 */ /* 0x000fe400078e00ff */
[----:B------:R-:W-:Y:S01]  /*2c90*/  IMAD.MOV.U32 R13, RZ, RZ, RZ ;  /* 0x000000ffff0d7224 */ /* 0x000fe200078e00ff */
[----:B------:R-:W4:Y:S01]  /*2ca0*/  LDCU.64 UR8, c[0x4][0x8] ;  /* 0x01000100ff0877ac */ /* 0x000f220008000a00 */
[----:B0-----:R-:W-:-:S02]  /*2cb0*/  IMAD.U32 R4, RZ, RZ, UR4 ;  /* 0x00000004ff047e24 */ /* 0x001fc4000f8e00ff */
[----:B------:R-:W-:Y:S02]  /*2cc0*/  IMAD.U32 R5, RZ, RZ, UR5 ;  /* 0x00000005ff057e24 */ /* 0x000fe4000f8e00ff */
[----:B-1----:R-:W-:Y:S02]  /*2cd0*/  IMAD.U32 R6, RZ, RZ, UR6 ;  /* 0x00000006ff067e24 */ /* 0x002fe4000f8e00ff */
[----:B------:R-:W-:Y:S02]  /*2ce0*/  IMAD.U32 R7, RZ, RZ, UR7 ;  /* 0x00000007ff077e24 */ /* 0x000fe4000f8e00ff */
[----:B----4-:R-:W-:Y:S02]  /*2cf0*/  IMAD.U32 R10, RZ, RZ, UR8 ;  /* 0x00000008ff0a7e24 */ /* 0x010fe4000f8e00ff */
[----:B--2---:R-:W-:-:S07]  /*2d00*/  IMAD.U32 R11, RZ, RZ, UR9 ;  /* 0x00000009ff0b7e24 */ /* 0x004fce000f8e00ff */
[----:B------:R-:W-:-:S07]  /*2d10*/  LEPC R20, `(.L_x_4904) ;  /* 0x000000001014794e */ /* 0x000fce0000000000 */
[----:B---3-5:R-:W-:Y:S05]  /*2d20*/  CALL.ABS.NOINC R14 ;  /* 0x000000000e007343 */ /* 0x028fea0003c00000 */
.L_x_4904:
[----:B------:R-:W-:Y:S01]  /*2d30*/  CS2R R46, SRZ ;  /* 0x00000000002e7805 */ /* 0x000fe2000001ff00 */
[----:B------:R-:W-:Y:S06]  /*2d40*/  BRA `(.L_x_4882) ;  /* 0x0000000000447947 */ /* 0x000fec0003800000 */
.L_x_4903:
[----:B---3--:R-:W2:Y:S01]  /*2d50*/  LDG.E.U8 R0, desc[UR36][R4.64] ;  /* 0x0000002404007981 */ /* 0x008ea2000c1e1100 */
        /* <DEDUP_REMOVED lines=9> */
[----:B------:R0:W2:Y:S01]  /*2df0*/  @P0 F2F.F64.F32 R46, R0 ;  /* 0x00000000002e0310 */ /* 0x0000a20000201800 */
[----:B------:R-:W-:Y:S05]  /*2e00*/  BRA `(.L_x_4882) ;  /* 0x0000000000147947 */ /* 0x000fea0003800000 */
.L_x_4902:
[----:B------:R-:W2:Y:S02]  /*2e10*/  LDG.E.64 R46, desc[UR36][R4.64] ;  /* 0x00000024042e7981 */ /* 0x000ea4000c1e1b00 */
[----:B--2---:R-:W0:Y:S01]  /*2e20*/  I2F.F64.U64 R46, R46 ;  /* 0x0000002e002e7312 */ /* 0x004e220000301800 */
[----:B------:R-:W-:Y:S05]  /*2e30*/  BRA `(.L_x_4882) ;  /* 0x0000000000087947 */ /* 0x000fea0003800000 */
.L_x_4901:
[----:B------:R-:W2:Y:S02]  /*2e40*/  LDG.E R4, desc[UR36][R4.64] ;  /* 0x0000002404047981 */ /* 0x000ea4000c1e1900 */
[----:B--2---:R0:W2:Y:S02]  /*2e50*/  I2F.F64.U32 R46, R4 ;  /* 0x00000004002e7312 */ /* 0x0040a40000201800 */
.L_x_4882:
[----:B------:R-:W-:Y:S05]  /*2e60*/  BSYNC.RECONVERGENT B7 ;  /* 0x0000000000077941 */ /* 0x000fea0003800200 */
.L_x_4876:
        /* <DEDUP_REMOVED lines=20> */
.L_x_4909:
[----:B------:R-:W2:Y:S02]  /*2fb0*/  LDG.E.U8 R4, desc[UR36][R4.64] ;  /* 0x0000002404047981 */ /* 0x000ea4000c1e1100 */
[----:B--2---:R0:W1:Y:S01]  /*2fc0*/  I2F.F64.U16 R40, R4 ;  /* 0x0000000400287312 */ /* 0x0040620000101800 */
[----:B------:R-:W-:Y:S05]  /*2fd0*/  BRA `(.L_x_4911) ;  /* 0x0000000c00647947 */ /* 0x000fea0003800000 */
.L_x_4908:
        /* <DEDUP_REMOVED lines=9> */
.L_x_4913:
[----:B------:R-:W2:Y:S02]  /*3070*/  LDG.E R4, desc[UR36][R4.64] ;  /* 0x0000002404047981 */ /* 0x000ea4000c1e1900 */
[----:B--2---:R0:W1:Y:S01]  /*3080*/  I2F.F64 R40, R4 ;  /* 0x0000000400287312 */ /* 0x0040620000201c00 */
[----:B------:R-:W-:Y:S05]  /*3090*/  BRA `(.L_x_4911) ;  /* 0x0000000c00347947 */ /* 0x000fea0003800000 */
.L_x_4912:
[----:B------:R-:W2:Y:S02]  /*30a0*/  LDG.E.U16 R4, desc[UR36][R4.64] ;  /* 0x0000002404047981 */ /* 0x000ea4000c1e1500 */
[----:B--2---:R0:W1:Y:S01]  /*30b0*/  I2F.F64.S16 R40, R4 ;  /* 0x0000000400287312 */ /* 0x0040620000101c00 */
[----:B------:R-:W-:Y:S05]  /*30c0*/  BRA `(.L_x_4911) ;  /* 0x0000000c00287947 */ /* 0x000fea0003800000 */
.L_x_4907:
        /* <DEDUP_REMOVED lines=10> */
.L_x_4915:
[----:B---3--:R-:W3:Y:S02]  /*3170*/  LDG.E.U16 R0, desc[UR36][R4.64] ;  /* 0x0000002404007981 */ /* 0x008ee4000c1e1500 */
[----:B---3--:R-:W-:-:S05]  /*3180*/  HADD2.F32 R0, -RZ, R0.H0_H0 ;  /* 0x20000000ff007230 */ /* 0x008fca0000004100 */
[----:B------:R-:W-:-:S04]  /*3190*/  FMUL.FTZ R0, R0, 1 ;  /* 0x3f80000000007820 */ /* 0x000fc80000410000 */
[----:B------:R0:W1:Y:S01]  /*31a0*/  F2F.F64.F32 R40, R0 ;  /* 0x0000000000287310 */ /* 0x0000620000201800 */
[----:B------:R-:W-:Y:S05]  /*31b0*/  BRA `(.L_x_4911) ;  /* 0x0000000800ec7947 */ /* 0x000fea0003800000 */
.L_x_4914:
        /* <DEDUP_REMOVED lines=10> */
.L_x_4917:
[----:B------:R-:W3:Y:S02]  /*3260*/  LDG.E.U16 R4, desc[UR36][R4.64] ;  /* 0x0000002404047981 */ /* 0x000ee4000c1e1500 */
[----:B---3--:R-:W-:-:S05]  /*3270*/  HADD2.F32 R0, -RZ, R4.H0_H0 ;  /* 0x20000004ff007230 */ /* 0x008fca0000004100 */
[----:B------:R-:W-:-:S04]  /*3280*/  FMUL.FTZ R0, R0, 1 ;  /* 0x3f80000000007820 */ /* 0x000fc80000410000 */
[----:B------:R0:W1:Y:S01]  /*3290*/  F2F.F64.F32 R40, R0 ;  /* 0x0000000000287310 */ /* 0x0000620000201800 */
[----:B------:R-:W-:Y:S05]  /*32a0*/  BRA `(.L_x_4911) ;  /* 0x0000000800b07947 */ /* 0x000fea0003800000 */
.L_x_4916:
[----:B------:R0:W5:Y:S01]  /*32b0*/  LDG.E.64 R40, desc[UR36][R4.64] ;  /* 0x0000002404287981 */ /* 0x000162000c1e1b00 */
[----:B------:R-:W-:Y:S05]  /*32c0*/  BRA `(.L_x_4911) ;  /* 0x0000000800a87947 */ /* 0x000fea0003800000 */
.L_x_4906:
        /* <DEDUP_REMOVED lines=13> */
.L_x_4920:
[----:B------:R0:W5:Y:S01]  /*33a0*/  LDG.E.64 R40, desc[UR36][R4.64] ;  /* 0x0000002404287981 */ /* 0x000162000c1e1b00 */
[----:B------:R-:W-:Y:S05]  /*33b0*/  BRA `(.L_x_4911) ;  /* 0x00000008006c7947 */ /* 0x000fea0003800000 */
.L_x_4919:
        /* <DEDUP_REMOVED lines=27> */
.L_x_4922:
        /* <DEDUP_REMOVED lines=15> */
.L_x_4921:
[----:B---3--:R-:W3:Y:S02]  /*3660*/  LDG.E.U16 R0, desc[UR36][R4.64] ;  /* 0x0000002404007981 */ /* 0x008ee4000c1e1500 */
[----:B---3--:R-:W-:-:S04]  /*3670*/  IMAD.U32 R0, R0, 0x10000, RZ ;  /* 0x0001000000007824 */ /* 0x008fc800078e00ff */
[----:B------:R-:W-:-:S04]  /*3680*/  FMUL.FTZ R0, R0, 1 ;  /* 0x3f80000000007820 */ /* 0x000fc80000410000 */
[----:B------:R0:W1:Y:S01]  /*3690*/  F2F.F64.F32 R40, R0 ;  /* 0x0000000000287310 */ /* 0x0000620000201800 */
[----:B------:R-:W-:Y:S05]  /*36a0*/  BRA `(.L_x_4911) ;  /* 0x0000000400b07947 */ /* 0x000fea0003800000 */
.L_x_4918:
        /* <DEDUP_REMOVED lines=11> */
.L_x_4925:
        /* <DEDUP_REMOVED lines=21> */
.L_x_4927:
[----:B------:R-:W-:Y:S05]  /*38b0*/  BSYNC.RECONVERGENT B0 ;  /* 0x0000000000007941 */ /* 0x000fea0003800200 */
.L_x_4926:
[----:B------:R-:W-:Y:S01]  /*38c0*/  IMAD.SHL.U32 R0, R0, 0x100000, RZ ;  /* 0x0010000000007824 */ /* 0x000fe200078e00ff */
[----:B------:R-:W-:-:S04]  /*38d0*/  LEA R3, R3, 0x3b800000, 0x17 ;  /* 0x3b80000003037811 */ /* 0x000fc800078eb8ff */
[----:B------:R-:W-:-:S05]  /*38e0*/  LOP3.LUT R0, R3, R0, R7, 0xfe, !PT ;  /* 0x0000000003007212 */ /* 0x000fca00078efe07 */
[----:B------:R-:W-:-:S04]  /*38f0*/  FMUL.FTZ R0, R0, 1 ;  /* 0x3f80000000007820 */ /* 0x000fc80000410000 */
[----:B------:R0:W1:Y:S01]  /*3900*/  F2F.F64.F32 R40, R0 ;  /* 0x0000000000287310 */ /* 0x0000620000201800 */
[----:B------:R-:W-:Y:S05]  /*3910*/  BRA `(.L_x_4911) ;  /* 0x0000000400147947 */ /* 0x000fea0003800000 */
.L_x_4924:
        /* <DEDUP_REMOVED lines=21> */
.L_x_4929:
[----:B------:R-:W-:Y:S05]  /*3a70*/  BSYNC.RECONVERGENT B0 ;  /* 0x0000000000007941 */ /* 0x000fea0003800200 */
.L_x_4928:
[----:B------:R-:W-:Y:S01]  /*3a80*/  IMAD.SHL.U32 R0, R0, 0x200000, RZ ;  /* 0x0020000000007824 */ /* 0x000fe200078e00ff */
[----:B------:R-:W-:-:S04]  /*3a90*/  LEA R3, R3, 0x37800000, 0x17 ;  /* 0x3780000003037811 */ /* 0x000fc800078eb8ff */
[----:B------:R-:W-:-:S05]  /*3aa0*/  LOP3.LUT R0, R3, R0, R7, 0xfe, !PT ;  /* 0x0000000003007212 */ /* 0x000fca00078efe07 */
[----:B------:R-:W-:-:S04]  /*3ab0*/  FMUL.FTZ R0, R0, 1 ;  /* 0x3f80000000007820 */ /* 0x000fc80000410000 */
[----:B------:R0:W1:Y:S01]  /*3ac0*/  F2F.F64.F32 R40, R0 ;  /* 0x0000000000287310 */ /* 0x0000620000201800 */
[----:B------:R-:W-:Y:S05]  /*3ad0*/  BRA `(.L_x_4911) ;  /* 0x0000000000a47947 */ /* 0x000fea0003800000 */
.L_x_4923:
[----:B------:R-:W-:-:S09]  /*3ae0*/  UISETP.NE.AND UP0, UPT, UR4, 0x1c, UPT ;  /* 0x0000001c0400788c */ /* 0x000fd2000bf05270 */
[----:B------:R-:W-:Y:S05]  /*3af0*/  BRA.U !UP0, `(.L_x_4930) ;  /* 0x0000000108947547 */ /* 0x000fea000b800000 */
[----:B------:R-:W-:-:S09]  /*3b00*/  UISETP.NE.AND UP0, UPT, UR4, 0x1d, UPT ;  /* 0x0000001d0400788c */ /* 0x000fd2000bf05270 */
[----:B------:R-:W-:Y:S05]  /*3b10*/  BRA.U !UP0, `(.L_x_4931) ;  /* 0x0000000108807547 */ /* 0x000fea000b800000 */
[----:B------:R-:W-:-:S09]  /*3b20*/  UISETP.NE.AND UP0, UPT, UR4, 0x2c, UPT ;  /* 0x0000002c0400788c */ /* 0x000fd2000bf05270 */
[----:B------:R-:W-:Y:S05]  /*3b30*/  BRA.U !UP0, `(.L_x_4932) ;  /* 0x0000000108487547 */ /* 0x000fea000b800000 */
.L_x_4910:
[----:B---3--:R-:W-:Y:S01]  /*3b40*/  MOV R0, 0x0 ;  /* 0x0000000000007802 */ /* 0x008fe20000000f00 */
        /* <DEDUP_REMOVED lines=15> */
.L_x_4933:
[----:B------:R-:W-:Y:S01]  /*3c40*/  CS2R R40, SRZ ;  /* 0x0000000000287805 */ /* 0x000fe2000001ff00 */
[----:B------:R-:W-:Y:S06]  /*3c50*/  BRA `(.L_x_4911) ;  /* 0x0000000000447947 */ /* 0x000fec0003800000 */
.L_x_4932:
[----:B---3--:R-:W3:Y:S01]  /*3c60*/  LDG.E.U8 R0, desc[UR36][R4.64] ;  /* 0x0000002404007981 */ /* 0x008ee2000c1e1100 */
        /* <DEDUP_REMOVED lines=11> */
.L_x_4931:
[----:B------:R-:W2:Y:S02]  /*3d20*/  LDG.E.64 R40, desc[UR36][R4.64] ;  /* 0x0000002404287981 */ /* 0x000ea4000c1e1b00 */
[----:B--2---:R-:W0:Y:S01]  /*3d30*/  I2F.F64.U64 R40, R40 ;  /* 0x0000002800287312 */ /* 0x004e220000301800 */
[----:B------:R-:W-:Y:S05]  /*3d40*/  BRA `(.L_x_4911) ;  /* 0x0000000000087947 */ /* 0x000fea0003800000 */
.L_x_4930:
[----:B------:R-:W2:Y:S02]  /*3d50*/  LDG.E R4, desc[UR36][R4.64] ;  /* 0x0000002404047981 */ /* 0x000ea4000c1e1900 */
[----:B--2---:R0:W1:Y:S02]  /*3d60*/  I2F.F64.U32 R40, R4 ;  /* 0x0000000400287312 */ /* 0x0040640000201800 */
.L_x_4911:
[----:B------:R-:W-:Y:S05]  /*3d70*/  BSYNC.RECONVERGENT B7 ;  /* 0x0000000000077941 */ /* 0x000fea0003800200 */
.L_x_4905:
[----:B------:R-:W-:-:S07]  /*3d80*/  VIADD R53, R37, 0x80 ;  /* 0x0000008025357836 */ /* 0x000fce0000000000 */
.L_x_4817:
[----:B------:R-:W-:Y:S05]  /*3d90*/  BSYNC.RECONVERGENT B6 ;  /* 0x0000000000067941 */ /* 0x000fea0003800200 */
.L_x_4816:
[----:B------:R-:W-:Y:S01]  /*3da0*/  ISETP.GE.AND P0, PT, R53, R16, PT ;  /* 0x000000103500720c */ /* 0x000fe20003f06270 */
[----:B------:R-:W-:Y:S01]  /*3db0*/  BSSY.RECONVERGENT B6, `(.L_x_4934) ;  /* 0x00003cc000067945 */ /* 0x000fe20003800200 */
[----:B------:R-:W-:Y:S02]  /*3dc0*/  CS2R R44, SRZ ;  /* 0x00000000002c7805 */ /* 0x000fe4000001ff00 */
[----:B------:R-:W-:Y:S02]  /*3dd0*/  CS2R R42, SRZ ;  /* 0x00000000002a7805 */ /* 0x000fe4000001ff00 */
[----:B------:R-:W-:Y:S02]  /*3de0*/  CS2R R38, SRZ ;  /* 0x0000000000267805 */ /* 0x000fe4000001ff00 */
[----:B------:R-:W-:-:S05]  /*3df0*/  CS2R R24, SRZ ;  /* 0x0000000000187805 */ /* 0x000fca000001ff00 */
[----:B------:R-:W-:Y:S05]  /*3e00*/  @P0 BRA `(.L_x_4935) ;  /* 0x0000003c00180947 */ /* 0x000fea0003800000 */
[----:B------:R-:W1:Y:S01]  /*3e10*/  LDCU UR4, c[0x0][0x3b8] ;  /* 0x00007700ff0477ac */ /* 0x000e620008000800 */
[----:B0-----:R-:W0:Y:S01]  /*3e20*/  LDC.64 R4, c[0x0][0x390] ;  /* 0x0000e400ff047b82 */ /* 0x001e220000000a00 */
[----:B------:R-:W-:Y:S01]  /*3e30*/  IMAD R17, R2, 0x200, R53 ;  /* 0x0000020002117824 */ /* 0x000fe200078e0235 */
[----:B------:R-:W-:Y:S03]  /*3e40*/  BSSY.RECONVERGENT B7, `(.L_x_4936) ;  /* 0x00000ee000077945 */ /* 0x000fe60003800200 */
        /* <DEDUP_REMOVED lines=17> */
.L_x_4940:
[----:B------:R-:W2:Y:S02]  /*3f60*/  LDG.E.U8 R4, desc[UR36][R4.64] ;  /* 0x0000002404047981 */ /* 0x000ea4000c1e1100 */
[----:B--2---:R0:W1:Y:S01]  /*3f70*/  I2F.F64.U16 R44, R4 ;  /* 0x00000004002c7312 */ /* 0x0040620000101800 */
[----:B------:R-:W-:Y:S05]  /*3f80*/  BRA `(.L_x_4942) ;  /* 0x0000000c00647947 */ /* 0x000fea0003800000 */
.L_x_4939:
[----:B------:R-:W-:-:S09]  /*3f90*/  UISETP.NE.AND UP0, UPT, UR4, 0x2, UPT ;  /* 0x000000020400788c */ /* 0x000fd2000bf05270 */
[----:B------:R-:W-:Y:S05]  /*3fa0*/  BRA.U !UP0, `(.L_x_4943) ;  /* 0x0000000108287547 */ /* 0x000fea000b800000 */
[----:B------:R-:W-:-:S09]  /*3fb0*/  UISETP.NE.AND UP0, UPT, UR4, 0x3, UPT ;  /* 0x000000030400788c */ /* 0x000fd2000bf05270 */
[----:B------:R-:W-:Y:S05]  /*3fc0*/  BRA.U !UP0, `(.L_x_4944) ;  /* 0x0000000108147547 */ /* 0x000fea000b800000 */
[----:B------:R-:W-:-:S09]  /*3fd0*/  UISETP.NE.AND UP0, UPT, UR4, 0x4, UPT ;  /* 0x000000040400788c */ /* 0x000fd2000bf05270 */
[----:B------:R-:W-:Y:S05]  /*3fe0*/  BRA.U UP0, `(.L_x_4941) ;  /* 0x0000000900f07547 */ /* 0x000fea000b800000 */
[----:B------:R-:W2:Y:S02]  /*3ff0*/  LDG.E.64 R44, desc[UR36][R4.64] ;  /* 0x00000024042c7981 */ /* 0x000ea4000c1e1b00 */
[----:B--2---:R-:W2:Y:S01]  /*4000*/  I2F.F64.S64 R44, R44 ;  /* 0x0000002c002c7312 */ /* 0x004ea20000301c00 */
[----:B------:R-:W-:Y:S05]  /*4010*/  BRA `(.L_x_4942) ;  /* 0x0000000c00407947 */ /* 0x000fea0003800000 */
.L_x_4944:
[----:B------:R-:W2:Y:S02]  /*4020*/  LDG.E R4, desc[UR36][R4.64] ;  /* 0x0000002404047981 */ /* 0x000ea4000c1e1900 */
[----:B--2---:R0:W1:Y:S01]  /*4030*/  I2F.F64 R44, R4 ;  /* 0x00000004002c7312 */ /* 0x0040620000201c00 */
[----:B------:R-:W-:Y:S05]  /*4040*/  BRA `(.L_x_4942) ;  /* 0x0000000c00347947 */ /* 0x000fea0003800000 */
.L_x_4943:
[----:B------:R-:W2:Y:S02]  /*4050*/  LDG.E.U16 R4, desc[UR36][R4.64] ;  /* 0x0000002404047981 */ /* 0x000ea4000c1e1500 */
[----:B--2---:R0:W1:Y:S01]  /*4060*/  I2F.F64.S16 R44, R4 ;  /* 0x00000004002c7312 */ /* 0x0040620000101c00 */
[----:B------:R-:W-:Y:S05]  /*4070*/  BRA `(.L_x_4942) ;  /* 0x0000000c00287947 */ /* 0x000fea0003800000 */
.L_x_4938:
        /* <DEDUP_REMOVED lines=10> */
.L_x_4946:
[----:B---3--:R-:W3:Y:S02]  /*4120*/  LDG.E.U16 R0, desc[UR36][R4.64] ;  /* 0x0000002404007981 */ /* 0x008ee4000c1e1500 */
[----:B---3--:R-:W-:-:S05]  /*4130*/  HADD2.F32 R0, -RZ, R0.H0_H0 ;  /* 0x20000000ff007230 */ /* 0x008fca0000004100 */
[----:B------:R-:W-:-:S04]  /*4140*/  FMUL.FTZ R0, R0, 1 ;  /* 0x3f80000000007820 */ /* 0x000fc80000410000 */
[----:B------:R0:W1:Y:S01]  /*4150*/  F2F.F64.F32 R44, R0 ;  /* 0x00000000002c7310 */ /* 0x0000620000201800 */
[----:B------:R-:W-:Y:S05]  /*4160*/  BRA `(.L_x_4942) ;  /* 0x0000000800ec7947 */ /* 0x000fea0003800000 */
.L_x_4945:
        /* <DEDUP_REMOVED lines=10> */
.L_x_4948:
[----:B------:R-:W3:Y:S02]  /*4210*/  LDG.E.U16 R4, desc[UR36][R4.64] ;  /* 0x0000002404047981 */ /* 0x000ee4000c1e1500 */
[----:B---3--:R-:W-:-:S05]  /*4220*/  HADD2.F32 R0, -RZ, R4.H0_H0 ;  /* 0x20000004ff007230 */ /* 0x008fca0000004100 */
[----:B------:R-:W-:-:S04]  /*4230*/  FMUL.FTZ R0, R0, 1 ;  /* 0x3f80000000007820 */ /* 0x000fc80000410000 */
[----:B------:R0:W1:Y:S01]  /*4240*/  F2F.F64.F32 R44, R0 ;  /* 0x00000000002c7310 */ /* 0x0000620000201800 */
[----:B------:R-:W-:Y:S05]  /*4250*/  BRA `(.L_x_4942) ;  /* 0x0000000800b07947 */ /* 0x000fea0003800000 */
.L_x_4947:
[----:B------:R0:W5:Y:S01]  /*4260*/  LDG.E.64 R44, desc[UR36][R4.64] ;  /* 0x00000024042c7981 */ /* 0x000162000c1e1b00 */
[----:B------:R-:W-:Y:S05]  /*4270*/  BRA `(.L_x_4942) ;  /* 0x0000000800a87947 */ /* 0x000fea0003800000 */
.L_x_4937:
        /* <DEDUP_REMOVED lines=13> */
.L_x_4951:
[----:B------:R0:W5:Y:S01]  /*4350*/  LDG.E.64 R44, desc[UR36][R4.64] ;  /* 0x00000024042c7981 */ /* 0x000162000c1e1b00 */
[----:B------:R-:W-:Y:S05]  /*4360*/  BRA `(.L_x_4942) ;  /* 0x00000008006c7947 */ /* 0x000fea0003800000 */
.L_x_4950:
        /* <DEDUP_REMOVED lines=27> */
.L_x_4953:
[----:B------:R-:W3:Y:S02]  /*4520*/  LDG.E.U8 R4, desc[UR36][R4.64] ;  /* 0x0000002404047981 */ /* 0x000ee4000c1e1100 */
[C---:B---3--:R-:W-:Y:S02]  /*4530*/  IMAD.SHL.U32 R0, R4.reuse, 0x2000000, RZ ;  /* 0x0200000004007824 */ /* 0x048fe400078e00ff */
        /* <DEDUP_REMOVED lines=13> */
.L_x_4952:
[----:B---3--:R-:W3:Y:S02]  /*4610*/  LDG.E.U16 R0, desc[UR36][R4.64] ;  /* 0x0000002404007981 */ /* 0x008ee4000c1e1500 */
[----:B---3--:R-:W-:-:S04]  /*4620*/  IMAD.U32 R0, R0, 0x10000, RZ ;  /* 0x0001000000007824 */ /* 0x008fc800078e00ff */
[----:B------:R-:W-:-:S04]  /*4630*/  FMUL.FTZ R0, R0, 1 ;  /* 0x3f80000000007820 */ /* 0x000fc80000410000 */
[----:B------:R0:W1:Y:S01]  /*4640*/  F2F.F64.F32 R44, R0 ;  /* 0x00000000002c7310 */ /* 0x0000620000201800 */
[----:B------:R-:W-:Y:S05]  /*4650*/  BRA `(.L_x_4942) ;  /* 0x0000000400b07947 */ /* 0x000fea0003800000 */
.L_x_4949:
        /* <DEDUP_REMOVED lines=11> */
.L_x_4956:
        /* <DEDUP_REMOVED lines=21> */
.L_x_4958:
[----:B------:R-:W-:Y:S05]  /*4860*/  BSYNC.RECONVERGENT B0 ;  /* 0x0000000000007941 */ /* 0x000fea0003800200 */
.L_x_4957:
[----:B------:R-:W-:Y:S01]  /*4870*/  IMAD.SHL.U32 R0, R0, 0x100000, RZ ;  /* 0x0010000000007824 */ /* 0x000fe200078e00ff */
[----:B------:R-:W-:-:S04]  /*4880*/  LEA R3, R3, 0x3b800000, 0x17 ;  /* 0x3b80000003037811 */ /* 0x000fc800078eb8ff */
[----:B------:R-:W-:-:S05]  /*4890*/  LOP3.LUT R0, R3, R0, R7, 0xfe, !PT ;  /* 0x0000000003007212 */ /* 0x000fca00078efe07 */
[----:B------:R-:W-:-:S04]  /*48a0*/  FMUL.FTZ R0, R0, 1 ;  /* 0x3f80000000007820 */ /* 0x000fc80000410000 */
[----:B------:R0:W1:Y:S01]  /*48b0*/  F2F.F64.F32 R44, R0 ;  /* 0x00000000002c7310 */ /* 0x0000620000201800 */
[----:B------:R-:W-:Y:S05]  /*48c0*/  BRA `(.L_x_4942) ;  /* 0x0000000400147947 */ /* 0x000fea0003800000 */
.L_x_4955:
        /* <DEDUP_REMOVED lines=21> */
.L_x_4960:
[----:B------:R-:W-:Y:S05]  /*4a20*/  BSYNC.RECONVERGENT B0 ;  /* 0x0000000000007941 */ /* 0x000fea0003800200 */
.L_x_4959:
[----:B------:R-:W-:Y:S01]  /*4a30*/  IMAD.SHL.U32 R0, R0, 0x200000, RZ ;  /* 0x0020000000007824 */ /* 0x000fe200078e00ff */
[----:B------:R-:W-:-:S04]  /*4a40*/  LEA R3, R3, 0x37800000, 0x17 ;  /* 0x3780000003037811 */ /* 0x000fc800078eb8ff */
[----:B------:R-:W-:-:S05]  /*4a50*/  LOP3.LUT R0, R3, R0, R7, 0xfe, !PT ;  /* 0x0000000003007212 */ /* 0x000fca00078efe07 */
[----:B------:R-:W-:-:S04]  /*4a60*/  FMUL.FTZ R0, R0, 1 ;  /* 0x3f80000000007820 */ /* 0x000fc80000410000 */
[----:B------:R0:W1:Y:S01]  /*4a70*/  F2F.F64.F32 R44, R0 ;  /* 0x00000000002c7310 */ /* 0x0000620000201800 */
[----:B------:R-:W-:Y:S05]  /*4a80*/  BRA `(.L_x_4942) ;  /* 0x0000000000a47947 */ /* 0x000fea0003800000 */
.L_x_4954:
        /* <DEDUP_REMOVED lines=18> */
.L_x_4941:
        /* <DEDUP_REMOVED lines=16> */
.L_x_4963:
[----:B------:R-:W-:Y:S01]  /*4cb0*/  CS2R R44, SRZ ;  /* 0x00000000002c7805 */ /* 0x000fe2000001ff00 */
[----:B------:R-:W-:Y:S06]  /*4cc0*/  BRA `(.L_x_4942) ;  /* 0x0000000000147947 */ /* 0x000fec0003800000 */
.L_x_4962:
[----:B------:R-:W2:Y:S02]  /*4cd0*/  LDG.E.64 R44, desc[UR36][R4.64] ;  /* 0x00000024042c7981 */ /* 0x000ea4000c1e1b00 */
[----:B--2---:R-:W0:Y:S01]  /*4ce0*/  I2F.F64.U64 R44, R44 ;  /* 0x0000002c002c7312 */ /* 0x004e220000301800 */
[----:B------:R-:W-:Y:S05]  /*4cf0*/  BRA `(.L_x_4942) ;  /* 0x0000000000087947 */ /* 0x000fea0003800000 */
.L_x_4961:
[----:B------:R-:W2:Y:S02]  /*4d00*/  LDG.E R4, desc[UR36][R4.64] ;  /* 0x0000002404047981 */ /* 0x000ea4000c1e1900 */
[----:B--2---:R0:W1:Y:S02]  /*4d10*/  I2F.F64.U32 R44, R4 ;  /* 0x00000004002c7312 */ /* 0x0040640000201800 */
.L_x_4942:
[----:B------:R-:W-:Y:S05]  /*4d20*/  BSYNC.RECONVERGENT B7 ;  /* 0x0000000000077941 */ /* 0x000fea0003800200 */
.L_x_4936:
[----:B0-----:R-:W0:Y:S01]  /*4d30*/  LDC.64 R4, c[0x0][0x398] ;  /* 0x0000e600ff047b82 */ /* 0x001e220000000a00 */
[----:B------:R-:W3:Y:S01]  /*4d40*/  LDCU UR5, c[0x0][0x3bc] ;  /* 0x00007780ff0577ac */ /* 0x000ee20008000800 */
[----:B------:R-:W-:Y:S01]  /*4d50*/  BSSY.RECONVERGENT B7, `(.L_x_4964) ;  /* 0x00000ee000077945 */ /* 0x000fe20003800200 */
[----:B------:R-:W-:-:S04]  /*4d60*/  UPRMT UR4, UR38, 0x7771, URZ ;  /* 0x0000777126047896 */ /* 0x000fc800080000ff */
[----:B------:R-:W-:Y:S01]  /*4d70*/  UISETP.GT.AND UP0, UPT, UR4, 0x9, UPT ;  /* 0x000000090400788c */ /* 0x000fe2000bf04270 */
[----:B---3--:R-:W-:-:S05]  /*4d80*/  IMAD R3, R17, UR5, RZ ;  /* 0x0000000511037c24 */ /* 0x008fca000f8e02ff */
        /* <DEDUP_REMOVED lines=14> */
.L_x_4968:
[----:B------:R-:W3:Y:S02]  /*4e70*/  LDG.E.U8 R4, desc[UR36][R4.64] ;  /* 0x0000002404047981 */ /* 0x000ee4000c1e1100 */
[----:B---3--:R0:W3:Y:S01]  /*4e80*/  I2F.F64.U16 R42, R4 ;  /* 0x00000004002a7312 */ /* 0x0080e20000101800 */
[----:B------:R-:W-:Y:S05]  /*4e90*/  BRA `(.L_x_4970) ;  /* 0x0000000c00647947 */ /* 0x000fea0003800000 */
.L_x_4967:
        /* <DEDUP_REMOVED lines=9> */
.L_x_4972:
[----:B------:R-:W3:Y:S02]  /*4f30*/  LDG.E R4, desc[UR36][R4.64] ;  /* 0x0000002404047981 */ /* 0x000ee4000c1e1900 */
[----:B---3--:R0:W3:Y:S01]  /*4f40*/  I2F.F64 R42, R4 ;  /* 0x00000004002a7312 */ /* 0x0080e20000201c00 */
[----:B------:R-:W-:Y:S05]  /*4f50*/  BRA `(.L_x_4970) ;  /* 0x0000000c00347947 */ /* 0x000fea0003800000 */
.L_x_4971:
[----:B------:R-:W3:Y:S02]  /*4f60*/  LDG.E.U16 R4, desc[UR36][R4.64] ;  /* 0x0000002404047981 */ /* 0x000ee4000c1e1500 */
[----:B---3--:R0:W3:Y:S01]  /*4f70*/  I2F.F64.S16 R42, R4 ;  /* 0x00000004002a7312 */ /* 0x0080e20000101c00 */
[----:B------:R-:W-:Y:S05]  /*4f80*/  BRA `(.L_x_4970) ;  /* 0x0000000c00287947 */ /* 0x000fea0003800000 */
.L_x_4966:
        /* <DEDUP_REMOVED lines=10> */
.L_x_4974:
[----:B------:R-:W3:Y:S02]  /*5030*/  LDG.E.U16 R0, desc[UR36][R4.64] ;  /* 0x0000002404007981 */ /* 0x000ee4000c1e1500 */
[----:B---3--:R-:W-:-:S05]  /*5040*/  HADD2.F32 R0, -RZ, R0.H0_H0 ;  /* 0x20000000ff007230 */ /* 0x008fca0000004100 */
[----:B------:R-:W-:-:S04]  /*5050*/  FMUL.FTZ R0, R0, 1 ;  /* 0x3f80000000007820 */ /* 0x000fc80000410000 */
[----:B------:R0:W3:Y:S01]  /*5060*/  F2F.F64.F32 R42, R0 ;  /* 0x00000000002a7310 */ /* 0x0000e20000201800 */
[----:B------:R-:W-:Y:S05]  /*5070*/  BRA `(.L_x_4970) ;  /* 0x0000000800ec7947 */ /* 0x000fea0003800000 */
.L_x_4973:
        /* <DEDUP_REMOVED lines=10> */
.L_x_4976:
[----:B------:R-:W3:Y:S02]  /*5120*/  LDG.E.U16 R4, desc[UR36][R4.64] ;  /* 0x0000002404047981 */ /* 0x000ee4000c1e1500 */
[----:B---3--:R-:W-:-:S05]  /*5130*/  HADD2.F32 R0, -RZ, R4.H0_H0 ;  /* 0x20000004ff007230 */ /* 0x008fca0000004100 */
[----:B------:R-:W-:-:S04]  /*5140*/  FMUL.FTZ R0, R0, 1 ;  /* 0x3f80000000007820 */ /* 0x000fc80000410000 */
[----:B------:R0:W3:Y:S01]  /*5150*/  F2F.F64.F32 R42, R0 ;  /* 0x00000000002a7310 */ /* 0x0000e20000201800 */
[----:B------:R-:W-:Y:S05]  /*5160*/  BRA `(.L_x_4970) ;  /* 0x0000000800b07947 */ /* 0x000fea0003800000 */
.L_x_4975:
[----:B------:R0:W5:Y:S01]  /*5170*/  LDG.E.64 R42, desc[UR36][R4.64] ;  /* 0x00000024042a7981 */ /* 0x000162000c1e1b00 */
[----:B------:R-:W-:Y:S05]  /*5180*/  BRA `(.L_x_4970) ;  /* 0x0000000800a87947 */ /* 0x000fea0003800000 */
.L_x_4965:
        /* <DEDUP_REMOVED lines=13> */
.L_x_4979:
[----:B------:R0:W5:Y:S01]  /*5260*/  LDG.E.64 R42, desc[UR36][R4.64] ;  /* 0x00000024042a7981 */ /* 0x000162000c1e1b00 */
[----:B------:R-:W-:Y:S05]  /*5270*/  BRA `(.L_x_4970) ;  /* 0x00000008006c7947 */ /* 0x000fea0003800000 */
.L_x_4978:
        /* <DEDUP_REMOVED lines=25> */
[----:B------:R0:W3:Y:S01]  /*5410*/  F2F.F64.F32 R42, R3 ;  /* 0x00000003002a7310 */ /* 0x0000e20000201800 */
[----:B------:R-:W-:Y:S05]  /*5420*/  BRA `(.L_x_4970) ;  /* 0x0000000800007947 */ /* 0x000fea0003800000 */
.L_x_4981:
        /* <DEDUP_REMOVED lines=13> */
[----:B------:R0:W3:Y:S01]  /*5500*/  F2F.F64.F32 R42, R0 ;  /* 0x00000000002a7310 */ /* 0x0000e20000201800 */
[----:B------:R-:W-:Y:S05]  /*5510*/  BRA `(.L_x_4970) ;  /* 0x0000000400c47947 */ /* 0x000fea0003800000 */
.L_x_4980:
[----:B------:R-:W3:Y:S02]  /*5520*/  LDG.E.U16 R0, desc[UR36][R4.64] ;  /* 0x0000002404007981 */ /* 0x000ee4000c1e1500 */
[----:B---3--:R-:W-:-:S04]  /*5530*/  IMAD.U32 R0, R0, 0x10000, RZ ;  /* 0x0001000000007824 */ /* 0x008fc800078e00ff */
[----:B------:R-:W-:-:S04]  /*5540*/  FMUL.FTZ R0, R0, 1 ;  /* 0x3f80000000007820 */ /* 0x000fc80000410000 */
[----:B------:R0:W3:Y:S01]  /*5550*/  F2F.F64.F32 R42, R0 ;  /* 0x00000000002a7310 */ /* 0x0000e20000201800 */
[----:B------:R-:W-:Y:S05]  /*5560*/  BRA `(.L_x_4970) ;  /* 0x0000000400b07947 */ /* 0x000fea0003800000 */
.L_x_4977:
        /* <DEDUP_REMOVED lines=11> */
.L_x_4984:
        /* <DEDUP_REMOVED lines=21> */
.L_x_4986:
[----:B------:R-:W-:Y:S05]  /*5770*/  BSYNC.RECONVERGENT B0 ;  /* 0x0000000000007941 */ /* 0x000fea0003800200 */
.L_x_4985:
[----:B------:R-:W-:Y:S01]  /*5780*/  IMAD.SHL.U32 R0, R0, 0x100000, RZ ;  /* 0x0010000000007824 */ /* 0x000fe200078e00ff */
[----:B------:R-:W-:-:S04]  /*5790*/  LEA R3, R3, 0x3b800000, 0x17 ;  /* 0x3b80000003037811 */ /* 0x000fc800078eb8ff */
[----:B------:R-:W-:-:S05]  /*57a0*/  LOP3.LUT R0, R3, R0, R7, 0xfe, !PT ;  /* 0x0000000003007212 */ /* 0x000fca00078efe07 */
[----:B------:R-:W-:-:S04]  /*57b0*/  FMUL.FTZ R0, R0, 1 ;  /* 0x3f80000000007820 */ /* 0x000fc80000410000 */
[----:B------:R0:W3:Y:S01]  /*57c0*/  F2F.F64.F32 R42, R0 ;  /* 0x00000000002a7310 */ /* 0x0000e20000201800 */
[----:B------:R-:W-:Y:S05]  /*57d0*/  BRA `(.L_x_4970) ;  /* 0x0000000400147947 */ /* 0x000fea0003800000 */
.L_x_4983:
        /* <DEDUP_REMOVED lines=21> */
.L_x_4988:
[----:B------:R-:W-:Y:S05]  /*5930*/  BSYNC.RECONVERGENT B0 ;  /* 0x0000000000007941 */ /* 0x000fea0003800200 */
.L_x_4987:
[----:B------:R-:W-:Y:S01]  /*5940*/  IMAD.SHL.U32 R0, R0, 0x200000, RZ ;  /* 0x0020000000007824 */ /* 0x000fe200078e00ff */
[----:B------:R-:W-:-:S04]  /*5950*/  LEA R3, R3, 0x37800000, 0x17 ;  /* 0x3780000003037811 */ /* 0x000fc800078eb8ff */
[----:B------:R-:W-:-:S05]  /*5960*/  LOP3.LUT R0, R3, R0, R7, 0xfe, !PT ;  /* 0x0000000003007212 */ /* 0x000fca00078efe07 */
[----:B------:R-:W-:-:S04]  /*5970*/  FMUL.FTZ R0, R0, 1 ;  /* 0x3f80000000007820 */ /* 0x000fc80000410000 */
[----:B------:R0:W3:Y:S01]  /*5980*/  F2F.F64.F32 R42, R0 ;  /* 0x00000000002a7310 */ /* 0x0000e20000201800 */
[----:B------:R-:W-:Y:S05]  /*5990*/  BRA `(.L_x_4970) ;  /* 0x0000000000a47947 */ /* 0x000fea0003800000 */
.L_x_4982:
        /* <DEDUP_REMOVED lines=16> */
[----:B------:R0:W3:Y:S01]  /*5aa0*/  @P0 F2F.F64.F32 R42, R0 ;  /* 0x00000000002a0310 */ /* 0x0000e20000201800 */
[----:B------:R-:W-:Y:S05]  /*5ab0*/  BRA `(.L_x_4970) ;  /* 0x00000000005c7947 */ /* 0x000fea0003800000 */
.L_x_4969:
[----:B------:R-:W-:Y:S01]  /*5ac0*/  MOV R0, 0x0 ;  /* 0x0000000000007802 */ /* 0x000fe20000000f00 */
[----:B------:R-:W0:Y:S01]  /*5ad0*/  LDCU.64 UR4, c[0x4][0x128] ;  /* 0x01002500ff0477ac */ /* 0x000e220008000a00 */
[----:B------:R-:W-:Y:S02]  /*5ae0*/  IMAD.MOV.U32 R8, RZ, RZ, 0x4e ;  /* 0x0000004eff087424 */ /* 0x000fe400078e00ff */
[----:B------:R3:W1:Y:S01]  /*5af0*/  LDC.64 R14, c[0x4][R0] ;  /* 0x01000000000e7b82 */ /* 0x0006620000000a00 */
        /* <DEDUP_REMOVED lines=9> */
[----:B---3--:R-:W-:-:S07]  /*5b90*/  IMAD.U32 R11, RZ, RZ, UR9 ;  /* 0x00000009ff0b7e24 */ /* 0x008fce000f8e00ff */
[----:B------:R-:W-:-:S07]  /*5ba0*/  LEPC R20, `(.L_x_4991) ;  /* 0x000000001014794e */ /* 0x000fce0000000000 */
[----:B-1---5:R-:W-:Y:S05]  /*5bb0*/  CALL.ABS.NOINC R14 ;  /* 0x000000000e007343 */ /* 0x022fea0003c00000 */
.L_x_4991:
[----:B------:R-:W-:Y:S01]  /*5bc0*/  CS2R R42, SRZ ;  /* 0x00000000002a7805 */ /* 0x000fe2000001ff00 */
[----:B------:R-:W-:Y:S06]  /*5bd0*/  BRA `(.L_x_4970) ;  /* 0x0000000000147947 */ /* 0x000fec0003800000 */
.L_x_4990:
[----:B------:R-:W3:Y:S02]  /*5be0*/  LDG.E.64 R42, desc[UR36][R4.64] ;  /* 0x00000024042a7981 */ /* 0x000ee4000c1e1b00 */
[----:B---3--:R-:W0:Y:S01]  /*5bf0*/  I2F.F64.U64 R42, R42 ;  /* 0x0000002a002a7312 */ /* 0x008e220000301800 */
[----:B------:R-:W-:Y:S05]  /*5c00*/  BRA `(.L_x_4970) ;  /* 0x0000000000087947 */ /* 0x000fea0003800000 */
.L_x_4989:
[----:B------:R-:W3:Y:S02]  /*5c10*/  LDG.E R4, desc[UR36][R4.64] ;  /* 0x0000002404047981 */ /* 0x000ee4000c1e1900 */
[----:B---3--:R0:W3:Y:S02]  /*5c20*/  I2F.F64.U32 R42, R4 ;  /* 0x00000004002a7312 */ /* 0x0080e40000201800 */
.L_x_4970:
[----:B------:R-:W-:Y:S05]  /*5c30*/  BSYNC.RECONVERGENT B7 ;  /* 0x0000000000077941 */ /* 0x000fea0003800200 */
.L_x_4964:
        /* <DEDUP_REMOVED lines=20> */
.L_x_4996:
[----:B------:R-:W2:Y:S02]  /*5d80*/  LDG.E.U8 R4, desc[UR36][R4.64] ;  /* 0x0000002404047981 */ /* 0x000ea4000c1e1100 */
[----:B--2---:R0:W1:Y:S01]  /*5d90*/  I2F.F64.U16 R38, R4 ;  /* 0x0000000400267312 */ /* 0x0040620000101800 */
[----:B------:R-:W-:Y:S05]  /*5da0*/  BRA `(.L_x_4998) ;  /* 0x0000000c00647947 */ /* 0x000fea0003800000 */
.L_x_4995:
        /* <DEDUP_REMOVED lines=9> */
.L_x_5000:
[----:B------:R-:W2:Y:S02]  /*5e40*/  LDG.E R4, desc[UR36][R4.64] ;  /* 0x0000002404047981 */ /* 0x000ea4000c1e1900 */
[----:B--2---:R0:W1:Y:S01]  /*5e50*/  I2F.F64 R38, R4 ;  /* 0x0000000400267312 */ /* 0x0040620000201c00 */
[----:B------:R-:W-:Y:S05]  /*5e60*/  BRA `(.L_x_4998) ;  /* 0x0000000c00347947 */ /* 0x000fea0003800000 */
.L_x_4999:
[----:B------:R-:W2:Y:S02]  /*5e70*/  LDG.E.U16 R4, desc[UR36][R4.64] ;  /* 0x0000002404047981 */ /* 0x000ea4000c1e1500 */
[----:B--2---:R0:W1:Y:S01]  /*5e80*/  I2F.F64.S16 R38, R4 ;  /* 0x0000000400267312 */ /* 0x0040620000101c00 */
[----:B------:R-:W-:Y:S05]  /*5e90*/  BRA `(.L_x_4998) ;  /* 0x0000000c00287947 */ /* 0x000fea0003800000 */
.L_x_4994:
        /* <DEDUP_REMOVED lines=10> */
.L_x_5002:
[----:B------:R-:W2:Y:S02]  /*5f40*/  LDG.E.U16 R0, desc[UR36][R4.64] ;  /* 0x0000002404007981 */ /* 0x000ea4000c1e1500 */
[----:B--2---:R-:W-:-:S05]  /*5f50*/  HADD2.F32 R0, -RZ, R0.H0_H0 ;  /* 0x20000000ff007230 */ /* 0x004fca0000004100 */
[----:B------:R-:W-:-:S04]  /*5f60*/  FMUL.FTZ R0, R0, 1 ;  /* 0x3f80000000007820 */ /* 0x000fc80000410000 */
[----:B------:R0:W1:Y:S01]  /*5f70*/  F2F.F64.F32 R38, R0 ;  /* 0x0000000000267310 */ /* 0x0000620000201800 */
[----:B------:R-:W-:Y:S05]  /*5f80*/  BRA `(.L_x_4998) ;  /* 0x0000000800ec7947 */ /* 0x000fea0003800000 */
.L_x_5001:
        /* <DEDUP_REMOVED lines=10> */
.L_x_5004:
[----:B------:R-:W2:Y:S02]  /*6030*/  LDG.E.U16 R4, desc[UR36][R4.64] ;  /* 0x0000002404047981 */ /* 0x000ea4000c1e1500 */
[----:B--2---:R-:W-:-:S05]  /*6040*/  HADD2.F32 R0, -RZ, R4.H0_H0 ;  /* 0x20000004ff007230 */ /* 0x004fca0000004100 */
[----:B------:R-:W-:-:S04]  /*6050*/  FMUL.FTZ R0, R0, 1 ;  /* 0x3f80000000007820 */ /* 0x000fc80000410000 */
[----:B------:R0:W1:Y:S01]  /*6060*/  F2F.F64.F32 R38, R0 ;  /* 0x0000000000267310 */ /* 0x0000620000201800 */
[----:B------:R-:W-:Y:S05]  /*6070*/  BRA `(.L_x_4998) ;  /* 0x0000000800b07947 */ /* 0x000fea0003800000 */
.L_x_5003:
[----:B------:R0:W5:Y:S01]  /*6080*/  LDG.E.64 R38, desc[UR36][R4.64] ;  /* 0x0000002404267981 */ /* 0x000162000c1e1b00 */
[----:B------:R-:W-:Y:S05]  /*6090*/  BRA `(.L_x_4998) ;  /* 0x0000000800a87947 */ /* 0x000fea0003800000 */
.L_x_4993:
        /* <DEDUP_REMOVED lines=13> */
.L_x_5007:
[----:B------:R0:W5:Y:S01]  /*6170*/  LDG.E.64 R38, desc[UR36][R4.64] ;  /* 0x0000002404267981 */ /* 0x000162000c1e1b00 */
[----:B------:R-:W-:Y:S05]  /*6180*/  BRA `(.L_x_4998) ;  /* 0x00000008006c7947 */ /* 0x000fea0003800000 */
.L_x_5006:
        /* <DEDUP_REMOVED lines=27> */
.L_x_5009:
        /* <DEDUP_REMOVED lines=13> */
[----:B------:R1:W0:Y:S01]  /*6410*/  F2F.F64.F32 R38, R0 ;  /* 0x0000000000267310 */ /* 0x0002220000201800 */
[----:B------:R-:W-:Y:S05]  /*6420*/  BRA `(.L_x_4998) ;  /* 0x0000000400c47947 */ /* 0x000fea0003800000 */
.L_x_5008:
[----:B------:R-:W2:Y:S02]  /*6430*/  LDG.E.U16 R0, desc[UR36][R4.64] ;  /* 0x0000002404007981 */ /* 0x000ea4000c1e1500 */
[----:B--2---:R-:W-:-:S04]  /*6440*/  IMAD.U32 R0, R0, 0x10000, RZ ;  /* 0x0001000000007824 */ /* 0x004fc800078e00ff */
[----:B------:R-:W-:-:S04]  /*6450*/  FMUL.FTZ R0, R0, 1 ;  /* 0x3f80000000007820 */ /* 0x000fc80000410000 */
[----:B------:R0:W1:Y:S01]  /*6460*/  F2F.F64.F32 R38, R0 ;  /* 0x0000000000267310 */ /* 0x0000620000201800 */
[----:B------:R-:W-:Y:S05]  /*6470*/  BRA `(.L_x_4998) ;  /* 0x0000000400b07947 */ /* 0x000fea0003800000 */
.L_x_5005:
        /* <DEDUP_REMOVED lines=11> */
.L_x_5012:
        /* <DEDUP_REMOVED lines=21> */
.L_x_5014:
[----:B------:R-:W-:Y:S05]  /*6680*/  BSYNC.RECONVERGENT B0 ;  /* 0x0000000000007941 */ /* 0x000fea0003800200 */
.L_x_5013:
[----:B------:R-:W-:Y:S01]  /*6690*/  IMAD.SHL.U32 R0, R0, 0x100000, RZ ;  /* 0x0010000000007824 */ /* 0x000fe200078e00ff */
[----:B------:R-:W-:-:S04]  /*66a0*/  LEA R3, R3, 0x3b800000, 0x17 ;  /* 0x3b80000003037811 */ /* 0x000fc800078eb8ff */
[----:B------:R-:W-:-:S05]  /*66b0*/  LOP3.LUT R0, R3, R0, R7, 0xfe, !PT ;  /* 0x0000000003007212 */ /* 0x000fca00078efe07 */
[----:B------:R-:W-:-:S04]  /*66c0*/  FMUL.FTZ R0, R0, 1 ;  /* 0x3f80000000007820 */ /* 0x000fc80000410000 */
[----:B------:R0:W1:Y:S01]  /*66d0*/  F2F.F64.F32 R38, R0 ;  /* 0x0000000000267310 */ /* 0x0000620000201800 */
[----:B------:R-:W-:Y:S05]  /*66e0*/  BRA `(.L_x_4998) ;  /* 0x0000000400147947 */ /* 0x000fea0003800000 */
.L_x_5011:
        /* <DEDUP_REMOVED lines=21> */
.L_x_5016:
[----:B------:R-:W-:Y:S05]  /*6840*/  BSYNC.RECONVERGENT B0 ;  /* 0x0000000000007941 */ /* 0x000fea0003800200 */
.L_x_5015:
[----:B------:R-:W-:Y:S01]  /*6850*/  IMAD.SHL.U32 R0, R0, 0x200000, RZ ;  /* 0x0020000000007824 */ /* 0x000fe200078e00ff */
[----:B------:R-:W-:-:S04]  /*6860*/  LEA R3, R3, 0x37800000, 0x17 ;  /* 0x3780000003037811 */ /* 0x000fc800078eb8ff */
[----:B------:R-:W-:-:S05]  /*6870*/  LOP3.LUT R0, R3, R0, R7, 0xfe, !PT ;  /* 0x0000000003007212 */ /* 0x000fca00078efe07 */
[----:B------:R-:W-:-:S04]  /*6880*/  FMUL.FTZ R0, R0, 1 ;  /* 0x3f80000000007820 */ /* 0x000fc80000410000 */
[----:B------:R0:W1:Y:S01]  /*6890*/  F2F.F64.F32 R38, R0 ;  /* 0x0000000000267310 */ /* 0x0000620000201800 */
[----:B------:R-:W-:Y:S05]  /*68a0*/  BRA `(.L_x_4998) ;  /* 0x0000000000a47947 */ /* 0x000fea0003800000 */
.L_x_5010:
        /* <DEDUP_REMOVED lines=18> */
.L_x_4997:
[----:B------:R-:W-:Y:S01]  /*69d0*/  MOV R0, 0x0 ;  /* 0x0000000000007802 */ /* 0x000fe20000000f00 */
[----:B------:R-:W0:Y:S01]  /*69e0*/  LDCU.64 UR4, c[0x4][0x128] ;  /* 0x01002500ff0477ac */ /* 0x000e220008000a00 */
[----:B------:R-:W-:Y:S02]  /*69f0*/  IMAD.MOV.U32 R8, RZ, RZ, 0x4e ;  /* 0x0000004eff087424 */ /* 0x000fe400078e00ff */
[----:B------:R1:W1:Y:S01]  /*6a00*/  LDC.64 R14, c[0x4][R0] ;  /* 0x01000000000e7b82 */ /* 0x0002620000000a00 */
[----:B------:R-:W2:Y:S01]  /*6a10*/  LDCU.64 UR6, c[0x4][0x130] ;  /* 0x01002600ff0677ac */ /* 0x000ea20008000a00 */
[----:B------:R-:W-:Y:S02]  /*6a20*/  IMAD.MOV.U32 R12, RZ, RZ, 0x1 ;  /* 0x00000001ff0c7424 */ /* 0x000fe400078e00ff */
[----:B------:R-:W-:Y:S01]  /*6a30*/  IMAD.MOV.U32 R13, RZ, RZ, RZ ;  /* 0x000000ffff0d7224 */ /* 0x000fe200078e00ff */
[----:B------:R-:W3:Y:S01]  /*6a40*/  LDCU.64 UR8, c[0x4][0x8] ;  /* 0x01000100ff0877ac */ /* 0x000ee20008000a00 */
[----:B0-----:R-:W-:-:S02]  /*6a50*/  IMAD.U32 R4, RZ, RZ, UR4 ;  /* 0x00000004ff047e24 */ /* 0x001fc4000f8e00ff */
[----:B------:R-:W-:Y:S02]  /*6a60*/  IMAD.U32 R5, RZ, RZ, UR5 ;  /* 0x00000005ff057e24 */ /* 0x000fe4000f8e00ff */
[----:B--2---:R-:W-:Y:S02]  /*6a70*/  IMAD.U32 R6, RZ, RZ, UR6 ;  /* 0x00000006ff067e24 */ /* 0x004fe4000f8e00ff */
[----:B------:R-:W-:Y:S02]  /*6a80*/  IMAD.U32 R7, RZ, RZ, UR7 ;  /* 0x00000007ff077e24 */ /* 0x000fe4000f8e00ff */
[----:B---3--:R-:W-:Y:S02]  /*6a90*/  IMAD.U32 R10, RZ, RZ, UR8 ;  /* 0x00000008ff0a7e24 */ /* 0x008fe4000f8e00ff */
[----:B------:R-:W-:-:S07]  /*6aa0*/  IMAD.U32 R11, RZ, RZ, UR9 ;  /* 0x00000009ff0b7e24 */ /* 0x000fce000f8e00ff */
[----:B------:R-:W-:-:S07]  /*6ab0*/  LEPC R20, `(.L_x_5019) ;  /* 0x000000001014794e */ /* 0x000fce0000000000 */
[----:B-1--45:R-:W-:Y:S05]  /*6ac0*/  CALL.ABS.NOINC R14 ;  /* 0x000000000e007343 */ /* 0x032fea0003c00000 */
.L_x_5019:
[----:B------:R-:W-:Y:S01]  /*6ad0*/  CS2R R38, SRZ ;  /* 0x0000000000267805 */ /* 0x000fe2000001ff00 */
[----:B------:R-:W-:Y:S06]  /*6ae0*/  BRA `(.L_x_4998) ;  /* 0x0000000000147947 */ /* 0x000fec0003800000 */
.L_x_5018:
[----:B------:R-:W2:Y:S02]  /*6af0*/  LDG.E.64 R38, desc[UR36][R4.64] ;  /* 0x0000002404267981 */ /* 0x000ea4000c1e1b00 */
[----:B--2---:R-:W0:Y:S01]  /*6b00*/  I2F.F64.U64 R38, R38 ;  /* 0x0000002600267312 */ /* 0x004e220000301800 */
[----:B------:R-:W-:Y:S05]  /*6b10*/  BRA `(.L_x_4998) ;  /* 0x0000000000087947 */ /* 0x000fea0003800000 */
.L_x_5017:
[----:B------:R-:W2:Y:S02]  /*6b20*/  LDG.E R4, desc[UR36][R4.64] ;  /* 0x0000002404047981 */ /* 0x000ea4000c1e1900 */
[----:B--2---:R0:W1:Y:S02]  /*6b30*/  I2F.F64.U32 R38, R4 ;  /* 0x0000000400267312 */ /* 0x0040640000201800 */
.L_x_4998:
[----:B------:R-:W-:Y:S05]  /*6b40*/  BSYNC.RECONVERGENT B7 ;  /* 0x0000000000077941 */ /* 0x000fea0003800200 */
.L_x_4992:
        /* <DEDUP_REMOVED lines=20> */
.L_x_5024:
[----:B------:R-:W2:Y:S02]  /*6c90*/  LDG.E.U8 R4, desc[UR36][R4.64] ;  /* 0x0000002404047981 */ /* 0x000ea4000c1e1100 */
[----:B--2---:R0:W2:Y:S01]  /*6ca0*/  I2F.F64.U16 R24, R4 ;  /* 0x0000000400187312 */ /* 0x0040a20000101800 */
[----:B------:R-:W-:Y:S05]  /*6cb0*/  BRA `(.L_x_5026) ;  /* 0x0000000c00647947 */ /* 0x000fea0003800000 */
.L_x_5023:
        /* <DEDUP_REMOVED lines=9> */
.L_x_5028:
[----:B------:R-:W2:Y:S02]  /*6d50*/  LDG.E R4, desc[UR36][R4.64] ;  /* 0x0000002404047981 */ /* 0x000ea4000c1e1900 */
[----:B--2---:R0:W2:Y:S01]  /*6d60*/  I2F.F64 R24, R4 ;  /* 0x0000000400187312 */ /* 0x0040a20000201c00 */
[----:B------:R-:W-:Y:S05]  /*6d70*/  BRA `(.L_x_5026) ;  /* 0x0000000c00347947 */ /* 0x000fea0003800000 */
.L_x_5027:
[----:B------:R-:W2:Y:S02]  /*6d80*/  LDG.E.U16 R4, desc[UR36][R4.64] ;  /* 0x0000002404047981 */ /* 0x000ea4000c1e1500 */
[----:B--2---:R0:W2:Y:S01]  /*6d90*/  I2F.F64.S16 R24, R4 ;  /* 0x0000000400187312 */ /* 0x0040a20000101c00 */
[----:B------:R-:W-:Y:S05]  /*6da0*/  BRA `(.L_x_5026) ;  /* 0x0000000c00287947 */ /* 0x000fea0003800000 */
.L_x_5022:
        /* <DEDUP_REMOVED lines=10> */
.L_x_5030:
[----:B-1----:R-:W2:Y:S02]  /*6e50*/  LDG.E.U16 R0, desc[UR36][R4.64] ;  /* 0x0000002404007981 */ /* 0x002ea4000c1e1500 */
[----:B--2---:R-:W-:-:S05]  /*6e60*/  HADD2.F32 R0, -RZ, R0.H0_H0 ;  /* 0x20000000ff007230 */ /* 0x004fca0000004100 */
[----:B------:R-:W-:-:S04]  /*6e70*/  FMUL.FTZ R0, R0, 1 ;  /* 0x3f80000000007820 */ /* 0x000fc80000410000 */
[----:B------:R0:W1:Y:S01]  /*6e80*/  F2F.F64.F32 R24, R0 ;  /* 0x0000000000187310 */ /* 0x0000620000201800 */
[----:B------:R-:W-:Y:S05]  /*6e90*/  BRA `(.L_x_5026) ;  /* 0x0000000800ec7947 */ /* 0x000fea0003800000 */
.L_x_5029:
        /* <DEDUP_REMOVED lines=10> */
.L_x_5032:
[----:B------:R-:W1:Y:S02]  /*6f40*/  LDG.E.U16 R4, desc[UR36][R4.64] ;  /* 0x0000002404047981 */ /* 0x000e64000c1e1500 */
[----:B-1----:R-:W-:-:S05]  /*6f50*/  HADD2.F32 R0, -RZ, R4.H0_H0 ;  /* 0x20000004ff007230 */ /* 0x002fca0000004100 */
[----:B------:R-:W-:-:S04]  /*6f60*/  FMUL.FTZ R0, R0, 1 ;  /* 0x3f80000000007820 */ /* 0x000fc80000410000 */
[----:B------:R0:W1:Y:S01]  /*6f70*/  F2F.F64.F32 R24, R0 ;  /* 0x0000000000187310 */ /* 0x0000620000201800 */
[----:B------:R-:W-:Y:S05]  /*6f80*/  BRA `(.L_x_5026) ;  /* 0x0000000800b07947 */ /* 0x000fea0003800000 */
.L_x_5031:
[----:B------:R0:W5:Y:S01]  /*6f90*/  LDG.E.64 R24, desc[UR36][R4.64] ;  /* 0x0000002404187981 */ /* 0x000162000c1e1b00 */
[----:B------:R-:W-:Y:S05]  /*6fa0*/  BRA `(.L_x_5026) ;  /* 0x0000000800a87947 */ /* 0x000fea0003800000 */
.L_x_5021:
        /* <DEDUP_REMOVED lines=13> */
.L_x_5035:
[----:B------:R0:W5:Y:S01]  /*7080*/  LDG.E.64 R24, desc[UR36][R4.64] ;  /* 0x0000002404187981 */ /* 0x000162000c1e1b00 */
[----:B------:R-:W-:Y:S05]  /*7090*/  BRA `(.L_x_5026) ;  /* 0x00000008006c7947 */ /* 0x000fea0003800000 */
.L_x_5034:
        /* <DEDUP_REMOVED lines=27> */
.L_x_5037:
        /* <DEDUP_REMOVED lines=15> */
.L_x_5036:
[----:B-1----:R-:W2:Y:S02]  /*7340*/  LDG.E.U16 R0, desc[UR36][R4.64] ;  /* 0x0000002404007981 */ /* 0x002ea4000c1e1500 */
[----:B--2---:R-:W-:-:S04]  /*7350*/  IMAD.U32 R0, R0, 0x10000, RZ ;  /* 0x0001000000007824 */ /* 0x004fc800078e00ff */
[----:B------:R-:W-:-:S04]  /*7360*/  FMUL.FTZ R0, R0, 1 ;  /* 0x3f80000000007820 */ /* 0x000fc80000410000 */
[----:B------:R0:W1:Y:S01]  /*7370*/  F2F.F64.F32 R24, R0 ;  /* 0x0000000000187310 */ /* 0x0000620000201800 */
[----:B------:R-:W-:Y:S05]  /*7380*/  BRA `(.L_x_5026) ;  /* 0x0000000400b07947 */ /* 0x000fea0003800000 */
.L_x_5033:
        /* <DEDUP_REMOVED lines=11> */
.L_x_5040:
        /* <DEDUP_REMOVED lines=21> */
.L_x_5042:
[----:B------:R-:W-:Y:S05]  /*7590*/  BSYNC.RECONVERGENT B0 ;  /* 0x0000000000007941 */ /* 0x000fea0003800200 */
.L_x_5041:
[----:B------:R-:W-:Y:S01]  /*75a0*/  IMAD.SHL.U32 R0, R0, 0x100000, RZ ;  /* 0x0010000000007824 */ /* 0x000fe200078e00ff */
[----:B------:R-:W-:-:S04]  /*75b0*/  LEA R3, R3, 0x3b800000, 0x17 ;  /* 0x3b80000003037811 */ /* 0x000fc800078eb8ff */
[----:B------:R-:W-:-:S05]  /*75c0*/  LOP3.LUT R0, R3, R0, R7, 0xfe, !PT ;  /* 0x0000000003007212 */ /* 0x000fca00078efe07 */
[----:B------:R-:W-:-:S04]  /*75d0*/  FMUL.FTZ R0, R0, 1 ;  /* 0x3f80000000007820 */ /* 0x000fc80000410000 */
[----:B------:R0:W1:Y:S01]  /*75e0*/  F2F.F64.F32 R24, R0 ;  /* 0x0000000000187310 */ /* 0x0000620000201800 */
[----:B------:R-:W-:Y:S05]  /*75f0*/  BRA `(.L_x_5026) ;  /* 0x0000000400147947 */ /* 0x000fea0003800000 */
.L_x_5039:
        /* <DEDUP_REMOVED lines=21> */
.L_x_5044:
[----:B------:R-:W-:Y:S05]  /*7750*/  BSYNC.RECONVERGENT B0 ;  /* 0x0000000000007941 */ /* 0x000fea0003800200 */
.L_x_5043:
[----:B------:R-:W-:Y:S01]  /*7760*/  IMAD.SHL.U32 R0, R0, 0x200000, RZ ;  /* 0x0020000000007824 */ /* 0x000fe200078e00ff */
[----:B------:R-:W-:-:S04]  /*7770*/  LEA R3, R3, 0x37800000, 0x17 ;  /* 0x3780000003037811 */ /* 0x000fc800078eb8ff */
[----:B------:R-:W-:-:S05]  /*7780*/  LOP3.LUT R0, R3, R0, R7, 0xfe, !PT ;  /* 0x0000000003007212 */ /* 0x000fca00078efe07 */
[----:B------:R-:W-:-:S04]  /*7790*/  FMUL.FTZ R0, R0, 1 ;  /* 0x3f80000000007820 */ /* 0x000fc80000410000 */
[----:B------:R0:W1:Y:S01]  /*77a0*/  F2F.F64.F32 R24, R0 ;  /* 0x0000000000187310 */ /* 0x0000620000201800 */
[----:B------:R-:W-:Y:S05]  /*77b0*/  BRA `(.L_x_5026) ;  /* 0x0000000000a47947 */ /* 0x000fea0003800000 */
.L_x_5038:
        /* <DEDUP_REMOVED lines=18> */
.L_x_5025:
[----:B-1----:R-:W-:Y:S01]  /*78e0*/  MOV R0, 0x0 ;  /* 0x0000000000007802 */ /* 0x002fe20000000f00 */
        /* <DEDUP_REMOVED lines=15> */
.L_x_5047:
[----:B------:R-:W-:Y:S01]  /*79e0*/  CS2R R24, SRZ ;  /* 0x0000000000187805 */ /* 0x000fe2000001ff00 */
[----:B------:R-:W-:Y:S06]  /*79f0*/  BRA `(.L_x_5026) ;  /* 0x0000000000147947 */ /* 0x000fec0003800000 */
.L_x_5046:
[----:B------:R-:W2:Y:S02]  /*7a00*/  LDG.E.64 R24, desc[UR36][R4.64] ;  /* 0x0000002404187981 */ /* 0x000ea4000c1e1b00 */
[----:B--2---:R-:W0:Y:S01]  /*7a10*/  I2F.F64.U64 R24, R24 ;  /* 0x0000001800187312 */ /* 0x004e220000301800 */
[----:B------:R-:W-:Y:S05]  /*7a20*/  BRA `(.L_x_5026) ;  /* 0x0000000000087947 */ /* 0x000fea0003800000 */
.L_x_5045:
[----:B------:R-:W2:Y:S02]  /*7a30*/  LDG.E R4, desc[UR36][R4.64] ;  /* 0x0000002404047981 */ /* 0x000ea4000c1e1900 */
[----:B--2---:R0:W2:Y:S02]  /*7a40*/  I2F.F64.U32 R24, R4 ;  /* 0x0000000400187312 */ /* 0x0040a40000201800 */
.L_x_5026:
[----:B------:R-:W-:Y:S05]  /*7a50*/  BSYNC.RECONVERGENT B7 ;  /* 0x0000000000077941 */ /* 0x000fea0003800200 */
.L_x_5020:
[----:B------:R-:W-:-:S07]  /*7a60*/  VIADD R53, R53, 0x80 ;  /* 0x0000008035357836 */ /* 0x000fce0000000000 */
.L_x_4935:
[----:B------:R-:W-:Y:S05]  /*7a70*/  BSYNC.RECONVERGENT B6 ;  /* 0x0000000000067941 */ /* 0x000fea0003800200 */
.L_x_4934:
        /* <DEDUP_REMOVED lines=28> */
.L_x_5054:
[----:B------:R-:W2:Y:S02]  /*7c40*/  LDG.E.U8 R4, desc[UR36][R4.64] ;  /* 0x0000002404047981 */ /* 0x000ea4000c1e1100 */
[----:B--2---:R0:W1:Y:S01]  /*7c50*/  I2F.F64.U16 R34, R4 ;  /* 0x0000000400227312 */ /* 0x0040620000101800 */
[----:B------:R-:W-:Y:S05]  /*7c60*/  BRA `(.L_x_5056) ;  /* 0x0000000c00647947 */ /* 0x000fea0003800000 */
.L_x_5053:
        /* <DEDUP_REMOVED lines=9> */
.L_x_5058:
[----:B------:R-:W2:Y:S02]  /*7d00*/  LDG.E R4, desc[UR36][R4.64] ;  /* 0x0000002404047981 */ /* 0x000ea4000c1e1900 */
[----:B--2---:R0:W1:Y:S01]  /*7d10*/  I2F.F64 R34, R4 ;  /* 0x0000000400227312 */ /* 0x0040620000201c00 */
[----:B------:R-:W-:Y:S05]  /*7d20*/  BRA `(.L_x_5056) ;  /* 0x0000000c00347947 */ /* 0x000fea0003800000 */
.L_x_5057:
[----:B------:R-:W2:Y:S02]  /*7d30*/  LDG.E.U16 R4, desc[UR36][R4.64] ;  /* 0x0000002404047981 */ /* 0x000ea4000c1e1500 */
[----:B--2---:R0:W1:Y:S01]  /*7d40*/  I2F.F64.S16 R34, R4 ;  /* 0x0000000400227312 */ /* 0x0040620000101c00 */
[----:B------:R-:W-:Y:S05]  /*7d50*/  BRA `(.L_x_5056) ;  /* 0x0000000c00287947 */ /* 0x000fea0003800000 */
.L_x_5052:
        /* <DEDUP_REMOVED lines=10> */
.L_x_5060:
[----:B---3--:R-:W3:Y:S02]  /*7e00*/  LDG.E.U16 R0, desc[UR36][R4.64] ;  /* 0x0000002404007981 */ /* 0x008ee4000c1e1500 */
[----:B---3--:R-:W-:-:S05]  /*7e10*/  HADD2.F32 R0, -RZ, R0.H0_H0 ;  /* 0x20000000ff007230 */ /* 0x008fca0000004100 */
[----:B------:R-:W-:-:S04]  /*7e20*/  FMUL.FTZ R0, R0, 1 ;  /* 0x3f80000000007820 */ /* 0x000fc80000410000 */
[----:B------:R0:W1:Y:S01]  /*7e30*/  F2F.F64.F32 R34, R0 ;  /* 0x0000000000227310 */ /* 0x0000620000201800 */
[----:B------:R-:W-:Y:S05]  /*7e40*/  BRA `(.L_x_5056) ;  /* 0x0000000800ec7947 */ /* 0x000fea0003800000 */
.L_x_5059:
        /* <DEDUP_REMOVED lines=10> */
.L_x_5062:
[----:B------:R-:W3:Y:S02]  /*7ef0*/  LDG.E.U16 R4, desc[UR36][R4.64] ;  /* 0x0000002404047981 */ /* 0x000ee4000c1e1500 */
[----:B---3--:R-:W-:-:S05]  /*7f00*/  HADD2.F32 R0, -RZ, R4.H0_H0 ;  /* 0x20000004ff007230 */ /* 0x008fca0000004100 */
[----:B------:R-:W-:-:S04]  /*7f10*/  FMUL.FTZ R0, R0, 1 ;  /* 0x3f80000000007820 */ /* 0x000fc80000410000 */
[----:B------:R0:W1:Y:S01]  /*7f20*/  F2F.F64.F32 R34, R0 ;  /* 0x0000000000227310 */ /* 0x0000620000201800 */
[----:B------:R-:W-:Y:S05]  /*7f30*/  BRA `(.L_x_5056) ;  /* 0x0000000800b07947 */ /* 0x000fea0003800000 */
.L_x_5061:
[----:B------:R0:W5:Y:S01]  /*7f40*/  LDG.E.64 R34, desc[UR36][R4.64] ;  /* 0x0000002404227981 */ /* 0x000162000c1e1b00 */
[----:B------:R-:W-:Y:S05]  /*7f50*/  BRA `(.L_x_5056) ;  /* 0x0000000800a87947 */ /* 0x000fea0003800000 */
.L_x_5051:
        /* <DEDUP_REMOVED lines=13> */
.L_x_5065:
[----:B------:R0:W5:Y:S01]  /*8030*/  LDG.E.64 R34, desc[UR36][R4.64] ;  /* 0x0000002404227981 */ /* 0x000162000c1e1b00 */
[----:B------:R-:W-:Y:S05]  /*8040*/  BRA `(.L_x_5056) ;  /* 0x00000008006c7947 */ /* 0x000fea0003800000 */
.L_x_5064:
        /* <DEDUP_REMOVED lines=27> */
.L_x_5067:
        /* <DEDUP_REMOVED lines=15> */
.L_x_5066:
[----:B---3--:R-:W3:Y:S02]  /*82f0*/  LDG.E.U16 R0, desc[UR36][R4.64] ;  /* 0x0000002404007981 */ /* 0x008ee4000c1e1500 */
[----:B---3--:R-:W-:-:S04]  /*8300*/  IMAD.U32 R0, R0, 0x10000, RZ ;  /* 0x0001000000007824 */ /* 0x008fc800078e00ff */
[----:B------:R-:W-:-:S04]  /*8310*/  FMUL.FTZ R0, R0, 1 ;  /* 0x3f80000000007820 */ /* 0x000fc80000410000 */
[----:B------:R0:W1:Y:S01]  /*8320*/  F2F.F64.F32 R34, R0 ;  /* 0x0000000000227310 */ /* 0x0000620000201800 */
[----:B------:R-:W-:Y:S05]  /*8330*/  BRA `(.L_x_5056) ;  /* 0x0000000400b07947 */ /* 0x000fea0003800000 */
.L_x_5063:
        /* <DEDUP_REMOVED lines=11> */
.L_x_5070:
        /* <DEDUP_REMOVED lines=21> */
.L_x_5072:
[----:B------:R-:W-:Y:S05]  /*8540*/  BSYNC.RECONVERGENT B0 ;  /* 0x0000000000007941 */ /* 0x000fea0003800200 */
.L_x_5071:
[----:B------:R-:W-:Y:S01]  /*8550*/  IMAD.SHL.U32 R0, R0, 0x100000, RZ ;  /* 0x0010000000007824 */ /* 0x000fe200078e00ff */
[----:B------:R-:W-:-:S04]  /*8560*/  LEA R3, R3, 0x3b800000, 0x17 ;  /* 0x3b80000003037811 */ /* 0x000fc800078eb8ff */
[----:B------:R-:W-:-:S05]  /*8570*/  LOP3.LUT R0, R3, R0, R7, 0xfe, !PT ;  /* 0x0000000003007212 */ /* 0x000fca00078efe07 */
[----:B------:R-:W-:-:S04]  /*8580*/  FMUL.FTZ R0, R0, 1 ;  /* 0x3f80000000007820 */ /* 0x000fc80000410000 */
[----:B------:R0:W1:Y:S01]  /*8590*/  F2F.F64.F32 R34, R0 ;  /* 0x0000000000227310 */ /* 0x0000620000201800 */
[----:B------:R-:W-:Y:S05]  /*85a0*/  BRA `(.L_x_5056) ;  /* 0x0000000400147947 */ /* 0x000fea0003800000 */
.L_x_5069:
        /* <DEDUP_REMOVED lines=21> */
.L_x_5074:
[----:B------:R-:W-:Y:S05]  /*8700*/  BSYNC.RECONVERGENT B0 ;  /* 0x0000000000007941 */ /* 0x000fea0003800200 */
.L_x_5073:
[----:B------:R-:W-:Y:S01]  /*8710*/  IMAD.SHL.U32 R0, R0, 0x200000, RZ ;  /* 0x0020000000007824 */ /* 0x000fe200078e00ff */
[----:B------:R-:W-:-:S04]  /*8720*/  LEA R3, R3, 0x37800000, 0x17 ;  /* 0x3780000003037811 */ /* 0x000fc800078eb8ff */
[----:B------:R-:W-:-:S05]  /*8730*/  LOP3.LUT R0, R3, R0, R7, 0xfe, !PT ;  /* 0x0000000003007212 */ /* 0x000fca00078efe07 */
[----:B------:R-:W-:-:S04]  /*8740*/  FMUL.FTZ R0, R0, 1 ;  /* 0x3f80000000007820 */ /* 0x000fc80000410000 */
[----:B------:R0:W1:Y:S01]  /*8750*/  F2F.F64.F32 R34, R0 ;  /* 0x0000000000227310 */ /* 0x0000620000201800 */
[----:B------:R-:W-:Y:S05]  /*8760*/  BRA `(.L_x_5056) ;  /* 0x0000000000a47947 */ /* 0x000fea0003800000 */
.L_x_5068:
        /* <DEDUP_REMOVED lines=18> */
.L_x_5055:
        /* <DEDUP_REMOVED lines=16> */
.L_x_5077:
[----:B------:R-:W-:Y:S01]  /*8990*/  CS2R R34, SRZ ;  /* 0x0000000000227805 */ /* 0x000fe2000001ff00 */
[----:B------:R-:W-:Y:S06]  /*89a0*/  BRA `(.L_x_5056) ;  /* 0x0000000000147947 */ /* 0x000fec0003800000 */
.L_x_5076:
[----:B------:R-:W2:Y:S02]  /*89b0*/  LDG.E.64 R34, desc[UR36][R4.64] ;  /* 0x0000002404227981 */ /* 0x000ea4000c1e1b00 */
[----:B--2---:R-:W0:Y:S01]  /*89c0*/  I2F.F64.U64 R34, R34 ;  /* 0x0000002200227312 */ /* 0x004e220000301800 */
[----:B------:R-:W-:Y:S05]  /*89d0*/  BRA `(.L_x_5056) ;  /* 0x0000000000087947 */ /* 0x000fea0003800000 */
.L_x_5075:
[----:B------:R-:W2:Y:S02]  /*89e0*/  LDG.E R4, desc[UR36][R4.64] ;  /* 0x0000002404047981 */ /* 0x000ea4000c1e1900 */
[----:B--2---:R0:W1:Y:S02]  /*89f0*/  I2F.F64.U32 R34, R4 ;  /* 0x0000000400227312 */ /* 0x0040640000201800 */
.L_x_5056:
[----:B------:R-:W-:Y:S05]  /*8a00*/  BSYNC.RECONVERGENT B7 ;  /* 0x0000000000077941 */ /* 0x000fea0003800200 */
.L_x_5050:
        /* <DEDUP_REMOVED lines=20> */
.L_x_5082:
[----:B------:R-:W2:Y:S02]  /*8b50*/  LDG.E.U8 R4, desc[UR36][R4.64] ;  /* 0x0000002404047981 */ /* 0x000ea4000c1e1100 */
[----:B--2---:R0:W2:Y:S01]  /*8b60*/  I2F.F64.U16 R32, R4 ;  /* 0x0000000400207312 */ /* 0x0040a20000101800 */
[----:B------:R-:W-:Y:S05]  /*8b70*/  BRA `(.L_x_5084) ;  /* 0x0000000c00647947 */ /* 0x000fea0003800000 */
.L_x_5081:
        /* <DEDUP_REMOVED lines=9> */
.L_x_5086:
[----:B------:R-:W2:Y:S02]  /*8c10*/  LDG.E R4, desc[UR36][R4.64] ;  /* 0x0000002404047981 */ /* 0x000ea4000c1e1900 */
[----:B--2---:R0:W2:Y:S01]  /*8c20*/  I2F.F64 R32, R4 ;  /* 0x0000000400207312 */ /* 0x0040a20000201c00 */
[----:B------:R-:W-:Y:S05]  /*8c30*/  BRA `(.L_x_5084) ;  /* 0x0000000c00347947 */ /* 0x000fea0003800000 */
.L_x_5085:
[----:B------:R-:W2:Y:S02]  /*8c40*/  LDG.E.U16 R4, desc[UR36][R4.64] ;  /* 0x0000002404047981 */ /* 0x000ea4000c1e1500 */
[----:B--2---:R0:W2:Y:S01]  /*8c50*/  I2F.F64.S16 R32, R4 ;  /* 0x0000000400207312 */ /* 0x0040a20000101c00 */
[----:B------:R-:W-:Y:S05]  /*8c60*/  BRA `(.L_x_5084) ;  /* 0x0000000c00287947 */ /* 0x000fea0003800000 */
.L_x_5080:
        /* <DEDUP_REMOVED lines=10> */
.L_x_5088:
[----:B---3--:R-:W2:Y:S02]  /*8d10*/  LDG.E.U16 R0, desc[UR36][R4.64] ;  /* 0x0000002404007981 */ /* 0x008ea4000c1e1500 */
[----:B--2---:R-:W-:-:S05]  /*8d20*/  HADD2.F32 R0, -RZ, R0.H0_H0 ;  /* 0x20000000ff007230 */ /* 0x004fca0000004100 */
[----:B------:R-:W-:-:S04]  /*8d30*/  FMUL.FTZ R0, R0, 1 ;  /* 0x3f80000000007820 */ /* 0x000fc80000410000 */
[----:B------:R0:W2:Y:S01]  /*8d40*/  F2F.F64.F32 R32, R0 ;  /* 0x0000000000207310 */ /* 0x0000a20000201800 */
[----:B------:R-:W-:Y:S05]  /*8d50*/  BRA `(.L_x_5084) ;  /* 0x0000000800ec7947 */ /* 0x000fea0003800000 */
.L_x_5087:
        /* <DEDUP_REMOVED lines=10> */
.L_x_5090:
[----:B------:R-:W3:Y:S02]  /*8e00*/  LDG.E.U16 R4, desc[UR36][R4.64] ;  /* 0x0000002404047981 */ /* 0x000ee4000c1e1500 */
[----:B---3--:R-:W-:-:S05]  /*8e10*/  HADD2.F32 R0, -RZ, R4.H0_H0 ;  /* 0x20000004ff007230 */ /* 0x008fca0000004100 */
[----:B------:R-:W-:-:S04]  /*8e20*/  FMUL.FTZ R0, R0, 1 ;  /* 0x3f80000000007820 */ /* 0x000fc80000410000 */
[----:B------:R0:W2:Y:S01]  /*8e30*/  F2F.F64.F32 R32, R0 ;  /* 0x0000000000207310 */ /* 0x0000a20000201800 */
[----:B------:R-:W-:Y:S05]  /*8e40*/  BRA `(.L_x_5084) ;  /* 0x0000000800b07947 */ /* 0x000fea0003800000 */
.L_x_5089:
[----:B------:R0:W5:Y:S01]  /*8e50*/  LDG.E.64 R32, desc[UR36][R4.64] ;  /* 0x0000002404207981 */ /* 0x000162000c1e1b00 */
[----:B------:R-:W-:Y:S05]  /*8e60*/  BRA `(.L_x_5084) ;  /* 0x0000000800a87947 */ /* 0x000fea0003800000 */
.L_x_5079:
        /* <DEDUP_REMOVED lines=13> */
.L_x_5093:
[----:B------:R0:W5:Y:S01]  /*8f40*/  LDG.E.64 R32, desc[UR36][R4.64] ;  /* 0x0000002404207981 */ /* 0x000162000c1e1b00 */
[----:B------:R-:W-:Y:S05]  /*8f50*/  BRA `(.L_x_5084) ;  /* 0x00000008006c7947 */ /* 0x000fea0003800000 */
.L_x_5092:
        /* <DEDUP_REMOVED lines=27> */
.L_x_5095:
        /* <DEDUP_REMOVED lines=15> */
.L_x_5094:
[----:B---3--:R-:W2:Y:S02]  /*9200*/  LDG.E.U16 R0, desc[UR36][R4.64] ;  /* 0x0000002404007981 */ /* 0x008ea4000c1e1500 */
[----:B--2---:R-:W-:-:S04]  /*9210*/  IMAD.U32 R0, R0, 0x10000, RZ ;  /* 0x0001000000007824 */ /* 0x004fc800078e00ff */
[----:B------:R-:W-:-:S04]  /*9220*/  FMUL.FTZ R0, R0, 1 ;  /* 0x3f80000000007820 */ /* 0x000fc80000410000 */
[----:B------:R0:W2:Y:S01]  /*9230*/  F2F.F64.F32 R32, R0 ;  /* 0x0000000000207310 */ /* 0x0000a20000201800 */
[----:B------:R-:W-:Y:S05]  /*9240*/  BRA `(.L_x_5084) ;  /* 0x0000000400b07947 */ /* 0x000fea0003800000 */
.L_x_5091:
        /* <DEDUP_REMOVED lines=11> */
.L_x_5098:
        /* <DEDUP_REMOVED lines=21> */
.L_x_5100:
[----:B------:R-:W-:Y:S05]  /*9450*/  BSYNC.RECONVERGENT B0 ;  /* 0x0000000000007941 */ /* 0x000fea0003800200 */
.L_x_5099:
[----:B------:R-:W-:Y:S01]  /*9460*/  IMAD.SHL.U32 R0, R0, 0x100000, RZ ;  /* 0x0010000000007824 */ /* 0x000fe200078e00ff */
[----:B------:R-:W-:-:S04]  /*9470*/  LEA R3, R3, 0x3b800000, 0x17 ;  /* 0x3b80000003037811 */ /* 0x000fc800078eb8ff */
[----:B------:R-:W-:-:S05]  /*9480*/  LOP3.LUT R0, R3, R0, R7, 0xfe, !PT ;  /* 0x0000000003007212 */ /* 0x000fca00078efe07 */
[----:B------:R-:W-:-:S04]  /*9490*/  FMUL.FTZ R0, R0, 1 ;  /* 0x3f80000000007820 */ /* 0x000fc80000410000 */
[----:B------:R0:W2:Y:S01]  /*94a0*/  F2F.F64.F32 R32, R0 ;  /* 0x0000000000207310 */ /* 0x0000a20000201800 */
[----:B------:R-:W-:Y:S05]  /*94b0*/  BRA `(.L_x_5084) ;  /* 0x0000000400147947 */ /* 0x000fea0003800000 */
.L_x_5097:
        /* <DEDUP_REMOVED lines=21> */
.L_x_5102:
[----:B------:R-:W-:Y:S05]  /*9610*/  BSYNC.RECONVERGENT B0 ;  /* 0x0000000000007941 */ /* 0x000fea0003800200 */
.L_x_5101:
[----:B------:R-:W-:Y:S01]  /*9620*/  IMAD.SHL.U32 R0, R0, 0x200000, RZ ;  /* 0x0020000000007824 */ /* 0x000fe200078e00ff */
[----:B------:R-:W-:-:S04]  /*9630*/  LEA R3, R3, 0x37800000, 0x17 ;  /* 0x3780000003037811 */ /* 0x000fc800078eb8ff */
[----:B------:R-:W-:-:S05]  /*9640*/  LOP3.LUT R0, R3, R0, R7, 0xfe, !PT ;  /* 0x0000000003007212 */ /* 0x000fca00078efe07 */
[----:B------:R-:W-:-:S04]  /*9650*/  FMUL.FTZ R0, R0, 1 ;  /* 0x3f80000000007820 */ /* 0x000fc80000410000 */
[----:B------:R0:W2:Y:S01]  /*9660*/  F2F.F64.F32 R32, R0 ;  /* 0x0000000000207310 */ /* 0x0000a20000201800 */
[----:B------:R-:W-:Y:S05]  /*9670*/  BRA `(.L_x_5084) ;  /* 0x0000000000a47947 */ /* 0x000fea0003800000 */
.L_x_5096:
        /* <DEDUP_REMOVED lines=18> */
.L_x_5083:
        /* <DEDUP_REMOVED lines=16> */
.L_x_5105:
[----:B------:R-:W-:Y:S01]  /*98a0*/  CS2R R32, SRZ ;  /* 0x0000000000207805 */ /* 0x000fe2000001ff00 */
[----:B------:R-:W-:Y:S06]  /*98b0*/  BRA `(.L_x_5084) ;  /* 0x0000000000147947 */ /* 0x000fec0003800000 */
.L_x_5104:
[----:B------:R-:W2:Y:S02]  /*98c0*/  LDG.E.64 R32, desc[UR36][R4.64] ;  /* 0x0000002404207981 */ /* 0x000ea4000c1e1b00 */
[----:B--2---:R-:W0:Y:S01]  /*98d0*/  I2F.F64.U64 R32, R32 ;  /* 0x0000002000207312 */ /* 0x004e220000301800 */
[----:B------:R-:W-:Y:S05]  /*98e0*/  BRA `(.L_x_5084) ;  /* 0x0000000000087947 */ /* 0x000fea0003800000 */
.L_x_5103:
[----:B------:R-:W2:Y:S02]  /*98f0*/  LDG.E R4, desc[UR36][R4.64] ;  /* 0x0000002404047981 */ /* 0x000ea4000c1e1900 */
[----:B--2---:R0:W2:Y:S02]  /*9900*/  I2F.F64.U32 R32, R4 ;  /* 0x0000000400207312 */ /* 0x0040a40000201800 */
.L_x_5084:
[----:B------:R-:W-:Y:S05]  /*9910*/  BSYNC.RECONVERGENT B7 ;  /* 0x0000000000077941 */ /* 0x000fea0003800200 */
.L_x_5078:
        /* <DEDUP_REMOVED lines=20> */
.L_x_5110:
[----:B------:R-:W2:Y:S02]  /*9a60*/  LDG.E.U8 R4, desc[UR36][R4.64] ;  /* 0x0000002404047981 */ /* 0x000ea4000c1e1100 */
[----:B--2---:R0:W1:Y:S01]  /*9a70*/  I2F.F64.U16 R30, R4 ;  /* 0x00000004001e7312 */ /* 0x0040620000101800 */
[----:B------:R-:W-:Y:S05]  /*9a80*/  BRA `(.L_x_5112) ;  /* 0x0000000c00647947 */ /* 0x000fea0003800000 */
.L_x_5109:
        /* <DEDUP_REMOVED lines=9> */
.L_x_5114:
[----:B------:R-:W2:Y:S02]  /*9b20*/  LDG.E R4, desc[UR36][R4.64] ;  /* 0x0000002404047981 */ /* 0x000ea4000c1e1900 */
[----:B--2---:R0:W1:Y:S01]  /*9b30*/  I2F.F64 R30, R4 ;  /* 0x00000004001e7312 */ /* 0x0040620000201c00 */
[----:B------:R-:W-:Y:S05]  /*9b40*/  BRA `(.L_x_5112) ;  /* 0x0000000c00347947 */ /* 0x000fea0003800000 */
.L_x_5113:
[----:B------:R-:W2:Y:S02]  /*9b50*/  LDG.E.U16 R4, desc[UR36][R4.64] ;  /* 0x0000002404047981 */ /* 0x000ea4000c1e1500 */
[----:B--2---:R0:W1:Y:S01]  /*9b60*/  I2F.F64.S16 R30, R4 ;  /* 0x00000004001e7312 */ /* 0x0040620000101c00 */
[----:B------:R-:W-:Y:S05]  /*9b70*/  BRA `(.L_x_5112) ;  /* 0x0000000c00287947 */ /* 0x000fea0003800000 */
.L_x_5108:
        /* <DEDUP_REMOVED lines=10> */
.L_x_5116:
[----:B---3--:R-:W3:Y:S02]  /*9c20*/  LDG.E.U16 R0, desc[UR36][R4.64] ;  /* 0x0000002404007981 */ /* 0x008ee4000c1e1500 */
[----:B---3--:R-:W-:-:S05]  /*9c30*/  HADD2.F32 R0, -RZ, R0.H0_H0 ;  /* 0x20000000ff007230 */ /* 0x008fca0000004100 */
[----:B------:R-:W-:-:S04]  /*9c40*/  FMUL.FTZ R0, R0, 1 ;  /* 0x3f80000000007820 */ /* 0x000fc80000410000 */
[----:B------:R1:W0:Y:S01]  /*9c50*/  F2F.F64.F32 R30, R0 ;  /* 0x00000000001e7310 */ /* 0x0002220000201800 */
[----:B------:R-:W-:Y:S05]  /*9c60*/  BRA `(.L_x_5112) ;  /* 0x0000000800ec7947 */ /* 0x000fea0003800000 */
.L_x_5115:
        /* <DEDUP_REMOVED lines=10> */
.L_x_5118:
[----:B------:R-:W3:Y:S02]  /*9d10*/  LDG.E.U16 R4, desc[UR36][R4.64] ;  /* 0x0000002404047981 */ /* 0x000ee4000c1e1500 */
[----:B---3--:R-:W-:-:S05]  /*9d20*/  HADD2.F32 R0, -RZ, R4.H0_H0 ;  /* 0x20000004ff007230 */ /* 0x008fca0000004100 */
[----:B------:R-:W-:-:S04]  /*9d30*/  FMUL.FTZ R0, R0, 1 ;  /* 0x3f80000000007820 */ /* 0x000fc80000410000 */
[----:B------:R0:W1:Y:S01]  /*9d40*/  F2F.F64.F32 R30, R0 ;  /* 0x00000000001e7310 */ /* 0x0000620000201800 */
[----:B------:R-:W-:Y:S05]  /*9d50*/  BRA `(.L_x_5112) ;  /* 0x0000000800b07947 */ /* 0x000fea0003800000 */
.L_x_5117:
[----:B------:R0:W5:Y:S01]  /*9d60*/  LDG.E.64 R30, desc[UR36][R4.64] ;  /* 0x00000024041e7981 */ /* 0x000162000c1e1b00 */
[----:B------:R-:W-:Y:S05]  /*9d70*/  BRA `(.L_x_5112) ;  /* 0x0000000800a87947 */ /* 0x000fea0003800000 */
.L_x_5107:
        /* <DEDUP_REMOVED lines=13> */
.L_x_5121:
[----:B------:R0:W5:Y:S01]  /*9e50*/  LDG.E.64 R30, desc[UR36][R4.64] ;  /* 0x00000024041e7981 */ /* 0x000162000c1e1b00 */
[----:B------:R-:W-:Y:S05]  /*9e60*/  BRA `(.L_x_5112) ;  /* 0x00000008006c7947 */ /* 0x000fea0003800000 */
.L_x_5120:
        /* <DEDUP_REMOVED lines=27> */
.L_x_5123:
        /* <DEDUP_REMOVED lines=15> */
.L_x_5122:
[----:B---3--:R-:W3:Y:S02]  /*a110*/  LDG.E.U16 R0, desc[UR36][R4.64] ;  /* 0x0000002404007981 */ /* 0x008ee4000c1e1500 */
[----:B---3--:R-:W-:-:S04]  /*a120*/  IMAD.U32 R0, R0, 0x10000, RZ ;  /* 0x0001000000007824 */ /* 0x008fc800078e00ff */
[----:B------:R-:W-:-:S04]  /*a130*/  FMUL.FTZ R0, R0, 1 ;  /* 0x3f80000000007820 */ /* 0x000fc80000410000 */
[----:B------:R0:W1:Y:S01]  /*a140*/  F2F.F64.F32 R30, R0 ;  /* 0x00000000001e7310 */ /* 0x0000620000201800 */
[----:B------:R-:W-:Y:S05]  /*a150*/  BRA `(.L_x_5112) ;  /* 0x0000000400b07947 */ /* 0x000fea0003800000 */
.L_x_5119:
        /* <DEDUP_REMOVED lines=11> */
.L_x_5126:
        /* <DEDUP_REMOVED lines=21> */
.L_x_5128:
[----:B------:R-:W-:Y:S05]  /*a360*/  BSYNC.RECONVERGENT B0 ;  /* 0x0000000000007941 */ /* 0x000fea0003800200 */
.L_x_5127:
[----:B------:R-:W-:Y:S01]  /*a370*/  IMAD.SHL.U32 R0, R0, 0x100000, RZ ;  /* 0x0010000000007824 */ /* 0x000fe200078e00ff */
[----:B------:R-:W-:-:S04]  /*a380*/  LEA R3, R3, 0x3b800000, 0x17 ;  /* 0x3b80000003037811 */ /* 0x000fc800078eb8ff */
[----:B------:R-:W-:-:S05]  /*a390*/  LOP3.LUT R0, R3, R0, R7, 0xfe, !PT ;  /* 0x0000000003007212 */ /* 0x000fca00078efe07 */
[----:B------:R-:W-:-:S04]  /*a3a0*/  FMUL.FTZ R0, R0, 1 ;  /* 0x3f80000000007820 */ /* 0x000fc80000410000 */
[----:B------:R0:W1:Y:S01]  /*a3b0*/  F2F.F64.F32 R30, R0 ;  /* 0x00000000001e7310 */ /* 0x0000620000201800 */
[----:B------:R-:W-:Y:S05]  /*a3c0*/  BRA `(.L_x_5112) ;  /* 0x0000000400147947 */ /* 0x000fea0003800000 */
.L_x_5125:
        /* <DEDUP_REMOVED lines=21> */
.L_x_5130:
[----:B------:R-:W-:Y:S05]  /*a520*/  BSYNC.RECONVERGENT B0 ;  /* 0x0000000000007941 */ /* 0x000fea0003800200 */
.L_x_5129:
[----:B------:R-:W-:Y:S01]  /*a530*/  IMAD.SHL.U32 R0, R0, 0x200000, RZ ;  /* 0x0020000000007824 */ /* 0x000fe200078e00ff */
[----:B------:R-:W-:-:S04]  /*a540*/  LEA R3, R3, 0x37800000, 0x17 ;  /* 0x3780000003037811 */ /* 0x000fc800078eb8ff */
[----:B------:R-:W-:-:S05]  /*a550*/  LOP3.LUT R0, R3, R0, R7, 0xfe, !PT ;  /* 0x0000000003007212 */ /* 0x000fca00078efe07 */
[----:B------:R-:W-:-:S04]  /*a560*/  FMUL.FTZ R0, R0, 1 ;  /* 0x3f80000000007820 */ /* 0x000fc80000410000 */
[----:B------:R0:W1:Y:S01]  /*a570*/  F2F.F64.F32 R30, R0 ;  /* 0x00000000001e7310 */ /* 0x0000620000201800 */
[----:B------:R-:W-:Y:S05]  /*a580*/  BRA `(.L_x_5112) ;  /* 0x0000000000a47947 */ /* 0x000fea0003800000 */
.L_x_5124:
        /* <DEDUP_REMOVED lines=18> */
.L_x_5111:
        /* <DEDUP_REMOVED lines=16> */
.L_x_5133:
[----:B------:R-:W-:Y:S01]  /*a7b0*/  CS2R R30, SRZ ;  /* 0x00000000001e7805 */ /* 0x000fe2000001ff00 */
[----:B------:R-:W-:Y:S06]  /*a7c0*/  BRA `(.L_x_5112) ;  /* 0x0000000000147947 */ /* 0x000fec0003800000 */
.L_x_5132:
[----:B------:R-:W2:Y:S02]  /*a7d0*/  LDG.E.64 R30, desc[UR36][R4.64] ;  /* 0x00000024041e7981 */ /* 0x000ea4000c1e1b00 */
[----:B--2---:R-:W0:Y:S01]  /*a7e0*/  I2F.F64.U64 R30, R30 ;  /* 0x0000001e001e7312 */ /* 0x004e220000301800 */
[----:B------:R-:W-:Y:S05]  /*a7f0*/  BRA `(.L_x_5112) ;  /* 0x0000000000087947 */ /* 0x000fea0003800000 */
.L_x_5131:
[----:B------:R-:W2:Y:S02]  /*a800*/  LDG.E R4, desc[UR36][R4.64] ;  /* 0x0000002404047981 */ /* 0x000ea4000c1e1900 */
[----:B--2---:R0:W1:Y:S02]  /*a810*/  I2F.F64.U32 R30, R4 ;  /* 0x00000004001e7312 */ /* 0x0040640000201800 */
.L_x_5112:
[----:B------:R-:W-:Y:S05]  /*a820*/  BSYNC.RECONVERGENT B7 ;  /* 0x0000000000077941 */ /* 0x000fea0003800200 */
.L_x_5106:
        /* <DEDUP_REMOVED lines=20> */
.L_x_5138:
[----:B------:R-:W2:Y:S02]  /*a970*/  LDG.E.U8 R4, desc[UR36][R4.64] ;  /* 0x0000002404047981 */ /* 0x000ea4000c1e1100 */
[----:B--2---:R0:W2:Y:S01]  /*a980*/  I2F.F64.U16 R28, R4 ;  /* 0x00000004001c7312 */ /* 0x0040a20000101800 */
[----:B------:R-:W-:Y:S05]  /*a990*/  BRA `(.L_x_5140) ;  /* 0x0000000c00647947 */ /* 0x000fea0003800000 */
.L_x_5137:
        /* <DEDUP_REMOVED lines=9> */
.L_x_5142:
[----:B------:R-:W2:Y:S02]  /*aa30*/  LDG.E R4, desc[UR36][R4.64] ;  /* 0x0000002404047981 */ /* 0x000ea4000c1e1900 */
[----:B--2---:R0:W2:Y:S01]  /*aa40*/  I2F.F64 R28, R4 ;  /* 0x00000004001c7312 */ /* 0x0040a20000201c00 */
[----:B------:R-:W-:Y:S05]  /*aa50*/  BRA `(.L_x_5140) ;  /* 0x0000000c00347947 */ /* 0x000fea0003800000 */
.L_x_5141:
[----:B------:R-:W2:Y:S02]  /*aa60*/  LDG.E.U16 R4, desc[UR36][R4.64] ;  /* 0x0000002404047981 */ /* 0x000ea4000c1e1500 */
[----:B--2---:R0:W2:Y:S01]  /*aa70*/  I2F.F64.S16 R28, R4 ;  /* 0x00000004001c7312 */ /* 0x0040a20000101c00 */
[----:B------:R-:W-:Y:S05]  /*aa80*/  BRA `(.L_x_5140) ;  /* 0x0000000c00287947 */ /* 0x000fea0003800000 */
.L_x_5136:
        /* <DEDUP_REMOVED lines=10> */
.L_x_5144:
[----:B-1-3--:R-:W2:Y:S02]  /*ab30*/  LDG.E.U16 R0, desc[UR36][R4.64] ;  /* 0x0000002404007981 */ /* 0x00aea4000c1e1500 */
[----:B--2---:R-:W-:-:S05]  /*ab40*/  HADD2.F32 R0, -RZ, R0.H0_H0 ;  /* 0x20000000ff007230 */ /* 0x004fca0000004100 */
[----:B------:R-:W-:-:S04]  /*ab50*/  FMUL.FTZ R0, R0, 1 ;  /* 0x3f80000000007820 */ /* 0x000fc80000410000 */
[----:B------:R0:W1:Y:S01]  /*ab60*/  F2F.F64.F32 R28, R0 ;  /* 0x00000000001c7310 */ /* 0x0000620000201800 */
[----:B------:R-:W-:Y:S05]  /*ab70*/  BRA `(.L_x_5140) ;  /* 0x0000000800ec7947 */ /* 0x000fea0003800000 */
.L_x_5143:
        /* <DEDUP_REMOVED lines=10> */
.L_x_5146:
[----:B------:R-:W1:Y:S02]  /*ac20*/  LDG.E.U16 R4, desc[UR36][R4.64] ;  /* 0x0000002404047981 */ /* 0x000e64000c1e1500 */
[----:B-1-3--:R-:W-:-:S05]  /*ac30*/  HADD2.F32 R0, -RZ, R4.H0_H0 ;  /* 0x20000004ff007230 */ /* 0x00afca0000004100 */
[----:B------:R-:W-:-:S04]  /*ac40*/  FMUL.FTZ R0, R0, 1 ;  /* 0x3f80000000007820 */ /* 0x000fc80000410000 */
[----:B------:R0:W1:Y:S01]  /*ac50*/  F2F.F64.F32 R28, R0 ;  /* 0x00000000001c7310 */ /* 0x0000620000201800 */
[----:B------:R-:W-:Y:S05]  /*ac60*/  BRA `(.L_x_5140) ;  /* 0x0000000800b07947 */ /* 0x000fea0003800000 */
.L_x_5145:
[----:B------:R0:W5:Y:S01]  /*ac70*/  LDG.E.64 R28, desc[UR36][R4.64] ;  /* 0x00000024041c7981 */ /* 0x000162000c1e1b00 */
[----:B------:R-:W-:Y:S05]  /*ac80*/  BRA `(.L_x_5140) ;  /* 0x0000000800a87947 */ /* 0x000fea0003800000 */
.L_x_5135:
        /* <DEDUP_REMOVED lines=13> */
.L_x_5149:
[----:B------:R0:W5:Y:S01]  /*ad60*/  LDG.E.64 R28, desc[UR36][R4.64] ;  /* 0x00000024041c7981 */ /* 0x000162000c1e1b00 */
[----:B------:R-:W-:Y:S05]  /*ad70*/  BRA `(.L_x_5140) ;  /* 0x00000008006c7947 */ /* 0x000fea0003800000 */
.L_x_5148:
[----:B------:R-:W-:-:S09]  /*ad80*/  UISETP.NE.AND UP0, UPT, UR4, 0xf, UPT ;  /* 0x0000000f0400788c */ /* 0x000fd2000bf05270 */
[----:B------:R-:W-:Y:S05]  /*ad90*/  BRA.U !UP0, `(.L_x_5150) ;  /* 0x0000000108a07547 */ /* 0x000fea000b800000 */
[----:B------:R-:W-:-:S09]  /*ada0*/  UISETP.NE.AND UP0, UPT, UR4, 0x17, UPT ;  /* 0x000000170400788c */ /* 0x000fd2000bf05270 */
[----:B------:R-:W-:Y:S05]  /*adb0*/  BRA.U !UP0, `(.L_x_5151) ;  /* 0x00000001085c7547 */ /* 0x000fea000b800000 */
[----:B------:R-:W-:-:S09]  /*adc0*/  UISETP.NE.AND UP0, UPT, UR4, 0x18, UPT ;  /* 0x000000180400788c */ /* 0x000fd2000bf05270 */
[----:B------:R-:W-:Y:S05]  /*add0*/  BRA.U UP0, `(.L_x_5139) ;  /* 0x0000000500f87547 */ /* 0x000fea000b800000 */
[----:B-1-3--:R-:W2:Y:S01]  /*ade0*/  LDG.E.U8 R0, desc[UR36][R4.64] ;  /* 0x0000002404007981 */ /* 0x00aea2000c1e1100 */
        /* <DEDUP_REMOVED lines=20> */
.L_x_5151:
[----:B------:R-:W1:Y:S02]  /*af30*/  LDG.E.U8 R4, desc[UR36][R4.64] ;  /* 0x0000002404047981 */ /* 0x000e64000c1e1100 */
[C---:B-1-3--:R-:W-:Y:S02]  /*af40*/  IMAD.SHL.U32 R0, R4.reuse, 0x2000000, RZ ;  /* 0x0200000004007824 */ /* 0x04afe400078e00ff */
        /* <DEDUP_REMOVED lines=13> */
.L_x_5150:
[----:B-1-3--:R-:W2:Y:S02]  /*b020*/  LDG.E.U16 R0, desc[UR36][R4.64] ;  /* 0x0000002404007981 */ /* 0x00aea4000c1e1500 */
[----:B--2---:R-:W-:-:S04]  /*b030*/  IMAD.U32 R0, R0, 0x10000, RZ ;  /* 0x0001000000007824 */ /* 0x004fc800078e00ff */
[----:B------:R-:W-:-:S04]  /*b040*/  FMUL.FTZ R0, R0, 1 ;  /* 0x3f80000000007820 */ /* 0x000fc80000410000 */
[----:B------:R0:W1:Y:S01]  /*b050*/  F2F.F64.F32 R28, R0 ;  /* 0x00000000001c7310 */ /* 0x0000620000201800 */
[----:B------:R-:W-:Y:S05]  /*b060*/  BRA `(.L_x_5140) ;  /* 0x0000000400b07947 */ /* 0x000fea0003800000 */
.L_x_5147:
        /* <DEDUP_REMOVED lines=11> */
.L_x_5154:
        /* <DEDUP_REMOVED lines=21> */
.L_x_5156:
[----:B------:R-:W-:Y:S05]  /*b270*/  BSYNC.RECONVERGENT B0 ;  /* 0x0000000000007941 */ /* 0x000fea0003800200 */
.L_x_5155:
[----:B------:R-:W-:Y:S01]  /*b280*/  IMAD.SHL.U32 R0, R0, 0x100000, RZ ;  /* 0x0010000000007824 */ /* 0x000fe200078e00ff */
[----:B------:R-:W-:-:S04]  /*b290*/  LEA R3, R3, 0x3b800000, 0x17 ;  /* 0x3b80000003037811 */ /* 0x000fc800078eb8ff */
[----:B------:R-:W-:-:S05]  /*b2a0*/  LOP3.LUT R0, R3, R0, R7, 0xfe, !PT ;  /* 0x0000000003007212 */ /* 0x000fca00078efe07 */
[----:B------:R-:W-:-:S04]  /*b2b0*/  FMUL.FTZ R0, R0, 1 ;  /* 0x3f80000000007820 */ /* 0x000fc80000410000 */
[----:B------:R0:W1:Y:S01]  /*b2c0*/  F2F.F64.F32 R28, R0 ;  /* 0x00000000001c7310 */ /* 0x0000620000201800 */
[----:B------:R-:W-:Y:S05]  /*b2d0*/  BRA `(.L_x_5140) ;  /* 0x0000000400147947 */ /* 0x000fea0003800000 */
.L_x_5153:
        /* <DEDUP_REMOVED lines=21> */
.L_x_5158:
[----:B------:R-:W-:Y:S05]  /*b430*/  BSYNC.RECONVERGENT B0 ;  /* 0x0000000000007941 */ /* 0x000fea0003800200 */
.L_x_5157:
[----:B------:R-:W-:Y:S01]  /*b440*/  IMAD.SHL.U32 R0, R0, 0x200000, RZ ;  /* 0x0020000000007824 */ /* 0x000fe200078e00ff */
[----:B------:R-:W-:-:S04]  /*b450*/  LEA R3, R3, 0x37800000, 0x17 ;  /* 0x3780000003037811 */ /* 0x000fc800078eb8ff */
[----:B------:R-:W-:-:S05]  /*b460*/  LOP3.LUT R0, R3, R0, R7, 0xfe, !PT ;  /* 0x0000000003007212 */ /* 0x000fca00078efe07 */
[----:B------:R-:W-:-:S04]  /*b470*/  FMUL.FTZ R0, R0, 1 ;  /* 0x3f80000000007820 */ /* 0x000fc80000410000 */
[----:B------:R0:W1:Y:S01]  /*b480*/  F2F.F64.F32 R28, R0 ;  /* 0x00000000001c7310 */ /* 0x0000620000201800 */
[----:B------:R-:W-:Y:S05]  /*b490*/  BRA `(.L_x_5140) ;  /* 0x0000000000a47947 */ /* 0x000fea0003800000 */
.L_x_5152:
        /* <DEDUP_REMOVED lines=18> */
.L_x_5139:
        /* <DEDUP_REMOVED lines=16> */
.L_x_5161:
[----:B------:R-:W-:Y:S01]  /*b6c0*/  CS2R R28, SRZ ;  /* 0x00000000001c7805 */ /* 0x000fe2000001ff00 */
[----:B------:R-:W-:Y:S06]  /*b6d0*/  BRA `(.L_x_5140) ;  /* 0x0000000000147947 */ /* 0x000fec0003800000 */
.L_x_5160:
[----:B------:R-:W2:Y:S02]  /*b6e0*/  LDG.E.64 R28, desc[UR36][R4.64] ;  /* 0x00000024041c7981 */ /* 0x000ea4000c1e1b00 */
[----:B--2---:R-:W0:Y:S01]  /*b6f0*/  I2F.F64.U64 R28, R28 ;  /* 0x0000001c001c7312 */ /* 0x004e220000301800 */
[----:B------:R-:W-:Y:S05]  /*b700*/  BRA `(.L_x_5140) ;  /* 0x0000000000087947 */ /* 0x000fea0003800000 */
.L_x_5159:
[----:B------:R-:W2:Y:S02]  /*b710*/  LDG.E R4, desc[UR36][R4.64] ;  /* 0x0000002404047981 */ /* 0x000ea4000c1e1900 */
[----:B--2---:R0:W2:Y:S02]  /*b720*/  I2F.F64.U32 R28, R4 ;  /* 0x00000004001c7312 */ /* 0x0040a40000201800 */
.L_x_5140:
[----:B------:R-:W-:Y:S05]  /*b730*/  BSYNC.RECONVERGENT B7 ;  /* 0x0000000000077941 */ /* 0x000fea0003800200 */
.L_x_5134:
[----:B------:R-:W-:-:S07]  /*b740*/  VIADD R53, R53, 0x80 ;  /* 0x0000008035357836 */ /* 0x000fce0000000000 */
.L_x_5049:
[----:B------:R-:W-:Y:S05]  /*b750*/  BSYNC.RECONVERGENT B6 ;  /* 0x0000000000067941 */ /* 0x000fea0003800200 */
.L_x_5048:
        /* <DEDUP_REMOVED lines=28> */
.L_x_5168:
[----:B------:R-:W2:Y:S02]  /*b920*/  LDG.E.U8 R4, desc[UR36][R4.64] ;  /* 0x0000002404047981 */ /* 0x000ea4000c1e1100 */
[----:B--2---:R2:W0:Y:S01]  /*b930*/  I2F.F64.U16 R18, R4 ;  /* 0x0000000400127312 */ /* 0x0044220000101800 */
[----:B------:R-:W-:Y:S05]  /*b940*/  BRA `(.L_x_5170) ;  /* 0x0000000c00647947 */ /* 0x000fea0003800000 */
.L_x_5167:
        /* <DEDUP_REMOVED lines=9> */
.L_x_5172:
[----:B------:R-:W2:Y:S02]  /*b9e0*/  LDG.E R4, desc[UR36][R4.64] ;  /* 0x0000002404047981 */ /* 0x000ea4000c1e1900 */
[----:B--2---:R0:W1:Y:S01]  /*b9f0*/  I2F.F64 R18, R4 ;  /* 0x0000000400127312 */ /* 0x0040620000201c00 */
[----:B------:R-:W-:Y:S05]  /*ba00*/  BRA `(.L_x_5170) ;  /* 0x0000000c00347947 */ /* 0x000fea0003800000 */
.L_x_5171:
[----:B------:R-:W2:Y:S02]  /*ba10*/  LDG.E.U16 R4, desc[UR36][R4.64] ;  /* 0x0000002404047981 */ /* 0x000ea4000c1e1500 */
[----:B--2---:R0:W1:Y:S01]  /*ba20*/  I2F.F64.S16 R18, R4 ;  /* 0x0000000400127312 */ /* 0x0040620000101c00 */
[----:B------:R-:W-:Y:S05]  /*ba30*/  BRA `(.L_x_5170) ;  /* 0x0000000c00287947 */ /* 0x000fea0003800000 */
.L_x_5166:
        /* <DEDUP_REMOVED lines=10> */
.L_x_5174:
[----:B---3--:R-:W3:Y:S02]  /*bae0*/  LDG.E.U16 R0, desc[UR36][R4.64] ;  /* 0x0000002404007981 */ /* 0x008ee4000c1e1500 */
[----:B---3--:R-:W-:-:S05]  /*baf0*/  HADD2.F32 R0, -RZ, R0.H0_H0 ;  /* 0x20000000ff007230 */ /* 0x008fca0000004100 */
[----:B------:R-:W-:-:S04]  /*bb00*/  FMUL.FTZ R0, R0, 1 ;  /* 0x3f80000000007820 */ /* 0x000fc80000410000 */
[----:B------:R0:W1:Y:S01]  /*bb10*/  F2F.F64.F32 R18, R0 ;  /* 0x0000000000127310 */ /* 0x0000620000201800 */
[----:B------:R-:W-:Y:S05]  /*bb20*/  BRA `(.L_x_5170) ;  /* 0x0000000800ec7947 */ /* 0x000fea0003800000 */
.L_x_5173:
        /* <DEDUP_REMOVED lines=10> */
.L_x_5176:
[----:B------:R-:W3:Y:S02]  /*bbd0*/  LDG.E.U16 R4, desc[UR36][R4.64] ;  /* 0x0000002404047981 */ /* 0x000ee4000c1e1500 */
[----:B---3--:R-:W-:-:S05]  /*bbe0*/  HADD2.F32 R0, -RZ, R4.H0_H0 ;  /* 0x20000004ff007230 */ /* 0x008fca0000004100 */
[----:B------:R-:W-:-:S04]  /*bbf0*/  FMUL.FTZ R0, R0, 1 ;  /* 0x3f80000000007820 */ /* 0x000fc80000410000 */
[----:B------:R0:W1:Y:S01]  /*bc00*/  F2F.F64.F32 R18, R0 ;  /* 0x0000000000127310 */ /* 0x0000620000201800 */
[----:B------:R-:W-:Y:S05]  /*bc10*/  BRA `(.L_x_5170) ;  /* 0x0000000800b07947 */ /* 0x000fea0003800000 */
.L_x_5175:
[----:B------:R0:W5:Y:S01]  /*bc20*/  LDG.E.64 R18, desc[UR36][R4.64] ;  /* 0x0000002404127981 */ /* 0x000162000c1e1b00 */
[----:B------:R-:W-:Y:S05]  /*bc30*/  BRA `(.L_x_5170) ;  /* 0x0000000800a87947 */ /* 0x000fea0003800000 */
.L_x_5165:
        /* <DEDUP_REMOVED lines=13> */
.L_x_5179:
[----:B------:R0:W5:Y:S01]  /*bd10*/  LDG.E.64 R18, desc[UR36][R4.64] ;  /* 0x0000002404127981 */ /* 0x000162000c1e1b00 */
[----:B------:R-:W-:Y:S05]  /*bd20*/  BRA `(.L_x_5170) ;  /* 0x00000008006c7947 */ /* 0x000fea0003800000 */
.L_x_5178:
        /* <DEDUP_REMOVED lines=27> */
.L_x_5181:
        /* <DEDUP_REMOVED lines=15> */
.L_x_5180:
[----:B---3--:R-:W3:Y:S02]  /*bfd0*/  LDG.E.U16 R0, desc[UR36][R4.64] ;  /* 0x0000002404007981 */ /* 0x008ee4000c1e1500 */
[----:B---3--:R-:W-:-:S04]  /*bfe0*/  IMAD.U32 R0, R0, 0x10000, RZ ;  /* 0x0001000000007824 */ /* 0x008fc800078e00ff */
[----:B------:R-:W-:-:S04]  /*bff0*/  FMUL.FTZ R0, R0, 1 ;  /* 0x3f80000000007820 */ /* 0x000fc80000410000 */
[----:B------:R0:W1:Y:S01]  /*c000*/  F2F.F64.F32 R18, R0 ;  /* 0x0000000000127310 */ /* 0x0000620000201800 */
[----:B------:R-:W-:Y:S05]  /*c010*/  BRA `(.L_x_5170) ;  /* 0x0000000400b07947 */ /* 0x000fea0003800000 */
.L_x_5177:
        /* <DEDUP_REMOVED lines=11> */
.L_x_5184:
        /* <DEDUP_REMOVED lines=21> */
.L_x_5186:
[----:B------:R-:W-:Y:S05]  /*c220*/  BSYNC.RECONVERGENT B0 ;  /* 0x0000000000007941 */ /* 0x000fea0003800200 */
.L_x_5185:
[----:B------:R-:W-:Y:S01]  /*c230*/  IMAD.SHL.U32 R0, R0, 0x100000, RZ ;  /* 0x0010000000007824 */ /* 0x000fe200078e00ff */
[----:B------:R-:W-:-:S04]  /*c240*/  LEA R3, R3, 0x3b800000, 0x17 ;  /* 0x3b80000003037811 */ /* 0x000fc800078eb8ff */
[----:B------:R-:W-:-:S05]  /*c250*/  LOP3.LUT R0, R3, R0, R7, 0xfe, !PT ;  /* 0x0000000003007212 */ /* 0x000fca00078efe07 */
[----:B------:R-:W-:-:S04]  /*c260*/  FMUL.FTZ R0, R0, 1 ;  /* 0x3f80000000007820 */ /* 0x000fc80000410000 */
[----:B------:R0:W1:Y:S01]  /*c270*/  F2F.F64.F32 R18, R0 ;  /* 0x0000000000127310 */ /* 0x0000620000201800 */
[----:B------:R-:W-:Y:S05]  /*c280*/  BRA `(.L_x_5170) ;  /* 0x0000000400147947 */ /* 0x000fea0003800000 */
.L_x_5183:
        /* <DEDUP_REMOVED lines=21> */
.L_x_5188:
[----:B------:R-:W-:Y:S05]  /*c3e0*/  BSYNC.RECONVERGENT B0 ;  /* 0x0000000000007941 */ /* 0x000fea0003800200 */
.L_x_5187:
[----:B------:R-:W-:Y:S01]  /*c3f0*/  IMAD.SHL.U32 R0, R0, 0x200000, RZ ;  /* 0x0020000000007824 */ /* 0x000fe200078e00ff */
[----:B------:R-:W-:-:S04]  /*c400*/  LEA R3, R3, 0x37800000, 0x17 ;  /* 0x3780000003037811 */ /* 0x000fc800078eb8ff */
[----:B------:R-:W-:-:S05]  /*c410*/  LOP3.LUT R0, R3, R0, R7, 0xfe, !PT ;  /* 0x0000000003007212 */ /* 0x000fca00078efe07 */
[----:B------:R-:W-:-:S04]  /*c420*/  FMUL.FTZ R0, R0, 1 ;  /* 0x3f80000000007820 */ /* 0x000fc80000410000 */
[----:B------:R0:W1:Y:S01]  /*c430*/  F2F.F64.F32 R18, R0 ;  /* 0x0000000000127310 */ /* 0x0000620000201800 */
[----:B------:R-:W-:Y:S05]  /*c440*/  BRA `(.L_x_5170) ;  /* 0x0000000000a47947 */ /* 0x000fea0003800000 */
.L_x_5182:
        /* <DEDUP_REMOVED lines=18> */
.L_x_5169:
        /* <DEDUP_REMOVED lines=16> */
.L_x_5191:
[----:B------:R-:W-:Y:S01]  /*c670*/  CS2R R18, SRZ ;  /* 0x0000000000127805 */ /* 0x000fe2000001ff00 */
[----:B------:R-:W-:Y:S06]  /*c680*/  BRA `(.L_x_5170) ;  /* 0x0000000000147947 */ /* 0x000fec0003800000 */
.L_x_5190:
[----:B------:R-:W2:Y:S02]  /*c690*/  LDG.E.64 R18, desc[UR36][R4.64] ;  /* 0x0000002404127981 */ /* 0x000ea4000c1e1b00 */
[----:B--2---:R-:W0:Y:S01]  /*c6a0*/  I2F.F64.U64 R18, R18 ;  /* 0x0000001200127312 */ /* 0x004e220000301800 */
[----:B------:R-:W-:Y:S05]  /*c6b0*/  BRA `(.L_x_5170) ;  /* 0x0000000000087947 */ /* 0x000fea0003800000 */
.L_x_5189:
[----:B------:R-:W2:Y:S02]  /*c6c0*/  LDG.E R4, desc[UR36][R4.64] ;  /* 0x0000002404047981 */ /* 0x000ea4000c1e1900 */
[----:B--2---:R0:W1:Y:S02]  /*c6d0*/  I2F.F64.U32 R18, R4 ;  /* 0x0000000400127312 */ /* 0x0040640000201800 */
.L_x_5170:
[----:B------:R-:W-:Y:S05]  /*c6e0*/  BSYNC.RECONVERGENT B7 ;  /* 0x0000000000077941 */ /* 0x000fea0003800200 */
.L_x_5164:
        /* <DEDUP_REMOVED lines=20> */
.L_x_5196:
[----:B------:R-:W2:Y:S02]  /*c830*/  LDG.E.U8 R4, desc[UR36][R4.64] ;  /* 0x0000002404047981 */ /* 0x000ea4000c1e1100 */
[----:B--2---:R0:W2:Y:S01]  /*c840*/  I2F.F64.U16 R22, R4 ;  /* 0x0000000400167312 */ /* 0x0040a20000101800 */
[----:B------:R-:W-:Y:S05]  /*c850*/  BRA `(.L_x_5198) ;  /* 0x0000000c00647947 */ /* 0x000fea0003800000 */
.L_x_5195:
        /* <DEDUP_REMOVED lines=9> */
.L_x_5200:
[----:B------:R-:W2:Y:S02]  /*c8f0*/  LDG.E R4, desc[UR36][R4.64] ;  /* 0x0000002404047981 */ /* 0x000ea4000c1e1900 */
[----:B--2---:R0:W2:Y:S01]  /*c900*/  I2F.F64 R22, R4 ;  /* 0x0000000400167312 */ /* 0x0040a20000201c00 */
[----:B------:R-:W-:Y:S05]  /*c910*/  BRA `(.L_x_5198) ;  /* 0x0000000c00347947 */ /* 0x000fea0003800000 */
.L_x_5199:
[----:B------:R-:W2:Y:S02]  /*c920*/  LDG.E.U16 R4, desc[UR36][R4.64] ;  /* 0x0000002404047981 */ /* 0x000ea4000c1e1500 */
[----:B--2---:R0:W2:Y:S01]  /*c930*/  I2F.F64.S16 R22, R4 ;  /* 0x0000000400167312 */ /* 0x0040a20000101c00 */
[----:B------:R-:W-:Y:S05]  /*c940*/  BRA `(.L_x_5198) ;  /* 0x0000000c00287947 */ /* 0x000fea0003800000 */
.L_x_5194:
        /* <DEDUP_REMOVED lines=10> */
.L_x_5202:
[----:B---3--:R-:W2:Y:S02]  /*c9f0*/  LDG.E.U16 R0, desc[UR36][R4.64] ;  /* 0x0000002404007981 */ /* 0x008ea4000c1e1500 */
[----:B--2---:R-:W-:-:S05]  /*ca00*/  HADD2.F32 R0, -RZ, R0.H0_H0 ;  /* 0x20000000ff007230 */ /* 0x004fca0000004100 */
[----:B------:R-:W-:-:S04]  /*ca10*/  FMUL.FTZ R0, R0, 1 ;  /* 0x3f80000000007820 */ /* 0x000fc80000410000 */
[----:B------:R0:W2:Y:S01]  /*ca20*/  F2F.F64.F32 R22, R0 ;  /* 0x0000000000167310 */ /* 0x0000a20000201800 */
[----:B------:R-:W-:Y:S05]  /*ca30*/  BRA `(.L_x_5198) ;  /* 0x0000000800ec7947 */ /* 0x000fea0003800000 */
.L_x_5201:
        /* <DEDUP_REMOVED lines=10> */
.L_x_5204:
[----:B------:R-:W3:Y:S02]  /*cae0*/  LDG.E.U16 R4, desc[UR36][R4.64] ;  /* 0x0000002404047981 */ /* 0x000ee4000c1e1500 */
[----:B---3--:R-:W-:-:S05]  /*caf0*/  HADD2.F32 R0, -RZ, R4.H0_H0 ;  /* 0x20000004ff007230 */ /* 0x008fca0000004100 */
[----:B------:R-:W-:-:S04]  /*cb00*/  FMUL.FTZ R0, R0, 1 ;  /* 0x3f80000000007820 */ /* 0x000fc80000410000 */
[----:B------:R0:W2:Y:S01]  /*cb10*/  F2F.F64.F32 R22, R0 ;  /* 0x0000000000167310 */ /* 0x0000a20000201800 */
[----:B------:R-:W-:Y:S05]  /*cb20*/  BRA `(.L_x_5198) ;  /* 0x0000000800b07947 */ /* 0x000fea0003800000 */
.L_x_5203:
[----:B------:R0:W5:Y:S01]  /*cb30*/  LDG.E.64 R22, desc[UR36][R4.64] ;  /* 0x0000002404167981 */ /* 0x000162000c1e1b00 */
[----:B------:R-:W-:Y:S05]  /*cb40*/  BRA `(.L_x_5198) ;  /* 0x0000000800a87947 */ /* 0x000fea0003800000 */
.L_x_5193:
        /* <DEDUP_REMOVED lines=13> */
.L_x_5207:
[----:B------:R0:W5:Y:S01]  /*cc20*/  LDG.E.64 R22, desc[UR36][R4.64] ;  /* 0x0000002404167981 */ /* 0x000162000c1e1b00 */
[----:B------:R-:W-:Y:S05]  /*cc30*/  BRA `(.L_x_5198) ;  /* 0x00000008006c7947 */ /* 0x000fea0003800000 */
.L_x_5206:
        /* <DEDUP_REMOVED lines=25> */
[----:B------:R2:W0:Y:S01]  /*cdd0*/  F2F.F64.F32 R22, R3 ;  /* 0x0000000300167310 */ /* 0x0004220000201800 */
[----:B------:R-:W-:Y:S05]  /*cde0*/  BRA `(.L_x_5198) ;  /* 0x0000000800007947 */ /* 0x000fea0003800000 */
.L_x_5209:
        /* <DEDUP_REMOVED lines=15> */
.L_x_5208:
[----:B---3--:R-:W2:Y:S02]  /*cee0*/  LDG.E.U16 R0, desc[UR36][R4.64] ;  /* 0x0000002404007981 */ /* 0x008ea4000c1e1500 */
[----:B--2---:R-:W-:-:S04]  /*cef0*/  IMAD.U32 R0, R0, 0x10000, RZ ;  /* 0x0001000000007824 */ /* 0x004fc800078e00ff */
[----:B------:R-:W-:-:S04]  /*cf00*/  FMUL.FTZ R0, R0, 1 ;  /* 0x3f80000000007820 */ /* 0x000fc80000410000 */
[----:B------:R0:W2:Y:S01]  /*cf10*/  F2F.F64.F32 R22, R0 ;  /* 0x0000000000167310 */ /* 0x0000a20000201800 */
[----:B------:R-:W-:Y:S05]  /*cf20*/  BRA `(.L_x_5198) ;  /* 0x0000000400b07947 */ /* 0x000fea0003800000 */
.L_x_5205:
        /* <DEDUP_REMOVED lines=11> */
.L_x_5212:
        /* <DEDUP_REMOVED lines=21> */
.L_x_5214:
[----:B------:R-:W-:Y:S05]  /*d130*/  BSYNC.RECONVERGENT B0 ;  /* 0x0000000000007941 */ /* 0x000fea0003800200 */
.L_x_5213:
[----:B------:R-:W-:Y:S01]  /*d140*/  IMAD.SHL.U32 R0, R0, 0x100000, RZ ;  /* 0x0010000000007824 */ /* 0x000fe200078e00ff */
[----:B------:R-:W-:-:S04]  /*d150*/  LEA R3, R3, 0x3b800000, 0x17 ;  /* 0x3b80000003037811 */ /* 0x000fc800078eb8ff */
[----:B------:R-:W-:-:S05]  /*d160*/  LOP3.LUT R0, R3, R0, R7, 0xfe, !PT ;  /* 0x0000000003007212 */ /* 0x000fca00078efe07 */
[----:B------:R-:W-:-:S04]  /*d170*/  FMUL.FTZ R0, R0, 1 ;  /* 0x3f80000000007820 */ /* 0x000fc80000410000 */
[----:B------:R0:W2:Y:S01]  /*d180*/  F2F.F64.F32 R22, R0 ;  /* 0x0000000000167310 */ /* 0x0000a20000201800 */
[----:B------:R-:W-:Y:S05]  /*d190*/  BRA `(.L_x_5198) ;  /* 0x0000000400147947 */ /* 0x000fea0003800000 */
.L_x_5211:
        /* <DEDUP_REMOVED lines=21> */
.L_x_5216:
[----:B------:R-:W-:Y:S05]  /*d2f0*/  BSYNC.RECONVERGENT B0 ;  /* 0x0000000000007941 */ /* 0x000fea0003800200 */
.L_x_5215:
[----:B------:R-:W-:Y:S01]  /*d300*/  IMAD.SHL.U32 R0, R0, 0x200000, RZ ;  /* 0x0020000000007824 */ /* 0x000fe200078e00ff */
[----:B------:R-:W-:-:S04]  /*d310*/  LEA R3, R3, 0x37800000, 0x17 ;  /* 0x3780000003037811 */ /* 0x000fc800078eb8ff */
[----:B------:R-:W-:-:S05]  /*d320*/  LOP3.LUT R0, R3, R0, R7, 0xfe, !PT ;  /* 0x0000000003007212 */ /* 0x000fca00078efe07 */
[----:B------:R-:W-:-:S04]  /*d330*/  FMUL.FTZ R0, R0, 1 ;  /* 0x3f80000000007820 */ /* 0x000fc80000410000 */
[----:B------:R0:W2:Y:S01]  /*d340*/  F2F.F64.F32 R22, R0 ;  /* 0x0000000000167310 */ /* 0x0000a20000201800 */
[----:B------:R-:W-:Y:S05]  /*d350*/  BRA `(.L_x_5198) ;  /* 0x0000000000a47947 */ /* 0x000fea0003800000 */
.L_x_5210:
        /* <DEDUP_REMOVED lines=18> */
.L_x_5197:
        /* <DEDUP_REMOVED lines=16> */
.L_x_5219:
[----:B------:R-:W-:Y:S01]  /*d580*/  CS2R R22, SRZ ;  /* 0x0000000000167805 */ /* 0x000fe2000001ff00 */
[----:B------:R-:W-:Y:S06]  /*d590*/  BRA `(.L_x_5198) ;  /* 0x0000000000147947 */ /* 0x000fec0003800000 */
.L_x_5218:
[----:B------:R-:W2:Y:S02]  /*d5a0*/  LDG.E.64 R22, desc[UR36][R4.64] ;  /* 0x0000002404167981 */ /* 0x000ea4000c1e1b00 */
[----:B--2---:R-:W0:Y:S01]  /*d5b0*/  I2F.F64.U64 R22, R22 ;  /* 0x0000001600167312 */ /* 0x004e220000301800 */
[----:B------:R-:W-:Y:S05]  /*d5c0*/  BRA `(.L_x_5198) ;  /* 0x0000000000087947 */ /* 0x000fea0003800000 */
.L_x_5217:
[----:B------:R-:W2:Y:S02]  /*d5d0*/  LDG.E R4, desc[UR36][R4.64] ;  /* 0x0000002404047981 */ /* 0x000ea4000c1e1900 */
[----:B--2---:R0:W2:Y:S02]  /*d5e0*/  I2F.F64.U32 R22, R4 ;  /* 0x0000000400167312 */ /* 0x0040a40000201800 */
.L_x_5198:
[----:B------:R-:W-:Y:S05]  /*d5f0*/  BSYNC.RECONVERGENT B7 ;  /* 0x0000000000077941 */ /* 0x000fea0003800200 */
.L_x_5192:
        /* <DEDUP_REMOVED lines=13> */
[----:B------:R-:W-:-:S04]  /*d6d0*/  UPRMT UR5, UR38, 0x7772, URZ ;  /* 0x0000777226057896 */ /* 0x000fc800080000ff */
[----:B------:R-:W-:-:S09]  /*d6e0*/  UISETP.NE.AND UP0, UPT, UR5, URZ, UPT ;  /* 0x000000ff0500728c */ /* 0x000fd2000bf05270 */
[----:B------:R-:W-:Y:S05]  /*d6f0*/  BRA.U !UP0, `(.L_x_5224) ;  /* 0x0000000108147547 */ /* 0x000fea000b800000 */
[----:B------:R-:W-:-:S09]  /*d700*/  UISETP.NE.AND UP0, UPT, UR4, 0x1, UPT ;  /* 0x000000010400788c */ /* 0x000fd2000bf05270 */
[----:B------:R-:W-:Y:S05]  /*d710*/  BRA.U UP0, `(.L_x_5225) ;  /* 0x0000000d00207547 */ /* 0x000fea000b800000 */
[----:B------:R-:W2:Y:S02]  /*d720*/  LDG.E.S8 R4, desc[UR36][R4.64] ;  /* 0x0000002404047981 */ /* 0x000ea4000c1e1300 */
[----:B--2---:R0:W2:Y:S01]  /*d730*/  I2F.F64.S16 R26, R4 ;  /* 0x00000004001a7312 */ /* 0x0040a20000101c00 */
[----:B------:R-:W-:Y:S05]  /*d740*/  BRA `(.L_x_5226) ;  /* 0x0000000c00707947 */ /* 0x000fea0003800000 */
.L_x_5224:
[----:B------:R-:W2:Y:S02]  /*d750*/  LDG.E.U8 R4, desc[UR36][R4.64] ;  /* 0x0000002404047981 */ /* 0x000ea4000c1e1100 */
[----:B--2---:R0:W2:Y:S01]  /*d760*/  I2F.F64.U16 R26, R4 ;  /* 0x00000004001a7312 */ /* 0x0040a20000101800 */
[----:B------:R-:W-:Y:S05]  /*d770*/  BRA `(.L_x_5226) ;  /* 0x0000000c00647947 */ /* 0x000fea0003800000 */
.L_x_5223:
        /* <DEDUP_REMOVED lines=9> */
.L_x_5228:
[----:B------:R-:W2:Y:S02]  /*d810*/  LDG.E R4, desc[UR36][R4.64] ;  /* 0x0000002404047981 */ /* 0x000ea4000c1e1900 */
[----:B--2---:R2:W0:Y:S01]  /*d820*/  I2F.F64 R26, R4 ;  /* 0x00000004001a7312 */ /* 0x0044220000201c00 */
[----:B------:R-:W-:Y:S05]  /*d830*/  BRA `(.L_x_5226) ;  /* 0x0000000c00347947 */ /* 0x000fea0003800000 */
.L_x_5227:
[----:B------:R-:W2:Y:S02]  /*d840*/  LDG.E.U16 R4, desc[UR36][R4.64] ;  /* 0x0000002404047981 */ /* 0x000ea4000c1e1500 */
[----:B--2---:R0:W2:Y:S01]  /*d850*/  I2F.F64.S16 R26, R4 ;  /* 0x00000004001a7312 */ /* 0x0040a20000101c00 */
[----:B------:R-:W-:Y:S05]  /*d860*/  BRA `(.L_x_5226) ;  /* 0x0000000c00287947 */ /* 0x000fea0003800000 */
.L_x_5222:
        /* <DEDUP_REMOVED lines=10> */
.L_x_5230:
[----:B---3--:R-:W2:Y:S02]  /*d910*/  LDG.E.U16 R0, desc[UR36][R4.64] ;  /* 0x0000002404007981 */ /* 0x008ea4000c1e1500 */
[----:B--2---:R-:W-:-:S05]  /*d920*/  HADD2.F32 R0, -RZ, R0.H0_H0 ;  /* 0x20000000ff007230 */ /* 0x004fca0000004100 */
[----:B------:R-:W-:-:S04]  /*d930*/  FMUL.FTZ R0, R0, 1 ;  /* 0x3f80000000007820 */ /* 0x000fc80000410000 */
[----:B------:R0:W2:Y:S01]  /*d940*/  F2F.F64.F32 R26, R0 ;  /* 0x00000000001a7310 */ /* 0x0000a20000201800 */
[----:B------:R-:W-:Y:S05]  /*d950*/  BRA `(.L_x_5226) ;  /* 0x0000000800ec7947 */ /* 0x000fea0003800000 */
.L_x_5229:
        /* <DEDUP_REMOVED lines=10> */
.L_x_5232:
[----:B------:R-:W3:Y:S02]  /*da00*/  LDG.E.U16 R4, desc[UR36][R4.64] ;  /* 0x0000002404047981 */ /* 0x000ee4000c1e1500 */
[----:B---3--:R-:W-:-:S05]  /*da10*/  HADD2.F32 R0, -RZ, R4.H0_H0 ;  /* 0x20000004ff007230 */ /* 0x008fca0000004100 */
[----:B------:R-:W-:-:S04]  /*da20*/  FMUL.FTZ R0, R0, 1 ;  /* 0x3f80000000007820 */ /* 0x000fc80000410000 */
[----:B------:R0:W2:Y:S01]  /*da30*/  F2F.F64.F32 R26, R0 ;  /* 0x00000000001a7310 */ /* 0x0000a20000201800 */
[----:B------:R-:W-:Y:S05]  /*da40*/  BRA `(.L_x_5226) ;  /* 0x0000000800b07947 */ /* 0x000fea0003800000 */
.L_x_5231:
[----:B------:R0:W5:Y:S01]  /*da50*/  LDG.E.64 R26, desc[UR36][R4.64] ;  /* 0x00000024041a7981 */ /* 0x000162000c1e1b00 */
[----:B------:R-:W-:Y:S05]  /*da60*/  BRA `(.L_x_5226) ;  /* 0x0000000800a87947 */ /* 0x000fea0003800000 */
.L_x_5221:
        /* <DEDUP_REMOVED lines=13> */
.L_x_5235:
[----:B------:R0:W5:Y:S01]  /*db40*/  LDG.E.64 R26, desc[UR36][R4.64] ;  /* 0x00000024041a7981 */ /* 0x000162000c1e1b00 */
[----:B------:R-:W-:Y:S05]  /*db50*/  BRA `(.L_x_5226) ;  /* 0x00000008006c7947 */ /* 0x000fea0003800000 */
.L_x_5234:
        /* <DEDUP_REMOVED lines=27> */
.L_x_5237:
        /* <DEDUP_REMOVED lines=15> */
.L_x_5236:
[----:B---3--:R-:W2:Y:S02]  /*de00*/  LDG.E.U16 R0, desc[UR36][R4.64] ;  /* 0x0000002404007981 */ /* 0x008ea4000c1e1500 */
[----:B--2---:R-:W-:-:S04]  /*de10*/  IMAD.U32 R0, R0, 0x10000, RZ ;  /* 0x0001000000007824 */ /* 0x004fc800078e00ff */
[----:B------:R-:W-:-:S04]  /*de20*/  FMUL.FTZ R0, R0, 1 ;  /* 0x3f80000000007820 */ /* 0x000fc80000410000 */
[----:B------:R0:W2:Y:S01]  /*de30*/  F2F.F64.F32 R26, R0 ;  /* 0x00000000001a7310 */ /* 0x0000a20000201800 */
[----:B------:R-:W-:Y:S05]  /*de40*/  BRA `(.L_x_5226) ;  /* 0x0000000400b07947 */ /* 0x000fea0003800000 */
.L_x_5233:
        /* <DEDUP_REMOVED lines=11> */
.L_x_5240:
        /* <DEDUP_REMOVED lines=21> */
.L_x_5242:
[----:B------:R-:W-:Y:S05]  /*e050*/  BSYNC.RECONVERGENT B0 ;  /* 0x0000000000007941 */ /* 0x000fea0003800200 */
.L_x_5241:
[----:B------:R-:W-:Y:S01]  /*e060*/  IMAD.SHL.U32 R0, R0, 0x100000, RZ ;  /* 0x0010000000007824 */ /* 0x000fe200078e00ff */
[----:B------:R-:W-:-:S04]  /*e070*/  LEA R3, R3, 0x3b800000, 0x17 ;  /* 0x3b80000003037811 */ /* 0x000fc800078eb8ff */
[----:B------:R-:W-:-:S05]  /*e080*/  LOP3.LUT R0, R3, R0, R7, 0xfe, !PT ;  /* 0x0000000003007212 */ /* 0x000fca00078efe07 */
[----:B------:R-:W-:-:S04]  /*e090*/  FMUL.FTZ R0, R0, 1 ;  /* 0x3f80000000007820 */ /* 0x000fc80000410000 */
[----:B------:R0:W2:Y:S01]  /*e0a0*/  F2F.F64.F32 R26, R0 ;  /* 0x00000000001a7310 */ /* 0x0000a20000201800 */
[----:B------:R-:W-:Y:S05]  /*e0b0*/  BRA `(.L_x_5226) ;  /* 0x0000000400147947 */ /* 0x000fea0003800000 */
.L_x_5239:
        /* <DEDUP_REMOVED lines=21> */
.L_x_5244:
[----:B------:R-:W-:Y:S05]  /*e210*/  BSYNC.RECONVERGENT B0 ;  /* 0x0000000000007941 */ /* 0x000fea0003800200 */
.L_x_5243:
[----:B------:R-:W-:Y:S01]  /*e220*/  IMAD.SHL.U32 R0, R0, 0x200000, RZ ;  /* 0x0020000000007824 */ /* 0x000fe200078e00ff */
[----:B------:R-:W-:-:S04]  /*e230*/  LEA R3, R3, 0x37800000, 0x17 ;  /* 0x3780000003037811 */ /* 0x000fc800078eb8ff */
[----:B------:R-:W-:-:S05]  /*e240*/  LOP3.LUT R0, R3, R0, R7, 0xfe, !PT ;  /* 0x0000000003007212 */ /* 0x000fca00078efe07 */
[----:B------:R-:W-:-:S04]  /*e250*/  FMUL.FTZ R0, R0, 1 ;  /* 0x3f80000000007820 */ /* 0x000fc80000410000 */
[----:B------:R0:W2:Y:S01]  /*e260*/  F2F.F64.F32 R26, R0 ;  /* 0x00000000001a7310 */ /* 0x0000a20000201800 */
[----:B------:R-:W-:Y:S05]  /*e270*/  BRA `(.L_x_5226) ;  /* 0x0000000000a47947 */ /* 0x000fea0003800000 */
.L_x_5238:
        /* <DEDUP_REMOVED lines=18> */
.L_x_5225:
        /* <DEDUP_REMOVED lines=16> */
.L_x_5247:
[----:B------:R-:W-:Y:S01]  /*e4a0*/  CS2R R26, SRZ ;  /* 0x00000000001a7805 */ /* 0x000fe2000001ff00 */
[----:B------:R-:W-:Y:S06]  /*e4b0*/  BRA `(.L_x_5226) ;  /* 0x0000000000147947 */ /* 0x000fec0003800000 */
.L_x_5246:
[----:B------:R-:W2:Y:S02]  /*e4c0*/  LDG.E.64 R26, desc[UR36][R4.64] ;  /* 0x00000024041a7981 */ /* 0x000ea4000c1e1b00 */
[----:B--2---:R-:W0:Y:S01]  /*e4d0*/  I2F.F64.U64 R26, R26 ;  /* 0x0000001a001a7312 */ /* 0x004e220000301800 */
[----:B------:R-:W-:Y:S05]  /*e4e0*/  BRA `(.L_x_5226) ;  /* 0x0000000000087947 */ /* 0x000fea0003800000 */
.L_x_5245:
[----:B------:R-:W2:Y:S02]  /*e4f0*/  LDG.E R4, desc[UR36][R4.64] ;  /* 0x0000002404047981 */ /* 0x000ea4000c1e1900 */
[----:B--2---:R0:W2:Y:S02]  /*e500*/  I2F.F64.U32 R26, R4 ;  /* 0x00000004001a7312 */ /* 0x0040a40000201800 */
.L_x_5226:
[----:B------:R-:W-:Y:S05]  /*e510*/  BSYNC.RECONVERGENT B7 ;  /* 0x0000000000077941 */ /* 0x000fea0003800200 */
.L_x_5220:
[----:B0-2---:R-:W0:Y:S01]  /*e520*/  LDC.64 R4, c[0x0][0x3a8] ;  /* 0x0000ea00ff047b82 */ /* 0x005e220000000a00 */
[----:B------:R-:W2:Y:S01]  /*e530*/  LDCU UR5, c[0x0][0x3c4] ;  /* 0x00007880ff0577ac */ /* 0x000ea20008000800 */
        /* <DEDUP_REMOVED lines=10> */
[----:B------:R-:W0:Y:S02]  /*e5e0*/  LDCU UR5, c[0x0][0x3b4] ;  /* 0x00007680ff0577ac */ /* 0x000e240008000800 */
[----:B0-----:R-:W-:-:S04]  /*e5f0*/  UPRMT UR5, UR5, 0x7773, URZ ;  /* 0x0000777305057896 */ /* 0x001fc800080000ff */
[----:B------:R-:W-:-:S09]  /*e600*/  UISETP.NE.AND UP0, UPT, UR5, URZ, UPT ;  /* 0x000000ff0500728c */ /* 0x000fd2000bf05270 */
[----:B------:R-:W-:Y:S05]  /*e610*/  BRA.U !UP0, `(.L_x_5251) ;  /* 0x0000000108147547 */ /* 0x000fea000b800000 */
[----:B------:R-:W-:-:S09]  /*e620*/  UISETP.NE.AND UP0, UPT, UR4, 0x1, UPT ;  /* 0x000000010400788c */ /* 0x000fd2000bf05270 */
[----:B------:R-:W-:Y:S05]  /*e630*/  BRA.U UP0, `(.L_x_5252) ;  /* 0x0000000d00187547 */ /* 0x000fea000b800000 */
[----:B------:R-:W2:Y:S02]  /*e640*/  LDG.E.S8 R4, desc[UR36][R4.64] ;  /* 0x0000002404047981 */ /* 0x000ea4000c1e1300 */
[----:B--2---:R0:W2:Y:S01]  /*e650*/  I2F.F64.S16 R16, R4 ;  /* 0x0000000400107312 */ /* 0x0040a20000101c00 */
[----:B------:R-:W-:Y:S05]  /*e660*/  BRA `(.L_x_5163) ;  /* 0x0000000c00647947 */ /* 0x000fea0003800000 */
.L_x_5251:
[----:B------:R-:W2:Y:S02]  /*e670*/  LDG.E.U8 R4, desc[UR36][R4.64] ;  /* 0x0000002404047981 */ /* 0x000ea4000c1e1100 */
[----:B--2---:R0:W2:Y:S01]  /*e680*/  I2F.F64.U16 R16, R4 ;  /* 0x0000000400107312 */ /* 0x0040a20000101800 */
[----:B------:R-:W-:Y:S05]  /*e690*/  BRA `(.L_x_5163) ;  /* 0x0000000c00587947 */ /* 0x000fea0003800000 */
.L_x_5250:
        /* <DEDUP_REMOVED lines=9> */
.L_x_5254:
[----:B------:R-:W2:Y:S02]  /*e730*/  LDG.E R4, desc[UR36][R4.64] ;  /* 0x0000002404047981 */ /* 0x000ea4000c1e1900 */
[----:B--2---:R0:W2:Y:S01]  /*e740*/  I2F.F64 R16, R4 ;  /* 0x0000000400107312 */ /* 0x0040a20000201c00 */
[----:B------:R-:W-:Y:S05]  /*e750*/  BRA `(.L_x_5163) ;  /* 0x0000000c00287947 */ /* 0x000fea0003800000 */
.L_x_5253:
[----:B------:R-:W2:Y:S02]  /*e760*/  LDG.E.U16 R4, desc[UR36][R4.64] ;  /* 0x0000002404047981 */ /* 0x000ea4000c1e1500 */
[----:B--2---:R0:W2:Y:S01]  /*e770*/  I2F.F64.S16 R16, R4 ;  /* 0x0000000400107312 */ /* 0x0040a20000101c00 */
[----:B------:R-:W-:Y:S05]  /*e780*/  BRA `(.L_x_5163) ;  /* 0x0000000c001c7947 */ /* 0x000fea0003800000 */
.L_x_5249:
        /* <DEDUP_REMOVED lines=10> */
.L_x_5256:
[----:B---3--:R-:W2:Y:S02]  /*e830*/  LDG.E.U16 R0, desc[UR36][R4.64] ;  /* 0x0000002404007981 */ /* 0x008ea4000c1e1500 */
[----:B--2---:R-:W-:-:S05]  /*e840*/  HADD2.F32 R0, -RZ, R0.H0_H0 ;  /* 0x20000000ff007230 */ /* 0x004fca0000004100 */
[----:B------:R-:W-:-:S04]  /*e850*/  FMUL.FTZ R0, R0, 1 ;  /* 0x3f80000000007820 */ /* 0x000fc80000410000 */
[----:B------:R0:W2:Y:S01]  /*e860*/  F2F.F64.F32 R16, R0 ;  /* 0x0000000000107310 */ /* 0x0000a20000201800 */
[----:B------:R-:W-:Y:S05]  /*e870*/  BRA `(.L_x_5163) ;  /* 0x0000000800e07947 */ /* 0x000fea0003800000 */
.L_x_5255:
        /* <DEDUP_REMOVED lines=10> */
.L_x_5258:
[----:B------:R-:W3:Y:S02]  /*e920*/  LDG.E.U16 R4, desc[UR36][R4.64] ;  /* 0x0000002404047981 */ /* 0x000ee4000c1e1500 */
[----:B---3--:R-:W-:-:S05]  /*e930*/  HADD2.F32 R0, -RZ, R4.H0_H0 ;  /* 0x20000004ff007230 */ /* 0x008fca0000004100 */
[----:B------:R-:W-:-:S04]  /*e940*/  FMUL.FTZ R0, R0, 1 ;  /* 0x3f80000000007820 */ /* 0x000fc80000410000 */
[----:B------:R0:W2:Y:S01]  /*e950*/  F2F.F64.F32 R16, R0 ;  /* 0x0000000000107310 */ /* 0x0000a20000201800 */
[----:B------:R-:W-:Y:S05]  /*e960*/  BRA `(.L_x_5163) ;  /* 0x0000000800a47947 */ /* 0x000fea0003800000 */
.L_x_5257:
[----:B------:R0:W5:Y:S01]  /*e970*/  LDG.E.64 R16, desc[UR36][R4.64] ;  /* 0x0000002404107981 */ /* 0x000162000c1e1b00 */
[----:B------:R-:W-:Y:S05]  /*e980*/  BRA `(.L_x_5163) ;  /* 0x00000008009c7947 */ /* 0x000fea0003800000 */
.L_x_5248:
        /* <DEDUP_REMOVED lines=13> */
.L_x_5261:
[----:B------:R0:W5:Y:S01]  /*ea60*/  LDG.E.64 R16, desc[UR36][R4.64] ;  /* 0x0000002404107981 */ /* 0x000162000c1e1b00 */
[----:B------:R-:W-:Y:S05]  /*ea70*/  BRA `(.L_x_5163) ;  /* 0x0000000800607947 */ /* 0x000fea0003800000 */
.L_x_5260:
        /* <DEDUP_REMOVED lines=27> */
.L_x_5263:
        /* <DEDUP_REMOVED lines=15> */
.L_x_5262:
[----:B---3--:R-:W2:Y:S02]  /*ed20*/  LDG.E.U16 R0, desc[UR36][R4.64] ;  /* 0x0000002404007981 */ /* 0x008ea4000c1e1500 */
[----:B--2---:R-:W-:-:S04]  /*ed30*/  IMAD.U32 R0, R0, 0x10000, RZ ;  /* 0x0001000000007824 */ /* 0x004fc800078e00ff */
[----:B------:R-:W-:-:S04]  /*ed40*/  FMUL.FTZ R0, R0, 1 ;  /* 0x3f80000000007820 */ /* 0x000fc80000410000 */
[----:B------:R0:W2:Y:S01]  /*ed50*/  F2F.F64.F32 R16, R0 ;  /* 0x0000000000107310 */ /* 0x0000a20000201800 */
[----:B------:R-:W-:Y:S05]  /*ed60*/  BRA `(.L_x_5163) ;  /* 0x0000000400a47947 */ /* 0x000fea0003800000 */
.L_x_5259:
        /* <DEDUP_REMOVED lines=11> */
.L_x_5266:
[----:B------:R-:W2:Y:S02]  /*ee20*/  LDG.E.U8 R4, desc[UR36][R4.64] ;  /* 0x0000002404047981 */ /* 0x000ea4000c1e1100 */
        /* <DEDUP_REMOVED lines=19> */
.L_x_5268:
[----:B------:R-:W-:Y:S05]  /*ef60*/  BSYNC.RECONVERGENT B0 ;  /* 0x0000000000007941 */ /* 0x000fea0003800200 */
.L_x_5267:
[----:B------:R-:W-:Y:S01]  /*ef70*/  IMAD.SHL.U32 R0, R0, 0x100000, RZ ;  /* 0x0010000000007824 */ /* 0x000fe200078e00ff */
[----:B------:R-:W-:-:S04]  /*ef80*/  LEA R3, R3, 0x3b800000, 0x17 ;  /* 0x3b80000003037811 */ /* 0x000fc800078eb8ff */
[----:B------:R-:W-:-:S05]  /*ef90*/  LOP3.LUT R0, R3, R0, R7, 0xfe, !PT ;  /* 0x0000000003007212 */ /* 0x000fca00078efe07 */
[----:B------:R-:W-:-:S04]  /*efa0*/  FMUL.FTZ R0, R0, 1 ;  /* 0x3f80000000007820 */ /* 0x000fc80000410000 */
[----:B------:R0:W2:Y:S01]  /*efb0*/  F2F.F64.F32 R16, R0 ;  /* 0x0000000000107310 */ /* 0x0000a20000201800 */
[----:B------:R-:W-:Y:S05]  /*efc0*/  BRA `(.L_x_5163) ;  /* 0x00000004000c7947 */ /* 0x000fea0003800000 */
.L_x_5265:
        /* <DEDUP_REMOVED lines=20> */
.L_x_5270:
[----:B------:R-:W-:Y:S05]  /*f110*/  BSYNC.RECONVERGENT B0 ;  /* 0x0000000000007941 */ /* 0x000fea0003800200 */
.L_x_5269:
[----:B------:R-:W-:Y:S01]  /*f120*/  IMAD.SHL.U32 R0, R0, 0x200000, RZ ;  /* 0x0020000000007824 */ /* 0x000fe200078e00ff */
[----:B------:R-:W-:-:S04]  /*f130*/  LEA R3, R3, 0x37800000, 0x17 ;  /* 0x3780000003037811 */ /* 0x000fc800078eb8ff */
[----:B------:R-:W-:-:S05]  /*f140*/  LOP3.LUT R0, R3, R0, R7, 0xfe, !PT ;  /* 0x0000000003007212 */ /* 0x000fca00078efe07 */
[----:B------:R-:W-:-:S04]  /*f150*/  FMUL.FTZ R0, R0, 1 ;  /* 0x3f80000000007820 */ /* 0x000fc80000410000 */
[----:B------:R0:W2:Y:S01]  /*f160*/  F2F.F64.F32 R16, R0 ;  /* 0x0000000000107310 */ /* 0x0000a20000201800 */
[----:B------:R-:W-:Y:S05]  /*f170*/  BRA `(.L_x_5163) ;  /* 0x0000000000a07947 */ /* 0x000fea0003800000 */
.L_x_5264:
        /* <DEDUP_REMOVED lines=18> */
.L_x_5252:
        /* <DEDUP_REMOVED lines=16> */
.L_x_5273:
[----:B------:R-:W-:Y:S05]  /*f3a0*/  BRA `(.L_x_5163) ;  /* 0x0000000000147947 */ /* 0x000fea0003800000 */
.L_x_5272:
[----:B------:R-:W2:Y:S02]  /*f3b0*/  LDG.E.64 R16, desc[UR36][R4.64] ;  /* 0x0000002404107981 */ /* 0x000ea4000c1e1b00 */
[----:B--2---:R-:W0:Y:S01]  /*f3c0*/  I2F.F64.U64 R16, R16 ;  /* 0x0000001000107312 */ /* 0x004e220000301800 */
[----:B------:R-:W-:Y:S05]  /*f3d0*/  BRA `(.L_x_5163) ;  /* 0x0000000000087947 */ /* 0x000fea0003800000 */
.L_x_5271:
[----:B------:R-:W2:Y:S02]  /*f3e0*/  LDG.E R4, desc[UR36][R4.64] ;  /* 0x0000002404047981 */ /* 0x000ea4000c1e1900 */
[----:B--2---:R0:W2:Y:S02]  /*f3f0*/  I2F.F64.U32 R16, R4 ;  /* 0x0000000400107312 */ /* 0x0040a40000201800 */
.L_x_5163:
[----:B------:R-:W-:Y:S05]  /*f400*/  BSYNC.RECONVERGENT B6 ;  /* 0x0000000000067941 */ /* 0x000fea0003800200 */
.L_x_5162:
[----:B0-----:R-:W0:Y:S01]  /*f410*/  LDC R3, c[0x0][0x380] ;  /* 0x0000e000ff037b82 */ /* 0x001e220000000800 */
[----:B------:R-:W-:Y:S01]  /*f420*/  BSSY.RECONVERGENT B0, `(.L_x_5274) ;  /* 0x0000056000007945 */ /* 0x000fe20003800200 */
[----:B0-----:R-:W-:-:S05]  /*f430*/  IMAD R36, R2, -0x200, R3 ;  /* 0xfffffe0002247824 */ /* 0x001fca00078e0203 */
[----:B------:R-:W-:-:S13]  /*f440*/  ISETP.GE.AND P0, PT, R37, R36, PT ;  /* 0x000000242500720c */ /* 0x000fda0003f06270 */
[----:B------:R-:W-:Y:S05]  /*f450*/  @P0 BRA `(.L_x_5275) ;  /* 0x0000000400480947 */ /* 0x000fea0003800000 */
[----:B------:R-:W-:Y:S01]  /*f460*/  IMAD.MOV.U32 R4, RZ, RZ, 0x652b82fe ;  /* 0x652b82feff047424 */ /* 0x000fe200078e00ff */
[----:B------:R-:W-:Y:S01]  /*f470*/  UMOV UR4, 0xfefa39ef ;  /* 0xfefa39ef00047882 */ /* 0x000fe20000000000 */
[----:B------:R-:W-:Y:S01]  /*f480*/  IMAD.MOV.U32 R5, RZ, RZ, 0x3ff71547 ;  /* 0x3ff71547ff057424 */ /* 0x000fe200078e00ff */
[----:B------:R-:W-:Y:S01]  /*f490*/  UMOV UR5, 0x3fe62e42 ;  /* 0x3fe62e4200057882 */ /* 0x000fe20000000000 */
[----:B------:R-:W-:Y:S04]  /*f4a0*/  BSSY.RECONVERGENT B1, `(.L_x_5276) ;  /* 0x0000038000017945 */ /* 0x000fe80003800200 */
[----:B-----5:R-:W-:-:S08]  /*f4b0*/  DFMA R4, R48, -R4, 6.75539944105574400000e+15 ;  /* 0x433800003004742b */ /* 0x020fd00000000804 */
[----:B------:R-:W-:-:S08]  /*f4c0*/  DADD R6, R4, -6.75539944105574400000e+15 ;  /* 0xc338000004067429 */ /* 0x000fd00000000000 */
[----:B------:R-:W-:Y:S01]  /*f4d0*/  DFMA R8, R6, -UR4, -R48 ;  /* 0x8000000406087c2b */ /* 0x000fe20008000830 */
[----:B------:R-:W-:Y:S01]  /*f4e0*/  UMOV UR4, 0x3b39803f ;  /* 0x3b39803f00047882 */ /* 0x000fe20000000000 */
[----:B------:R-:W-:-:S06]  /*f4f0*/  UMOV UR5, 0x3c7abc9e ;  /* 0x3c7abc9e00057882 */ /* 0x000fcc0000000000 */
[----:B------:R-:W-:Y:S01]  /*f500*/  DFMA R6, R6, -UR4, R8 ;  /* 0x8000000406067c2b */ /* 0x000fe20008000008 */
[----:B------:R-:W-:Y:S01]  /*f510*/  UMOV UR4, 0x69ce2bdf ;  /* 0x69ce2bdf00047882 */ /* 0x000fe20000000000 */
[----:B------:R-:W-:Y:S01]  /*f520*/  IMAD.MOV.U32 R8, RZ, RZ, -0x35dec16 ;  /* 0xfca213eaff087424 */ /* 0x000fe200078e00ff */
[----:B------:R-:W-:Y:S01]  /*f530*/  UMOV UR5, 0x3e5ade15 ;  /* 0x3e5ade1500057882 */ /* 0x000fe20000000000 */
[----:B------:R-:W-:-:S06]  /*f540*/  IMAD.MOV.U32 R9, RZ, RZ, 0x3e928af3 ;  /* 0x3e928af3ff097424 */ /* 0x000fcc00078e00ff */
        /* <DEDUP_REMOVED lines=26> */
[----:B------:R-:W-:Y:S02]  /*f6f0*/  DFMA R6, R6, R8, 1 ;  /* 0x3ff000000606742b */ /* 0x000fe40000000008 */
[----:B------:R-:W-:-:S08]  /*f700*/  DADD R8, -RZ, -R48 ;  /* 0x00000000ff087229 */ /* 0x000fd00000000930 */
[----:B------:R-:W-:Y:S02]  /*f710*/  IMAD.MOV.U32 R8, RZ, RZ, R6 ;  /* 0x000000ffff087224 */ /* 0x000fe400078e0006 */
[----:B-1-3--:R-:W-:Y:S02]  /*f720*/  IMAD.MOV.U32 R0, RZ, RZ, R9 ;  /* 0x000000ffff007224 */ /* 0x00afe400078e0009 */
[----:B------:R-:W-:-:S03]  /*f730*/  IMAD R9, R4, 0x100000, R7 ;  /* 0x0010000004097824 */ /* 0x000fc600078e0207 */
[----:B------:R-:W-:-:S13]  /*f740*/  FSETP.GEU.FTZ.AND P0, PT, |R0|, 4.1917929649353027344, PT ;  /* 0x4086232b0000780b */ /* 0x000fda0003f1e200 */
[----:B------:R-:W-:Y:S05]  /*f750*/  @!P0 BRA `(.L_x_5277) ;  /* 0x0000000000308947 */ /* 0x000fea0003800000 */
[----:B------:R-:W-:Y:S01]  /*f760*/  FSETP.GEU.FTZ.AND P1, PT, |R0|, 4.2275390625, PT ;  /* 0x408748000000780b */ /* 0x000fe20003f3e200 */
[C---:B------:R-:W-:Y:S02]  /*f770*/  DSETP.GT.AND P0, PT, R48.reuse, RZ, PT ;  /* 0x000000ff3000722a */ /* 0x040fe40003f04000 */
[----:B------:R-:W-:-:S10]  /*f780*/  DADD R48, -R48, +INF ;  /* 0x7ff0000030307429 */ /* 0x000fd40000000100 */
[----:B------:R-:W-:Y:S02]  /*f790*/  @!P1 LEA.HI R0, R4, R4, RZ, 0x1 ;  /* 0x0000000404009211 */ /* 0x000fe400078f08ff */
[----:B------:R-:W-:Y:S02]  /*f7a0*/  FSEL R8, R48, RZ, !P0 ;  /* 0x000000ff30087208 */ /* 0x000fe40004000000 */
[----:B------:R-:W-:Y:S02]  /*f7b0*/  @!P1 SHF.R.S32.HI R3, RZ, 0x1, R0 ;  /* 0x00000001ff039819 */ /* 0x000fe40000011400 */
[----:B------:R-:W-:-:S03]  /*f7c0*/  FSEL R9, R49, RZ, !P0 ;  /* 0x000000ff31097208 */ /* 0x000fc60004000000 */
[----:B------:R-:W-:Y:S02]  /*f7d0*/  @!P1 IMAD.IADD R4, R4, 0x1, -R3 ;  /* 0x0000000104049824 */ /* 0x000fe400078e0a03 */
[----:B------:R-:W-:-:S03]  /*f7e0*/  @!P1 IMAD R7, R3, 0x100000, R7 ;  /* 0x0010000003079824 */ /* 0x000fc600078e0207 */
[----:B------:R-:W-:Y:S01]  /*f7f0*/  @!P1 LEA R5, R4, 0x3ff00000, 0x14 ;  /* 0x3ff0000004059811 */ /* 0x000fe200078ea0ff */
[----:B------:R-:W-:-:S06]  /*f800*/  @!P1 IMAD.MOV.U32 R4, RZ, RZ, RZ ;  /* 0x000000ffff049224 */ /* 0x000fcc00078e00ff */
[----:B------:R-:W-:-:S11]  /*f810*/  @!P1 DMUL R8, R6, R4 ;  /* 0x0000000406089228 */ /* 0x000fd60000000000 */
.L_x_5277:
[----:B------:R-:W-:Y:S05]  /*f820*/  BSYNC.RECONVERGENT B1 ;  /* 0x0000000000017941 */ /* 0x000fea0003800200 */
.L_x_5276:
        /* <DEDUP_REMOVED lines=13> */
[----:B------:R-:W-:Y:S01]  /*f900*/  MOV R0, 0xf940 ;  /* 0x0000f94000007802 */ /* 0x000fe20000000f00 */
[----:B------:R-:W-:Y:S02]  /*f910*/  IMAD.MOV.U32 R13, RZ, RZ, R5 ;  /* 0x000000ffff0d7224 */ /* 0x000fe400078e0005 */
[----:B------:R-:W-:-:S07]  /*f920*/  VIADD R10, R10, 0xfff00000 ;  /* 0xfff000000a0a7836 */ /* 0x000fce0000000000 */
[----:B--2-4-:R-:W-:Y:S05]  /*f930*/  CALL.REL.NOINC `($__internal_1_$__cuda_sm20_dblrcp_rn_slowpath_v3) ;  /* 0x0000005400c47944 */ /* 0x014fea0003c00000 */
.L_x_5279:
[----:B------:R-:W-:Y:S05]  /*f940*/  BSYNC.RECONVERGENT B1 ;  /* 0x0000000000017941 */ /* 0x000fea0003800200 */
.L_x_5278:
[----:B------:R-:W-:-:S08]  /*f950*/  DFMA R40, R8, -R40, R40 ;  /* 0x800000280828722b */ /* 0x000fd00000000028 */
[----:B----4-:R-:W-:-:S08]  /*f960*/  DMUL R4, R40, R50 ;  /* 0x0000003228047228 */ /* 0x010fd00000000000 */
[----:B--2---:R-:W-:-:S11]  /*f970*/  DFMA R4, R8, R46, R4 ;  /* 0x0000002e0804722b */ /* 0x004fd60000000004 */
.L_x_5275:
[----:B------:R-:W-:Y:S05]  /*f980*/  BSYNC.RECONVERGENT B0 ;  /* 0x0000000000007941 */ /* 0x000fea0003800200 */
.L_x_5274:
[----:B-1---5:R-:W-:Y:S01]  /*f990*/  VIADD R41, R37, 0x80 ;  /* 0x0000008025297836 */ /* 0x022fe20000000000 */
[----:B------:R-:W-:Y:S04]  /*f9a0*/  BSSY.RECONVERGENT B0, `(.L_x_5280) ;  /* 0x0000054000007945 */ /* 0x000fe80003800200 */
[----:B------:R-:W-:-:S13]  /*f9b0*/  ISETP.GE.AND P0, PT, R41, R36, PT ;  /* 0x000000242900720c */ /* 0x000fda0003f06270 */
[----:B------:R-:W-:Y:S05]  /*f9c0*/  @P0 BRA `(.L_x_5281) ;  /* 0x0000000400440947 */ /* 0x000fea0003800000 */
[----:B------:R-:W-:Y:S01]  /*f9d0*/  IMAD.MOV.U32 R6, RZ, RZ, 0x652b82fe ;  /* 0x652b82feff067424 */ /* 0x000fe200078e00ff */
[----:B------:R-:W-:Y:S01]  /*f9e0*/  UMOV UR4, 0xfefa39ef ;  /* 0xfefa39ef00047882 */ /* 0x000fe20000000000 */
[----:B------:R-:W-:Y:S01]  /*f9f0*/  IMAD.MOV.U32 R7, RZ, RZ, 0x3ff71547 ;  /* 0x3ff71547ff077424 */ /* 0x000fe200078e00ff */
[----:B------:R-:W-:Y:S01]  /*fa00*/  UMOV UR5, 0x3fe62e42 ;  /* 0x3fe62e4200057882 */ /* 0x000fe20000000000 */
[----:B---3--:R-:W-:Y:S01]  /*fa10*/  DADD R12, -RZ, -R42 ;  /* 0x00000000ff0c7229 */ /* 0x008fe2000000092a */
        /* <DEDUP_REMOVED lines=39> */
[----:B------:R-:W-:Y:S02]  /*fc90*/  IMAD R9, R6, 0x100000, R11 ;  /* 0x0010000006097824 */ /* 0x000fe400078e020b */
        /* <DEDUP_REMOVED lines=11> */
[----:B------:R-:W-:Y:S01]  /*fd50*/  @!P1 LEA R11, R6, 0x3ff00000, 0x14 ;  /* 0x3ff00000060b9811 */ /* 0x000fe200078ea0ff */
[----:B------:R-:W-:Y:S02]  /*fd60*/  @!P1 IMAD.MOV.U32 R6, RZ, RZ, R10 ;  /* 0x000000ffff069224 */ /* 0x000fe400078e000a */
[----:B------:R-:W-:-:S06]  /*fd70*/  @!P1 IMAD.MOV.U32 R10, RZ, RZ, RZ ;  /* 0x000000ffff0a9224 */ /* 0x000fcc00078e00ff */
[----:B------:R-:W-:-:S11]  /*fd80*/  @!P1 DMUL R8, R6, R10 ;  /* 0x0000000a06089228 */ /* 0x000fd60000000000 */
.L_x_5283:
[----:B------:R-:W-:Y:S05]  /*fd90*/  BSYNC.RECONVERGENT B1 ;  /* 0x0000000000017941 */ /* 0x000fea0003800200 */
.L_x_5282:
        /* <DEDUP_REMOVED lines=13> */
[----:B------:R-:W-:-:S03]  /*fe70*/  MOV R0, 0xfea0 ;  /* 0x0000fea000007802 */ /* 0x000fc60000000f00 */
[----:B------:R-:W-:-:S07]  /*fe80*/  VIADD R10, R10, 0xfff00000 ;  /* 0xfff000000a0a7836 */ /* 0x000fce0000000000 */
[----:B--2-4-:R-:W-:Y:S05]  /*fe90*/  CALL.REL.NOINC `($__internal_1_$__cuda_sm20_dblrcp_rn_slowpath_v3) ;  /* 0x00000050006c7944 */ /* 0x014fea0003c00000 */
.L_x_5285:
[----:B------:R-:W-:Y:S05]  /*fea0*/  BSYNC.RECONVERGENT B1 ;  /* 0x0000000000017941 */ /* 0x000fea0003800200 */
.L_x_5284:
[----:B--2---:R-:W-:-:S08]  /*feb0*/  DFMA R24, R8, -R24, R24 ;  /* 0x800000180818722b */ /* 0x004fd00000000018 */
[----:B------:R-:W-:-:S08]  /*fec0*/  DMUL R24, R24, R44 ;  /* 0x0000002c18187228 */ /* 0x000fd00000000000 */
[----:B------:R-:W-:-:S11]  /*fed0*/  DFMA R24, R8, R38, R24 ;  /* 0x000000260818722b */ /* 0x000fd60000000018 */
.L_x_5281:
[----:B------:R-:W-:Y:S05]  /*fee0*/  BSYNC.RECONVERGENT B0 ;  /* 0x0000000000007941 */ /* 0x000fea0003800200 */
.L_x_5280:
[----:B------:R-:W-:Y:S01]  /*fef0*/  VIADD R3, R37, 0x100 ;  /* 0x0000010025037836 */ /* 0x000fe20000000000 */
[----:B------:R-:W-:Y:S04]  /*ff00*/  BSSY.RECONVERGENT B0, `(.L_x_5286) ;  /* 0x0000054000007945 */ /* 0x000fe80003800200 */
[----:B------:R-:W-:-:S13]  /*ff10*/  ISETP.GE.AND P0, PT, R3, R36, PT ;  /* 0x000000240300720c */ /* 0x000fda0003f06270 */
[----:B------:R-:W-:Y:S05]  /*ff20*/  @P0 BRA `(.L_x_5287) ;  /* 0x0000000400440947 */ /* 0x000fea0003800000 */
[----:B------:R-:W-:Y:S01]  /*ff30*/  IMAD.MOV.U32 R6, RZ, RZ, 0x652b82fe ;  /* 0x652b82feff067424 */ /* 0x000fe200078e00ff */
[----:B------:R-:W-:Y:S01]  /*ff40*/  UMOV UR4, 0xfefa39ef ;  /* 0xfefa39ef00047882 */ /* 0x000fe20000000000 */
[----:B------:R-:W-:Y:S01]  /*ff50*/  IMAD.MOV.U32 R7, RZ, RZ, 0x3ff71547 ;  /* 0x3ff71547ff077424 */ /* 0x000fe200078e00ff */
[----:B------:R-:W-:Y:S01]  /*ff60*/  UMOV UR5, 0x3fe62e42 ;  /* 0x3fe62e4200057882 */ /* 0x000fe20000000000 */
[----:B------:R-:W-:Y:S01]  /*ff70*/  DADD R12, -RZ, -R32 ;  /* 0x00000000ff0c7229 */ /* 0x000fe20000000920 */
        /* <DEDUP_REMOVED lines=55> */
.L_x_5289:
[----:B------:R-:W-:Y:S05]  /*102f0*/  BSYNC.RECONVERGENT B1 ;  /* 0x0000000000017941 */ /* 0x000fea0003800200 */
.L_x_5288:
        /* <DEDUP_REMOVED lines=13> */
[----:B---3--:R-:W-:-:S03]  /*103d0*/  MOV R0, 0x10400 ;  /* 0x0001040000007802 */ /* 0x008fc60000000f00 */
[----:B------:R-:W-:-:S07]  /*103e0*/  VIADD R10, R10, 0xfff00000 ;  /* 0xfff000000a0a7836 */ /* 0x000fce0000000000 */
[----:B--2-4-:R-:W-:Y:S05]  /*103f0*/  CALL.REL.NOINC `($__internal_1_$__cuda_sm20_dblrcp_rn_slowpath_v3) ;  /* 0x0000004c00147944 */ /* 0x014fea0003c00000 */
.L_x_5291:
[----:B------:R-:W-:Y:S05]  /*10400*/  BSYNC.RECONVERGENT B1 ;  /* 0x0000000000017941 */ /* 0x000fea0003800200 */
.L_x_5290:
[----:B--2---:R-:W-:-:S08]  /*10410*/  DFMA R28, R8, -R28, R28 ;  /* 0x8000001c081c722b */ /* 0x004fd0000000001c */
[----:B------:R-:W-:-:S08]  /*10420*/  DMUL R28, R28, R34 ;  /* 0x000000221c1c7228 */ /* 0x000fd00000000000 */
[----:B------:R-:W-:-:S11]  /*10430*/  DFMA R28, R8, R30, R28 ;  /* 0x0000001e081c722b */ /* 0x000fd6000000001c */
.L_x_5287:
[----:B------:R-:W-:Y:S05]  /*10440*/  BSYNC.RECONVERGENT B0 ;  /* 0x0000000000007941 */ /* 0x000fea0003800200 */
.L_x_5286:
        /* <DEDUP_REMOVED lines=64> */
.L_x_5295:
[----:B------:R-:W-:Y:S05]  /*10850*/  BSYNC.RECONVERGENT B1 ;  /* 0x0000000000017941 */ /* 0x000fea0003800200 */
.L_x_5294:
        /* <DEDUP_REMOVED lines=16> */
.L_x_5297:
[----:B------:R-:W-:Y:S05]  /*10960*/  BSYNC.RECONVERGENT B1 ;  /* 0x0000000000017941 */ /* 0x000fea0003800200 */
.L_x_5296:
[----:B--2---:R-:W-:-:S08]  /*10970*/  DFMA R16, R8, -R16, R16 ;  /* 0x800000100810722b */ /* 0x004fd00000000010 */
[----:B------:R-:W-:-:S08]  /*10980*/  DMUL R16, R16, R18 ;  /* 0x0000001210107228 */ /* 0x000fd00000000000 */
[----:B------:R-:W-:-:S11]  /*10990*/  DFMA R16, R8, R26, R16 ;  /* 0x0000001a0810722b */ /* 0x000fd60000000010 */
.L_x_5293:
[----:B------:R-:W-:Y:S05]  /*109a0*/  BSYNC.RECONVERGENT B0 ;  /* 0x0000000000007941 */ /* 0x000fea0003800200 */
.L_x_5292:
[----:B------:R-:W0:Y:S01]  /*109b0*/  LDC.U8 R18, c[0x0][0x3c8] ;  /* 0x0000f200ff127b82 */ /* 0x000e220000000000 */
[----:B------:R-:W-:Y:S01]  /*109c0*/  ISETP.GE.AND P0, PT, R37, R36, PT ;  /* 0x000000242500720c */ /* 0x000fe20003f06270 */
[----:B------:R-:W-:Y:S04]  /*109d0*/  BSSY.RECONVERGENT B7, `(.L_x_5298) ;  /* 0x0000354000077945 */ /* 0x000fe80003800200 */
[----:B------:R-:W-:Y:S08]  /*109e0*/  BSSY.RELIABLE B6, `(.L_x_5299) ;  /* 0x0000240000067945 */ /* 0x000ff00003800100 */
[----:B------:R-:W-:Y:S05]  /*109f0*/  @P0 BRA `(.L_x_5300) ;  /* 0x0000002000ec0947 */ /* 0x000fea0003800000 */
[----:B------:R-:W1:Y:S01]  /*10a00*/  LDCU UR4, c[0x0][0x3cc] ;  /* 0x00007980ff0477ac */ /* 0x000e620008000800 */
[----:B------:R-:W5:Y:S01]  /*10a10*/  LDC.64 R8, c[0x0][0x388] ;  /* 0x0000e200ff087b82 */ /* 0x000f620000000a00 */
[----:B---3--:R-:W-:Y:S01]  /*10a20*/  IMAD R0, R2, 0x200, R37 ;  /* 0x0000020002007824 */ /* 0x008fe200078e0225 */
[----:B0-----:R-:W-:-:S03]  /*10a30*/  PRMT R6, R18, 0x9910, RZ ;  /* 0x0000991012067816 */ /* 0x001fc600000000ff */
[----:B-1----:R-:W-:Y:S02]  /*10a40*/  IMAD R3, R0, UR4, RZ ;  /* 0x0000000400037c24 */ /* 0x002fe4000f8e02ff */
[----:B------:R-:W-:-:S05]  /*10a50*/  IMAD.MOV.U32 R0, RZ, RZ, R6 ;  /* 0x000000ffff007224 */ /* 0x000fca00078e0006 */
[----:B------:R-:W-:Y:S02]  /*10a60*/  ISETP.GT.AND P0, PT, R0, 0x9, PT ;  /* 0x000000090000780c */ /* 0x000fe40003f04270 */
[----:B-----5:R-:W-:-:S05]  /*10a70*/  IADD3 R8, P1, PT, R3, R8, RZ ;  /* 0x0000000803087210 */ /* 0x020fca0007f3e0ff */
        /* <DEDUP_REMOVED lines=10> */
[----:B------:R-:W0:Y:S01]  /*10b20*/  F2I.F64.TRUNC R5, R4 ;  /* 0x0000000400057311 */ /* 0x000e22000030d100 */
[----:B------:R-:W-:Y:S01]  /*10b30*/  IMAD.MOV.U32 R37, RZ, RZ, R41 ;  /* 0x000000ffff257224 */ /* 0x000fe200078e0029 */
[----:B0-----:R0:W-:Y:S01]  /*10b40*/  STG.E.U8 desc[UR36][R8.64], R5 ;  /* 0x0000000508007986 */ /* 0x0011e2000c101124 */
[----:B------:R-:W-:Y:S05]  /*10b50*/  BRA `(.L_x_5306) ;  /* 0x0000001000407947 */ /* 0x000fea0003800000 */
.L_x_5304:
[----:B------:R-:W0:Y:S01]  /*10b60*/  F2I.S64.F64.TRUNC R4, R4 ;  /* 0x0000000400047311 */ /* 0x000e22000030d900 */
[----:B------:R-:W-:Y:S02]  /*10b70*/  IMAD.MOV.U32 R37, RZ, RZ, R41 ;  /* 0x000000ffff257224 */ /* 0x000fe400078e0029 */
[----:B0-----:R-:W-:-:S05]  /*10b80*/  IMAD.MOV.U32 R3, RZ, RZ, R4 ;  /* 0x000000ffff037224 */ /* 0x001fca00078e0004 */
[----:B------:R1:W-:Y:S01]  /*10b90*/  STG.E.U8 desc[UR36][R8.64], R3 ;  /* 0x0000000308007986 */ /* 0x0003e2000c101124 */
[----:B------:R-:W-:Y:S05]  /*10ba0*/  BRA `(.L_x_5306) ;  /* 0x00000010002c7947 */ /* 0x000fea0003800000 */
.L_x_5303:
[----:B------:R-:W-:-:S13]  /*10bb0*/  ISETP.NE.AND P0, PT, R0, 0x2, PT ;  /* 0x000000020000780c */ /* 0x000fda0003f05270 */
[----:B------:R-:W-:Y:S05]  /*10bc0*/  @!P0 BRA `(.L_x_5307) ;  /* 0x0000000000308947 */ /* 0x000fea0003800000 */
[----:B------:R-:W-:-:S13]  /*10bd0*/  ISETP.NE.AND P0, PT, R0, 0x3, PT ;  /* 0x000000030000780c */ /* 0x000fda0003f05270 */
[----:B------:R-:W-:Y:S05]  /*10be0*/  @!P0 BRA `(.L_x_5308) ;  /* 0x0000000000188947 */ /* 0x000fea0003800000 */
[----:B------:R-:W-:-:S13]  /*10bf0*/  ISETP.NE.AND P0, PT, R0, 0x4, PT ;  /* 0x000000040000780c */ /* 0x000fda0003f05270 */
[----:B------:R-:W-:Y:S05]  /*10c00*/  @P0 BRA `(.L_x_5305) ;  /* 0x0000000c005c0947 */ /* 0x000fea0003800000 */
[----:B------:R-:W0:Y:S01]  /*10c10*/  F2I.S64.F64.TRUNC R4, R4 ;  /* 0x0000000400047311 */ /* 0x000e22000030d900 */
[----:B------:R-:W-:Y:S01]  /*10c20*/  IMAD.MOV.U32 R37, RZ, RZ, R41 ;  /* 0x000000ffff257224 */ /* 0x000fe200078e0029 */
[----:B0-----:R0:W-:Y:S01]  /*10c30*/  STG.E.64 desc[UR36][R8.64], R4 ;  /* 0x0000000408007986 */ /* 0x0011e2000c101b24 */
[----:B------:R-:W-:Y:S05]  /*10c40*/  BRA `(.L_x_5306) ;  /* 0x0000001000047947 */ /* 0x000fea0003800000 */
.L_x_5308:
[----:B------:R-:W0:Y:S01]  /*10c50*/  F2I.F64.TRUNC R5, R4 ;  /* 0x0000000400057311 */ /* 0x000e22000030d100 */
[----:B------:R-:W-:Y:S01]  /*10c60*/  IMAD.MOV.U32 R37, RZ, RZ, R41 ;  /* 0x000000ffff257224 */ /* 0x000fe200078e0029 */
[----:B0-----:R0:W-:Y:S01]  /*10c70*/  STG.E desc[UR36][R8.64], R5 ;  /* 0x0000000508007986 */ /* 0x0011e2000c101924 */
[----:B------:R-:W-:Y:S05]  /*10c80*/  BRA `(.L_x_5306) ;  /* 0x0000000c00f47947 */ /* 0x000fea0003800000 */
.L_x_5307:
[----:B------:R-:W0:Y:S01]  /*10c90*/  F2I.F64.TRUNC R5, R4 ;  /* 0x0000000400057311 */ /* 0x000e22000030d100 */
[----:B------:R-:W-:Y:S01]  /*10ca0*/  IMAD.MOV.U32 R37, RZ, RZ, R41 ;  /* 0x000000ffff257224 */ /* 0x000fe200078e0029 */
[----:B0-----:R3:W-:Y:S01]  /*10cb0*/  STG.E.U16 desc[UR36][R8.64], R5 ;  /* 0x0000000508007986 */ /* 0x0017e2000c101524 */
[----:B------:R-:W-:Y:S05]  /*10cc0*/  BRA `(.L_x_5306) ;  /* 0x0000000c00e47947 */ /* 0x000fea0003800000 */
.L_x_5302:
[----:B------:R-:W-:-:S13]  /*10cd0*/  ISETP.GT.AND P0, PT, R0, 0x6, PT ;  /* 0x000000060000780c */ /* 0x000fda0003f04270 */
[----:B------:R-:W-:Y:S05]  /*10ce0*/  @P0 BRA `(.L_x_5309) ;  /* 0x0000000000540947 */ /* 0x000fea0003800000 */
[----:B------:R-:W-:-:S13]  /*10cf0*/  ISETP.NE.AND P0, PT, R0, 0x5, PT ;  /* 0x000000050000780c */ /* 0x000fda0003f05270 */
[----:B------:R-:W-:Y:S05]  /*10d00*/  @!P0 BRA `(.L_x_5310) ;  /* 0x0000000000288947 */ /* 0x000fea0003800000 */
[----:B------:R-:W-:-:S13]  /*10d10*/  ISETP.NE.AND P0, PT, R0, 0x6, PT ;  /* 0x000000060000780c */ /* 0x000fda0003f05270 */
[----:B------:R-:W-:Y:S05]  /*10d20*/  @P0 BRA `(.L_x_5305) ;  /* 0x0000000c00140947 */ /* 0x000fea0003800000 */
[----:B------:R-:W-:Y:S01]  /*10d30*/  UMOV UR4, 0xf0000000 ;  /* 0xf000000000047882 */ /* 0x000fe20000000000 */
[----:B------:R-:W-:Y:S01]  /*10d40*/  UMOV UR5, 0x380fffff ;  /* 0x380fffff00057882 */ /* 0x000fe20000000000 */
[----:B------:R-:W0:Y:S01]  /*10d50*/  F2F.F32.F64 R3, R4 ;  /* 0x0000000400037310 */ /* 0x000e220000301000 */
[----:B------:R-:W-:Y:S01]  /*10d60*/  DSETP.GEU.AND P0, PT, |R4|, UR4, PT ;  /* 0x0000000404007e2a */ /* 0x000fe2000bf0e200 */
[----:B------:R-:W-:-:S13]  /*10d70*/  IMAD.MOV.U32 R37, RZ, RZ, R41 ;  /* 0x000000ffff257224 */ /* 0x000fda00078e0029 */
[----:B0-----:R-:W-:-:S05]  /*10d80*/  @!P0 FMUL R3, R3, 1.175494350822287508e-38 ;  /* 0x0080000003038820 */ /* 0x001fca0000400000 */
[----:B------:R0:W-:Y:S01]  /*10d90*/  STG.E desc[UR36][R8.64], R3 ;  /* 0x0000000308007986 */ /* 0x0001e2000c101924 */
[----:B------:R-:W-:Y:S05]  /*10da0*/  BRA `(.L_x_5306) ;  /* 0x0000000c00ac7947 */ /* 0x000fea0003800000 */
.L_x_5310:
[----:B------:R-:W-:Y:S01]  /*10db0*/  UMOV UR4, 0xf0000000 ;  /* 0xf000000000047882 */ /* 0x000fe20000000000 */
[----:B------:R-:W-:Y:S01]  /*10dc0*/  UMOV UR5, 0x380fffff ;  /* 0x380fffff00057882 */ /* 0x000fe20000000000 */
[----:B------:R-:W0:Y:S01]  /*10dd0*/  F2F.F32.F64 R0, R4 ;  /* 0x0000000400007310 */ /* 0x000e220000301000 */
[----:B------:R-:W-:Y:S01]  /*10de0*/  DSETP.GEU.AND P0, PT, |R4|, UR4, PT ;  /* 0x0000000404007e2a */ /* 0x000fe2000bf0e200 */
[----:B------:R-:W-:-:S13]  /*10df0*/  IMAD.MOV.U32 R37, RZ, RZ, R41 ;  /* 0x000000ffff257224 */ /* 0x000fda00078e0029 */
[----:B0-----:R-:W-:-:S05]  /*10e00*/  @!P0 FMUL R0, R0, 1.175494350822287508e-38 ;  /* 0x0080000000008820 */ /* 0x001fca0000400000 */
[----:B------:R-:W-:-:S05]  /*10e10*/  F2FP.F16.F32.PACK_AB R0, RZ, R0 ;  /* 0x00000000ff00723e */ /* 0x000fca00000000ff */
[----:B------:R0:W-:Y:S01]  /*10e20*/  STG.E.U16 desc[UR36][R8.64], R0 ;  /* 0x0000000008007986 */ /* 0x0001e2000c101524 */
[----:B------:R-:W-:Y:S05]  /*10e30*/  BRA `(.L_x_5306) ;  /* 0x0000000c00887947 */ /* 0x000fea0003800000 */
.L_x_5309:
[----:B------:R-:W-:-:S13]  /*10e40*/  ISETP.NE.AND P0, PT, R0, 0x7, PT ;  /* 0x000000070000780c */ /* 0x000fda0003f05270 */
[----:B------:R-:W-:Y:S05]  /*10e50*/  @!P0 BRA `(.L_x_5311) ;  /* 0x00000000005c8947 */ /* 0x000fea0003800000 */
        /* <DEDUP_REMOVED lines=8> */
[----:B------:R-:W-:Y:S02]  /*10ee0*/  IMAD.MOV.U32 R7, RZ, RZ, RZ ;  /* 0x000000ffff077224 */ /* 0x000fe400078e00ff */
[----:B------:R-:W-:-:S11]  /*10ef0*/  IMAD.MOV.U32 R37, RZ, RZ, R41 ;  /* 0x000000ffff257224 */ /* 0x000fd600078e0029 */
[----:B0-----:R-:W-:-:S05]  /*10f00*/  @!P0 FMUL R6, R6, 1.175494350822287508e-38 ;  /* 0x0080000006068820 */ /* 0x001fca0000400000 */
[----:B------:R0:W-:Y:S01]  /*10f10*/  STG.E.64 desc[UR36][R8.64], R6 ;  /* 0x0000000608007986 */ /* 0x0001e2000c101b24 */
[----:B------:R-:W-:Y:S05]  /*10f20*/  BRA `(.L_x_5306) ;  /* 0x0000000c004c7947 */ /* 0x000fea0003800000 */
.L_x_5312:
[----:B------:R-:W-:Y:S01]  /*10f30*/  UMOV UR4, 0xf0000000 ;  /* 0xf000000000047882 */ /* 0x000fe20000000000 */
[----:B------:R-:W-:Y:S01]  /*10f40*/  UMOV UR5, 0x380fffff ;  /* 0x380fffff00057882 */ /* 0x000fe20000000000 */
[----:B------:R-:W0:Y:S01]  /*10f50*/  F2F.F32.F64 R0, R4 ;  /* 0x0000000400007310 */ /* 0x000e220000301000 */
[----:B------:R-:W-:Y:S01]  /*10f60*/  DSETP.GEU.AND P0, PT, |R4|, UR4, PT ;  /* 0x0000000404007e2a */ /* 0x000fe2000bf0e200 */
[----:B------:R-:W-:-:S13]  /*10f70*/  IMAD.MOV.U32 R37, RZ, RZ, R41 ;  /* 0x000000ffff257224 */ /* 0x000fda00078e0029 */
[----:B0-----:R-:W-:-:S05]  /*10f80*/  @!P0 FMUL R0, R0, 1.175494350822287508e-38 ;  /* 0x0080000000008820 */ /* 0x001fca0000400000 */
[----:B------:R-:W-:-:S04]  /*10f90*/  F2FP.F16.F32.PACK_AB R3, RZ, R0 ;  /* 0x00000000ff03723e */ /* 0x000fc800000000ff */
[----:B------:R-:W-:-:S05]  /*10fa0*/  PRMT R3, R3, 0x5410, RZ ;  /* 0x0000541003037816 */ /* 0x000fca00000000ff */
[----:B------:R0:W-:Y:S01]  /*10fb0*/  STG.E desc[UR36][R8.64], R3 ;  /* 0x0000000308007986 */ /* 0x0001e2000c101924 */
[----:B------:R-:W-:Y:S05]  /*10fc0*/  BRA `(.L_x_5306) ;  /* 0x0000000c00247947 */ /* 0x000fea0003800000 */
.L_x_5311:
[----:B------:R0:W-:Y:S01]  /*10fd0*/  STG.E.64 desc[UR36][R8.64], R4 ;  /* 0x0000000408007986 */ /* 0x0001e2000c101b24 */
[----:B------:R-:W-:Y:S01]  /*10fe0*/  IMAD.MOV.U32 R37, RZ, RZ, R41 ;  /* 0x000000ffff257224 */ /* 0x000fe200078e0029 */
[----:B------:R-:W-:Y:S06]  /*10ff0*/  BRA `(.L_x_5306) ;  /* 0x0000000c00187947 */ /* 0x000fec0003800000 */
.L_x_5301:
        /* <DEDUP_REMOVED lines=8> */
[----:B------:R-:W-:Y:S01]  /*11080*/  DSETP.NEU.AND P0, PT, R4, RZ, PT ;  /* 0x000000ff0400722a */ /* 0x000fe20003f0d000 */
[----:B------:R-:W-:-:S05]  /*11090*/  IMAD.MOV.U32 R37, RZ, RZ, R41 ;  /* 0x000000ffff257224 */ /* 0x000fca00078e0029 */
[----:B------:R-:W-:-:S05]  /*110a0*/  SEL R3, RZ, 0x1, !P0 ;  /* 0x00000001ff037807 */ /* 0x000fca0004000000 */
[----:B------:R0:W-:Y:S01]  /*110b0*/  STG.E.U8 desc[UR36][R8.64], R3 ;  /* 0x0000000308007986 */ /* 0x0001e2000c101124 */
[----:B------:R-:W-:Y:S05]  /*110c0*/  BRA `(.L_x_5306) ;  /* 0x0000000800e47947 */ /* 0x000fea0003800000 */
.L_x_5315:
[----:B------:R-:W-:Y:S01]  /*110d0*/  CS2R R6, SRZ ;  /* 0x0000000000067805 */ /* 0x000fe2000001ff00 */
[----:B------:R-:W-:-:S04]  /*110e0*/  IMAD.MOV.U32 R37, RZ, RZ, R41 ;  /* 0x000000ffff257224 */ /* 0x000fc800078e0029 */
[----:B------:R0:W-:Y:S01]  /*110f0*/  STG.E.128 desc[UR36][R8.64], R4 ;  /* 0x0000000408007986 */ /* 0x0001e2000c101d24 */
[----:B------:R-:W-:Y:S05]  /*11100*/  BRA `(.L_x_5306) ;  /* 0x0000000800d47947 */ /* 0x000fea0003800000 */
.L_x_5314:
        /* <DEDUP_REMOVED lines=23> */
.L_x_5319:
[----:B------:R-:W-:Y:S05]  /*11280*/  BSYNC.RECONVERGENT B0 ;  /* 0x0000000000007941 */ /* 0x000fea0003800200 */
.L_x_5318:
[----:B------:R-:W-:Y:S01]  /*11290*/  LOP3.LUT R7, R0, 0x80, R7, 0xf8, !PT ;  /* 0x0000008000077812 */ /* 0x000fe200078ef807 */
[----:B------:R-:W-:-:S04]  /*112a0*/  IMAD.MOV.U32 R37, RZ, RZ, R41 ;  /* 0x000000ffff257224 */ /* 0x000fc800078e0029 */
[----:B------:R0:W-:Y:S01]  /*112b0*/  STG.E.U8 desc[UR36][R8.64], R7 ;  /* 0x0000000708007986 */ /* 0x0001e2000c101124 */
[----:B------:R-:W-:Y:S05]  /*112c0*/  BRA `(.L_x_5306) ;  /* 0x0000000800647947 */ /* 0x000fea0003800000 */
.L_x_5317:
        /* <DEDUP_REMOVED lines=19> */
.L_x_5321:
[----:B------:R-:W-:Y:S05]  /*11400*/  BSYNC.RECONVERGENT B0 ;  /* 0x0000000000007941 */ /* 0x000fea0003800200 */
.L_x_5320:
[----:B------:R-:W-:Y:S01]  /*11410*/  LOP3.LUT R7, R0, 0x80, R7, 0xf8, !PT ;  /* 0x0000008000077812 */ /* 0x000fe200078ef807 */
[----:B------:R-:W-:-:S04]  /*11420*/  IMAD.MOV.U32 R37, RZ, RZ, R41 ;  /* 0x000000ffff257224 */ /* 0x000fc800078e0029 */
[----:B------:R0:W-:Y:S01]  /*11430*/  STG.E.U8 desc[UR36][R8.64], R7 ;  /* 0x0000000708007986 */ /* 0x0001e2000c101124 */
[----:B------:R-:W-:Y:S05]  /*11440*/  BRA `(.L_x_5306) ;  /* 0x0000000800047947 */ /* 0x000fea0003800000 */
.L_x_5316:
[----:B------:R-:W-:Y:S01]  /*11450*/  UMOV UR4, 0xf0000000 ;  /* 0xf000000000047882 */ /* 0x000fe20000000000 */
[----:B------:R-:W-:Y:S01]  /*11460*/  UMOV UR5, 0x380fffff ;  /* 0x380fffff00057882 */ /* 0x000fe20000000000 */
[----:B------:R-:W0:Y:S01]  /*11470*/  F2F.F32.F64 R0, R4 ;  /* 0x0000000400007310 */ /* 0x000e220000301000 */
[----:B------:R-:W-:Y:S01]  /*11480*/  DSETP.GEU.AND P0, PT, |R4|, UR4, PT ;  /* 0x0000000404007e2a */ /* 0x000fe2000bf0e200 */
[----:B------:R-:W-:-:S13]  /*11490*/  IMAD.MOV.U32 R37, RZ, RZ, R41 ;  /* 0x000000ffff257224 */ /* 0x000fda00078e0029 */
[----:B0-----:R-:W-:-:S05]  /*114a0*/  @!P0 FMUL R0, R0, 1.175494350822287508e-38 ;  /* 0x0080000000008820 */ /* 0x001fca0000400000 */
[----:B------:R-:W-:-:S05]  /*114b0*/  F2FP.BF16.F32.PACK_AB R0, RZ, R0 ;  /* 0x00000000ff00723e */ /* 0x000fca00000010ff */
[----:B------:R0:W-:Y:S01]  /*114c0*/  STG.E.U16 desc[UR36][R8.64], R0 ;  /* 0x0000000008007986 */ /* 0x0001e2000c101524 */
[----:B------:R-:W-:Y:S05]  /*114d0*/  BRA `(.L_x_5306) ;  /* 0x0000000400e07947 */ /* 0x000fea0003800000 */
.L_x_5313:
        /* <DEDUP_REMOVED lines=8> */
[----:B------:R-:W0:Y:S01]  /*11560*/  F2I.U32.F64.TRUNC R5, R4 ;  /* 0x0000000400057311 */ /* 0x000e22000030d000 */
[----:B------:R-:W-:Y:S01]  /*11570*/  IMAD.MOV.U32 R37, RZ, RZ, R41 ;  /* 0x000000ffff257224 */ /* 0x000fe200078e0029 */
[----:B0-----:R0:W-:Y:S01]  /*11580*/  STG.E.U16 desc[UR36][R8.64], R5 ;  /* 0x0000000508007986 */ /* 0x0011e2000c101524 */
[----:B------:R-:W-:Y:S05]  /*11590*/  BRA `(.L_x_5306) ;  /* 0x0000000400b07947 */ /* 0x000fea0003800000 */
.L_x_5324:
        /* <DEDUP_REMOVED lines=17> */
.L_x_5327:
[----:B------:R-:W-:-:S04]  /*116b0*/  SHF.R.U32.HI R0, RZ, 0x14, R7 ;  /* 0x00000014ff007819 */ /* 0x000fc80000011607 */
[----:B------:R-:W-:-:S04]  /*116c0*/  LOP3.LUT R0, R0, 0x1, RZ, 0xc0, !PT ;  /* 0x0000000100007812 */ /* 0x000fc800078ec0ff */
[----:B------:R-:W-:-:S04]  /*116d0*/  IADD3 R0, PT, PT, R7, 0x487ffff, R0 ;  /* 0x0487ffff07007810 */ /* 0x000fc80007ffe000 */
[----:B------:R-:W-:-:S04]  /*116e0*/  SHF.R.U32.HI R0, RZ, 0x14, R0 ;  /* 0x00000014ff007819 */ /* 0x000fc80000011600 */
[----:B------:R-:W-:-:S07]  /*116f0*/  LOP3.LUT R3, R0, 0xff, RZ, 0xc0, !PT ;  /* 0x000000ff00037812 */ /* 0x000fce00078ec0ff */
.L_x_5328:
[----:B------:R-:W-:-:S04]  /*11700*/  SHF.R.U32.HI R0, RZ, 0x18, R7 ;  /* 0x00000018ff007819 */ /* 0x000fc80000011607 */
[----:B------:R-:W-:-:S07]  /*11710*/  LOP3.LUT R0, R3, 0x80, R0, 0xf8, !PT ;  /* 0x0000008003007812 */ /* 0x000fce00078ef800 */
.L_x_5326:
[----:B------:R-:W-:Y:S05]  /*11720*/  BSYNC.RECONVERGENT B0 ;  /* 0x0000000000007941 */ /* 0x000fea0003800200 */
.L_x_5325:
[----:B------:R0:W-:Y:S01]  /*11730*/  STG.E.U8 desc[UR36][R8.64], R0 ;  /* 0x0000000008007986 */ /* 0x0001e2000c101124 */
[----:B------:R-:W-:Y:S01]  /*11740*/  IMAD.MOV.U32 R37, RZ, RZ, R41 ;  /* 0x000000ffff257224 */ /* 0x000fe200078e0029 */
[----:B------:R-:W-:Y:S06]  /*11750*/  BRA `(.L_x_5306) ;  /* 0x0000000400407947 */ /* 0x000fec0003800000 */
.L_x_5323:
        /* <DEDUP_REMOVED lines=17> */
.L_x_5331:
[----:B------:R-:W-:-:S04]  /*11870*/  SHF.R.U32.HI R0, RZ, 0x15, R7 ;  /* 0x00000015ff007819 */ /* 0x000fc80000011607 */
[----:B------:R-:W-:-:S04]  /*11880*/  LOP3.LUT R0, R0, 0x1, RZ, 0xc0, !PT ;  /* 0x0000000100007812 */ /* 0x000fc800078ec0ff */
[----:B------:R-:W-:-:S04]  /*11890*/  IADD3 R0, PT, PT, R7, 0x88fffff, R0 ;  /* 0x088fffff07007810 */ /* 0x000fc80007ffe000 */
[----:B------:R-:W-:-:S04]  /*118a0*/  SHF.R.U32.HI R0, RZ, 0x15, R0 ;  /* 0x00000015ff007819 */ /* 0x000fc80000011600 */
[----:B------:R-:W-:-:S07]  /*118b0*/  LOP3.LUT R3, R0, 0xff, RZ, 0xc0, !PT ;  /* 0x000000ff00037812 */ /* 0x000fce00078ec0ff */
.L_x_5332:
[----:B------:R-:W-:-:S04]  /*118c0*/  SHF.R.U32.HI R0, RZ, 0x18, R7 ;  /* 0x00000018ff007819 */ /* 0x000fc80000011607 */
[----:B------:R-:W-:-:S07]  /*118d0*/  LOP3.LUT R0, R3, 0x80, R0, 0xf8, !PT ;  /* 0x0000008003007812 */ /* 0x000fce00078ef800 */
.L_x_5330:
[----:B------:R-:W-:Y:S05]  /*118e0*/  BSYNC.RECONVERGENT B0 ;  /* 0x0000000000007941 */ /* 0x000fea0003800200 */
.L_x_5329:
[----:B------:R0:W-:Y:S01]  /*118f0*/  STG.E.U8 desc[UR36][R8.64], R0 ;  /* 0x0000000008007986 */ /* 0x0001e2000c101124 */
[----:B------:R-:W-:Y:S01]  /*11900*/  IMAD.MOV.U32 R37, RZ, RZ, R41 ;  /* 0x000000ffff257224 */ /* 0x000fe200078e0029 */
[----:B------:R-:W-:Y:S06]  /*11910*/  BRA `(.L_x_5306) ;  /* 0x0000000000d07947 */ /* 0x000fec0003800000 */
.L_x_5322:
[----:B------:R-:W-:-:S13]  /*11920*/  ISETP.NE.AND P0, PT, R0, 0x1c, PT ;  /* 0x0000001c0000780c */ /* 0x000fda0003f05270 */
[----:B------:R-:W-:Y:S05]  /*11930*/  @!P0 BRA `(.L_x_5333) ;  /* 0x0000000000bc8947 */ /* 0x000fea0003800000 */
[----:B------:R-:W-:-:S13]  /*11940*/  ISETP.NE.AND P0, PT, R0, 0x1d, PT ;  /* 0x0000001d0000780c */ /* 0x000fda0003f05270 */
[----:B------:R-:W-:Y:S05]  /*11950*/  @!P0 BRA `(.L_x_5334) ;  /* 0x0000000000a48947 */ /* 0x000fea0003800000 */
[----:B------:R-:W-:-:S13]  /*11960*/  ISETP.NE.AND P0, PT, R0, 0x2c, PT ;  /* 0x0000002c0000780c */ /* 0x000fda0003f05270 */
[----:B------:R-:W-:Y:S05]  /*11970*/  @!P0 BRA `(.L_x_5335) ;  /* 0x0000000000488947 */ /* 0x000fea0003800000 */
.L_x_5305:
[----:B------:R-:W-:Y:S01]  /*11980*/  MOV R0, 0x0 ;  /* 0x0000000000007802 */ /* 0x000fe20000000f00 */
[----:B------:R-:W0:Y:S01]  /*11990*/  LDCU.64 UR6, c[0x4][0x128] ;  /* 0x01002500ff0677ac */ /* 0x000e220008000a00 */
[----:B------:R-:W-:Y:S02]  /*119a0*/  IMAD.MOV.U32 R8, RZ, RZ, 0x65 ;  /* 0x00000065ff087424 */ /* 0x000fe400078e00ff */
[----:B------:R1:W3:Y:S01]  /*119b0*/  LDC.64 R14, c[0x4][R0] ;  /* 0x01000000000e7b82 */ /* 0x0002e20000000a00 */
[----:B------:R-:W5:Y:S01]  /*119c0*/  LDCU.64 UR8, c[0x4][0x130] ;  /* 0x01002600ff0877ac */ /* 0x000f620008000a00 */
[----:B------:R-:W-:Y:S02]  /*119d0*/  IMAD.MOV.U32 R12, RZ, RZ, 0x1 ;  /* 0x00000001ff0c7424 */ /* 0x000fe400078e00ff */
[----:B------:R-:W-:Y:S01]  /*119e0*/  IMAD.MOV.U32 R13, RZ, RZ, RZ ;  /* 0x000000ffff0d7224 */ /* 0x000fe200078e00ff */
[----:B------:R-:W2:Y:S01]  /*119f0*/  LDCU.64 UR4, c[0x4][0x10] ;  /* 0x01000200ff0477ac */ /* 0x000ea20008000a00 */
[----:B0-----:R-:W-:-:S02]  /*11a00*/  IMAD.U32 R4, RZ, RZ, UR6 ;  /* 0x00000006ff047e24 */ /* 0x001fc4000f8e00ff */
[----:B------:R-:W-:Y:S02]  /*11a10*/  IMAD.U32 R5, RZ, RZ, UR7 ;  /* 0x00000007ff057e24 */ /* 0x000fe4000f8e00ff */
[----:B-----5:R-:W-:Y:S02]  /*11a20*/  IMAD.U32 R6, RZ, RZ, UR8 ;  /* 0x00000008ff067e24 */ /* 0x020fe4000f8e00ff */
[----:B------:R-:W-:Y:S02]  /*11a30*/  IMAD.U32 R7, RZ, RZ, UR9 ;  /* 0x00000009ff077e24 */ /* 0x000fe4000f8e00ff */
[----:B--2---:R-:W-:Y:S02]  /*11a40*/  IMAD.U32 R10, RZ, RZ, UR4 ;  /* 0x00000004ff0a7e24 */ /* 0x004fe4000f8e00ff */
[----:B-1----:R-:W-:-:S07]  /*11a50*/  IMAD.U32 R11, RZ, RZ, UR5 ;  /* 0x00000005ff0b7e24 */ /* 0x002fce000f8e00ff */
[----:B------:R-:W-:-:S07]  /*11a60*/  LEPC R20, `(.L_x_5336) ;  /* 0x000000001014794e */ /* 0x000fce0000000000 */
[----:B---34-:R-:W-:Y:S05]  /*11a70*/  CALL.ABS.NOINC R14 ;  /* 0x000000000e007343 */ /* 0x018fea0003c00000 */
.L_x_5336:
[----:B------:R-:W-:Y:S01]  /*11a80*/  IMAD.MOV.U32 R37, RZ, RZ, R41 ;  /* 0x000000ffff257224 */ /* 0x000fe200078e0029 */
[----:B------:R-:W-:Y:S06]  /*11a90*/  BRA `(.L_x_5306) ;  /* 0x0000000000707947 */ /* 0x000fec0003800000 */
.L_x_5335:
[----:B------:R-:W-:Y:S01]  /*11aa0*/  UMOV UR4, 0xf0000000 ;  /* 0xf000000000047882 */ /* 0x000fe20000000000 */
[----:B------:R-:W-:Y:S01]  /*11ab0*/  UMOV UR5, 0x380fffff ;  /* 0x380fffff00057882 */ /* 0x000fe20000000000 */
[----:B------:R-:W0:Y:S01]  /*11ac0*/  F2F.F32.F64 R10, R4 ;  /* 0x00000004000a7310 */ /* 0x000e220000301000 */
[----:B------:R-:W-:Y:S01]  /*11ad0*/  DSETP.GEU.AND P0, PT, |R4|, UR4, PT ;  /* 0x0000000404007e2a */ /* 0x000fe2000bf0e200 */
[----:B------:R-:W-:-:S13]  /*11ae0*/  IMAD.MOV.U32 R37, RZ, RZ, R41 ;  /* 0x000000ffff257224 */ /* 0x000fda00078e0029 */
        /* <DEDUP_REMOVED lines=16> */
.L_x_5334:
[----:B------:R-:W0:Y:S01]  /*11bf0*/  F2I.U64.F64.TRUNC R4, R4 ;  /* 0x0000000400047311 */ /* 0x000e22000030d800 */
[----:B------:R-:W-:Y:S01]  /*11c00*/  IMAD.MOV.U32 R37, RZ, RZ, R41 ;  /* 0x000000ffff257224 */ /* 0x000fe200078e0029 */
[----:B0-----:R0:W-:Y:S01]  /*11c10*/  STG.E.64 desc[UR36][R8.64], R4 ;  /* 0x0000000408007986 */ /* 0x0011e2000c101b24 */
[----:B------:R-:W-:Y:S05]  /*11c20*/  BRA `(.L_x_5306) ;  /* 0x00000000000c7947 */ /* 0x000fea0003800000 */
.L_x_5333:
[----:B------:R-:W0:Y:S01]  /*11c30*/  F2I.U32.F64.TRUNC R5, R4 ;  /* 0x0000000400057311 */ /* 0x000e22000030d000 */
[----:B------:R-:W-:Y:S01]  /*11c40*/  IMAD.MOV.U32 R37, RZ, RZ, R41 ;  /* 0x000000ffff257224 */ /* 0x000fe200078e0029 */
[----:B0-----:R0:W-:Y:S06]  /*11c50*/  STG.E desc[UR36][R8.64], R5 ;  /* 0x0000000508007986 */ /* 0x0011ec000c101924 */
.L_x_5306:
[----:B------:R-:W-:-:S13]  /*11c60*/  ISETP.GE.AND P0, PT, R37, R36, PT ;  /* 0x000000242500720c */ /* 0x000fda0003f06270 */
[----:B------:R-:W-:Y:S05]  /*11c70*/  @P0 BREAK.RELIABLE B6 ;  /* 0x0000000000060942 */ /* 0x000fea0003800100 */
[----:B------:R-:W-:Y:S05]  /*11c80*/  @P0 BRA `(.L_x_5337) ;  /* 0x0000002000a00947 */ /* 0x000fea0003800000 */
[----:B------:R-:W1:Y:S01]  /*11c90*/  LDCU UR4, c[0x0][0x3cc] ;  /* 0x00007980ff0477ac */ /* 0x000e620008000800 */
[----:B0--3--:R-:W0:Y:S01]  /*11ca0*/  LDC.64 R4, c[0x0][0x388] ;  /* 0x0000e200ff047b82 */ /* 0x009e220000000a00 */
[----:B------:R-:W-:Y:S01]  /*11cb0*/  IMAD R0, R2, 0x200, R37 ;  /* 0x0000020002007824 */ /* 0x000fe200078e0225 */
[----:B------:R-:W-:-:S03]  /*11cc0*/  PRMT R6, R18, 0x9910, RZ ;  /* 0x0000991012067816 */ /* 0x000fc600000000ff */
        /* <DEDUP_REMOVED lines=14> */
[----:B--2---:R-:W0:Y:S02]  /*11db0*/  F2I.F64.TRUNC R25, R24 ;  /* 0x0000001800197311 */ /* 0x004e24000030d100 */
[----:B0-----:R0:W-:Y:S01]  /*11dc0*/  STG.E.U8 desc[UR36][R4.64], R25 ;  /* 0x0000001904007986 */ /* 0x0011e2000c101124 */
[----:B------:R-:W-:Y:S05]  /*11dd0*/  BRA `(.L_x_5343) ;  /* 0x0000000c00f07947 */ /* 0x000fea0003800000 */
.L_x_5341:
[----:B--2---:R-:W0:Y:S02]  /*11de0*/  F2I.S64.F64.TRUNC R24, R24 ;  /* 0x0000001800187311 */ /* 0x004e24000030d900 */
[----:B0-----:R-:W-:-:S05]  /*11df0*/  IMAD.MOV.U32 R3, RZ, RZ, R24 ;  /* 0x000000ffff037224 */ /* 0x001fca00078e0018 */
[----:B------:R3:W-:Y:S01]  /*11e00*/  STG.E.U8 desc[UR36][R4.64], R3 ;  /* 0x0000000304007986 */ /* 0x0007e2000c101124 */
[----:B------:R-:W-:Y:S05]  /*11e10*/  BRA `(.L_x_5343) ;  /* 0x0000000c00e07947 */ /* 0x000fea0003800000 */
.L_x_5340:
[----:B------:R-:W-:-:S13]  /*11e20*/  ISETP.NE.AND P0, PT, R0, 0x2, PT ;  /* 0x000000020000780c */ /* 0x000fda0003f05270 */
[----:B------:R-:W-:Y:S05]  /*11e30*/  @!P0 BRA `(.L_x_5344) ;  /* 0x0000000000288947 */ /* 0x000fea0003800000 */
[----:B------:R-:W-:-:S13]  /*11e40*/  ISETP.NE.AND P0, PT, R0, 0x3, PT ;  /* 0x000000030000780c */ /* 0x000fda0003f05270 */
[----:B------:R-:W-:Y:S05]  /*11e50*/  @!P0 BRA `(.L_x_5345) ;  /* 0x0000000000148947 */ /* 0x000fea0003800000 */
[----:B------:R-:W-:-:S13]  /*11e60*/  ISETP.NE.AND P0, PT, R0, 0x4, PT ;  /* 0x000000040000780c */ /* 0x000fda0003f05270 */
[----:B------:R-:W-:Y:S05]  /*11e70*/  @P0 BRA `(.L_x_5342) ;  /* 0x0000000800b40947 */ /* 0x000fea0003800000 */
[----:B--2---:R-:W0:Y:S02]  /*11e80*/  F2I.S64.F64.TRUNC R24, R24 ;  /* 0x0000001800187311 */ /* 0x004e24000030d900 */
[----:B0-----:R0:W-:Y:S01]  /*11e90*/  STG.E.64 desc[UR36][R4.64], R24 ;  /* 0x0000001804007986 */ /* 0x0011e2000c101b24 */
[----:B------:R-:W-:Y:S05]  /*11ea0*/  BRA `(.L_x_5343) ;  /* 0x0000000c00bc7947 */ /* 0x000fea0003800000 */
.L_x_5345:
[----:B--2---:R-:W0:Y:S02]  /*11eb0*/  F2I.F64.TRUNC R25, R24 ;  /* 0x0000001800197311 */ /* 0x004e24000030d100 */
[----:B0-----:R1:W-:Y:S01]  /*11ec0*/  STG.E desc[UR36][R4.64], R25 ;  /* 0x0000001904007986 */ /* 0x0013e2000c101924 */
[----:B------:R-:W-:Y:S05]  /*11ed0*/  BRA `(.L_x_5343) ;  /* 0x0000000c00b07947 */ /* 0x000fea0003800000 */
.L_x_5344:
[----:B--2---:R-:W0:Y:S02]  /*11ee0*/  F2I.F64.TRUNC R25, R24 ;  /* 0x0000001800197311 */ /* 0x004e24000030d100 */
[----:B0-----:R2:W-:Y:S01]  /*11ef0*/  STG.E.U16 desc[UR36][R4.64], R25 ;  /* 0x0000001904007986 */ /* 0x0015e2000c101524 */
[----:B------:R-:W-:Y:S05]  /*11f00*/  BRA `(.L_x_5343) ;  /* 0x0000000c00a47947 */ /* 0x000fea0003800000 */
.L_x_5339:
        /* <DEDUP_REMOVED lines=8> */
[----:B--2---:R-:W0:Y:S01]  /*11f90*/  F2F.F32.F64 R3, R24 ;  /* 0x0000001800037310 */ /* 0x004e220000301000 */
[----:B------:R-:W-:-:S14]  /*11fa0*/  DSETP.GEU.AND P0, PT, |R24|, UR4, PT ;  /* 0x0000000418007e2a */ /* 0x000fdc000bf0e200 */
[----:B0-----:R-:W-:-:S05]  /*11fb0*/  @!P0 FMUL R3, R3, 1.175494350822287508e-38 ;  /* 0x0080000003038820 */ /* 0x001fca0000400000 */
[----:B------:R0:W-:Y:S01]  /*11fc0*/  STG.E desc[UR36][R4.64], R3 ;  /* 0x0000000304007986 */ /* 0x0001e2000c101924 */
[----:B------:R-:W-:Y:S05]  /*11fd0*/  BRA `(.L_x_5343) ;  /* 0x0000000c00707947 */ /* 0x000fea0003800000 */
.L_x_5347:
[----:B------:R-:W-:Y:S01]  /*11fe0*/  UMOV UR4, 0xf0000000 ;  /* 0xf000000000047882 */ /* 0x000fe20000000000 */
[----:B------:R-:W-:Y:S01]  /*11ff0*/  UMOV UR5, 0x380fffff ;  /* 0x380fffff00057882 */ /* 0x000fe20000000000 */
[----:B--2---:R-:W0:Y:S01]  /*12000*/  F2F.F32.F64 R0, R24 ;  /* 0x0000001800007310 */ /* 0x004e220000301000 */
[----:B------:R-:W-:-:S14]  /*12010*/  DSETP.GEU.AND P0, PT, |R24|, UR4, PT ;  /* 0x0000000418007e2a */ /* 0x000fdc000bf0e200 */
[----:B0-----:R-:W-:-:S05]  /*12020*/  @!P0 FMUL R0, R0, 1.175494350822287508e-38 ;  /* 0x0080000000008820 */ /* 0x001fca0000400000 */
[----:B------:R-:W-:-:S05]  /*12030*/  F2FP.F16.F32.PACK_AB R0, RZ, R0 ;  /* 0x00000000ff00723e */ /* 0x000fca00000000ff */
[----:B------:R0:W-:Y:S01]  /*12040*/  STG.E.U16 desc[UR36][R4.64], R0 ;  /* 0x0000000004007986 */ /* 0x0001e2000c101524 */
[----:B------:R-:W-:Y:S05]  /*12050*/  BRA `(.L_x_5343) ;  /* 0x0000000c00507947 */ /* 0x000fea0003800000 */
.L_x_5346:
        /* <DEDUP_REMOVED lines=8> */
[----:B--2---:R-:W0:Y:S01]  /*120e0*/  F2F.F32.F64 R6, R24 ;  /* 0x0000001800067310 */ /* 0x004e220000301000 */
[----:B------:R-:W-:Y:S01]  /*120f0*/  DSETP.GEU.AND P0, PT, |R24|, UR4, PT ;  /* 0x0000000418007e2a */ /* 0x000fe2000bf0e200 */
[----:B------:R-:W-:-:S13]  /*12100*/  IMAD.MOV.U32 R7, RZ, RZ, RZ ;  /* 0x000000ffff077224 */ /* 0x000fda00078e00ff */
[----:B0-----:R-:W-:-:S05]  /*12110*/  @!P0 FMUL R6, R6, 1.175494350822287508e-38 ;  /* 0x0080000006068820 */ /* 0x001fca0000400000 */
[----:B------:R0:W-:Y:S01]  /*12120*/  STG.E.64 desc[UR36][R4.64], R6 ;  /* 0x0000000604007986 */ /* 0x0001e2000c101b24 */
[----:B------:R-:W-:Y:S05]  /*12130*/  BRA `(.L_x_5343) ;  /* 0x0000000c00187947 */ /* 0x000fea0003800000 */
.L_x_5349:
[----:B------:R-:W-:Y:S01]  /*12140*/  UMOV UR4, 0xf0000000 ;  /* 0xf000000000047882 */ /* 0x000fe20000000000 */
[----:B------:R-:W-:Y:S01]  /*12150*/  UMOV UR5, 0x380fffff ;  /* 0x380fffff00057882 */ /* 0x000fe20000000000 */
[----:B--2---:R-:W0:Y:S01]  /*12160*/  F2F.F32.F64 R0, R24 ;  /* 0x0000001800007310 */ /* 0x004e220000301000 */
[----:B------:R-:W-:-:S14]  /*12170*/  DSETP.GEU.AND P0, PT, |R24|, UR4, PT ;  /* 0x0000000418007e2a */ /* 0x000fdc000bf0e200 */
[----:B0-----:R-:W-:-:S05]  /*12180*/  @!P0 FMUL R0, R0, 1.175494350822287508e-38 ;  /* 0x0080000000008820 */ /* 0x001fca0000400000 */
[----:B------:R-:W-:-:S04]  /*12190*/  F2FP.F16.F32.PACK_AB R3, RZ, R0 ;  /* 0x00000000ff03723e */ /* 0x000fc800000000ff */
[----:B------:R-:W-:-:S05]  /*121a0*/  PRMT R3, R3, 0x5410, RZ ;  /* 0x0000541003037816 */ /* 0x000fca00000000ff */
[----:B------:R0:W-:Y:S01]  /*121b0*/  STG.E desc[UR36][R4.64], R3 ;  /* 0x0000000304007986 */ /* 0x0001e2000c101924 */
[----:B------:R-:W-:Y:S05]  /*121c0*/  BRA `(.L_x_5343) ;  /* 0x0000000800f47947 */ /* 0x000fea0003800000 */
.L_x_5348:
[----:B--2---:R0:W-:Y:S01]  /*121d0*/  STG.E.64 desc[UR36][R4.64], R24 ;  /* 0x0000001804007986 */ /* 0x0041e2000c101b24 */
[----:B------:R-:W-:Y:S05]  /*121e0*/  BRA `(.L_x_5343) ;  /* 0x0000000800ec7947 */ /* 0x000fea0003800000 */
.L_x_5338:
        /* <DEDUP_REMOVED lines=10> */
[----:B--2---:R-:W0:Y:S02]  /*12290*/  F2I.U32.F64.TRUNC R25, R24 ;  /* 0x0000001800197311 */ /* 0x004e24000030d000 */
[----:B0-----:R0:W-:Y:S01]  /*122a0*/  STG.E.U16 desc[UR36][R4.64], R25 ;  /* 0x0000001904007986 */ /* 0x0011e2000c101524 */
[----:B------:R-:W-:Y:S05]  /*122b0*/  BRA `(.L_x_5343) ;  /* 0x0000000800b87947 */ /* 0x000fea0003800000 */
.L_x_5353:
[----:B------:R-:W-:Y:S01]  /*122c0*/  UMOV UR4, 0xf0000000 ;  /* 0xf000000000047882 */ /* 0x000fe20000000000 */
[----:B------:R-:W-:Y:S01]  /*122d0*/  UMOV UR5, 0x380fffff ;  /* 0x380fffff00057882 */ /* 0x000fe20000000000 */
[----:B--2---:R-:W0:Y:S01]  /*122e0*/  F2F.F32.F64 R7, R24 ;  /* 0x0000001800077310 */ /* 0x004e220000301000 */
        /* <DEDUP_REMOVED lines=19> */
.L_x_5356:
[----:B------:R-:W-:-:S04]  /*12420*/  SHF.R.U32.HI R3, RZ, 0x18, R7 ;  /* 0x00000018ff037819 */ /* 0x000fc80000011607 */
[----:B------:R-:W-:-:S07]  /*12430*/  LOP3.LUT R0, R0, 0x80, R3, 0xf8, !PT ;  /* 0x0000008000007812 */ /* 0x000fce00078ef803 */
.L_x_5355:
[----:B------:R-:W-:Y:S05]  /*12440*/  BSYNC.RECONVERGENT B0 ;  /* 0x0000000000007941 */ /* 0x000fea0003800200 */
.L_x_5354:
[----:B------:R0:W-:Y:S01]  /*12450*/  STG.E.U8 desc[UR36][R4.64], R0 ;  /* 0x0000000004007986 */ /* 0x0001e2000c101124 */
[----:B------:R-:W-:Y:S05]  /*12460*/  BRA `(.L_x_5343) ;  /* 0x00000008004c7947 */ /* 0x000fea0003800000 */
.L_x_5352:
        /* <DEDUP_REMOVED lines=22> */
.L_x_5359:
[----:B------:R-:W-:-:S04]  /*125d0*/  SHF.R.U32.HI R3, RZ, 0x18, R7 ;  /* 0x00000018ff037819 */ /* 0x000fc80000011607 */
[----:B------:R-:W-:-:S07]  /*125e0*/  LOP3.LUT R0, R0, 0x80, R3, 0xf8, !PT ;  /* 0x0000008000007812 */ /* 0x000fce00078ef803 */
.L_x_5358:
[----:B------:R-:W-:Y:S05]  /*125f0*/  BSYNC.RECONVERGENT B0 ;  /* 0x0000000000007941 */ /* 0x000fea0003800200 */
.L_x_5357:
[----:B------:R0:W-:Y:S01]  /*12600*/  STG.E.U8 desc[UR36][R4.64], R0 ;  /* 0x0000000004007986 */ /* 0x0001e2000c101124 */
[----:B------:R-:W-:Y:S05]  /*12610*/  BRA `(.L_x_5343) ;  /* 0x0000000400e07947 */ /* 0x000fea0003800000 */
.L_x_5351:
        /* <DEDUP_REMOVED lines=26> */
.L_x_5361:
[----:B--2---:R-:W0:Y:S02]  /*127c0*/  F2I.U64.F64.TRUNC R24, R24 ;  /* 0x0000001800187311 */ /* 0x004e24000030d800 */
[----:B0-----:R0:W-:Y:S01]  /*127d0*/  STG.E.64 desc[UR36][R4.64], R24 ;  /* 0x0000001804007986 */ /* 0x0011e2000c101b24 */
[----:B------:R-:W-:Y:S05]  /*127e0*/  BRA `(.L_x_5343) ;  /* 0x00000004006c7947 */ /* 0x000fea0003800000 */
.L_x_5360:
[----:B--2---:R-:W0:Y:S02]  /*127f0*/  F2I.U32.F64.TRUNC R25, R24 ;  /* 0x0000001800197311 */ /* 0x004e24000030d000 */
[----:B0-----:R0:W-:Y:S01]  /*12800*/  STG.E desc[UR36][R4.64], R25 ;  /* 0x0000001904007986 */ /* 0x0011e2000c101924 */
[----:B------:R-:W-:Y:S05]  /*12810*/  BRA `(.L_x_5343) ;  /* 0x0000000400607947 */ /* 0x000fea0003800000 */
.L_x_5350:
[----:B------:R-:W-:-:S13]  /*12820*/  ISETP.GT.AND P0, PT, R0, 0xe, PT ;  /* 0x0000000e0000780c */ /* 0x000fda0003f04270 */
[----:B------:R-:W-:Y:S05]  /*12830*/  @P0 BRA `(.L_x_5362) ;  /* 0x00000000002c0947 */ /* 0x000fea0003800000 */
[----:B------:R-:W-:-:S13]  /*12840*/  ISETP.NE.AND P0, PT, R0, 0xa, PT ;  /* 0x0000000a0000780c */ /* 0x000fda0003f05270 */
[----:B------:R-:W-:Y:S05]  /*12850*/  @!P0 BRA `(.L_x_5363) ;  /* 0x0000000000188947 */ /* 0x000fea0003800000 */
[----:B------:R-:W-:-:S13]  /*12860*/  ISETP.NE.AND P0, PT, R0, 0xb, PT ;  /* 0x0000000b0000780c */ /* 0x000fda0003f05270 */
[----:B------:R-:W-:Y:S05]  /*12870*/  @P0 BRA `(.L_x_5342) ;  /* 0x0000000000340947 */ /* 0x000fea0003800000 */
[----:B--2---:R-:W-:-:S06]  /*12880*/  DSETP.NEU.AND P0, PT, R24, RZ, PT ;  /* 0x000000ff1800722a */ /* 0x004fcc0003f0d000 */
[----:B------:R-:W-:-:S05]  /*12890*/  SEL R3, RZ, 0x1, !P0 ;  /* 0x00000001ff037807 */ /* 0x000fca0004000000 */
[----:B------:R0:W-:Y:S01]  /*128a0*/  STG.E.U8 desc[UR36][R4.64], R3 ;  /* 0x0000000304007986 */ /* 0x0001e2000c101124 */
[----:B------:R-:W-:Y:S05]  /*128b0*/  BRA `(.L_x_5343) ;  /* 0x0000000400387947 */ /* 0x000fea0003800000 */
.L_x_5363:
[----:B------:R-:W-:-:S05]  /*128c0*/  CS2R R26, SRZ ;  /* 0x00000000001a7805 */ /* 0x000fca000001ff00 */
[----:B--2---:R0:W-:Y:S01]  /*128d0*/  STG.E.128 desc[UR36][R4.64], R24 ;  /* 0x0000001804007986 */ /* 0x0041e2000c101d24 */
[----:B------:R-:W-:Y:S05]  /*128e0*/  BRA `(.L_x_5343) ;  /* 0x00000004002c7947 */ /* 0x000fea0003800000 */
.L_x_5362:
[----:B------:R-:W-:-:S13]  /*128f0*/  ISETP.NE.AND P0, PT, R0, 0xf, PT ;  /* 0x0000000f0000780c */ /* 0x000fda0003f05270 */
[----:B------:R-:W-:Y:S05]  /*12900*/  @!P0 BRA `(.L_x_5364) ;  /* 0x0000000400088947 */ /* 0x000fea0003800000 */
[----:B------:R-:W-:-:S13]  /*12910*/  ISETP.NE.AND P0, PT, R0, 0x17, PT ;  /* 0x000000170000780c */ /* 0x000fda0003f05270 */
[----:B------:R-:W-:Y:S05]  /*12920*/  @!P0 BRA `(.L_x_5365) ;  /* 0x0000000000a08947 */ /* 0x000fea0003800000 */
[----:B------:R-:W-:-:S13]  /*12930*/  ISETP.NE.AND P0, PT, R0, 0x18, PT ;  /* 0x000000180000780c */ /* 0x000fda0003f05270 */
[----:B------:R-:W-:Y:S05]  /*12940*/  @!P0 BRA `(.L_x_5366) ;  /* 0x0000000000448947 */ /* 0x000fea0003800000 */
.L_x_5342:
        /* <DEDUP_REMOVED lines=16> */
.L_x_5367:
[----:B------:R-:W-:Y:S05]  /*12a50*/  BRA `(.L_x_5343) ;  /* 0x0000000000d07947 */ /* 0x000fea0003800000 */
.L_x_5366:
[----:B------:R-:W-:Y:S01]  /*12a60*/  UMOV UR4, 0xf0000000 ;  /* 0xf000000000047882 */ /* 0x000fe20000000000 */
[----:B------:R-:W-:Y:S01]  /*12a70*/  UMOV UR5, 0x380fffff ;  /* 0x380fffff00057882 */ /* 0x000fe20000000000 */
[----:B--2---:R-:W0:Y:S01]  /*12a80*/  F2F.F32.F64 R7, R24 ;  /* 0x0000001800077310 */ /* 0x004e220000301000 */
        /* <DEDUP_REMOVED lines=14> */
.L_x_5369:
[----:B------:R-:W-:Y:S05]  /*12b70*/  BSYNC.RECONVERGENT B0 ;  /* 0x0000000000007941 */ /* 0x000fea0003800200 */
.L_x_5368:
[----:B------:R-:W-:-:S05]  /*12b80*/  LOP3.LUT R3, R0, 0x80, R3, 0xf8, !PT ;  /* 0x0000008000037812 */ /* 0x000fca00078ef803 */
[----:B------:R0:W-:Y:S01]  /*12b90*/  STG.E.U8 desc[UR36][R4.64], R3 ;  /* 0x0000000304007986 */ /* 0x0001e2000c101124 */
[----:B------:R-:W-:Y:S05]  /*12ba0*/  BRA `(.L_x_5343) ;  /* 0x00000000007c7947 */ /* 0x000fea0003800000 */
.L_x_5365:
[----:B------:R-:W-:Y:S01]  /*12bb0*/  UMOV UR4, 0xf0000000 ;  /* 0xf000000000047882 */ /* 0x000fe20000000000 */
[----:B------:R-:W-:Y:S01]  /*12bc0*/  UMOV UR5, 0x380fffff ;  /* 0x380fffff00057882 */ /* 0x000fe20000000000 */
[----:B--2---:R-:W0:Y:S01]  /*12bd0*/  F2F.F32.F64 R7, R24 ;  /* 0x0000001800077310 */ /* 0x004e220000301000 */
        /* <DEDUP_REMOVED lines=13> */
.L_x_5371:
[----:B------:R-:W-:Y:S01]  /*12cb0*/  IMAD.MOV.U32 R0, RZ, RZ, 0x7f ;  /* 0x0000007fff007424 */ /* 0x000fe200078e00ff */
[----:B------:R-:W-:-:S04]  /*12cc0*/  ISETP.GT.U32.AND P0, PT, R3, 0x7f800000, PT ;  /* 0x7f8000000300780c */ /* 0x000fc80003f04070 */
[----:B------:R-:W-:-:S09]  /*12cd0*/  SEL R0, R0, 0x7c, P0 ;  /* 0x0000007c00007807 */ /* 0x000fd20000000000 */
.L_x_5372:
[----:B------:R-:W-:Y:S05]  /*12ce0*/  BSYNC.RECONVERGENT B0 ;  /* 0x0000000000007941 */ /* 0x000fea0003800200 */
.L_x_5370:
[----:B------:R-:W-:-:S04]  /*12cf0*/  SHF.R.U32.HI R3, RZ, 0x18, R7 ;  /* 0x00000018ff037819 */ /* 0x000fc80000011607 */
[----:B------:R-:W-:-:S05]  /*12d00*/  LOP3.LUT R3, R0, 0x80, R3, 0xf8, !PT ;  /* 0x0000008000037812 */ /* 0x000fca00078ef803 */
[----:B------:R0:W-:Y:S01]  /*12d10*/  STG.E.U8 desc[UR36][R4.64], R3 ;  /* 0x0000000304007986 */ /* 0x0001e2000c101124 */
[----:B------:R-:W-:Y:S05]  /*12d20*/  BRA `(.L_x_5343) ;  /* 0x00000000001c7947 */ /* 0x000fea0003800000 */
.L_x_5364:
[----:B------:R-:W-:Y:S01]  /*12d30*/  UMOV UR4, 0xf0000000 ;  /* 0xf000000000047882 */ /* 0x000fe20000000000 */
[----:B------:R-:W-:Y:S01]  /*12d40*/  UMOV UR5, 0x380fffff ;  /* 0x380fffff00057882 */ /* 0x000fe20000000000 */
[----:B--2---:R-:W0:Y:S01]  /*12d50*/  F2F.F32.F64 R0, R24 ;  /* 0x0000001800007310 */ /* 0x004e220000301000 */
[----:B------:R-:W-:-:S14]  /*12d60*/  DSETP.GEU.AND P0, PT, |R24|, UR4, PT ;  /* 0x0000000418007e2a */ /* 0x000fdc000bf0e200 */
[----:B0-----:R-:W-:-:S05]  /*12d70*/  @!P0 FMUL R0, R0, 1.175494350822287508e-38 ;  /* 0x0080000000008820 */ /* 0x001fca0000400000 */
[----:B------:R-:W-:-:S05]  /*12d80*/  F2FP.BF16.F32.PACK_AB R0, RZ, R0 ;  /* 0x00000000ff00723e */ /* 0x000fca00000010ff */
[----:B------:R0:W-:Y:S02]  /*12d90*/  STG.E.U16 desc[UR36][R4.64], R0 ;  /* 0x0000000004007986 */ /* 0x0001e4000c101524 */
.L_x_5343:
[----:B------:R-:W-:-:S07]  /*12da0*/  VIADD R37, R37, 0x80 ;  /* 0x0000008025257836 */ /* 0x000fce0000000000 */
.L_x_5300:
[----:B------:R-:W-:-:S13]  /*12db0*/  ISETP.GE.AND P0, PT, R37, R36, PT ;  /* 0x000000242500720c */ /* 0x000fda0003f06270 */
[----:B------:R-:W-:Y:S05]  /*12dc0*/  @P0 BREAK.RELIABLE B6 ;  /* 0x0000000000060942 */ /* 0x000fea0003800100 */
[----:B------:R-:W-:Y:S05]  /*12dd0*/  @P0 BRA `(.L_x_5337) ;  /* 0x00000010004c0947 */ /* 0x000fea0003800000 */
[----:B------:R-:W-:Y:S05]  /*12de0*/  BSYNC.RELIABLE B6 ;  /* 0x0000000000067941 */ /* 0x000fea0003800100 */
.L_x_5299:
[----:B------:R-:W5:Y:S01]  /*12df0*/  LDCU UR4, c[0x0][0x3cc] ;  /* 0x00007980ff0477ac */ /* 0x000f620008000800 */
[----:B0123--:R-:W0:Y:S01]  /*12e00*/  LDC.64 R4, c[0x0][0x388] ;  /* 0x0000e200ff047b82 */ /* 0x00fe220000000a00 */
        /* <DEDUP_REMOVED lines=16> */
[----:B------:R-:W0:Y:S02]  /*12f10*/  F2I.F64.TRUNC R29, R28 ;  /* 0x0000001c001d7311 */ /* 0x000e24000030d100 */
[----:B0-----:R0:W-:Y:S01]  /*12f20*/  STG.E.U8 desc[UR36][R4.64], R29 ;  /* 0x0000001d04007986 */ /* 0x0011e2000c101124 */
[----:B------:R-:W-:Y:S05]  /*12f30*/  BRA `(.L_x_5378) ;  /* 0x0000000c00f07947 */ /* 0x000fea0003800000 */
.L_x_5376:
[----:B------:R-:W0:Y:S02]  /*12f40*/  F2I.S64.F64.TRUNC R28, R28 ;  /* 0x0000001c001c7311 */ /* 0x000e24000030d900 */
[----:B0-----:R-:W-:-:S05]  /*12f50*/  IMAD.MOV.U32 R3, RZ, RZ, R28 ;  /* 0x000000ffff037224 */ /* 0x001fca00078e001c */
[----:B------:R0:W-:Y:S01]  /*12f60*/  STG.E.U8 desc[UR36][R4.64], R3 ;  /* 0x0000000304007986 */ /* 0x0001e2000c101124 */
[----:B------:R-:W-:Y:S05]  /*12f70*/  BRA `(.L_x_5378) ;  /* 0x0000000c00e07947 */ /* 0x000fea0003800000 */
.L_x_5375:
[----:B------:R-:W-:-:S13]  /*12f80*/  ISETP.NE.AND P0, PT, R0, 0x2, PT ;  /* 0x000000020000780c */ /* 0x000fda0003f05270 */
[----:B------:R-:W-:Y:S05]  /*12f90*/  @!P0 BRA `(.L_x_5379) ;  /* 0x0000000000288947 */ /* 0x000fea0003800000 */
[----:B------:R-:W-:-:S13]  /*12fa0*/  ISETP.NE.AND P0, PT, R0, 0x3, PT ;  /* 0x000000030000780c */ /* 0x000fda0003f05270 */
[----:B------:R-:W-:Y:S05]  /*12fb0*/  @!P0 BRA `(.L_x_5380) ;  /* 0x0000000000148947 */ /* 0x000fea0003800000 */
[----:B------:R-:W-:-:S13]  /*12fc0*/  ISETP.NE.AND P0, PT, R0, 0x4, PT ;  /* 0x000000040000780c */ /* 0x000fda0003f05270 */
[----:B------:R-:W-:Y:S05]  /*12fd0*/  @P0 BRA `(.L_x_5377) ;  /* 0x0000000800b40947 */ /* 0x000fea0003800000 */
[----:B------:R-:W0:Y:S02]  /*12fe0*/  F2I.S64.F64.TRUNC R28, R28 ;  /* 0x0000001c001c7311 */ /* 0x000e24000030d900 */
[----:B0-----:R0:W-:Y:S01]  /*12ff0*/  STG.E.64 desc[UR36][R4.64], R28 ;  /* 0x0000001c04007986 */ /* 0x0011e2000c101b24 */
[----:B------:R-:W-:Y:S05]  /*13000*/  BRA `(.L_x_5378) ;  /* 0x0000000c00bc7947 */ /* 0x000fea0003800000 */
.L_x_5380:
[----:B------:R-:W0:Y:S02]  /*13010*/  F2I.F64.TRUNC R29, R28 ;  /* 0x0000001c001d7311 */ /* 0x000e24000030d100 */
[----:B0-----:R0:W-:Y:S01]  /*13020*/  STG.E desc[UR36][R4.64], R29 ;  /* 0x0000001d04007986 */ /* 0x0011e2000c101924 */
[----:B------:R-:W-:Y:S05]  /*13030*/  BRA `(.L_x_5378) ;  /* 0x0000000c00b07947 */ /* 0x000fea0003800000 */
.L_x_5379:
[----:B------:R-:W0:Y:S02]  /*13040*/  F2I.F64.TRUNC R29, R28 ;  /* 0x0000001c001d7311 */ /* 0x000e24000030d100 */
[----:B0-----:R0:W-:Y:S01]  /*13050*/  STG.E.U16 desc[UR36][R4.64], R29 ;  /* 0x0000001d04007986 */ /* 0x0011e2000c101524 */
[----:B------:R-:W-:Y:S05]  /*13060*/  BRA `(.L_x_5378) ;  /* 0x0000000c00a47947 */ /* 0x000fea0003800000 */
.L_x_5374:
        /* <DEDUP_REMOVED lines=9> */
[----:B------:R-:W-:-:S14]  /*13100*/  DSETP.GEU.AND P0, PT, |R28|, UR4, PT ;  /* 0x000000041c007e2a */ /* 0x000fdc000bf0e200 */
[----:B0-----:R-:W-:-:S05]  /*13110*/  @!P0 FMUL R3, R3, 1.175494350822287508e-38 ;  /* 0x0080000003038820 */ /* 0x001fca0000400000 */
[----:B------:R0:W-:Y:S01]  /*13120*/  STG.E desc[UR36][R4.64], R3 ;  /* 0x0000000304007986 */ /* 0x0001e2000c101924 */
[----:B------:R-:W-:Y:S05]  /*13130*/  BRA `(.L_x_5378) ;  /* 0x0000000c00707947 */ /* 0x000fea0003800000 */
.L_x_5382:
        /* <DEDUP_REMOVED lines=8> */
.L_x_5381:
        /* <DEDUP_REMOVED lines=14> */
.L_x_5384:
        /* <DEDUP_REMOVED lines=9> */
.L_x_5383:
[----:B------:R0:W-:Y:S01]  /*13330*/  STG.E.64 desc[UR36][R4.64], R28 ;  /* 0x0000001c04007986 */ /* 0x0001e2000c101b24 */
[----:B------:R-:W-:Y:S05]  /*13340*/  BRA `(.L_x_5378) ;  /* 0x0000000800ec7947 */ /* 0x000fea0003800000 */
.L_x_5373:
        /* <DEDUP_REMOVED lines=10> */
[----:B------:R-:W0:Y:S02]  /*133f0*/  F2I.U32.F64.TRUNC R29, R28 ;  /* 0x0000001c001d7311 */ /* 0x000e24000030d000 */
[----:B0-----:R0:W-:Y:S01]  /*13400*/  STG.E.U16 desc[UR36][R4.64], R29 ;  /* 0x0000001d04007986 */ /* 0x0011e2000c101524 */
[----:B------:R-:W-:Y:S05]  /*13410*/  BRA `(.L_x_5378) ;  /* 0x0000000800b87947 */ /* 0x000fea0003800000 */
.L_x_5388:
        /* <DEDUP_REMOVED lines=22> */
.L_x_5391:
[----:B------:R-:W-:-:S04]  /*13580*/  SHF.R.U32.HI R3, RZ, 0x18, R7 ;  /* 0x00000018ff037819 */ /* 0x000fc80000011607 */
[----:B------:R-:W-:-:S07]  /*13590*/  LOP3.LUT R0, R0, 0x80, R3, 0xf8, !PT ;  /* 0x0000008000007812 */ /* 0x000fce00078ef803 */
.L_x_5390:
[----:B------:R-:W-:Y:S05]  /*135a0*/  BSYNC.RECONVERGENT B0 ;  /* 0x0000000000007941 */ /* 0x000fea0003800200 */
.L_x_5389:
[----:B------:R0:W-:Y:S01]  /*135b0*/  STG.E.U8 desc[UR36][R4.64], R0 ;  /* 0x0000000004007986 */ /* 0x0001e2000c101124 */
[----:B------:R-:W-:Y:S05]  /*135c0*/  BRA `(.L_x_5378) ;  /* 0x00000008004c7947 */ /* 0x000fea0003800000 */
.L_x_5387:
        /* <DEDUP_REMOVED lines=22> */
.L_x_5394:
[----:B------:R-:W-:-:S04]  /*13730*/  SHF.R.U32.HI R3, RZ, 0x18, R7 ;  /* 0x00000018ff037819 */ /* 0x000fc80000011607 */
[----:B------:R-:W-:-:S07]  /*13740*/  LOP3.LUT R0, R0, 0x80, R3, 0xf8, !PT ;  /* 0x0000008000007812 */ /* 0x000fce00078ef803 */
.L_x_5393:
[----:B------:R-:W-:Y:S05]  /*13750*/  BSYNC.RECONVERGENT B0 ;  /* 0x0000000000007941 */ /* 0x000fea0003800200 */
.L_x_5392:
[----:B------:R0:W-:Y:S01]  /*13760*/  STG.E.U8 desc[UR36][R4.64], R0 ;  /* 0x0000000004007986 */ /* 0x0001e2000c101124 */
[----:B------:R-:W-:Y:S05]  /*13770*/  BRA `(.L_x_5378) ;  /* 0x0000000400e07947 */ /* 0x000fea0003800000 */
.L_x_5386:
        /* <DEDUP_REMOVED lines=26> */
.L_x_5396:
[----:B------:R-:W0:Y:S02]  /*13920*/  F2I.U64.F64.TRUNC R28, R28 ;  /* 0x0000001c001c7311 */ /* 0x000e24000030d800 */
[----:B0-----:R0:W-:Y:S01]  /*13930*/  STG.E.64 desc[UR36][R4.64], R28 ;  /* 0x0000001c04007986 */ /* 0x0011e2000c101b24 */
[----:B------:R-:W-:Y:S05]  /*13940*/  BRA `(.L_x_5378) ;  /* 0x00000004006c7947 */ /* 0x000fea0003800000 */
.L_x_5395:
[----:B------:R-:W0:Y:S02]  /*13950*/  F2I.U32.F64.TRUNC R29, R28 ;  /* 0x0000001c001d7311 */ /* 0x000e24000030d000 */
[----:B0-----:R0:W-:Y:S01]  /*13960*/  STG.E desc[UR36][R4.64], R29 ;  /* 0x0000001d04007986 */ /* 0x0011e2000c101924 */
[----:B------:R-:W-:Y:S05]  /*13970*/  BRA `(.L_x_5378) ;  /* 0x0000000400607947 */ /* 0x000fea0003800000 */
.L_x_5385:
[----:B------:R-:W-:-:S13]  /*13980*/  ISETP.GT.AND P0, PT, R0, 0xe, PT ;  /* 0x0000000e0000780c */ /* 0x000fda0003f04270 */
[----:B------:R-:W-:Y:S05]  /*13990*/  @P0 BRA `(.L_x_5397) ;  /* 0x00000000002c0947 */ /* 0x000fea0003800000 */
[----:B------:R-:W-:-:S13]  /*139a0*/  ISETP.NE.AND P0, PT, R0, 0xa, PT ;  /* 0x0000000a0000780c */ /* 0x000fda0003f05270 */
[----:B------:R-:W-:Y:S05]  /*139b0*/  @!P0 BRA `(.L_x_5398) ;  /* 0x0000000000188947 */ /* 0x000fea0003800000 */
[----:B------:R-:W-:-:S13]  /*139c0*/  ISETP.NE.AND P0, PT, R0, 0xb, PT ;  /* 0x0000000b0000780c */ /* 0x000fda0003f05270 */
[----:B------:R-:W-:Y:S05]  /*139d0*/  @P0 BRA `(.L_x_5377) ;  /* 0x0000000000340947 */ /* 0x000fea0003800000 */
[----:B------:R-:W-:-:S06]  /*139e0*/  DSETP.NEU.AND P0, PT, R28, RZ, PT ;  /* 0x000000ff1c00722a */ /* 0x000fcc0003f0d000 */
[----:B------:R-:W-:-:S05]  /*139f0*/  SEL R3, RZ, 0x1, !P0 ;  /* 0x00000001ff037807 */ /* 0x000fca0004000000 */
[----:B------:R1:W-:Y:S01]  /*13a00*/  STG.E.U8 desc[UR36][R4.64], R3 ;  /* 0x0000000304007986 */ /* 0x0003e2000c101124 */
[----:B------:R-:W-:Y:S05]  /*13a10*/  BRA `(.L_x_5378) ;  /* 0x0000000400387947 */ /* 0x000fea0003800000 */
.L_x_5398:
[----:B------:R-:W-:-:S05]  /*13a20*/  CS2R R30, SRZ ;  /* 0x00000000001e7805 */ /* 0x000fca000001ff00 */
[----:B------:R0:W-:Y:S01]  /*13a30*/  STG.E.128 desc[UR36][R4.64], R28 ;  /* 0x0000001c04007986 */ /* 0x0001e2000c101d24 */
[----:B------:R-:W-:Y:S05]  /*13a40*/  BRA `(.L_x_5378) ;  /* 0x00000004002c7947 */ /* 0x000fea0003800000 */
.L_x_5397:
[----:B------:R-:W-:-:S13]  /*13a50*/  ISETP.NE.AND P0, PT, R0, 0xf, PT ;  /* 0x0000000f0000780c */ /* 0x000fda0003f05270 */
[----:B------:R-:W-:Y:S05]  /*13a60*/  @!P0 BRA `(.L_x_5399) ;  /* 0x0000000400088947 */ /* 0x000fea0003800000 */
[----:B------:R-:W-:-:S13]  /*13a70*/  ISETP.NE.AND P0, PT, R0, 0x17, PT ;  /* 0x000000170000780c */ /* 0x000fda0003f05270 */
[----:B------:R-:W-:Y:S05]  /*13a80*/  @!P0 BRA `(.L_x_5400) ;  /* 0x0000000000a08947 */ /* 0x000fea0003800000 */
[----:B------:R-:W-:-:S13]  /*13a90*/  ISETP.NE.AND P0, PT, R0, 0x18, PT ;  /* 0x000000180000780c */ /* 0x000fda0003f05270 */
[----:B------:R-:W-:Y:S05]  /*13aa0*/  @!P0 BRA `(.L_x_5401) ;  /* 0x0000000000448947 */ /* 0x000fea0003800000 */
.L_x_5377:
[----:B------:R-:W-:Y:S01]  /*13ab0*/  MOV R0, 0x0 ;  /* 0x0000000000007802 */ /* 0x000fe20000000f00 */
[----:B------:R-:W0:Y:S01]  /*13ac0*/  LDCU.64 UR4, c[0x4][0x128] ;  /* 0x01002500ff0477ac */ /* 0x000e220008000a00 */
[----:B------:R-:W-:Y:S02]  /*13ad0*/  IMAD.MOV.U32 R8, RZ, RZ, 0x65 ;  /* 0x00000065ff087424 */ /* 0x000fe400078e00ff */
[----:B------:R1:W2:Y:S01]  /*13ae0*/  LDC.64 R14, c[0x4][R0] ;  /* 0x01000000000e7b82 */ /* 0x0002a20000000a00 */
[----:B------:R-:W3:Y:S01]  /*13af0*/  LDCU.64 UR6, c[0x4][0x130] ;  /* 0x01002600ff0677ac */ /* 0x000ee20008000a00 */
[----:B------:R-:W-:Y:S02]  /*13b00*/  IMAD.MOV.U32 R12, RZ, RZ, 0x1 ;  /* 0x00000001ff0c7424 */ /* 0x000fe400078e00ff */
[----:B------:R-:W-:Y:S01]  /*13b10*/  IMAD.MOV.U32 R13, RZ, RZ, RZ ;  /* 0x000000ffff0d7224 */ /* 0x000fe200078e00ff */
[----:B------:R-:W5:Y:S01]  /*13b20*/  LDCU.64 UR8, c[0x4][0x10] ;  /* 0x01000200ff0877ac */ /* 0x000f620008000a00 */
[----:B0-----:R-:W-:-:S02]  /*13b30*/  IMAD.U32 R4, RZ, RZ, UR4 ;  /* 0x00000004ff047e24 */ /* 0x001fc4000f8e00ff */
[----:B------:R-:W-:Y:S02]  /*13b40*/  IMAD.U32 R5, RZ, RZ, UR5 ;  /* 0x00000005ff057e24 */ /* 0x000fe4000f8e00ff */
[----:B---3--:R-:W-:Y:S02]  /*13b50*/  IMAD.U32 R6, RZ, RZ, UR6 ;  /* 0x00000006ff067e24 */ /* 0x008fe4000f8e00ff */
[----:B------:R-:W-:Y:S02]  /*13b60*/  IMAD.U32 R7, RZ, RZ, UR7 ;  /* 0x00000007ff077e24 */ /* 0x000fe4000f8e00ff */
[----:B-----5:R-:W-:Y:S02]  /*13b70*/  IMAD.U32 R10, RZ, RZ, UR8 ;  /* 0x00000008ff0a7e24 */ /* 0x020fe4000f8e00ff */
[----:B-1----:R-:W-:-:S07]  /*13b80*/  IMAD.U32 R11, RZ, RZ, UR9 ;  /* 0x00000009ff0b7e24 */ /* 0x002fce000f8e00ff */
[----:B------:R-:W-:-:S07]  /*13b90*/  LEPC R20, `(.L_x_5402) ;  /* 0x000000001014794e */ /* 0x000fce0000000000 */
[----:B--2-4-:R-:W-:Y:S05]  /*13ba0*/  CALL.ABS.NOINC R14 ;  /* 0x000000000e007343 */ /* 0x014fea0003c00000 */
.L_x_5402:
[----:B------:R-:W-:Y:S05]  /*13bb0*/  BRA `(.L_x_5378) ;  /* 0x0000000000d07947 */ /* 0x000fea0003800000 */
.L_x_5401:
        /* <DEDUP_REMOVED lines=17> */
.L_x_5404:
[----:B------:R-:W-:Y:S05]  /*13cd0*/  BSYNC.RECONVERGENT B0 ;  /* 0x0000000000007941 */ /* 0x000fea0003800200 */
.L_x_5403:
[----:B------:R-:W-:-:S05]  /*13ce0*/  LOP3.LUT R3, R0, 0x80, R3, 0xf8, !PT ;  /* 0x0000008000037812 */ /* 0x000fca00078ef803 */
[----:B------:R2:W-:Y:S01]  /*13cf0*/  STG.E.U8 desc[UR36][R4.64], R3 ;  /* 0x0000000304007986 */ /* 0x0005e2000c101124 */
[----:B------:R-:W-:Y:S05]  /*13d00*/  BRA `(.L_x_5378) ;  /* 0x00000000007c7947 */ /* 0x000fea0003800000 */
.L_x_5400:
        /* <DEDUP_REMOVED lines=16> */
.L_x_5406:
[----:B------:R-:W-:Y:S01]  /*13e10*/  IMAD.MOV.U32 R0, RZ, RZ, 0x7f ;  /* 0x0000007fff007424 */ /* 0x000fe200078e00ff */
[----:B------:R-:W-:-:S04]  /*13e20*/  ISETP.GT.U32.AND P0, PT, R3, 0x7f800000, PT ;  /* 0x7f8000000300780c */ /* 0x000fc80003f04070 */
[----:B------:R-:W-:-:S09]  /*13e30*/  SEL R0, R0, 0x7c, P0 ;  /* 0x0000007c00007807 */ /* 0x000fd20000000000 */
.L_x_5407:
[----:B------:R-:W-:Y:S05]  /*13e40*/  BSYNC.RECONVERGENT B0 ;  /* 0x0000000000007941 */ /* 0x000fea0003800200 */
.L_x_5405:
[----:B------:R-:W-:-:S04]  /*13e50*/  SHF.R.U32.HI R3, RZ, 0x18, R7 ;  /* 0x00000018ff037819 */ /* 0x000fc80000011607 */
[----:B------:R-:W-:-:S05]  /*13e60*/  LOP3.LUT R3, R0, 0x80, R3, 0xf8, !PT ;  /* 0x0000008000037812 */ /* 0x000fca00078ef803 */
[----:B------:R3:W-:Y:S01]  /*13e70*/  STG.E.U8 desc[UR36][R4.64], R3 ;  /* 0x0000000304007986 */ /* 0x0007e2000c101124 */
[----:B------:R-:W-:Y:S05]  /*13e80*/  BRA `(.L_x_5378) ;  /* 0x00000000001c7947 */ /* 0x000fea0003800000 */
.L_x_5399:
[----:B------:R-:W-:Y:S01]  /*13e90*/  UMOV UR4, 0xf0000000 ;  /* 0xf000000000047882 */ /* 0x000fe20000000000 */
[----:B------:R-:W-:Y:S01]  /*13ea0*/  UMOV UR5, 0x380fffff ;  /* 0x380fffff00057882 */ /* 0x000fe20000000000 */
[----:B------:R-:W0:Y:S01]  /*13eb0*/  F2F.F32.F64 R0, R28 ;  /* 0x0000001c00007310 */ /* 0x000e220000301000 */
[----:B------:R-:W-:-:S14]  /*13ec0*/  DSETP.GEU.AND P0, PT, |R28|, UR4, PT ;  /* 0x000000041c007e2a */ /* 0x000fdc000bf0e200 */
[----:B0-----:R-:W-:-:S05]  /*13ed0*/  @!P0 FMUL R0, R0, 1.175494350822287508e-38 ;  /* 0x0080000000008820 */ /* 0x001fca0000400000 */
[----:B------:R-:W-:-:S05]  /*13ee0*/  F2FP.BF16.F32.PACK_AB R0, RZ, R0 ;  /* 0x00000000ff00723e */ /* 0x000fca00000010ff */
[----:B------:R0:W-:Y:S02]  /*13ef0*/  STG.E.U16 desc[UR36][R4.64], R0 ;  /* 0x0000000004007986 */ /* 0x0001e4000c101524 */
.L_x_5378:
[----:B------:R-:W-:-:S07]  /*13f00*/  VIADD R37, R37, 0x80 ;  /* 0x0000008025257836 */ /* 0x000fce0000000000 */
.L_x_5337:
[----:B------:R-:W-:Y:S05]  /*13f10*/  BSYNC.RECONVERGENT B7 ;  /* 0x0000000000077941 */ /* 0x000fea0003800200 */
.L_x_5298:
[----:B------:R-:W-:-:S13]  /*13f20*/  ISETP.GE.AND P0, PT, R37, R36, PT ;  /* 0x000000242500720c */ /* 0x000fda0003f06270 */
[----:B------:R-:W-:Y:S05]  /*13f30*/  @P0 EXIT ;  /* 0x000000000000094d */ /* 0x000fea0003800000 */
[----:B0123--:R-:W0:Y:S01]  /*13f40*/  LDC.64 R4, c[0x0][0x388] ;  /* 0x0000e200ff047b82 */ /* 0x00fe220000000a00 */
        /* <DEDUP_REMOVED lines=17> */
[----:B0-----:R-:W-:Y:S01]  /*14060*/  STG.E.U8 desc[UR36][R2.64], R17 ;  /* 0x0000001102007986 */ /* 0x001fe2000c101124 */
[----:B------:R-:W-:Y:S05]  /*14070*/  EXIT ;  /* 0x000000000000794d */ /* 0x000fea0003800000 */
.L_x_5411:
[----:B------:R-:W0:Y:S02]  /*14080*/  F2I.S64.F64.TRUNC R16, R16 ;  /* 0x0000001000107311 */ /* 0x000e24000030d900 */
[----:B0-----:R-:W-:-:S05]  /*14090*/  IMAD.MOV.U32 R5, RZ, RZ, R16 ;  /* 0x000000ffff057224 */ /* 0x001fca00078e0010 */
[----:B------:R-:W-:Y:S01]  /*140a0*/  STG.E.U8 desc[UR36][R2.64], R5 ;  /* 0x0000000502007986 */ /* 0x000fe2000c101124 */
[----:B------:R-:W-:Y:S05]  /*140b0*/  EXIT ;  /* 0x000000000000794d */ /* 0x000fea0003800000 */
.L_x_5410:
[----:B------:R-:W-:-:S13]  /*140c0*/  ISETP.NE.AND P0, PT, R0, 0x2, PT ;  /* 0x000000020000780c */ /* 0x000fda0003f05270 */
[----:B------:R-:W-:Y:S05]  /*140d0*/  @!P0 BRA `(.L_x_5413) ;  /* 0x0000000000288947 */ /* 0x000fea0003800000 */
[----:B------:R-:W-:-:S13]  /*140e0*/  ISETP.NE.AND P0, PT, R0, 0x3, PT ;  /* 0x000000030000780c */ /* 0x000fda0003f05270 */
[----:B------:R-:W-:Y:S05]  /*140f0*/  @!P0 BRA `(.L_x_5414) ;  /* 0x0000000000148947 */ /* 0x000fea0003800000 */
[----:B------:R-:W-:-:S13]  /*14100*/  ISETP.NE.AND P0, PT, R0, 0x4, PT ;  /* 0x000000040000780c */ /* 0x000fda0003f05270 */
[----:B------:R-:W-:Y:S05]  /*14110*/  @P0 BRA `(.L_x_5412) ;  /* 0x0000000800b40947 */ /* 0x000fea0003800000 */
[----:B------:R-:W0:Y:S02]  /*14120*/  F2I.S64.F64.TRUNC R16, R16 ;  /* 0x0000001000107311 */ /* 0x000e24000030d900 */
[----:B0-----:R-:W-:Y:S01]  /*14130*/  STG.E.64 desc[UR36][R2.64], R16 ;  /* 0x0000001002007986 */ /* 0x001fe2000c101b24 */
[----:B------:R-:W-:Y:S05]  /*14140*/  EXIT ;  /* 0x000000000000794d */ /* 0x000fea0003800000 */
.L_x_5414:
[----:B------:R-:W0:Y:S02]  /*14150*/  F2I.F64.TRUNC R17, R16 ;  /* 0x0000001000117311 */ /* 0x000e24000030d100 */
[----:B0-----:R-:W-:Y:S01]  /*14160*/  STG.E desc[UR36][R2.64], R17 ;  /* 0x0000001102007986 */ /* 0x001fe2000c101924 */
[----:B------:R-:W-:Y:S05]  /*14170*/  EXIT ;  /* 0x000000000000794d */ /* 0x000fea0003800000 */
.L_x_5413:
[----:B------:R-:W0:Y:S02]  /*14180*/  F2I.F64.TRUNC R17, R16 ;  /* 0x0000001000117311 */ /* 0x000e24000030d100 */
[----:B0-----:R-:W-:Y:S01]  /*14190*/  STG.E.U16 desc[UR36][R2.64], R17 ;  /* 0x0000001102007986 */ /* 0x001fe2000c101524 */
[----:B------:R-:W-:Y:S05]  /*141a0*/  EXIT ;  /* 0x000000000000794d */ /* 0x000fea0003800000 */
.L_x_5409:
        /* <DEDUP_REMOVED lines=11> */
[----:B------:R-:W-:Y:S01]  /*14260*/  STG.E desc[UR36][R2.64], R5 ;  /* 0x0000000502007986 */ /* 0x000fe2000c101924 */
[----:B------:R-:W-:Y:S05]  /*14270*/  EXIT ;  /* 0x000000000000794d */ /* 0x000fea0003800000 */
.L_x_5416:
        /* <DEDUP_REMOVED lines=8> */
.L_x_5415:
        /* <DEDUP_REMOVED lines=12> */
[----:B------:R-:W-:Y:S01]  /*143c0*/  STG.E.64 desc[UR36][R2.64], R4 ;  /* 0x0000000402007986 */ /* 0x000fe2000c101b24 */
[----:B------:R-:W-:Y:S05]  /*143d0*/  EXIT ;  /* 0x000000000000794d */ /* 0x000fea0003800000 */
.L_x_5418:
        /* <DEDUP_REMOVED lines=9> */
.L_x_5417:
[----:B------:R-:W-:Y:S01]  /*14470*/  STG.E.64 desc[UR36][R2.64], R16 ;  /* 0x0000001002007986 */ /* 0x000fe2000c101b24 */
[----:B------:R-:W-:Y:S05]  /*14480*/  EXIT ;  /* 0x000000000000794d */ /* 0x000fea0003800000 */
.L_x_5408:
        /* <DEDUP_REMOVED lines=11> */
[----:B0-----:R-:W-:Y:S01]  /*14540*/  STG.E.U16 desc[UR36][R2.64], R17 ;  /* 0x0000001102007986 */ /* 0x001fe2000c101524 */
[----:B------:R-:W-:Y:S05]  /*14550*/  EXIT ;  /* 0x000000000000794d */ /* 0x000fea0003800000 */
.L_x_5422:
        /* <DEDUP_REMOVED lines=22> */
.L_x_5425:
[----:B------:R-:W-:-:S04]  /*146c0*/  SHF.R.U32.HI R5, RZ, 0x18, R5 ;  /* 0x00000018ff057819 */ /* 0x000fc80000011605 */
[----:B------:R-:W-:-:S07]  /*146d0*/  LOP3.LUT R0, R0, 0x80, R5, 0xf8, !PT ;  /* 0x0000008000007812 */ /* 0x000fce00078ef805 */
.L_x_5424:
[----:B------:R-:W-:Y:S05]  /*146e0*/  BSYNC.RECONVERGENT B0 ;  /* 0x0000000000007941 */ /* 0x000fea0003800200 */
.L_x_5423:
[----:B------:R-:W-:Y:S01]  /*146f0*/  STG.E.U8 desc[UR36][R2.64], R0 ;  /* 0x0000000002007986 */ /* 0x000fe2000c101124 */
[----:B------:R-:W-:Y:S05]  /*14700*/  EXIT ;  /* 0x000000000000794d */ /* 0x000fea0003800000 */
.L_x_5421:
        /* <DEDUP_REMOVED lines=22> */
.L_x_5428:
[----:B------:R-:W-:-:S04]  /*14870*/  SHF.R.U32.HI R5, RZ, 0x18, R5 ;  /* 0x00000018ff057819 */ /* 0x000fc80000011605 */
[----:B------:R-:W-:-:S07]  /*14880*/  LOP3.LUT R0, R0, 0x80, R5, 0xf8, !PT ;  /* 0x0000008000007812 */ /* 0x000fce00078ef805 */
.L_x_5427:
[----:B------:R-:W-:Y:S05]  /*14890*/  BSYNC.RECONVERGENT B0 ;  /* 0x0000000000007941 */ /* 0x000fea0003800200 */
.L_x_5426:
[----:B------:R-:W-:Y:S01]  /*148a0*/  STG.E.U8 desc[UR36][R2.64], R0 ;  /* 0x0000000002007986 */ /* 0x000fe2000c101124 */
[----:B------:R-:W-:Y:S05]  /*148b0*/  EXIT ;  /* 0x000000000000794d */ /* 0x000fea0003800000 */
.L_x_5420:
        /* <DEDUP_REMOVED lines=26> */
.L_x_5430:
[----:B------:R-:W0:Y:S02]  /*14a60*/  F2I.U64.F64.TRUNC R16, R16 ;  /* 0x0000001000107311 */ /* 0x000e24000030d800 */
[----:B0-----:R-:W-:Y:S01]  /*14a70*/  STG.E.64 desc[UR36][R2.64], R16 ;  /* 0x0000001002007986 */ /* 0x001fe2000c101b24 */
[----:B------:R-:W-:Y:S05]  /*14a80*/  EXIT ;  /* 0x000000000000794d */ /* 0x000fea0003800000 */
.L_x_5429:
[----:B------:R-:W0:Y:S02]  /*14a90*/  F2I.U32.F64.TRUNC R17, R16 ;  /* 0x0000001000117311 */ /* 0x000e24000030d000 */
[----:B0-----:R-:W-:Y:S01]  /*14aa0*/  STG.E desc[UR36][R2.64], R17 ;  /* 0x0000001102007986 */ /* 0x001fe2000c101924 */
[----:B------:R-:W-:Y:S05]  /*14ab0*/  EXIT ;  /* 0x000000000000794d */ /* 0x000fea0003800000 */
.L_x_5419:
        /* <DEDUP_REMOVED lines=8> */
[----:B------:R-:W-:Y:S01]  /*14b40*/  STG.E.U8 desc[UR36][R2.64], R5 ;  /* 0x0000000502007986 */ /* 0x000fe2000c101124 */
[----:B------:R-:W-:Y:S05]  /*14b50*/  EXIT ;  /* 0x000000000000794d */ /* 0x000fea0003800000 */
.L_x_5432:
[----:B------:R-:W-:-:S05]  /*14b60*/  CS2R R18, SRZ ;  /* 0x0000000000127805 */ /* 0x000fca000001ff00 */
[----:B------:R-:W-:Y:S01]  /*14b70*/  STG.E.128 desc[UR36][R2.64], R16 ;  /* 0x0000001002007986 */ /* 0x000fe2000c101d24 */
[----:B------:R-:W-:Y:S05]  /*14b80*/  EXIT ;  /* 0x000000000000794d */ /* 0x000fea0003800000 */
.L_x_5431:
[----:B------:R-:W-:-:S13]  /*14b90*/  ISETP.NE.AND P0, PT, R0, 0xf, PT ;  /* 0x0000000f0000780c */ /* 0x000fda0003f05270 */
[----:B------:R-:W-:Y:S05]  /*14ba0*/  @!P0 BRA `(.L_x_5433) ;  /* 0x0000000400088947 */ /* 0x000fea0003800000 */
[----:B------:R-:W-:-:S13]  /*14bb0*/  ISETP.NE.AND P0, PT, R0, 0x17, PT ;  /* 0x000000170000780c */ /* 0x000fda0003f05270 */
[----:B------:R-:W-:Y:S05]  /*14bc0*/  @!P0 BRA `(.L_x_5434) ;  /* 0x0000000000a08947 */ /* 0x000fea0003800000 */
[----:B------:R-:W-:-:S13]  /*14bd0*/  ISETP.NE.AND P0, PT, R0, 0x18, PT ;  /* 0x000000180000780c */ /* 0x000fda0003f05270 */
[----:B------:R-:W-:Y:S05]  /*14be0*/  @!P0 BRA `(.L_x_5435) ;  /* 0x0000000000448947 */ /* 0x000fea0003800000 */
.L_x_5412:
        /* <DEDUP_REMOVED lines=16> */
.L_x_5436:
[----:B------:R-:W-:Y:S05]  /*14cf0*/  EXIT ;  /* 0x000000000000794d */ /* 0x000fea0003800000 */
.L_x_5435:
        /* <DEDUP_REMOVED lines=17> */
.L_x_5438:
[----:B------:R-:W-:Y:S05]  /*14e10*/  BSYNC.RECONVERGENT B0 ;  /* 0x0000000000007941 */ /* 0x000fea0003800200 */
.L_x_5437:
[----:B------:R-:W-:-:S05]  /*14e20*/  LOP3.LUT R5, R0, 0x80, R5, 0xf8, !PT ;  /* 0x0000008000057812 */ /* 0x000fca00078ef805 */
[----:B------:R-:W-:Y:S01]  /*14e30*/  STG.E.U8 desc[UR36][R2.64], R5 ;  /* 0x0000000502007986 */ /* 0x000fe2000c101124 */
[----:B------:R-:W-:Y:S05]  /*14e40*/  EXIT ;  /* 0x000000000000794d */ /* 0x000fea0003800000 */
.L_x_5434:
        /* <DEDUP_REMOVED lines=16> */
.L_x_5440:
[----:B------:R-:W-:Y:S01]  /*14f50*/  IMAD.MOV.U32 R0, RZ, RZ, 0x7f ;  /* 0x0000007fff007424 */ /* 0x000fe200078e00ff */
[----:B------:R-:W-:-:S04]  /*14f60*/  ISETP.GT.U32.AND P0, PT, R4, 0x7f800000, PT ;  /* 0x7f8000000400780c */ /* 0x000fc80003f04070 */
[----:B------:R-:W-:-:S09]  /*14f70*/  SEL R0, R0, 0x7c, P0 ;  /* 0x0000007c00007807 */ /* 0x000fd20000000000 */
.L_x_5441:
[----:B------:R-:W-:Y:S05]  /*14f80*/  BSYNC.RECONVERGENT B0 ;  /* 0x0000000000007941 */ /* 0x000fea0003800200 */
.L_x_5439:
[----:B------:R-:W-:-:S04]  /*14f90*/  SHF.R.U32.HI R5, RZ, 0x18, R5 ;  /* 0x00000018ff057819 */ /* 0x000fc80000011605 */
[----:B------:R-:W-:-:S05]  /*14fa0*/  LOP3.LUT R5, R0, 0x80, R5, 0xf8, !PT ;  /* 0x0000008000057812 */ /* 0x000fca00078ef805 */
[----:B------:R-:W-:Y:S01]  /*14fb0*/  STG.E.U8 desc[UR36][R2.64], R5 ;  /* 0x0000000502007986 */ /* 0x000fe2000c101124 */
[----:B------:R-:W-:Y:S05]  /*14fc0*/  EXIT ;  /* 0x000000000000794d */ /* 0x000fea0003800000 */
.L_x_5433:
        /* <DEDUP_REMOVED lines=8> */
        .weak           $__internal_1_$__cuda_sm20_dblrcp_rn_slowpath_v3
        .type           $__internal_1_$__cuda_sm20_dblrcp_rn_slowpath_v3,@function
        .size           $__internal_1_$__cuda_sm20_dblrcp_rn_slowpath_v3,(.L_x_9493 - $__internal_1_$__cuda_sm20_dblrcp_rn_slowpath_v3)
$__internal_1_$__cuda_sm20_dblrcp_rn_slowpath_v3:
[----:B------:R-:W-:Y:S01]  /*15050*/  IMAD.MOV.U32 R7, RZ, RZ, R13 ;  /* 0x000000ffff077224 */ /* 0x000fe200078e000d */
[----:B------:R-:W-:Y:S05]  /*15060*/  BSSY.RECONVERGENT B2, `(.L_x_5442) ;  /* 0x0000023000027945 */ /* 0x000fea0003800200 */
[----:B------:R-:W-:-:S14]  /*15070*/  DSETP.GTU.AND P0, PT, |R6|, +INF , PT ;  /* 0x7ff000000600742a */ /* 0x000fdc0003f0c200 */
[----:B------:R-:W-:Y:S05]  /*15080*/  @P0 BRA `(.L_x_5443) ;  /* 0x0000000000780947 */ /* 0x000fea0003800000 */
[----:B------:R-:W-:-:S05]  /*15090*/  LOP3.LUT R11, R13, 0x7fffffff, RZ, 0xc0, !PT ;  /* 0x7fffffff0d0b7812 */ /* 0x000fca00078ec0ff */
[----:B------:R-:W-:-:S05]  /*150a0*/  VIADD R3, R11, 0xffffffff ;  /* 0xffffffff0b037836 */ /* 0x000fca0000000000 */
[----:B------:R-:W-:-:S13]  /*150b0*/  ISETP.GE.U32.AND P0, PT, R3, 0x7fefffff, PT ;  /* 0x7fefffff0300780c */ /* 0x000fda0003f06070 */
[----:B------:R-:W-:Y:S01]  /*150c0*/  @P0 LOP3.LUT R9, R7, 0x7ff00000, RZ, 0x3c, !PT ;  /* 0x7ff0000007090812 */ /* 0x000fe200078e3cff */
[----:B------:R-:W-:Y:S01]  /*150d0*/  @P0 IMAD.MOV.U32 R8, RZ, RZ, RZ ;  /* 0x000000ffff080224 */ /* 0x000fe200078e00ff */
[----:B------:R-:W-:Y:S06]  /*150e0*/  @P0 BRA `(.L_x_5444) ;  /* 0x0000000000680947 */ /* 0x000fec0003800000 */
[----:B------:R-:W-:-:S13]  /*150f0*/  ISETP.GE.U32.AND P0, PT, R11, 0x1000001, PT ;  /* 0x010000010b00780c */ /* 0x000fda0003f06070 */
[----:B------:R-:W-:Y:S05]  /*15100*/  @!P0 BRA `(.L_x_5445) ;  /* 0x0000000000348947 */ /* 0x000fea0003800000 */
[----:B------:R-:W-:Y:S02]  /*15110*/  VIADD R9, R7, 0xc0200000 ;  /* 0xc020000007097836 */ /* 0x000fe40000000000 */
[----:B------:R-:W-:Y:S02]  /*15120*/  IMAD.MOV.U32 R8, RZ, RZ, R6 ;  /* 0x000000ffff087224 */ /* 0x000fe400078e0006 */
[----:B------:R-:W0:Y:S04]  /*15130*/  MUFU.RCP64H R11, R9 ;  /* 0x00000009000b7308 */ /* 0x000e280000001800 */
        /* <DEDUP_REMOVED lines=10> */
.L_x_5445:
        /* <DEDUP_REMOVED lines=9> */
.L_x_5443:
[----:B------:R-:W-:Y:S01]  /*15270*/  LOP3.LUT R9, R7, 0x80000, RZ, 0xfc, !PT ;  /* 0x0008000007097812 */ /* 0x000fe200078efcff */
[----:B------:R-:W-:-:S07]  /*15280*/  IMAD.MOV.U32 R8, RZ, RZ, R6 ;  /* 0x000000ffff087224 */ /* 0x000fce00078e0006 */
.L_x_5444:
[----:B------:R-:W-:Y:S05]  /*15290*/  BSYNC.RECONVERGENT B2 ;  /* 0x0000000000027941 */ /* 0x000fea0003800200 */
.L_x_5442:
[----:B------:R-:W-:Y:S02]  /*152a0*/  IMAD.MOV.U32 R6, RZ, RZ, R0 ;  /* 0x000000ffff067224 */ /* 0x000fe400078e0000 */
[----:B------:R-:W-:-:S04]  /*152b0*/  IMAD.MOV.U32 R7, RZ, RZ, 0x0 ;  /* 0x00000000ff077424 */ /* 0x000fc800078e00ff */
[----:B------:R-:W-:Y:S05]  /*152c0*/  RET.REL.NODEC R6 `(_ZN2at6native27unrolled_elementwise_kernelIZZZNS0_14glu_jvp_kernelERNS_18TensorIteratorBaseEENKUlvE_clEvENKUlvE_clEvEUlddddE_St5arrayIPcLm5EELi4E23TrivialOffsetCalculatorILi4EjESA_ILi1EjENS0_6memory12LoadWithCastILi4EEENSD_13StoreWithCastILi1EEEEEviT_T0_T2_T3_T4_T5_) ;  /* 0xfffffeac064c7950 */ /* 0x000fea0003c3ffff */
.L_x_5446:
        /* <DEDUP_REMOVED lines=11> */
.L_x_9493:


//--------------------- .text._ZN2at6native18elementwise_kernelILi128ELi2EZNS0_22gpu_kernel_impl_nocastIZZZNS0_14glu_jvp_kernelERNS_18TensorIteratorBaseEENKUlvE_clEvENKUlvE_clEvEUlddddE_EEvS4_RKT_EUliE_EEviT1_ --------------------------
	.section	.text._ZN2at6native18elementwise_kernelILi128ELi2EZNS0_22gpu_kernel_impl_nocastIZZZNS0_14glu_jvp_kernelERNS_18TensorIteratorBaseEENKUlvE_clEvENKUlvE_clEvEUlddddE_EEvS4_RKT_EUliE_EEviT1_,"ax",@progbits
	.align	128
        .global         _ZN2at6native18elementwise_kernelILi128ELi2EZNS0_22gpu_kernel_impl_nocastIZZZNS0_14glu_jvp_kernelERNS_18TensorIteratorBaseEENKUlvE_clEvENKUlvE_clEvEUlddddE_EEvS4_RKT_EUliE_EEviT1_
        .type           _ZN2at6native18elementwise_kernelILi128ELi2EZNS0_22gpu_kernel_impl_nocastIZZZNS0_14glu_jvp_kernelERNS_18TensorIteratorBaseEENKUlvE_clEvENKUlvE_clEvEUlddddE_EEvS4_RKT_EUliE_EEviT1_,@function
        .size           _ZN2at6native18elementwise_kernelILi128ELi2EZNS0_22gpu_kernel_impl_nocastIZZZNS0_14glu_jvp_kernelERNS_18TensorIteratorBaseEENKUlvE_clEvENKUlvE_clEvEUlddddE_EEvS4_RKT_EUliE_EEviT1_,(.L_x_9494 - _ZN2at6native18elementwise_kernelILi128ELi2EZNS0_22gpu_kernel_impl_nocastIZZZNS0_14glu_jvp_kernelERNS_18TensorIteratorBaseEENKUlvE_clEvENKUlvE_clEvEUlddddE_EEvS4_RKT_EUliE_EEviT1_)
        .other          _ZN2at6native18elementwise_kernelILi128ELi2EZNS0_22gpu_kernel_impl_nocastIZZZNS0_14glu_jvp_kernelERNS_18TensorIteratorBaseEENKUlvE_clEvENKUlvE_clEvEUlddddE_EEvS4_RKT_EUliE_EEviT1_,@"STO_CUDA_ENTRY STV_DEFAULT"
_ZN2at6native18elementwise_kernelILi128ELi2EZNS0_22gpu_kernel_impl_nocastIZZZNS0_14glu_jvp_kernelERNS_18TensorIteratorBaseEENKUlvE_clEvENKUlvE_clEvEUlddddE_EEvS4_RKT_EUliE_EEviT1_:
.text._ZN2at6native18elementwise_kernelILi128ELi2EZNS0_22gpu_kernel_impl_nocastIZZZNS0_14glu_jvp_kernelERNS_18TensorIteratorBaseEENKUlvE_clEvENKUlvE_clEvEUlddddE_EEvS4_RKT_EUliE_EEviT1_:
        /* <DEDUP_REMOVED lines=14> */
[----:B0-----:R-:W2:Y:S06]  /*00e0*/  LDG.E.64 R10, desc[UR6][R10.64] ;  /* 0x000000060a0a7981 */ /* 0x001eac000c1e1b00 */
[----:B------:R-:W0:Y:S08]  /*00f0*/  LDC.64 R8, c[0x0][0x6b8] ;  /* 0x0001ae00ff087b82 */ /* 0x000e300000000a00 */
[----:B------:R-:W1:Y:S08]  /*0100*/  LDC.64 R6, c[0x0][0x6c8] ;  /* 0x0001b200ff067b82 */ /* 0x000e700000000a00 */
[----:B------:R-:W3:Y:S01]  /*0110*/  LDC.64 R4, c[0x0][0x6d0] ;  /* 0x0001b400ff047b82 */ /* 0x000ee20000000a00 */
[----:B0-----:R-:W5:Y:S04]  /*0120*/  LDG.E.64 R8, desc[UR6][R8.64] ;  /* 0x0000000608087981 */ /* 0x001f68000c1e1b00 */
[----:B-1----:R-:W5:Y:S04]  /*0130*/  LDG.E.64 R6, desc[UR6][R6.64] ;  /* 0x0000000606067981 */ /* 0x002f68000c1e1b00 */
[----:B---3--:R-:W5:Y:S01]  /*0140*/  LDG.E.64 R4, desc[UR6][R4.64] ;  /* 0x0000000604047981 */ /* 0x008f62000c1e1b00 */
[----:B------:R-:W-:Y:S01]  /*0150*/  HFMA2 R12, -RZ, RZ, 1323, -4.565715789794921875e-05 ;  /* 0x652b82feff0c7431 */ /* 0x000fe200000001ff */
[----:B------:R-:W-:Y:S01]  /*0160*/  MOV R13, 0x3ff71547 ;  /* 0x3ff71547000d7802 */ /* 0x000fe20000000f00 */
[----:B------:R-:W-:Y:S01]  /*0170*/  UMOV UR4, 0xfefa39ef ;  /* 0xfefa39ef00047882 */ /* 0x000fe20000000000 */
[----:B------:R-:W-:-:S04]  /*0180*/  UMOV UR5, 0x3fe62e42 ;  /* 0x3fe62e4200057882 */ /* 0x000fc80000000000 */
[----:B--2---:R-:W-:Y:S02]  /*0190*/  DFMA R12, R10, -R12, 6.75539944105574400000e+15 ;  /* 0x433800000a0c742b */ /* 0x004fe4000000080c */
[----:B------:R-:W-:-:S06]  /*01a0*/  DADD R18, -RZ, -R10 ;  /* 0x00000000ff127229 */ /* 0x000fcc000000090a */
[----:B------:R-:W-:-:S04]  /*01b0*/  DADD R14, R12, -6.75539944105574400000e+15 ;  /* 0xc33800000c0e7429 */ /* 0x000fc80000000000 */
[----:B------:R-:W-:-:S04]  /*01c0*/  FSETP.GEU.FTZ.AND P0, PT, |R19|, 4.1917929649353027344, PT ;  /* 0x4086232b1300780b */ /* 0x000fc80003f1e200 */
[----:B------:R-:W-:Y:S01]  /*01d0*/  DFMA R16, R14, -UR4, -R10 ;  /* 0x800000040e107c2b */ /* 0x000fe2000800080a */
[----:B------:R-:W-:Y:S01]  /*01e0*/  UMOV UR4, 0x3b39803f ;  /* 0x3b39803f00047882 */ /* 0x000fe20000000000 */
[----:B------:R-:W-:-:S06]  /*01f0*/  UMOV UR5, 0x3c7abc9e ;  /* 0x3c7abc9e00057882 */ /* 0x000fcc0000000000 */
[----:B------:R-:W-:Y:S01]  /*0200*/  DFMA R14, R14, -UR4, R16 ;  /* 0x800000040e0e7c2b */ /* 0x000fe20008000010 */
[----:B------:R-:W-:Y:S01]  /*0210*/  UMOV UR4, 0x69ce2bdf ;  /* 0x69ce2bdf00047882 */ /* 0x000fe20000000000 */
[----:B------:R-:W-:Y:S01]  /*0220*/  HFMA2 R17, -RZ, RZ, 1.642578125, -0.00021207332611083984375 ;  /* 0x3e928af3ff117431 */ /* 0x000fe200000001ff */
        /* <DEDUP_REMOVED lines=29> */
[----:B------:R-:W-:Y:S02]  /*0400*/  LEA R15, R12, R17, 0x14 ;  /* 0x000000110c0f7211 */ /* 0x000fe400078ea0ff */
[----:B------:R-:W-:Y:S01]  /*0410*/  MOV R14, R16 ;  /* 0x00000010000e7202 */ /* 0x000fe20000000f00 */
[----:B------:R-:W-:Y:S06]  /*0420*/  @!P0 BRA `(.L_x_5450) ;  /* 0x0000000000348947 */ /* 0x000fec0003800000 */
[----:B------:R-:W-:Y:S01]  /*0430*/  FSETP.GEU.FTZ.AND P1, PT, |R19|, 4.2275390625, PT ;  /* 0x408748001300780b */ /* 0x000fe20003f3e200 */
[C---:B------:R-:W-:Y:S02]  /*0440*/  DADD R14, -R10.reuse, +INF ;  /* 0x7ff000000a0e7429 */ /* 0x040fe40000000100 */
[----:B------:R-:W-:-:S08]  /*0450*/  DSETP.GT.AND P0, PT, R10, RZ, PT ;  /* 0x000000ff0a00722a */ /* 0x000fd00003f04000 */
[----:B------:R-:W-:Y:S02]  /*0460*/  FSEL R14, R14, RZ, !P0 ;  /* 0x000000ff0e0e7208 */ /* 0x000fe40004000000 */
[----:B------:R-:W-:Y:S01]  /*0470*/  FSEL R15, R15, RZ, !P0 ;  /* 0x000000ff0f0f7208 */ /* 0x000fe20004000000 */
[----:B------:R-:W-:Y:S06]  /*0480*/  @P1 BRA `(.L_x_5450) ;  /* 0x00000000001c1947 */ /* 0x000fec0003800000 */
[----:B------:R-:W-:Y:S02]  /*0490*/  LEA.HI R0, R12, R12, RZ, 0x1 ;  /* 0x0000000c0c007211 */ /* 0x000fe400078f08ff */
[----:B------:R-:W-:Y:S02]  /*04a0*/  MOV R14, RZ ;  /* 0x000000ff000e7202 */ /* 0x000fe40000000f00 */
[----:B------:R-:W-:-:S04]  /*04b0*/  SHF.R.S32.HI R11, RZ, 0x1, R0 ;  /* 0x00000001ff0b7819 */ /* 0x000fc80000011400 */
[----:B------:R-:W-:Y:S02]  /*04c0*/  IADD3 R12, PT, PT, R12, -R11, RZ ;  /* 0x8000000b0c0c7210 */ /* 0x000fe40007ffe0ff */
[----:B------:R-:W-:Y:S02]  /*04d0*/  LEA R17, R11, R17, 0x14 ;  /* 0x000000110b117211 */ /* 0x000fe400078ea0ff */
[----:B------:R-:W-:-:S06]  /*04e0*/  LEA R15, R12, 0x3ff00000, 0x14 ;  /* 0x3ff000000c0f7811 */ /* 0x000fcc00078ea0ff */
[----:B------:R-:W-:-:S11]  /*04f0*/  DMUL R14, R16, R14 ;  /* 0x0000000e100e7228 */ /* 0x000fd60000000000 */
.L_x_5450:
[----:B------:R-:W-:-:S06]  /*0500*/  DADD R18, R14, 1 ;  /* 0x3ff000000e127429 */ /* 0x000fcc0000000000 */
[----:B------:R-:W0:Y:S04]  /*0510*/  MUFU.RCP64H R11, R19 ;  /* 0x00000013000b7308 */ /* 0x000e280000001800 */
[----:B------:R-:W-:-:S04]  /*0520*/  IADD3 R10, PT, PT, R19, 0x300402, RZ ;  /* 0x00300402130a7810 */ /* 0x000fc80007ffe0ff */
[----:B------:R-:W-:Y:S02]  /*0530*/  FSETP.GEU.AND P0, PT, |R10|, 5.8789094863358348022e-39, PT ;  /* 0x004004020a00780b */ /* 0x000fe40003f0e200 */
[----:B0-----:R-:W-:-:S08]  /*0540*/  DFMA R12, -R18, R10, 1 ;  /* 0x3ff00000120c742b */ /* 0x001fd0000000010a */
[----:B------:R-:W-:-:S08]  /*0550*/  DFMA R12, R12, R12, R12 ;  /* 0x0000000c0c0c722b */ /* 0x000fd0000000000c */
[----:B------:R-:W-:-:S08]  /*0560*/  DFMA R12, R10, R12, R10 ;  /* 0x0000000c0a0c722b */ /* 0x000fd0000000000a */
[----:B------:R-:W-:-:S08]  /*0570*/  DFMA R14, -R18, R12, 1 ;  /* 0x3ff00000120e742b */ /* 0x000fd0000000010c */
[----:B------:R-:W-:Y:S01]  /*0580*/  DFMA R16, R12, R14, R12 ;  /* 0x0000000e0c10722b */ /* 0x000fe2000000000c */
[----:B------:R-:W-:Y:S10]  /*0590*/  @P0 BRA `(.L_x_5451) ;  /* 0x0000000000180947 */ /* 0x000ff40003800000 */
[----:B------:R-:W-:Y:S02]  /*05a0*/  LOP3.LUT R2, R19, 0x7fffffff, RZ, 0xc0, !PT ;  /* 0x7fffffff13027812 */ /* 0x000fe400078ec0ff */
[----:B------:R-:W-:Y:S02]  /*05b0*/  MOV R14, R18 ;  /* 0x00000012000e7202 */ /* 0x000fe40000000f00 */
[----:B------:R-:W-:Y:S02]  /*05c0*/  MOV R15, R19 ;  /* 0x00000013000f7202 */ /* 0x000fe40000000f00 */
[----:B------:R-:W-:Y:S02]  /*05d0*/  IADD3 R2, PT, PT, R2, -0x100000, RZ ;  /* 0xfff0000002027810 */ /* 0x000fe40007ffe0ff */
[----:B------:R-:W-:-:S07]  /*05e0*/  MOV R0, 0x600 ;  /* 0x0000060000007802 */ /* 0x000fce0000000f00 */
[----:B-----5:R-:W-:Y:S05]  /*05f0*/  CALL.REL.NOINC `($__internal_2_$__cuda_sm20_dblrcp_rn_slowpath_v3) ;  /* 0x00000044009c7944 */ /* 0x020fea0003c00000 */
.L_x_5451:
[----:B------:R-:W0:Y:S01]  /*0600*/  LDC.64 R10, c[0x0][0x6b0] ;  /* 0x0001ac00ff0a7b82 */ /* 0x000e220000000a00 */
[----:B-----5:R-:W-:Y:S01]  /*0610*/  DFMA R4, -R4, R16, R4 ;  /* 0x000000100404722b */ /* 0x020fe20000000104 */
[----:B------:R-:W-:-:S07]  /*0620*/  IADD3 R3, PT, PT, R3, 0x80, RZ ;  /* 0x0000008003037810 */ /* 0x000fce0007ffe0ff */
[----:B------:R-:W-:-:S08]  /*0630*/  DMUL R4, R8, R4 ;  /* 0x0000000408047228 */ /* 0x000fd00000000000 */
[----:B------:R-:W-:-:S07]  /*0640*/  DFMA R4, R6, R16, R4 ;  /* 0x000000100604722b */ /* 0x000fce0000000004 */
[----:B0-----:R0:W-:Y:S04]  /*0650*/  STG.E.64 desc[UR6][R10.64], R4 ;  /* 0x000000040a007986 */ /* 0x0011e8000c101b06 */
.L_x_5449:
[----:B------:R-:W-:Y:S05]  /*0660*/  BSYNC.RECONVERGENT B0 ;  /* 0x0000000000007941 */ /* 0x000fea0003800200 */
.L_x_5448:
[----:B------:R-:W1:Y:S02]  /*0670*/  LDCU UR4, c[0x0][0x380] ;  /* 0x00007000ff0477ac */ /* 0x000e640008000800 */
[----:B-1----:R-:W-:-:S13]  /*0680*/  ISETP.GE.AND P0, PT, R3, UR4, PT ;  /* 0x0000000403007c0c */ /* 0x002fda000bf06270 */
[----:B------:R-:W-:Y:S05]  /*0690*/  @P0 EXIT ;  /* 0x000000000000094d */ /* 0x000fea0003800000 */
[----:B------:R-:W1:Y:S02]  /*06a0*/  LDC.64 R2, c[0x0][0x6c0] ;  /* 0x0001b000ff027b82 */ /* 0x000e640000000a00 */
[----:B-1----:R-:W2:Y:S06]  /*06b0*/  LDG.E.64 R2, desc[UR6][R2.64] ;  /* 0x0000000602027981 */ /* 0x002eac000c1e1b00 */
[----:B------:R-:W1:Y:S08]  /*06c0*/  LDC.64 R8, c[0x0][0x6b8] ;  /* 0x0001ae00ff087b82 */ /* 0x000e700000000a00 */
[----:B------:R-:W3:Y:S08]  /*06d0*/  LDC.64 R6, c[0x0][0x6c8] ;  /* 0x0001b200ff067b82 */ /* 0x000ef00000000a00 */
[----:B0-----:R-:W0:Y:S01]  /*06e0*/  LDC.64 R4, c[0x0][0x6d0] ;  /* 0x0001b400ff047b82 */ /* 0x001e220000000a00 */
[----:B-1----:R-:W5:Y:S04]  /*06f0*/  LDG.E.64 R8, desc[UR6][R8.64] ;  /* 0x0000000608087981 */ /* 0x002f68000c1e1b00 */
[----:B---3--:R-:W5:Y:S04]  /*0700*/  LDG.E.64 R6, desc[UR6][R6.64] ;  /* 0x0000000606067981 */ /* 0x008f68000c1e1b00 */
[----:B0-----:R-:W5:Y:S01]  /*0710*/  LDG.E.64 R4, desc[UR6][R4.64] ;  /* 0x0000000604047981 */ /* 0x001f62000c1e1b00 */
        /* <DEDUP_REMOVED lines=59> */
.L_x_5452:
        /* <DEDUP_REMOVED lines=11> */
[----:B------:R-:W-:Y:S02]  /*0b80*/  MOV R0, 0xbb0 ;  /* 0x00000bb000007802 */ /* 0x000fe40000000f00 */
[----:B------:R-:W-:-:S07]  /*0b90*/  IADD3 R2, PT, PT, R2, -0x100000, RZ ;  /* 0xfff0000002027810 */ /* 0x000fce0007ffe0ff */
[----:B-----5:R-:W-:Y:S05]  /*0ba0*/  CALL.REL.NOINC `($__internal_2_$__cuda_sm20_dblrcp_rn_slowpath_v3) ;  /* 0x0000004000307944 */ /* 0x020fea0003c00000 */
.L_x_5453:
[----:B------:R-:W0:Y:S01]  /*0bb0*/  LDC.64 R2, c[0x0][0x6b0] ;  /* 0x0001ac00ff027b82 */ /* 0x000e220000000a00 */
[----:B-----5:R-:W-:-:S08]  /*0bc0*/  DFMA R4, -R4, R16, R4 ;  /* 0x000000100404722b */ /* 0x020fd00000000104 */
[----:B------:R-:W-:-:S08]  /*0bd0*/  DMUL R4, R8, R4 ;  /* 0x0000000408047228 */ /* 0x000fd00000000000 */
[----:B------:R-:W-:-:S07]  /*0be0*/  DFMA R4, R6, R16, R4 ;  /* 0x000000100604722b */ /* 0x000fce0000000004 */
[----:B0-----:R-:W-:Y:S01]  /*0bf0*/  STG.E.64 desc[UR6][R2.64], R4 ;  /* 0x0000000402007986 */ /* 0x001fe2000c101b06 */
[----:B------:R-:W-:Y:S05]  /*0c00*/  EXIT ;  /* 0x000000000000794d */ /* 0x000fea0003800000 */
.L_x_5447:
        /* <DEDUP_REMOVED lines=8> */
[----:B------:R-:W-:Y:S02]  /*0c90*/  MOV R2, RZ ;  /* 0x000000ff00027202 */ /* 0x000fe40000000f00 */
        /* <DEDUP_REMOVED lines=391> */
[----:B------:R-:W-:Y:S02]  /*2510*/  IMAD R11, R10, UR8, R11 ;  /* 0x000000080a0b7c24 */ /* 0x000fe4000f8e020b */
[----:B---3--:R-:W-:-:S04]  /*2520*/  @P0 IMAD.HI.U32 R12, R17, R12, R16 ;  /* 0x0000000c110c0227 */ /* 0x008fc800078e0010 */
[----:B------:R-:W3:Y:S01]  /*2530*/  @P0 LDC.64 R18, c[0x0][0x6a0] ;  /* 0x0001a800ff120b82 */ /* 0x000ee20000000a00 */
[C---:B--2---:R-:W-:Y:S01]  /*2540*/  IMAD R7, R11.reuse, UR5, R7 ;  /* 0x000000050b077c24 */ /* 0x044fe2000f8e0207 */
[----:B------:R-:W-:Y:S01]  /*2550*/  @P0 SHF.R.U32.HI R12, RZ, R13, R12 ;  /* 0x0000000dff0c0219 */ /* 0x000fe2000001160c */
[C---:B----4-:R-:W-:Y:S02]  /*2560*/  IMAD R6, R11.reuse, UR10, R6 ;  /* 0x0000000a0b067c24 */ /* 0x050fe4000f8e0206 */
[----:B------:R-:W-:-:S03]  /*2570*/  IMAD R9, R11, UR11, R9 ;  /* 0x0000000b0b097c24 */ /* 0x000fc6000f8e0209 */
[----:B------:R-:W2:Y:S01]  /*2580*/  @P0 LDC R16, c[0x0][0x6a8] ;  /* 0x0001aa00ff100b82 */ /* 0x000ea20000000800 */
[----:B------:R-:W-:Y:S01]  /*2590*/  @P0 IADD3 R13, PT, PT, -R12, RZ, RZ ;  /* 0x000000ff0c0d0210 */ /* 0x000fe20007ffe1ff */
[C---:B-----5:R-:W-:Y:S02]  /*25a0*/  IMAD R2, R11.reuse, UR12, R2 ;  /* 0x0000000c0b027c24 */ /* 0x060fe4000f8e0202 */
[----:B------:R-:W-:Y:S02]  /*25b0*/  IMAD R0, R11, UR13, R0 ;  /* 0x0000000d0b007c24 */ /* 0x000fe4000f8e0200 */
[----:B0-----:R-:W-:-:S04]  /*25c0*/  @P0 IMAD R17, R13, R8, R17 ;  /* 0x000000080d110224 */ /* 0x001fc800078e0211 */
[C---:B-1----:R-:W-:Y:S02]  /*25d0*/  @P0 IMAD R7, R17.reuse, R14, R7 ;  /* 0x0000000e11070224 */ /* 0x042fe400078e0207 */
[C---:B------:R-:W-:Y:S02]  /*25e0*/  @P0 IMAD R6, R17.reuse, R15, R6 ;  /* 0x0000000f11060224 */ /* 0x040fe400078e0206 */
[C---:B---3--:R-:W-:Y:S02]  /*25f0*/  @P0 IMAD R9, R17.reuse, R18, R9 ;  /* 0x0000001211090224 */ /* 0x048fe400078e0209 */
[C---:B------:R-:W-:Y:S02]  /*2600*/  @P0 IMAD R2, R17.reuse, R19, R2 ;  /* 0x0000001311020224 */ /* 0x040fe400078e0202 */
[----:B--2---:R-:W-:-:S07]  /*2610*/  @P0 IMAD R0, R17, R16, R0 ;  /* 0x0000001011000224 */ /* 0x004fce00078e0200 */
.L_x_5456:
[----:B------:R-:W0:Y:S01]  /*2620*/  LDCU.128 UR8, c[0x0][0x6c0] ;  /* 0x0000d800ff0877ac */ /* 0x000e220008000c00 */
[----:B------:R-:W1:Y:S01]  /*2630*/  LDCU.64 UR4, c[0x0][0x6b8] ;  /* 0x0000d700ff0477ac */ /* 0x000e620008000a00 */
[----:B0-----:R-:W-:-:S04]  /*2640*/  IADD3 R14, P0, PT, R9, UR8, RZ ;  /* 0x00000008090e7c10 */ /* 0x001fc8000ff1e0ff */
[----:B------:R-:W-:Y:S01]  /*2650*/  IADD3.X R15, PT, PT, RZ, UR9, RZ, P0, !PT ;  /* 0x00000009ff0f7c10 */ /* 0x000fe200087fe4ff */
[----:B------:R-:W0:Y:S05]  /*2660*/  LDCU.64 UR8, c[0x0][0x6d0] ;  /* 0x0000da00ff0877ac */ /* 0x000e2a0008000a00 */
[----:B------:R-:W2:Y:S01]  /*2670*/  LDG.E.64 R14, desc[UR6][R14.64] ;  /* 0x000000060e0e7981 */ /* 0x000ea2000c1e1b00 */
[----:B-1----:R-:W-:Y:S02]  /*2680*/  IADD3 R8, P0, PT, R6, UR4, RZ ;  /* 0x0000000406087c10 */ /* 0x002fe4000ff1e0ff */
[----:B------:R-:W-:Y:S02]  /*2690*/  IADD3 R10, P1, PT, R2, UR10, RZ ;  /* 0x0000000a020a7c10 */ /* 0x000fe4000ff3e0ff */
[----:B------:R-:W-:-:S02]  /*26a0*/  IADD3.X R9, PT, PT, RZ, UR5, RZ, P0, !PT ;  /* 0x00000005ff097c10 */ /* 0x000fc400087fe4ff */
[----:B------:R-:W-:-:S04]  /*26b0*/  IADD3.X R11, PT, PT, RZ, UR11, RZ, P1, !PT ;  /* 0x0000000bff0b7c10 */ /* 0x000fc80008ffe4ff */
[----:B------:R-:W5:Y:S01]  /*26c0*/  LDG.E.64 R8, desc[UR6][R8.64] ;  /* 0x0000000608087981 */ /* 0x000f62000c1e1b00 */
[----:B0-----:R-:W-:-:S03]  /*26d0*/  IADD3 R12, P2, PT, R0, UR8, RZ ;  /* 0x00000008000c7c10 */ /* 0x001fc6000ff5e0ff */
[----:B------:R-:W5:Y:S01]  /*26e0*/  LDG.E.64 R10, desc[UR6][R10.64] ;  /* 0x000000060a0a7981 */ /* 0x000f62000c1e1b00 */
[----:B------:R-:W-:-:S06]  /*26f0*/  IADD3.X R13, PT, PT, RZ, UR9, RZ, P2, !PT ;  /* 0x00000009ff0d7c10 */ /* 0x000fcc00097fe4ff */
[----:B------:R-:W5:Y:S01]  /*2700*/  LDG.E.64 R12, desc[UR6][R12.64] ;  /* 0x000000060c0c7981 */ /* 0x000f62000c1e1b00 */
[----:B------:R-:W-:Y:S02]  /*2710*/  MOV R16, 0x652b82fe ;  /* 0x652b82fe00107802 */ /* 0x000fe40000000f00 */
[----:B------:R-:W-:Y:S01]  /*2720*/  MOV R17, 0x3ff71547 ;  /* 0x3ff7154700117802 */ /* 0x000fe20000000f00 */
[----:B------:R-:W-:Y:S01]  /*2730*/  UMOV UR4, 0xfefa39ef ;  /* 0xfefa39ef00047882 */ /* 0x000fe20000000000 */
[----:B------:R-:W-:Y:S01]  /*2740*/  UMOV UR5, 0x3fe62e42 ;  /* 0x3fe62e4200057882 */ /* 0x000fe20000000000 */
[----:B------:R-:W-:Y:S03]  /*2750*/  BSSY.RECONVERGENT B1, `(.L_x_5457) ;  /* 0x0000037000017945 */ /* 0x000fe60003800200 */
[----:B--2---:R-:W-:-:S08]  /*2760*/  DFMA R16, R14, -R16, 6.75539944105574400000e+15 ;  /* 0x433800000e10742b */ /* 0x004fd00000000810 */
[----:B------:R-:W-:-:S08]  /*2770*/  DADD R18, R16, -6.75539944105574400000e+15 ;  /* 0xc338000010127429 */ /* 0x000fd00000000000 */
[----:B------:R-:W-:Y:S01]  /*2780*/  DFMA R20, R18, -UR4, -R14 ;  /* 0x8000000412147c2b */ /* 0x000fe2000800080e */
[----:B------:R-:W-:Y:S01]  /*2790*/  UMOV UR4, 0x3b39803f ;  /* 0x3b39803f00047882 */ /* 0x000fe20000000000 */
[----:B------:R-:W-:-:S06]  /*27a0*/  UMOV UR5, 0x3c7abc9e ;  /* 0x3c7abc9e00057882 */ /* 0x000fcc0000000000 */
[----:B------:R-:W-:Y:S01]  /*27b0*/  DFMA R18, R18, -UR4, R20 ;  /* 0x8000000412127c2b */ /* 0x000fe20008000014 */
[----:B------:R-:W-:Y:S02]  /*27c0*/  MOV R20, 0xfca213ea ;  /* 0xfca213ea00147802 */ /* 0x000fe40000000f00 */
[----:B------:R-:W-:Y:S01]  /*27d0*/  MOV R21, 0x3e928af3 ;  /* 0x3e928af300157802 */ /* 0x000fe20000000f00 */
[----:B------:R-:W-:Y:S01]  /*27e0*/  UMOV UR4, 0x69ce2bdf ;  /* 0x69ce2bdf00047882 */ /* 0x000fe20000000000 */
[----:B------:R-:W-:-:S04]  /*27f0*/  UMOV UR5, 0x3e5ade15 ;  /* 0x3e5ade1500057882 */ /* 0x000fc80000000000 */
        /* <DEDUP_REMOVED lines=23> */
[----:B------:R-:W-:Y:S01]  /*2970*/  UMOV UR5, 0x3fe00000 ;  /* 0x3fe0000000057882 */ /* 0x000fe20000000000 */
[----:B------:R-:W-:-:S05]  /*2980*/  DADD R22, -RZ, -R14 ;  /* 0x00000000ff167229 */ /* 0x000fca000000090e */
[----:B------:R-:W-:-:S05]  /*2990*/  DFMA R20, R18, R20, UR4 ;  /* 0x0000000412147e2b */ /* 0x000fca0008000014 */
[----:B------:R-:W-:-:S03]  /*29a0*/  FSETP.GEU.FTZ.AND P0, PT, |R23|, 4.1917929649353027344, PT ;  /* 0x4086232b1700780b */ /* 0x000fc60003f1e200 */
        /* <DEDUP_REMOVED lines=12> */
[----:B------:R-:W-:Y:S02]  /*2a70*/  @!P1 IADD3 R14, PT, PT, R16, -R15, RZ ;  /* 0x8000000f100e9210 */ /* 0x000fe40007ffe0ff */
[----:B------:R-:W-:Y:S02]  /*2a80*/  @!P1 LEA R21, R15, R21, 0x14 ;  /* 0x000000150f159211 */ /* 0x000fe400078ea0ff */
[----:B------:R-:W-:Y:S02]  /*2a90*/  @!P1 LEA R15, R14, 0x3ff00000, 0x14 ;  /* 0x3ff000000e0f9811 */ /* 0x000fe400078ea0ff */
[----:B------:R-:W-:-:S06]  /*2aa0*/  @!P1 MOV R14, RZ ;  /* 0x000000ff000e9202 */ /* 0x000fcc0000000f00 */
[----:B------:R-:W-:-:S11]  /*2ab0*/  @!P1 DMUL R18, R20, R14 ;  /* 0x0000000e14129228 */ /* 0x000fd60000000000 */
.L_x_5458:
[----:B------:R-:W-:Y:S05]  /*2ac0*/  BSYNC.RECONVERGENT B1 ;  /* 0x0000000000017941 */ /* 0x000fea0003800200 */
.L_x_5457:
[----:B------:R-:W-:Y:S01]  /*2ad0*/  DADD R14, R18, 1 ;  /* 0x3ff00000120e7429 */ /* 0x000fe20000000000 */
[----:B------:R-:W-:Y:S05]  /*2ae0*/  BSSY.RECONVERGENT B1, `(.L_x_5459) ;  /* 0x000000e000017945 */ /* 0x000fea0003800200 */
        /* <DEDUP_REMOVED lines=13> */
.L_x_5460:
[----:B------:R-:W-:Y:S05]  /*2bc0*/  BSYNC.RECONVERGENT B1 ;  /* 0x0000000000017941 */ /* 0x000fea0003800200 */
.L_x_5459:
[----:B------:R-:W0:Y:S01]  /*2bd0*/  LDCU.64 UR4, c[0x0][0x6b0] ;  /* 0x0000d600ff0477ac */ /* 0x000e220008000a00 */
[----:B-----5:R-:W-:Y:S01]  /*2be0*/  DFMA R12, -R12, R16, R12 ;  /* 0x000000100c0c722b */ /* 0x020fe2000000010c */
[----:B------:R-:W-:-:S07]  /*2bf0*/  IADD3 R3, PT, PT, R3, 0x80, RZ ;  /* 0x0000008003037810 */ /* 0x000fce0007ffe0ff */
[----:B------:R-:W-:-:S08]  /*2c00*/  DMUL R8, R8, R12 ;  /* 0x0000000c08087228 */ /* 0x000fd00000000000 */
[----:B------:R-:W-:Y:S01]  /*2c10*/  DFMA R8, R10, R16, R8 ;  /* 0x000000100a08722b */ /* 0x000fe20000000008 */
[----:B0-----:R-:W-:-:S04]  /*2c20*/  IADD3 R6, P0, PT, R7, UR4, RZ ;  /* 0x0000000407067c10 */ /* 0x001fc8000ff1e0ff */
[----:B------:R-:W-:-:S05]  /*2c30*/  IADD3.X R7, PT, PT, RZ, UR5, RZ, P0, !PT ;  /* 0x00000005ff077c10 */ /* 0x000fca00087fe4ff */
[----:B------:R0:W-:Y:S04]  /*2c40*/  STG.E.64 desc[UR6][R6.64], R8 ;  /* 0x0000000806007986 */ /* 0x0001e8000c101b06 */
.L_x_5455:
[----:B------:R-:W-:Y:S05]  /*2c50*/  BSYNC.RECONVERGENT B0 ;  /* 0x0000000000007941 */ /* 0x000fea0003800200 */
.L_x_5454:
[----:B------:R-:W1:Y:S02]  /*2c60*/  LDCU UR4, c[0x0][0x380] ;  /* 0x00007000ff0477ac */ /* 0x000e640008000800 */
[----:B-1----:R-:W-:-:S13]  /*2c70*/  ISETP.GE.AND P0, PT, R3, UR4, PT ;  /* 0x0000000403007c0c */ /* 0x002fda000bf06270 */
[----:B------:R-:W-:Y:S05]  /*2c80*/  @P0 EXIT ;  /* 0x000000000000094d */ /* 0x000fea0003800000 */
        /* <DEDUP_REMOVED lines=400> */
[C---:B------:R-:W-:Y:S01]  /*4590*/  IMAD R3, R9.reuse, UR11, R3 ;  /* 0x0000000b09037c24 */ /* 0x040fe2000f8e0203 */
        /* <DEDUP_REMOVED lines=9> */
.L_x_5461:
[----:B------:R-:W0:Y:S01]  /*4630*/  LDCU.128 UR12, c[0x0][0x6c0] ;  /* 0x0000d800ff0c77ac */ /* 0x000e220008000c00 */
[----:B------:R-:W1:Y:S01]  /*4640*/  LDCU.128 UR8, c[0x0][0x6b0] ;  /* 0x0000d600ff0877ac */ /* 0x000e620008000c00 */
[----:B------:R-:W2:Y:S01]  /*4650*/  LDCU.64 UR4, c[0x0][0x6d0] ;  /* 0x0000da00ff0477ac */ /* 0x000ea20008000a00 */
[----:B0-----:R-:W-:-:S04]  /*4660*/  IADD3 R2, P0, PT, R3, UR12, RZ ;  /* 0x0000000c03027c10 */ /* 0x001fc8000ff1e0ff */
[----:B------:R-:W-:-:S06]  /*4670*/  IADD3.X R3, PT, PT, RZ, UR13, RZ, P0, !PT ;  /* 0x0000000dff037c10 */ /* 0x000fcc00087fe4ff */
[----:B------:R-:W3:Y:S01]  /*4680*/  LDG.E.64 R2, desc[UR6][R2.64] ;  /* 0x0000000602027981 */ /* 0x000ee2000c1e1b00 */
[----:B-1----:R-:W-:Y:S02]  /*4690*/  IADD3 R18, P0, PT, R6, UR10, RZ ;  /* 0x0000000a06127c10 */ /* 0x002fe4000ff1e0ff */
[----:B------:R-:W-:Y:S02]  /*46a0*/  IADD3 R6, P1, PT, R4, UR14, RZ ;  /* 0x0000000e04067c10 */ /* 0x000fe4000ff3e0ff */
[----:B--2---:R-:W-:Y:S02]  /*46b0*/  IADD3 R8, P2, PT, R0, UR4, RZ ;  /* 0x0000000400087c10 */ /* 0x004fe4000ff5e0ff */
[----:B------:R-:W-:Y:S02]  /*46c0*/  IADD3.X R7, PT, PT, RZ, UR15, RZ, P1, !PT ;  /* 0x0000000fff077c10 */ /* 0x000fe40008ffe4ff */
[----:B------:R-:W-:Y:S02]  /*46d0*/  IADD3.X R9, PT, PT, RZ, UR5, RZ, P2, !PT ;  /* 0x00000005ff097c10 */ /* 0x000fe400097fe4ff */
[----:B------:R-:W-:-:S02]  /*46e0*/  MOV R12, 0x652b82fe ;  /* 0x652b82fe000c7802 */ /* 0x000fc40000000f00 */
[----:B------:R-:W5:Y:S01]  /*46f0*/  LDG.E.64 R6, desc[UR6][R6.64] ;  /* 0x0000000606067981 */ /* 0x000f62000c1e1b00 */
[----:B------:R-:W-:Y:S02]  /*4700*/  MOV R13, 0x3ff71547 ;  /* 0x3ff71547000d7802 */ /* 0x000fe40000000f00 */
[----:B------:R-:W-:Y:S01]  /*4710*/  IADD3.X R19, PT, PT, RZ, UR11, RZ, P0, !PT ;  /* 0x0000000bff137c10 */ /* 0x000fe200087fe4ff */
[----:B------:R-:W5:Y:S01]  /*4720*/  LDG.E.64 R8, desc[UR6][R8.64] ;  /* 0x0000000608087981 */ /* 0x000f62000c1e1b00 */
[----:B------:R-:W-:Y:S01]  /*4730*/  UMOV UR4, 0xfefa39ef ;  /* 0xfefa39ef00047882 */ /* 0x000fe20000000000 */
[----:B------:R-:W-:Y:S02]  /*4740*/  UMOV UR5, 0x3fe62e42 ;  /* 0x3fe62e4200057882 */ /* 0x000fe40000000000 */
[----:B------:R0:W5:Y:S01]  /*4750*/  LDG.E.64 R4, desc[UR6][R18.64] ;  /* 0x0000000612047981 */ /* 0x000162000c1e1b00 */
[----:B------:R-:W-:Y:S01]  /*4760*/  IADD3 R10, P1, PT, R11, UR8, RZ ;  /* 0x000000080b0a7c10 */ /* 0x000fe2000ff3e0ff */
[----:B------:R-:W-:Y:S03]  /*4770*/  BSSY.RECONVERGENT B0, `(.L_x_5462) ;  /* 0x0000038000007945 */ /* 0x000fe60003800200 */
[----:B------:R-:W-:Y:S01]  /*4780*/  IADD3.X R11, PT, PT, RZ, UR9, RZ, P1, !PT ;  /* 0x00000009ff0b7c10 */ /* 0x000fe20008ffe4ff */
[----:B---3--:R-:W-:-:S08]  /*4790*/  DFMA R12, R2, -R12, 6.75539944105574400000e+15 ;  /* 0x43380000020c742b */ /* 0x008fd0000000080c */
        /* <DEDUP_REMOVED lines=33> */
[----:B0-----:R-:W-:-:S05]  /*49b0*/  DADD R18, -RZ, -R2 ;  /* 0x00000000ff127229 */ /* 0x001fca0000000902 */
        /* <DEDUP_REMOVED lines=19> */
.L_x_5463:
[----:B------:R-:W-:Y:S05]  /*4af0*/  BSYNC.RECONVERGENT B0 ;  /* 0x0000000000007941 */ /* 0x000fea0003800200 */
.L_x_5462:
        /* <DEDUP_REMOVED lines=17> */
.L_x_5465:
[----:B------:R-:W-:Y:S05]  /*4c10*/  BSYNC.RECONVERGENT B0 ;  /* 0x0000000000007941 */ /* 0x000fea0003800200 */
.L_x_5464:
[----:B-----5:R-:W-:-:S08]  /*4c20*/  DFMA R8, -R8, R16, R8 ;  /* 0x000000100808722b */ /* 0x020fd00000000108 */
[----:B------:R-:W-:-:S08]  /*4c30*/  DMUL R4, R4, R8 ;  /* 0x0000000804047228 */ /* 0x000fd00000000000 */
[----:B------:R-:W-:-:S07]  /*4c40*/  DFMA R4, R6, R16, R4 ;  /* 0x000000100604722b */ /* 0x000fce0000000004 */
[----:B------:R-:W-:Y:S01]  /*4c50*/  STG.E.64 desc[UR6][R10.64], R4 ;  /* 0x000000040a007986 */ /* 0x000fe2000c101b06 */
[----:B------:R-:W-:Y:S05]  /*4c60*/  EXIT ;  /* 0x000000000000794d */ /* 0x000fea0003800000 */
        .weak           $__internal_2_$__cuda_sm20_dblrcp_rn_slowpath_v3
        .type           $__internal_2_$__cuda_sm20_dblrcp_rn_slowpath_v3,@function
        .size           $__internal_2_$__cuda_sm20_dblrcp_rn_slowpath_v3,(.L_x_9494 - $__internal_2_$__cuda_sm20_dblrcp_rn_slowpath_v3)
$__internal_2_$__cuda_sm20_dblrcp_rn_slowpath_v3:
[----:B------:R-:W-:Y:S01]  /*4c70*/  DSETP.GTU.AND P0, PT, |R14|, +INF , PT ;  /* 0x7ff000000e00742a */ /* 0x000fe20003f0c200 */
[----:B------:R-:W-:-:S13]  /*4c80*/  BSSY.RECONVERGENT B2, `(.L_x_5466) ;  /* 0x0000024000027945 */ /* 0x000fda0003800200 */
[----:B------:R-:W-:Y:S05]  /*4c90*/  @P0 BRA `(.L_x_5467) ;  /* 0x0000000000800947 */ /* 0x000fea0003800000 */
[----:B------:R-:W-:-:S04]  /*4ca0*/  LOP3.LUT R18, R15, 0x7fffffff, RZ, 0xc0, !PT ;  /* 0x7fffffff0f127812 */ /* 0x000fc800078ec0ff */
[----:B------:R-:W-:-:S04]  /*4cb0*/  IADD3 R16, PT, PT, R18, -0x1, RZ ;  /* 0xffffffff12107810 */ /* 0x000fc80007ffe0ff */
[----:B------:R-:W-:-:S13]  /*4cc0*/  ISETP.GE.U32.AND P0, PT, R16, 0x7fefffff, PT ;  /* 0x7fefffff1000780c */ /* 0x000fda0003f06070 */
[----:B------:R-:W-:Y:S02]  /*4cd0*/  @P0 LOP3.LUT R17, R15, 0x7ff00000, RZ, 0x3c, !PT ;  /* 0x7ff000000f110812 */ /* 0x000fe400078e3cff */
[----:B------:R-:W-:Y:S01]  /*4ce0*/  @P0 MOV R16, RZ ;  /* 0x000000ff00100202 */ /* 0x000fe20000000f00 */
[----:B------:R-:W-:Y:S06]  /*4cf0*/  @P0 BRA `(.L_x_5468) ;  /* 0x0000000000700947 */ /* 0x000fec0003800000 */
[----:B------:R-:W-:-:S13]  /*4d00*/  ISETP.GE.U32.AND P0, PT, R18, 0x1000001, PT ;  /* 0x010000011200780c */ /* 0x000fda0003f06070 */
[----:B------:R-:W-:Y:S05]  /*4d10*/  @!P0 BRA `(.L_x_5469) ;  /* 0x0000000000388947 */ /* 0x000fea0003800000 */
[----:B------:R-:W-:Y:S02]  /*4d20*/  IADD3 R17, PT, PT, R15, -0x3fe00000, RZ ;  /* 0xc02000000f117810 */ /* 0x000fe40007ffe0ff */
[----:B------:R-:W-:Y:S02]  /*4d30*/  MOV R16, R14 ;  /* 0x0000000e00107202 */ /* 0x000fe40000000f00 */
[----:B------:R-:W0:Y:S01]  /*4d40*/  MUFU.RCP64H R19, R17 ;  /* 0x0000001100137308 */ /* 0x000e220000001800 */
[----:B------:R-:W-:-:S06]  /*4d50*/  MOV R18, R2 ;  /* 0x0000000200127202 */ /* 0x000fcc0000000f00 */
        /* <DEDUP_REMOVED lines=10> */
.L_x_5469:
[----:B------:R-:W-:Y:S01]  /*4e00*/  DMUL R14, R14, 8.11296384146066816958e+31 ;  /* 0x469000000e0e7828 */ /* 0x000fe20000000000 */
[----:B------:R-:W-:-:S05]  /*4e10*/  MOV R16, R2 ;  /* 0x0000000200107202 */ /* 0x000fca0000000f00 */
        /* <DEDUP_REMOVED lines=8> */
.L_x_5467:
[----:B------:R-:W-:Y:S02]  /*4ea0*/  LOP3.LUT R17, R15, 0x80000, RZ, 0xfc, !PT ;  /* 0x000800000f117812 */ /* 0x000fe400078efcff */
[----:B------:R-:W-:-:S07]  /*4eb0*/  MOV R16, R14 ;  /* 0x0000000e00107202 */ /* 0x000fce0000000f00 */
.L_x_5468:
[----:B------:R-:W-:Y:S05]  /*4ec0*/  BSYNC.RECONVERGENT B2 ;  /* 0x0000000000027941 */ /* 0x000fea0003800200 */
.L_x_5466:
[----:B------:R-:W-:Y:S01]  /*4ed0*/  HFMA2 R15, -RZ, RZ, 0, 0 ;  /* 0x00000000ff0f7431 */ /* 0x000fe200000001ff */
[----:B------:R-:W-:-:S04]  /*4ee0*/  MOV R14, R0 ;  /* 0x00000000000e7202 */ /* 0x000fc80000000f00 */
[----:B------:R-:W-:Y:S05]  /*4ef0*/  RET.REL.NODEC R14 `(_ZN2at6native18elementwise_kernelILi128ELi2EZNS0_22gpu_kernel_impl_nocastIZZZNS0_14glu_jvp_kernelERNS_18TensorIteratorBaseEENKUlvE_clEvENKUlvE_clEvEUlddddE_EEvS4_RKT_EUliE_EEviT1_) ;  /* 0xffffffb00e407950 */ /* 0x000fea0003c3ffff */
.L_x_5470:
        /* <DEDUP_REMOVED lines=16> */
.L_x_9494:


//--------------------- .text._ZN2at6native27unrolled_elementwise_kernelIZZZNS0_14glu_jvp_kernelERNS_18TensorIteratorBaseEENKUlvE_clEvENKUlvE_clEvEUlddddE_St5arrayIPcLm5EELi4E23TrivialOffsetCalculatorILi4EjESA_ILi1EjENS0_6memory15LoadWithoutCastENSD_16StoreWithoutCastEEEviT_T0_T2_T3_T4_T5_ --------------------------
	.section	.text._ZN2at6native27unrolled_elementwise_kernelIZZZNS0_14glu_jvp_kernelERNS_18TensorIteratorBaseEENKUlvE_clEvENKUlvE_clEvEUlddddE_St5arrayIPcLm5EELi4E23TrivialOffsetCalculatorILi4EjESA_ILi1EjENS0_6memory15LoadWithoutCastENSD_16StoreWithoutCastEEEviT_T0_T2_T3_T4_T5_,"ax",@progbits
	.align	128
        .global         _ZN2at6native27unrolled_elementwise_kernelIZZZNS0_14glu_jvp_kernelERNS_18TensorIteratorBaseEENKUlvE_clEvENKUlvE_clEvEUlddddE_St5arrayIPcLm5EELi4E23TrivialOffsetCalculatorILi4EjESA_ILi1EjENS0_6memory15LoadWithoutCastENSD_16StoreWithoutCastEEEviT_T0_T2_T3_T4_T5_
        .type           _ZN2at6native27unrolled_elementwise_kernelIZZZNS0_14glu_jvp_kernelERNS_18TensorIteratorBaseEENKUlvE_clEvENKUlvE_clEvEUlddddE_St5arrayIPcLm5EELi4E23TrivialOffsetCalculatorILi4EjESA_ILi1EjENS0_6memory15LoadWithoutCastENSD_16StoreWithoutCastEEEviT_T0_T2_T3_T4_T5_,@function
        .size           _ZN2at6native27unrolled_elementwise_kernelIZZZNS0_14glu_jvp_kernelERNS_18TensorIteratorBaseEENKUlvE_clEvENKUlvE_clEvEUlddddE_St5arrayIPcLm5EELi4E23TrivialOffsetCalculatorILi4EjESA_ILi1EjENS0_6memory15LoadWithoutCastENSD_16StoreWithoutCastEEEviT_T0_T2_T3_T4_T5_,(.L_x_9495 - _ZN2at6native27unrolled_elementwise_kernelIZZZNS0_14glu_jvp_kernelERNS_18TensorIteratorBaseEENKUlvE_clEvENKUlvE_clEvEUlddddE_St5arrayIPcLm5EELi4E23TrivialOffsetCalculatorILi4EjESA_ILi1EjENS0_6memory15LoadWithoutCastENSD_16StoreWithoutCastEEEviT_T0_T2_T3_T4_T5_)
        .other          _ZN2at6native27unrolled_elementwise_kernelIZZZNS0_14glu_jvp_kernelERNS_18TensorIteratorBaseEENKUlvE_clEvENKUlvE_clEvEUlddddE_St5arrayIPcLm5EELi4E23TrivialOffsetCalculatorILi4EjESA_ILi1EjENS0_6memory15LoadWithoutCastENSD_16StoreWithoutCastEEEviT_T0_T2_T3_T4_T5_,@"STO_CUDA_ENTRY STV_DEFAULT"
_ZN2at6native27unrolled_elementwise_kernelIZZZNS0_14glu_jvp_kernelERNS_18TensorIteratorBaseEENKUlvE_clEvENKUlvE_clEvEUlddddE_St5arrayIPcLm5EELi4E23TrivialOffsetCalculatorILi4EjESA_ILi1EjENS0_6memory15LoadWithoutCastENSD_16StoreWithoutCastEEEviT_T0_T2_T3_T4_T5_:
.text._ZN2at6native27unrolled_elementwise_kernelIZZZNS0_14glu_jvp_kernelERNS_18TensorIteratorBaseEENKUlvE_clEvENKUlvE_clEvEUlddddE_St5arrayIPcLm5EELi4E23TrivialOffsetCalculatorILi4EjESA_ILi1EjENS0_6memory15LoadWithoutCastENSD_16StoreWithoutCastEEEviT_T0_T2_T3_T4_T5_:
[----:B------:R-:W-:Y:S01]  /*0000*/  LDC R1, c[0x0][0x37c] ;  /* 0x0000df00ff017b82 */ /* 0x000fe20000000800 */
[----:B------:R-:W0:Y:S07]  /*0010*/  S2R R37, SR_CTAID.X ;  /* 0x0000000000257919 */ /* 0x000e2e0000002500 */
[----:B------:R-:W0:Y:S01]  /*0020*/  LDC R0, c[0x0][0x380] ;  /* 0x0000e000ff007b82 */ /* 0x000e220000000800 */
[----:B------:R-:W1:Y:S01]  /*0030*/  LDCU.64 UR4, c[0x0][0x358] ;  /* 0x00006b00ff0477ac */ /* 0x000e620008000a00 */
[----:B------:R-:W-:Y:S01]  /*0040*/  CS2R R18, SRZ ;  /* 0x0000000000127805 */ /* 0x000fe2000001ff00 */
[----:B------:R-:W2:Y:S01]  /*0050*/  S2R R6, SR_TID.X ;  /* 0x0000000000067919 */ /* 0x000ea20000002100 */
[----:B------:R-:W-:-:S04]  /*0060*/  CS2R R20, SRZ ;  /* 0x0000000000147805 */ /* 0x000fc8000001ff00 */
[----:B------:R-:W3:Y:S08]  /*0070*/  LDC.64 R30, c[0x0][0x398] ;  /* 0x0000e600ff1e7b82 */ /* 0x000ef00000000a00 */
[----:B------:R-:W4:Y:S08]  /*0080*/  LDC.64 R26, c[0x0][0x390] ;  /* 0x0000e400ff1a7b82 */ /* 0x000f300000000a00 */
[----:B------:R-:W1:Y:S01]  /*0090*/  LDC.64 R40, c[0x0][0x3a0] ;  /* 0x0000e800ff287b82 */ /* 0x000e620000000a00 */
[----:B0-----:R-:W-:-:S07]  /*00a0*/  IMAD R5, R37, -0x200, R0 ;  /* 0xfffffe0025057824 */ /* 0x001fce00078e0200 */
[----:B------:R-:W0:Y:S01]  /*00b0*/  LDC.64 R44, c[0x0][0x3a8] ;  /* 0x0000ea00ff2c7b82 */ /* 0x000e220000000a00 */
[----:B--2---:R-:W-:Y:S01]  /*00c0*/  IMAD.MOV.U32 R0, RZ, RZ, R6 ;  /* 0x000000ffff007224 */ /* 0x004fe200078e0006 */
[----:B------:R-:W-:-:S06]  /*00d0*/  ISETP.GE.AND P0, PT, R6, R5, PT ;  /* 0x000000050600720c */ /* 0x000fcc0003f06270 */
[----:B------:R-:W2:Y:S08]  /*00e0*/  LDC.64 R24, c[0x0][0x390] ;  /* 0x0000e400ff187b82 */ /* 0x000eb00000000a00 */
[----:B------:R-:W2:Y:S01]  /*00f0*/  LDC.64 R2, c[0x0][0x398] ;  /* 0x0000e600ff027b82 */ /* 0x000ea20000000a00 */
[----:B------:R-:W-:-:S05]  /*0100*/  @!P0 VIADD R0, R6, 0x80 ;  /* 0x0000008006008836 */ /* 0x000fca0000000000 */
[----:B------:R-:W-:Y:S02]  /*0110*/  ISETP.GE.AND P1, PT, R0, R5, PT ;  /* 0x000000050000720c */ /* 0x000fe40003f26270 */
[----:B------:R-:W2:Y:S01]  /*0120*/  LDC.64 R22, c[0x0][0x3a0] ;  /* 0x0000e800ff167b82 */ /* 0x000ea20000000a00 */
[----:B------:R-:W-:Y:S02]  /*0130*/  CS2R R12, SRZ ;  /* 0x00000000000c7805 */ /* 0x000fe4000001ff00 */
[----:B------:R-:W-:-:S05]  /*0140*/  CS2R R10, SRZ ;  /* 0x00000000000a7805 */ /* 0x000fca000001ff00 */
[----:B------:R-:W2:Y:S03]  /*0150*/  LDC.64 R34, c[0x0][0x390] ;  /* 0x0000e400ff227b82 */ /* 0x000ea60000000a00 */
[----:B------:R-:W-:Y:S02]  /*0160*/  @!P1 IMAD R9, R37, 0x200, R0 ;  /* 0x0000020025099824 */ /* 0x000fe400078e0200 */
[----:B------:R-:W-:Y:S02]  /*0170*/  @!P1 VIADD R0, R0, 0x80 ;  /* 0x0000008000009836 */ /* 0x000fe40000000000 */
[C---:B---3--:R-:W-:Y:S01]  /*0180*/  @!P1 IMAD.WIDE.U32 R30, R9.reuse, 0x8, R30 ;  /* 0x00000008091e9825 */ /* 0x048fe200078e001e */
[----:B------:R-:W3:Y:S02]  /*0190*/  LDC.64 R28, c[0x0][0x398] ;  /* 0x0000e600ff1c7b82 */ /* 0x000ee40000000a00 */
[CC--:B------:R-:W-:Y:S01]  /*01a0*/  ISETP.GE.AND P3, PT, R0.reuse, R5.reuse, PT ;  /* 0x000000050000720c */ /* 0x0c0fe20003f66270 */
[C---:B----4-:R-:W-:Y:S01]  /*01b0*/  @!P1 IMAD.WIDE.U32 R26, R9.reuse, 0x8, R26 ;  /* 0x00000008091a9825 */ /* 0x050fe200078e001a */
[----:B-1----:R1:W5:Y:S03]  /*01c0*/  @!P1 LDG.E.64 R18, desc[UR4][R30.64] ;  /* 0x000000041e129981 */ /* 0x002366000c1e1b00 */
[----:B------:R-:W-:Y:S01]  /*01d0*/  @!P1 IMAD.WIDE.U32 R40, R9, 0x8, R40 ;  /* 0x0000000809289825 */ /* 0x000fe200078e0028 */
[----:B------:R-:W4:Y:S01]  /*01e0*/  LDC.64 R32, c[0x0][0x3a8] ;  /* 0x0000ea00ff207b82 */ /* 0x000f220000000a00 */
[----:B------:R2:W5:Y:S06]  /*01f0*/  @!P1 LDG.E.64 R20, desc[UR4][R26.64] ;  /* 0x000000041a149981 */ /* 0x00056c000c1e1b00 */
[----:B------:R-:W-:Y:S01]  /*0200*/  @!P3 IMAD R7, R37, 0x200, R0 ;  /* 0x000002002507b824 */ /* 0x000fe200078e0200 */
[----:B------:R-:W-:Y:S01]  /*0210*/  @!P3 IADD3 R0, PT, PT, R0, 0x80, RZ ;  /* 0x000000800000b810 */ /* 0x000fe20007ffe0ff */
[----:B0-----:R-:W-:Y:S01]  /*0220*/  @!P1 IMAD.WIDE.U32 R44, R9, 0x8, R44 ;  /* 0x00000008092c9825 */ /* 0x001fe200078e002c */
[----:B------:R-:W-:Y:S01]  /*0230*/  CS2R R8, SRZ ;  /* 0x0000000000087805 */ /* 0x000fe2000001ff00 */
[----:B-1----:R-:W0:Y:S01]  /*0240*/  LDC.64 R30, c[0x0][0x3a0] ;  /* 0x0000e800ff1e7b82 */ /* 0x002e220000000a00 */
[----:B------:R-:W-:Y:S01]  /*0250*/  ISETP.GE.AND P2, PT, R0, R5, PT ;  /* 0x000000050000720c */ /* 0x000fe20003f46270 */
[----:B--2---:R-:W-:-:S04]  /*0260*/  @!P3 IMAD.WIDE.U32 R24, R7, 0x8, R24 ;  /* 0x000000080718b825 */ /* 0x004fc800078e0018 */
[C---:B------:R-:W-:Y:S01]  /*0270*/  @!P3 IMAD.WIDE.U32 R2, R7.reuse, 0x8, R2 ;  /* 0x000000080702b825 */ /* 0x040fe200078e0002 */
[----:B------:R-:W5:Y:S01]  /*0280*/  @!P3 LDG.E.64 R12, desc[UR4][R24.64] ;  /* 0x00000004180cb981 */ /* 0x000f62000c1e1b00 */
[----:B------:R-:W1:Y:S02]  /*0290*/  LDC.64 R4, c[0x0][0x3a8] ;  /* 0x0000ea00ff047b82 */ /* 0x000e640000000a00 */
[----:B------:R-:W-:Y:S01]  /*02a0*/  @!P3 IMAD.WIDE.U32 R22, R7, 0x8, R22 ;  /* 0x000000080716b825 */ /* 0x000fe200078e0016 */
[----:B------:R2:W5:Y:S04]  /*02b0*/  @!P3 LDG.E.64 R10, desc[UR4][R2.64] ;  /* 0x00000004020ab981 */ /* 0x000568000c1e1b00 */
[----:B------:R3:W5:Y:S01]  /*02c0*/  @!P3 LDG.E.64 R8, desc[UR4][R22.64] ;  /* 0x000000041608b981 */ /* 0x000762000c1e1b00 */
[----:B------:R-:W0:Y:S08]  /*02d0*/  LDC.64 R26, c[0x0][0x3a8] ;  /* 0x0000ea00ff1a7b82 */ /* 0x000e300000000a00 */
[----:B--2---:R-:W2:Y:S08]  /*02e0*/  LDC.64 R2, c[0x0][0x390] ;  /* 0x0000e400ff027b82 */ /* 0x004eb00000000a00 */
[----:B---3--:R-:W3:Y:S08]  /*02f0*/  LDC.64 R22, c[0x0][0x398] ;  /* 0x0000e600ff167b82 */ /* 0x008ef00000000a00 */
[----:B------:R-:W3:Y:S01]  /*0300*/  LDC.64 R24, c[0x0][0x3a0] ;  /* 0x0000e800ff187b82 */ /* 0x000ee20000000a00 */
[----:B------:R-:W-:-:S02]  /*0310*/  CS2R R14, SRZ ;  /* 0x00000000000e7805 */ /* 0x000fc4000001ff00 */
[----:B------:R-:W-:Y:S01]  /*0320*/  CS2R R16, SRZ ;  /* 0x0000000000107805 */ /* 0x000fe2000001ff00 */
[----:B------:R-:W-:Y:S02]  /*0330*/  @!P0 IMAD R39, R37, 0x200, R6 ;  /* 0x0000020025278824 */ /* 0x000fe400078e0206 */
[----:B-1----:R-:W-:Y:S01]  /*0340*/  @!P3 IMAD.WIDE.U32 R42, R7, 0x8, R4 ;  /* 0x00000008072ab825 */ /* 0x002fe200078e0004 */
[----:B------:R1:W5:Y:S01]  /*0350*/  @!P1 LDG.E.64 R14, desc[UR4][R44.64] ;  /* 0x000000042c0e9981 */ /* 0x000362000c1e1b00 */
[----:B------:R-:W-:Y:S02]  /*0360*/  CS2R R6, SRZ ;  /* 0x0000000000067805 */ /* 0x000fe4000001ff00 */
[----:B----4-:R-:W-:Y:S01]  /*0370*/  @!P0 IMAD.WIDE.U32 R32, R39, 0x8, R32 ;  /* 0x0000000827208825 */ /* 0x010fe200078e0020 */
[----:B------:R4:W5:Y:S03]  /*0380*/  @!P1 LDG.E.64 R16, desc[UR4][R40.64] ;  /* 0x0000000428109981 */ /* 0x000966000c1e1b00 */
[----:B------:R-:W-:Y:S01]  /*0390*/  @!P2 IMAD R37, R37, 0x200, R0 ;  /* 0x000002002525a824 */ /* 0x000fe200078e0200 */
[----:B------:R3:W5:Y:S01]  /*03a0*/  @!P3 LDG.E.64 R6, desc[UR4][R42.64] ;  /* 0x000000042a06b981 */ /* 0x000762000c1e1b00 */
[----:B-1----:R-:W-:-:S04]  /*03b0*/  @!P0 IMAD.WIDE.U32 R44, R39, 0x8, R34 ;  /* 0x00000008272c8825 */ /* 0x002fc800078e0022 */
[----:B------:R-:W-:Y:S01]  /*03c0*/  @!P0 IMAD.WIDE.U32 R34, R39, 0x8, R28 ;  /* 0x0000000827228825 */ /* 0x000fe200078e001c */
[----:B----4-:R-:W-:-:S03]  /*03d0*/  CS2R R40, SRZ ;  /* 0x0000000000287805 */ /* 0x010fc6000001ff00 */
[----:B0-----:R-:W-:Y:S01]  /*03e0*/  @!P0 IMAD.WIDE.U32 R28, R39, 0x8, R30 ;  /* 0x00000008271c8825 */ /* 0x001fe200078e001e */
[----:B------:R-:W-:Y:S02]  /*03f0*/  CS2R R38, SRZ ;  /* 0x0000000000267805 */ /* 0x000fe4000001ff00 */
[----:B------:R0:W5:Y:S01]  /*0400*/  @!P0 LDG.E.64 R40, desc[UR4][R32.64] ;  /* 0x0000000420288981 */ /* 0x000162000c1e1b00 */
[C---:B--2---:R-:W-:Y:S01]  /*0410*/  @!P2 IMAD.WIDE.U32 R2, R37.reuse, 0x8, R2 ;  /* 0x000000082502a825 */ /* 0x044fe200078e0002 */
[----:B------:R-:W-:Y:S02]  /*0420*/  CS2R R4, SRZ ;  /* 0x0000000000047805 */ /* 0x000fe4000001ff00 */
[----:B------:R-:W-:Y:S01]  /*0430*/  CS2R R30, SRZ ;  /* 0x00000000001e7805 */ /* 0x000fe2000001ff00 */
[----:B------:R1:W5:Y:S01]  /*0440*/  @!P0 LDG.E.64 R38, desc[UR4][R28.64] ;  /* 0x000000041c268981 */ /* 0x000362000c1e1b00 */
[----:B---3--:R-:W-:Y:S01]  /*0450*/  @!P2 IMAD.WIDE.U32 R42, R37, 0x8, R24 ;  /* 0x00000008252aa825 */ /* 0x008fe200078e0018 */
[----:B------:R-:W-:-:S02]  /*0460*/  CS2R R24, SRZ ;  /* 0x0000000000187805 */ /* 0x000fc4000001ff00 */
[----:B------:R2:W5:Y:S01]  /*0470*/  @!P0 LDG.E.64 R4, desc[UR4][R44.64] ;  /* 0x000000042c048981 */ /* 0x000562000c1e1b00 */
[C---:B0-----:R-:W-:Y:S01]  /*0480*/  @!P2 IMAD.WIDE.U32 R32, R37.reuse, 0x8, R22 ;  /* 0x000000082520a825 */ /* 0x041fe200078e0016 */
[----:B------:R-:W-:Y:S02]  /*0490*/  CS2R R22, SRZ ;  /* 0x0000000000167805 */ /* 0x000fe4000001ff00 */
[----:B------:R2:W5:Y:S01]  /*04a0*/  @!P0 LDG.E.64 R30, desc[UR4][R34.64] ;  /* 0x00000004221e8981 */ /* 0x000562000c1e1b00 */
[----:B------:R-:W-:Y:S01]  /*04b0*/  @!P2 IMAD.WIDE.U32 R36, R37, 0x8, R26 ;  /* 0x000000082524a825 */ /* 0x000fe200078e001a */
[----:B------:R-:W-:Y:S02]  /*04c0*/  CS2R R26, SRZ ;  /* 0x00000000001a7805 */ /* 0x000fe4000001ff00 */
[----:B-1----:R-:W-:Y:S01]  /*04d0*/  CS2R R28, SRZ ;  /* 0x00000000001c7805 */ /* 0x002fe2000001ff00 */
[----:B------:R2:W5:Y:S04]  /*04e0*/  @!P2 LDG.E.64 R22, desc[UR4][R2.64] ;  /* 0x000000040216a981 */ /* 0x000568000c1e1b00 */
[----:B------:R2:W5:Y:S04]  /*04f0*/  @!P2 LDG.E.64 R24, desc[UR4][R32.64] ;  /* 0x000000042018a981 */ /* 0x000568000c1e1b00 */
[----:B------:R2:W5:Y:S04]  /*0500*/  @!P2 LDG.E.64 R26, desc[UR4][R42.64] ;  /* 0x000000042a1aa981 */ /* 0x000568000c1e1b00 */
[----:B------:R2:W5:Y:S01]  /*0510*/  @!P2 LDG.E.64 R28, desc[UR4][R36.64] ;  /* 0x00000004241ca981 */ /* 0x000562000c1e1b00 */
[----:B------:R-:W-:Y:S04]  /*0520*/  BSSY.RECONVERGENT B0, `(.L_x_5471) ;  /* 0x0000051000007945 */ /* 0x000fe80003800200 */
[----:B------:R-:W-:Y:S05]  /*0530*/  @P0 BRA `(.L_x_5472) ;  /* 0x00000004003c0947 */ /* 0x000fea0003800000 */
[----:B--2---:R-:W-:Y:S01]  /*0540*/  IMAD.MOV.U32 R2, RZ, RZ, 0x652b82fe ;  /* 0x652b82feff027424 */ /* 0x004fe200078e00ff */
[----:B------:R-:W-:Y:S01]  /*0550*/  UMOV UR6, 0xfefa39ef ;  /* 0xfefa39ef00067882 */ /* 0x000fe20000000000 */
[----:B------:R-:W-:Y:S01]  /*0560*/  IMAD.MOV.U32 R3, RZ, RZ, 0x3ff71547 ;  /* 0x3ff71547ff037424 */ /* 0x000fe200078e00ff */
[----:B------:R-:W-:Y:S01]  /*0570*/  UMOV UR7, 0x3fe62e42 ;  /* 0x3fe62e4200077882 */ /* 0x000fe20000000000 */
[----:B-----5:R-:W-:Y:S01]  /*0580*/  DADD R36, -RZ, -R30 ;  /* 0x00000000ff247229 */ /* 0x020fe2000000091e */
        /* <DEDUP_REMOVED lines=52> */
[----:B------:R-:W-:-:S06]  /*08d0*/  @!P1 IMAD.MOV.U32 R2, RZ, RZ, RZ ;  /* 0x000000ffff029224 */ /* 0x000fcc00078e00ff */
[----:B------:R-:W-:-:S11]  /*08e0*/  @!P1 DMUL R32, R34, R2 ;  /* 0x0000000222209228 */ /* 0x000fd60000000000 */
.L_x_5474:
[----:B------:R-:W-:Y:S05]  /*08f0*/  BSYNC.RECONVERGENT B1 ;  /* 0x0000000000017941 */ /* 0x000fea0003800200 */
.L_x_5473:
        /* <DEDUP_REMOVED lines=12> */
[----:B------:R-:W-:-:S03]  /*09c0*/  MOV R0, 0x9f0 ;  /* 0x000009f000007802 */ /* 0x000fc60000000f00 */
[----:B------:R-:W-:-:S07]  /*09d0*/  VIADD R2, R2, 0xfff00000 ;  /* 0xfff0000002027836 */ /* 0x000fce0000000000 */
[----:B------:R-:W-:Y:S05]  /*09e0*/  CALL.REL.NOINC `($__internal_3_$__cuda_sm20_dblrcp_rn_slowpath_v3) ;  /* 0x0000001000a07944 */ /* 0x000fea0003c00000 */
.L_x_5476:
[----:B------:R-:W-:Y:S05]  /*09f0*/  BSYNC.RECONVERGENT B1 ;  /* 0x0000000000017941 */ /* 0x000fea0003800200 */
.L_x_5475:
[----:B------:R-:W-:-:S08]  /*0a00*/  DFMA R40, R32, -R40, R40 ;  /* 0x800000282028722b */ /* 0x000fd00000000028 */
[----:B------:R-:W-:-:S08]  /*0a10*/  DMUL R4, R40, R4 ;  /* 0x0000000428047228 */ /* 0x000fd00000000000 */
[----:B------:R-:W-:-:S11]  /*0a20*/  DFMA R38, R32, R38, R4 ;  /* 0x000000262026722b */ /* 0x000fd60000000004 */
.L_x_5472:
[----:B------:R-:W-:Y:S05]  /*0a30*/  BSYNC.RECONVERGENT B0 ;  /* 0x0000000000007941 */ /* 0x000fea0003800200 */
.L_x_5471:
[----:B--2---:R-:W0:Y:S01]  /*0a40*/  S2R R3, SR_CTAID.X ;  /* 0x0000000000037919 */ /* 0x004e220000002500 */
[----:B------:R-:W0:Y:S01]  /*0a50*/  LDC R0, c[0x0][0x380] ;  /* 0x0000e000ff007b82 */ /* 0x000e220000000800 */
[----:B------:R-:W-:Y:S01]  /*0a60*/  BSSY.RECONVERGENT B0, `(.L_x_5477) ;  /* 0x0000055000007945 */ /* 0x000fe20003800200 */
[----:B-----5:R-:W1:Y:S01]  /*0a70*/  S2R R4, SR_TID.X ;  /* 0x0000000000047919 */ /* 0x020e620000002100 */
[----:B0-----:R-:W-:Y:S02]  /*0a80*/  IMAD R5, R3, -0x200, R0 ;  /* 0xfffffe0003057824 */ /* 0x001fe400078e0200 */
[----:B-1----:R-:W-:-:S05]  /*0a90*/  VIADD R0, R4, 0x80 ;  /* 0x0000008004007836 */ /* 0x002fca0000000000 */
        /* <DEDUP_REMOVED lines=61> */
.L_x_5480:
[----:B------:R-:W-:Y:S05]  /*0e70*/  BSYNC.RECONVERGENT B1 ;  /* 0x0000000000017941 */ /* 0x000fea0003800200 */
.L_x_5479:
        /* <DEDUP_REMOVED lines=15> */
.L_x_5482:
[----:B------:R-:W-:Y:S05]  /*0f70*/  BSYNC.RECONVERGENT B1 ;  /* 0x0000000000017941 */ /* 0x000fea0003800200 */
.L_x_5481:
[----:B------:R-:W-:-:S08]  /*0f80*/  DFMA R14, R32, -R14, R14 ;  /* 0x8000000e200e722b */ /* 0x000fd0000000000e */
[----:B------:R-:W-:-:S08]  /*0f90*/  DMUL R14, R14, R20 ;  /* 0x000000140e0e7228 */ /* 0x000fd00000000000 */
[----:B------:R-:W-:-:S11]  /*0fa0*/  DFMA R16, R32, R16, R14 ;  /* 0x000000102010722b */ /* 0x000fd6000000000e */
.L_x_5478:
[----:B------:R-:W-:Y:S05]  /*0fb0*/  BSYNC.RECONVERGENT B0 ;  /* 0x0000000000007941 */ /* 0x000fea0003800200 */
.L_x_5477:
        /* <DEDUP_REMOVED lines=55> */
[----:B------:R-:W-:Y:S01]  /*1330*/  @!P1 LEA.HI R0, R14, R14, RZ, 0x1 ;  /* 0x0000000e0e009211 */ /* 0x000fe200078f08ff */
[----:B------:R-:W-:Y:S01]  /*1340*/  @!P1 IMAD.MOV.U32 R10, RZ, RZ, R20 ;  /* 0x000000ffff0a9224 */ /* 0x000fe200078e0014 */
[----:B------:R-:W-:Y:S02]  /*1350*/  FSEL R19, R19, RZ, !P0 ;  /* 0x000000ff13137208 */ /* 0x000fe40004000000 */
[----:B------:R-:W-:-:S05]  /*1360*/  @!P1 SHF.R.S32.HI R11, RZ, 0x1, R0 ;  /* 0x00000001ff0b9819 */ /* 0x000fca0000011400 */
[----:B------:R-:W-:Y:S01]  /*1370*/  @!P1 IMAD.IADD R14, R14, 0x1, -R11 ;  /* 0x000000010e0e9824 */ /* 0x000fe200078e0a0b */
[----:B------:R-:W-:-:S04]  /*1380*/  @!P1 LEA R11, R11, R21, 0x14 ;  /* 0x000000150b0b9211 */ /* 0x000fc800078ea0ff */
[----:B------:R-:W-:Y:S01]  /*1390*/  @!P1 LEA R15, R14, 0x3ff00000, 0x14 ;  /* 0x3ff000000e0f9811 */ /* 0x000fe200078ea0ff */
[----:B------:R-:W-:-:S06]  /*13a0*/  @!P1 IMAD.MOV.U32 R14, RZ, RZ, RZ ;  /* 0x000000ffff0e9224 */ /* 0x000fcc00078e00ff */
[----:B------:R-:W-:-:S11]  /*13b0*/  @!P1 DMUL R18, R10, R14 ;  /* 0x0000000e0a129228 */ /* 0x000fd60000000000 */
.L_x_5486:
[----:B------:R-:W-:Y:S05]  /*13c0*/  BSYNC.RECONVERGENT B1 ;  /* 0x0000000000017941 */ /* 0x000fea0003800200 */
.L_x_5485:
        /* <DEDUP_REMOVED lines=15> */
.L_x_5488:
[----:B------:R-:W-:Y:S05]  /*14c0*/  BSYNC.RECONVERGENT B1 ;  /* 0x0000000000017941 */ /* 0x000fea0003800200 */
.L_x_5487:
[----:B------:R-:W-:-:S08]  /*14d0*/  DFMA R6, R32, -R6, R6 ;  /* 0x800000062006722b */ /* 0x000fd00000000006 */
[----:B------:R-:W-:-:S08]  /*14e0*/  DMUL R6, R6, R12 ;  /* 0x0000000c06067228 */ /* 0x000fd00000000000 */
[----:B------:R-:W-:-:S11]  /*14f0*/  DFMA R8, R32, R8, R6 ;  /* 0x000000082008722b */ /* 0x000fd60000000006 */
.L_x_5484:
[----:B------:R-:W-:Y:S05]  /*1500*/  BSYNC.RECONVERGENT B0 ;  /* 0x0000000000007941 */ /* 0x000fea0003800200 */
.L_x_5483:
[----:B------:R-:W-:Y:S01]  /*1510*/  IADD3 R0, PT, PT, R4, 0x180, RZ ;  /* 0x0000018004007810 */ /* 0x000fe20007ffe0ff */
[----:B------:R-:W-:Y:S03]  /*1520*/  BSSY.RECONVERGENT B0, `(.L_x_5489) ;  /* 0x0000053000007945 */ /* 0x000fe60003800200 */
        /* <DEDUP_REMOVED lines=59> */
[----:B------:R-:W-:Y:S01]  /*18e0*/  @!P1 IMAD.MOV.U32 R6, RZ, RZ, R12 ;  /* 0x000000ffff069224 */ /* 0x000fe200078e000c */
[----:B------:R-:W-:-:S06]  /*18f0*/  @!P1 MOV R12, RZ ;  /* 0x000000ff000c9202 */ /* 0x000fcc0000000f00 */
[----:B------:R-:W-:-:S11]  /*1900*/  @!P1 DMUL R10, R6, R12 ;  /* 0x0000000c060a9228 */ /* 0x000fd60000000000 */
.L_x_5492:
[----:B------:R-:W-:Y:S05]  /*1910*/  BSYNC.RECONVERGENT B1 ;  /* 0x0000000000017941 */ /* 0x000fea0003800200 */
.L_x_5491:
        /* <DEDUP_REMOVED lines=15> */
.L_x_5494:
[----:B------:R-:W-:Y:S05]  /*1a10*/  BSYNC.RECONVERGENT B1 ;  /* 0x0000000000017941 */ /* 0x000fea0003800200 */
.L_x_5493:
[----:B------:R-:W-:-:S08]  /*1a20*/  DFMA R28, R32, -R28, R28 ;  /* 0x8000001c201c722b */ /* 0x000fd0000000001c */
[----:B------:R-:W-:-:S08]  /*1a30*/  DMUL R22, R28, R22 ;  /* 0x000000161c167228 */ /* 0x000fd00000000000 */
[----:B------:R-:W-:-:S11]  /*1a40*/  DFMA R22, R32, R26, R22 ;  /* 0x0000001a2016722b */ /* 0x000fd60000000016 */
.L_x_5490:
[----:B------:R-:W-:Y:S05]  /*1a50*/  BSYNC.RECONVERGENT B0 ;  /* 0x0000000000007941 */ /* 0x000fea0003800200 */
.L_x_5489:
[----:B------:R-:W-:Y:S01]  /*1a60*/  ISETP.GE.AND P0, PT, R4, R5, PT ;  /* 0x000000050400720c */ /* 0x000fe20003f06270 */
[----:B------:R-:W-:Y:S04]  /*1a70*/  BSSY.RECONVERGENT B0, `(.L_x_5495) ;  /* 0x0000017000007945 */ /* 0x000fe80003800200 */
[----:B------:R-:W-:Y:S08]  /*1a80*/  BSSY.RELIABLE B1, `(.L_x_5496) ;  /* 0x000000f000017945 */ /* 0x000ff00003800100 */
[----:B------:R-:W-:Y:S05]  /*1a90*/  @P0 BRA `(.L_x_5497) ;  /* 0x0000000000340947 */ /* 0x000fea0003800000 */
[----:B------:R-:W0:Y:S01]  /*1aa0*/  LDC.64 R6, c[0x0][0x388] ;  /* 0x0000e200ff067b82 */ /* 0x000e220000000a00 */
[----:B------:R-:W-:Y:S02]  /*1ab0*/  IMAD R11, R3, 0x200, R4 ;  /* 0x00000200030b7824 */ /* 0x000fe400078e0204 */
[----:B------:R-:W-:-:S05]  /*1ac0*/  VIADD R4, R4, 0x80 ;  /* 0x0000008004047836 */ /* 0x000fca0000000000 */
[----:B------:R-:W-:-:S13]  /*1ad0*/  ISETP.GE.AND P0, PT, R4, R5, PT ;  /* 0x000000050400720c */ /* 0x000fda0003f06270 */
[----:B------:R-:W-:Y:S05]  /*1ae0*/  @P0 BREAK.RELIABLE B1 ;  /* 0x0000000000010942 */ /* 0x000fea0003800100 */
[----:B0-----:R-:W-:-:S05]  /*1af0*/  IMAD.WIDE.U32 R6, R11, 0x8, R6 ;  /* 0x000000080b067825 */ /* 0x001fca00078e0006 */
[----:B------:R0:W-:Y:S01]  /*1b00*/  STG.E.64 desc[UR4][R6.64], R38 ;  /* 0x0000002606007986 */ /* 0x0001e2000c101b04 */
[----:B------:R-:W-:Y:S05]  /*1b10*/  @P0 BRA `(.L_x_5498) ;  /* 0x0000000000300947 */ /* 0x000fea0003800000 */
[----:B0-----:R-:W0:Y:S01]  /*1b20*/  LDC.64 R6, c[0x0][0x388] ;  /* 0x0000e200ff067b82 */ /* 0x001e220000000a00 */
[----:B------:R-:W-:Y:S01]  /*1b30*/  LEA R11, R3, R4, 0x9 ;  /* 0x00000004030b7211 */ /* 0x000fe200078e48ff */
[----:B------:R-:W-:-:S04]  /*1b40*/  VIADD R4, R4, 0x80 ;  /* 0x0000008004047836 */ /* 0x000fc80000000000 */
[----:B0-----:R-:W-:-:S05]  /*1b50*/  IMAD.WIDE.U32 R6, R11, 0x8, R6 ;  /* 0x000000080b067825 */ /* 0x001fca00078e0006 */
[----:B------:R0:W-:Y:S02]  /*1b60*/  STG.E.64 desc[UR4][R6.64], R16 ;  /* 0x0000001006007986 */ /* 0x0001e4000c101b04 */
.L_x_5497:
[----:B------:R-:W-:Y:S05]  /*1b70*/  BSYNC.RELIABLE B1 ;  /* 0x0000000000017941 */ /* 0x000fea0003800100 */
.L_x_5496:
[----:B------:R-:W-:-:S13]  /*1b80*/  ISETP.GE.AND P0, PT, R4, R5, PT ;  /* 0x000000050400720c */ /* 0x000fda0003f06270 */
[----:B0-----:R-:W0:Y:S01]  /*1b90*/  @!P0 LDC.64 R6, c[0x0][0x388] ;  /* 0x0000e200ff068b82 */ /* 0x001e220000000a00 */
[----:B------:R-:W-:Y:S02]  /*1ba0*/  @!P0 IMAD R11, R3, 0x200, R4 ;  /* 0x00000200030b8824 */ /* 0x000fe400078e0204 */
[----:B------:R-:W-:Y:S02]  /*1bb0*/  @!P0 VIADD R4, R4, 0x80 ;  /* 0x0000008004048836 */ /* 0x000fe40000000000 */
[----:B0-----:R-:W-:-:S05]  /*1bc0*/  @!P0 IMAD.WIDE.U32 R6, R11, 0x8, R6 ;  /* 0x000000080b068825 */ /* 0x001fca00078e0006 */
[----:B------:R1:W-:Y:S02]  /*1bd0*/  @!P0 STG.E.64 desc[UR4][R6.64], R8 ;  /* 0x0000000806008986 */ /* 0x0003e4000c101b04 */
.L_x_5498:
[----:B------:R-:W-:Y:S05]  /*1be0*/  BSYNC.RECONVERGENT B0 ;  /* 0x0000000000007941 */ /* 0x000fea0003800200 */
.L_x_5495:
[----:B------:R-:W-:Y:S05]  /*1bf0*/  WARPSYNC.ALL ;  /* 0x0000000000007948 */ /* 0x000fea0003800000 */
[----:B------:R-:W-:-:S13]  /*1c00*/  ISETP.GE.AND P0, PT, R4, R5, PT ;  /* 0x000000050400720c */ /* 0x000fda0003f06270 */
[----:B------:R-:W-:Y:S05]  /*1c10*/  @P0 EXIT ;  /* 0x000000000000094d */ /* 0x000fea0003800000 */
[----:B01----:R-:W0:Y:S01]  /*1c20*/  LDC.64 R6, c[0x0][0x388] ;  /* 0x0000e200ff067b82 */ /* 0x003e220000000a00 */
[----:B------:R-:W-:-:S04]  /*1c30*/  IMAD R3, R3, 0x200, R4 ;  /* 0x0000020003037824 */ /* 0x000fc800078e0204 */
[----:B0-----:R-:W-:-:S05]  /*1c40*/  IMAD.WIDE.U32 R2, R3, 0x8, R6 ;  /* 0x0000000803027825 */ /* 0x001fca00078e0006 */
[----:B------:R-:W-:Y:S01]  /*1c50*/  STG.E.64 desc[UR4][R2.64], R22 ;  /* 0x0000001602007986 */ /* 0x000fe2000c101b04 */
[----:B------:R-:W-:Y:S05]  /*1c60*/  EXIT ;  /* 0x000000000000794d */ /* 0x000fea0003800000 */
        .weak           $__internal_3_$__cuda_sm20_dblrcp_rn_slowpath_v3
        .type           $__internal_3_$__cuda_sm20_dblrcp_rn_slowpath_v3,@function
        .size           $__internal_3_$__cuda_sm20_dblrcp_rn_slowpath_v3,(.L_x_9495 - $__internal_3_$__cuda_sm20_dblrcp_rn_slowpath_v3)
$__internal_3_$__cuda_sm20_dblrcp_rn_slowpath_v3:
        /* <DEDUP_REMOVED lines=13> */
[----:B------:R-:W0:Y:S01]  /*1d40*/  MUFU.RCP64H R35, R33 ;  /* 0x0000002100237308 */ /* 0x000e220000001800 */
[----:B------:R-:W-:-:S06]  /*1d50*/  IMAD.MOV.U32 R32, RZ, RZ, R30 ;  /* 0x000000ffff207224 */ /* 0x000fcc00078e001e */
        /* <DEDUP_REMOVED lines=10> */
.L_x_5502:
        /* <DEDUP_REMOVED lines=10> */
.L_x_5500:
[----:B------:R-:W-:Y:S01]  /*1ea0*/  LOP3.LUT R33, R31, 0x80000, RZ, 0xfc, !PT ;  /* 0x000800001f217812 */ /* 0x000fe200078efcff */
[----:B------:R-:W-:-:S07]  /*1eb0*/  IMAD.MOV.U32 R32, RZ, RZ, R30 ;  /* 0x000000ffff207224 */ /* 0x000fce00078e001e */
.L_x_5501:
[----:B------:R-:W-:Y:S05]  /*1ec0*/  BSYNC.RECONVERGENT B2 ;  /* 0x0000000000027941 */ /* 0x000fea0003800200 */
.L_x_5499:
[----:B------:R-:W-:Y:S02]  /*1ed0*/  IMAD.MOV.U32 R30, RZ, RZ, R0 ;  /* 0x000000ffff1e7224 */ /* 0x000fe400078e0000 */
[----:B------:R-:W-:-:S04]  /*1ee0*/  IMAD.MOV.U32 R31, RZ, RZ, 0x0 ;  /* 0x00000000ff1f7424 */ /* 0x000fc800078e00ff */
[----:B------:R-:W-:Y:S05]  /*1ef0*/  RET.REL.NODEC R30 `(_ZN2at6native27unrolled_elementwise_kernelIZZZNS0_14glu_jvp_kernelERNS_18TensorIteratorBaseEENKUlvE_clEvENKUlvE_clEvEUlddddE_St5arrayIPcLm5EELi4E23TrivialOffsetCalculatorILi4EjESA_ILi1EjENS0_6memory15LoadWithoutCastENSD_16StoreWithoutCastEEEviT_T0_T2_T3_T4_T5_) ;  /* 0xffffffe01e407950 */ /* 0x000fea0003c3ffff */
.L_x_5503:
        /* <DEDUP_REMOVED lines=16> */
.L_x_9495:


//--------------------- .text._ZN2at6native29vectorized_elementwise_kernelILi2EZZZNS0_14glu_jvp_kernelERNS_18TensorIteratorBaseEENKUlvE_clEvENKUlvE_clEvEUlddddE_St5arrayIPcLm5EEEEviT0_T1_ --------------------------
	.section	.text._ZN2at6native29vectorized_elementwise_kernelILi2EZZZNS0_14glu_jvp_kernelERNS_18TensorIteratorBaseEENKUlvE_clEvENKUlvE_clEvEUlddddE_St5arrayIPcLm5EEEEviT0_T1_,"ax",@progbits
	.align	128
        .global         _ZN2at6native29vectorized_elementwise_kernelILi2EZZZNS0_14glu_jvp_kernelERNS_18TensorIteratorBaseEENKUlvE_clEvENKUlvE_clEvEUlddddE_St5arrayIPcLm5EEEEviT0_T1_
        .type           _ZN2at6native29vectorized_elementwise_kernelILi2EZZZNS0_14glu_jvp_kernelERNS_18TensorIteratorBaseEENKUlvE_clEvENKUlvE_clEvEUlddddE_St5arrayIPcLm5EEEEviT0_T1_,@function
        .size           _ZN2at6native29vectorized_elementwise_kernelILi2EZZZNS0_14glu_jvp_kernelERNS_18TensorIteratorBaseEENKUlvE_clEvENKUlvE_clEvEUlddddE_St5arrayIPcLm5EEEEviT0_T1_,(.L_x_9496 - _ZN2at6native29vectorized_elementwise_kernelILi2EZZZNS0_14glu_jvp_kernelERNS_18TensorIteratorBaseEENKUlvE_clEvENKUlvE_clEvEUlddddE_St5arrayIPcLm5EEEEviT0_T1_)
        .other          _ZN2at6native29vectorized_elementwise_kernelILi2EZZZNS0_14glu_jvp_kernelERNS_18TensorIteratorBaseEENKUlvE_clEvENKUlvE_clEvEUlddddE_St5arrayIPcLm5EEEEviT0_T1_,@"STO_CUDA_ENTRY STV_DEFAULT"
_ZN2at6native29vectorized_elementwise_kernelILi2EZZZNS0_14glu_jvp_kernelERNS_18TensorIteratorBaseEENKUlvE_clEvENKUlvE_clEvEUlddddE_St5arrayIPcLm5EEEEviT0_T1_:
.text._ZN2at6native29vectorized_elementwise_kernelILi2EZZZNS0_14glu_jvp_kernelERNS_18TensorIteratorBaseEENKUlvE_clEvENKUlvE_clEvEUlddddE_St5arrayIPcLm5EEEEviT0_T1_:
[----:B------:R-:W-:Y:S01]  /*0000*/  LDC R1, c[0x0][0x37c] ;  /* 0x0000df00ff017b82 */ /* 0x000fe20000000800 */
[----:B------:R-:W0:Y:S07]  /*0010*/  S2R R74, SR_CTAID.X ;  /* 0x00000000004a7919 */ /* 0x000e2e0000002500 */
[----:B------:R-:W0:Y:S01]  /*0020*/  LDC R3, c[0x0][0x380] ;  /* 0x0000e000ff037b82 */ /* 0x000e220000000800 */
[----:B------:R-:W1:Y:S01]  /*0030*/  LDCU.64 UR4, c[0x0][0x358] ;  /* 0x00006b00ff0477ac */ /* 0x000e620008000a00 */
[----:B0-----:R-:W-:-:S05]  /*0040*/  IMAD R12, R74, -0x400, R3 ;  /* 0xfffffc004a0c7824 */ /* 0x001fca00078e0203 */
[----:B------:R-:W-:-:S13]  /*0050*/  ISETP.GT.U32.AND P0, PT, R12, 0x3ff, PT ;  /* 0x000003ff0c00780c */ /* 0x000fda0003f04070 */
[----:B-1----:R-:W-:Y:S05]  /*0060*/  @P0 BRA `(.L_x_5504) ;  /* 0x00000038004c0947 */ /* 0x002fea0003800000 */
[----:B------:R-:W0:Y:S01]  /*0070*/  S2R R35, SR_TID.X ;  /* 0x0000000000237919 */ /* 0x000e220000002100 */
[----:B------:R-:W1:Y:S01]  /*0080*/  LDC.64 R4, c[0x0][0x390] ;  /* 0x0000e400ff047b82 */ /* 0x000e620000000a00 */
[----:B------:R-:W-:-:S07]  /*0090*/  CS2R R60, SRZ ;  /* 0x00000000003c7805 */ /* 0x000fce000001ff00 */
[----:B------:R-:W2:Y:S08]  /*00a0*/  LDC.64 R6, c[0x0][0x398] ;  /* 0x0000e600ff067b82 */ /* 0x000eb00000000a00 */
[----:B------:R-:W3:Y:S08]  /*00b0*/  LDC.64 R8, c[0x0][0x3a0] ;  /* 0x0000e800ff087b82 */ /* 0x000ef00000000a00 */
[----:B------:R-:W4:Y:S01]  /*00c0*/  LDC.64 R10, c[0x0][0x3a8] ;  /* 0x0000ea00ff0a7b82 */ /* 0x000f220000000a00 */
[----:B0-----:R-:W-:-:S07]  /*00d0*/  ISETP.GE.U32.AND P0, PT, R35, R12, PT ;  /* 0x0000000c2300720c */ /* 0x001fce0003f06070 */
[----:B------:R-:W0:Y:S08]  /*00e0*/  LDC.64 R22, c[0x0][0x390] ;  /* 0x0000e400ff167b82 */ /* 0x000e300000000a00 */
[----:B------:R-:W0:Y:S01]  /*00f0*/  LDC.64 R28, c[0x0][0x398] ;  /* 0x0000e600ff1c7b82 */ /* 0x000e220000000a00 */
[----:B------:R-:W-:Y:S02]  /*0100*/  @!P0 IMAD R0, R74, 0x400, R35 ;  /* 0x000004004a008824 */ /* 0x000fe400078e0223 */
[----:B------:R-:W-:-:S05]  /*0110*/  @!P0 VIADD R35, R35, 0x80 ;  /* 0x0000008023238836 */ /* 0x000fca0000000000 */
[----:B------:R-:W0:Y:S01]  /*0120*/  LDC.64 R30, c[0x0][0x3a0] ;  /* 0x0000e800ff1e7b82 */ /* 0x000e220000000a00 */
[----:B------:R-:W-:-:S07]  /*0130*/  ISETP.GE.U32.AND P6, PT, R35, R12, PT ;  /* 0x0000000c2300720c */ /* 0x000fce0003fc6070 */
[----:B------:R-:W0:Y:S06]  /*0140*/  LDC.64 R32, c[0x0][0x3a8] ;  /* 0x0000ea00ff207b82 */ /* 0x000e2c0000000a00 */
[----:B------:R-:W-:Y:S02]  /*0150*/  @!P6 IMAD R21, R74, 0x400, R35 ;  /* 0x000004004a15e824 */ /* 0x000fe400078e0223 */
[----:B------:R-:W0:Y:S01]  /*0160*/  LDC.64 R38, c[0x0][0x390] ;  /* 0x0000e400ff267b82 */ /* 0x000e220000000a00 */
[----:B------:R-:W-:Y:S02]  /*0170*/  @!P6 VIADD R35, R35, 0x80 ;  /* 0x000000802323e836 */ /* 0x000fe40000000000 */
[----:B-1----:R-:W-:-:S03]  /*0180*/  @!P6 IMAD.WIDE.U32 R4, R21, 0x8, R4 ;  /* 0x000000081504e825 */ /* 0x002fc600078e0004 */
[----:B------:R-:W-:Y:S01]  /*0190*/  ISETP.GE.U32.AND P5, PT, R35, R12, PT ;  /* 0x0000000c2300720c */ /* 0x000fe20003fa6070 */
[----:B--2---:R-:W-:Y:S01]  /*01a0*/  @!P6 IMAD.WIDE.U32 R16, R21, 0x8, R6 ;  /* 0x000000081510e825 */ /* 0x004fe200078e0006 */
[----:B------:R-:W1:Y:S01]  /*01b0*/  LDC.64 R40, c[0x0][0x398] ;  /* 0x0000e600ff287b82 */ /* 0x000e620000000a00 */
[----:B------:R2:W5:Y:S07]  /*01c0*/  @!P6 LDG.E.64 R60, desc[UR4][R4.64] ;  /* 0x00000004043ce981 */ /* 0x00056e000c1e1b00 */
[----:B------:R-:W1:Y:S03]  /*01d0*/  LDC.64 R48, c[0x0][0x3a8] ;  /* 0x0000ea00ff307b82 */ /* 0x000e660000000a00 */
[----:B------:R-:W-:Y:S01]  /*01e0*/  @!P5 IMAD R37, R74, 0x400, R35 ;  /* 0x000004004a25d824 */ /* 0x000fe200078e0223 */
[----:B------:R-:W-:-:S04]  /*01f0*/  @!P5 IADD3 R35, PT, PT, R35, 0x80, RZ ;  /* 0x000000802323d810 */ /* 0x000fc80007ffe0ff */
[-C--:B------:R-:W-:Y:S01]  /*0200*/  ISETP.GE.U32.AND P4, PT, R35, R12.reuse, PT ;  /* 0x0000000c2300720c */ /* 0x080fe20003f86070 */
[----:B---3--:R-:W-:Y:S01]  /*0210*/  @!P6 IMAD.WIDE.U32 R18, R21, 0x8, R8 ;  /* 0x000000081512e825 */ /* 0x008fe200078e0008 */
[----:B------:R-:W-:Y:S01]  /*0220*/  CS2R R6, SRZ ;  /* 0x0000000000067805 */ /* 0x000fe2000001ff00 */
[----:B------:R-:W3:Y:S08]  /*0230*/  LDC.64 R24, c[0x0][0x3a0] ;  /* 0x0000e800ff187b82 */ /* 0x000ef00000000a00 */
[----:B--2---:R-:W2:Y:S02]  /*0240*/  LDC.64 R4, c[0x0][0x3a0] ;  /* 0x0000e800ff047b82 */ /* 0x004ea40000000a00 */
[C---:B------:R-:W-:Y:S01]  /*0250*/  @!P4 IMAD R3, R74.reuse, 0x400, R35 ;  /* 0x000004004a03c824 */ /* 0x040fe200078e0223 */
[----:B------:R-:W-:Y:S01]  /*0260*/  CS2R R8, SRZ ;  /* 0x0000000000087805 */ /* 0x000fe2000001ff00 */
[----:B------:R-:W-:Y:S01]  /*0270*/  @!P4 VIADD R35, R35, 0x80 ;  /* 0x000000802323c836 */ /* 0x000fe20000000000 */
[----:B------:R-:W5:Y:S03]  /*0280*/  @!P6 LDG.E.64 R6, desc[UR4][R16.64] ;  /* 0x000000041006e981 */ /* 0x000f66000c1e1b00 */
[----:B------:R-:W2:Y:S01]  /*0290*/  LDC.64 R44, c[0x0][0x398] ;  /* 0x0000e600ff2c7b82 */ /* 0x000ea20000000a00 */
[----:B------:R-:W-:Y:S01]  /*02a0*/  ISETP.GE.U32.AND P3, PT, R35, R12, PT ;  /* 0x0000000c2300720c */ /* 0x000fe20003f66070 */
[----:B----4-:R-:W-:Y:S01]  /*02b0*/  @!P6 IMAD.WIDE.U32 R20, R21, 0x8, R10 ;  /* 0x000000081514e825 */ /* 0x010fe200078e000a */
[----:B------:R-:W5:Y:S05]  /*02c0*/  @!P6 LDG.E.64 R8, desc[UR4][R18.64] ;  /* 0x000000041208e981 */ /* 0x000f6a000c1e1b00 */
[----:B------:R-:W4:Y:S06]  /*02d0*/  LDC.64 R52, c[0x0][0x390] ;  /* 0x0000e400ff347b82 */ /* 0x000f2c0000000a00 */
[----:B------:R-:W-:-:S02]  /*02e0*/  @!P3 IMAD R2, R74, 0x400, R35 ;  /* 0x000004004a02b824 */ /* 0x000fc400078e0223 */
[----:B------:R-:W-:Y:S01]  /*02f0*/  @!P3 VIADD R35, R35, 0x80 ;  /* 0x000000802323b836 */ /* 0x000fe20000000000 */
[----:B------:R-:W4:Y:S04]  /*0300*/  LDC.64 R54, c[0x0][0x398] ;  /* 0x0000e600ff367b82 */ /* 0x000f280000000a00 */
[----:B------:R-:W-:-:S04]  /*0310*/  ISETP.GE.U32.AND P2, PT, R35, R12, PT ;  /* 0x0000000c2300720c */ /* 0x000fc80003f46070 */
[----:B------:R-:W4:Y:S08]  /*0320*/  LDC.64 R66, c[0x0][0x3a0] ;  /* 0x0000e800ff427b82 */ /* 0x000f300000000a00 */
[----:B------:R-:W4:Y:S01]  /*0330*/  LDC.64 R70, c[0x0][0x3a8] ;  /* 0x0000ea00ff467b82 */ /* 0x000f220000000a00 */
[----:B------:R-:W-:Y:S01]  /*0340*/  @!P2 LEA R50, R74, R35, 0xa ;  /* 0x000000234a32a211 */ /* 0x000fe200078e50ff */
[----:B------:R-:W-:-:S05]  /*0350*/  @!P2 VIADD R35, R35, 0x80 ;  /* 0x000000802323a836 */ /* 0x000fca0000000000 */
[----:B------:R-:W-:Y:S02]  /*0360*/  ISETP.GE.U32.AND P1, PT, R35, R12, PT ;  /* 0x0000000c2300720c */ /* 0x000fe40003f26070 */
[----:B------:R-:W-:Y:S01]  /*0370*/  CS2R R10, SRZ ;  /* 0x00000000000a7805 */ /* 0x000fe2000001ff00 */
[----:B------:R-:W4:Y:S05]  /*0380*/  LDC.64 R68, c[0x0][0x3a0] ;  /* 0x0000e800ff447b82 */ /* 0x000f2a0000000a00 */
[----:B------:R3:W5:Y:S03]  /*0390*/  @!P6 LDG.E.64 R10, desc[UR4][R20.64] ;  /* 0x00000004140ae981 */ /* 0x000766000c1e1b00 */
[----:B------:R-:W4:Y:S02]  /*03a0*/  LDC.64 R72, c[0x0][0x398] ;  /* 0x0000e600ff487b82 */ /* 0x000f240000000a00 */
[----:B------:R-:W-:-:S02]  /*03b0*/  @!P1 IMAD R57, R74, 0x400, R35 ;  /* 0x000004004a399824 */ /* 0x000fc400078e0223 */
[----:B------:R-:W-:-:S05]  /*03c0*/  @!P1 VIADD R35, R35, 0x80 ;  /* 0x0000008023239836 */ /* 0x000fca0000000000 */
[----:B------:R-:W-:Y:S01]  /*03d0*/  ISETP.GE.U32.AND P6, PT, R35, R12, PT ;  /* 0x0000000c2300720c */ /* 0x000fe20003fc6070 */
[----:B0-----:R-:W-:-:S04]  /*03e0*/  @!P5 IMAD.WIDE.U32 R26, R37, 0x8, R22 ;  /* 0x00000008251ad825 */ /* 0x001fc800078e0016 */
[----:B------:R-:W-:-:S04]  /*03f0*/  @!P5 IMAD.WIDE.U32 R28, R37, 0x8, R28 ;  /* 0x00000008251cd825 */ /* 0x000fc800078e001c */
[----:B------:R-:W-:-:S04]  /*0400*/  @!P5 IMAD.WIDE.U32 R30, R37, 0x8, R30 ;  /* 0x00000008251ed825 */ /* 0x000fc800078e001e */
[----:B------:R-:W-:Y:S02]  /*0410*/  @!P5 IMAD.WIDE.U32 R32, R37, 0x8, R32 ;  /* 0x000000082520d825 */ /* 0x000fe400078e0020 */
[----:B------:R-:W0:Y:S02]  /*0420*/  LDC.64 R36, c[0x0][0x398] ;  /* 0x0000e600ff247b82 */ /* 0x000e240000000a00 */
[----:B------:R-:W-:-:S04]  /*0430*/  @!P4 IMAD.WIDE.U32 R42, R3, 0x8, R38 ;  /* 0x00000008032ac825 */ /* 0x000fc800078e0026 */
[----:B------:R-:W-:Y:S02]  /*0440*/  @!P6 IMAD R74, R74, 0x400, R35 ;  /* 0x000004004a4ae824 */ /* 0x000fe400078e0223 */
[----:B------:R-:W2:Y:S01]  /*0450*/  LDC.64 R38, c[0x0][0x3a8] ;  /* 0x0000ea00ff267b82 */ /* 0x000ea20000000a00 */
[----:B-1----:R-:W-:-:S07]  /*0460*/  @!P4 IMAD.WIDE.U32 R46, R3, 0x8, R40 ;  /* 0x00000008032ec825 */ /* 0x002fce00078e0028 */
[----:B------:R-:W1:Y:S08]  /*0470*/  LDC.64 R34, c[0x0][0x390] ;  /* 0x0000e400ff227b82 */ /* 0x000e700000000a00 */
[----:B------:R-:W4:Y:S01]  /*0480*/  LDC.64 R40, c[0x0][0x390] ;  /* 0x0000e400ff287b82 */ /* 0x000f220000000a00 */
[----:B---3--:R-:W-:Y:S02]  /*0490*/  CS2R R20, SRZ ;  /* 0x0000000000147805 */ /* 0x008fe4000001ff00 */
[----:B------:R-:W-:Y:S01]  /*04a0*/  CS2R R12, SRZ ;  /* 0x00000000000c7805 */ /* 0x000fe2000001ff00 */
[----:B------:R-:W-:Y:S01]  /*04b0*/  @!P4 IMAD.WIDE.U32 R62, R3, 0x8, R48 ;  /* 0x00000008033ec825 */ /* 0x000fe200078e0030 */
[----:B------:R-:W-:-:S02]  /*04c0*/  CS2R R16, SRZ ;  /* 0x0000000000107805 */ /* 0x000fc4000001ff00 */
[----:B------:R-:W-:Y:S01]  /*04d0*/  CS2R R18, SRZ ;  /* 0x0000000000127805 */ /* 0x000fe2000001ff00 */
[----:B------:R3:W5:Y:S01]  /*04e0*/  @!P4 LDG.E.64 R20, desc[UR4][R42.64] ;  /* 0x000000042a14c981 */ /* 0x000762000c1e1b00 */
[----:B------:R-:W4:Y:S01]  /*04f0*/  LDC.64 R48, c[0x0][0x3a0] ;  /* 0x0000e800ff307b82 */ /* 0x000f220000000a00 */
[----:B------:R-:W-:Y:S01]  /*0500*/  CS2R R22, SRZ ;  /* 0x0000000000167805 */ /* 0x000fe2000001ff00 */
[----:B------:R-:W-:Y:S01]  /*0510*/  @!P4 IMAD.WIDE.U32 R58, R3, 0x8, R24 ;  /* 0x00000008033ac825 */ /* 0x000fe200078e0018 */
[----:B------:R2:W5:Y:S01]  /*0520*/  @!P5 LDG.E.64 R12, desc[UR4][R26.64] ;  /* 0x000000041a0cd981 */ /* 0x000562000c1e1b00 */
[----:B------:R-:W-:Y:S02]  /*0530*/  CS2R R24, SRZ ;  /* 0x0000000000187805 */ /* 0x000fe4000001ff00 */
[C---:B0-----:R-:W-:Y:S01]  /*0540*/  @!P3 IMAD.WIDE.U32 R64, R2.reuse, 0x8, R36 ;  /* 0x000000080240b825 */ /* 0x041fe200078e0024 */
[----:B------:R0:W5:Y:S01]  /*0550*/  @!P5 LDG.E.64 R16, desc[UR4][R30.64] ;  /* 0x000000041e10d981 */ /* 0x000162000c1e1b00 */
[----:B---3--:R-:W3:Y:S02]  /*0560*/  LDC.64 R42, c[0x0][0x3a8] ;  /* 0x0000ea00ff2a7b82 */ /* 0x008ee40000000a00 */
[----:B--2---:R-:W-:Y:S01]  /*0570*/  @!P3 IMAD.WIDE.U32 R76, R2, 0x8, R38 ;  /* 0x00000008024cb825 */ /* 0x004fe200078e0026 */
[----:B------:R2:W5:Y:S01]  /*0580*/  @!P5 LDG.E.64 R18, desc[UR4][R32.64] ;  /* 0x000000042012d981 */ /* 0x000562000c1e1b00 */
[----:B------:R-:W-:-:S02]  /*0590*/  CS2R R26, SRZ ;  /* 0x00000000001a7805 */ /* 0x000fc4000001ff00 */
[----:B------:R-:W-:Y:S01]  /*05a0*/  @!P3 IMAD.WIDE.U32 R4, R2, 0x8, R4 ;  /* 0x000000080204b825 */ /* 0x000fe200078e0004 */
[----:B------:R1:W5:Y:S01]  /*05b0*/  @!P4 LDG.E.64 R22, desc[UR4][R46.64] ;  /* 0x000000042e16c981 */ /* 0x000362000c1e1b00 */
[----:B------:R-:W-:Y:S02]  /*05c0*/  CS2R R36, SRZ ;  /* 0x0000000000247805 */ /* 0x000fe4000001ff00 */
[----:B0-----:R-:W-:Y:S02]  /*05d0*/  CS2R R30, SRZ ;  /* 0x00000000001e7805 */ /* 0x001fe4000001ff00 */
[----:B------:R-:W-:Y:S01]  /*05e0*/  CS2R R38, SRZ ;  /* 0x0000000000267805 */ /* 0x000fe2000001ff00 */
[----:B------:R4:W5:Y:S01]  /*05f0*/  @!P4 LDG.E.64 R24, desc[UR4][R58.64] ;  /* 0x000000043a18c981 */ /* 0x000962000c1e1b00 */
[----:B--2---:R-:W-:-:S03]  /*0600*/  CS2R R32, SRZ ;  /* 0x0000000000207805 */ /* 0x004fc6000001ff00 */
[----:B------:R0:W5:Y:S01]  /*0610*/  @!P4 LDG.E.64 R26, desc[UR4][R62.64] ;  /* 0x000000043e1ac981 */ /* 0x000162000c1e1b00 */
[----:B-1----:R-:W-:Y:S01]  /*0620*/  @!P3 IMAD.WIDE.U32 R46, R2, 0x8, R34 ;  /* 0x00000008022eb825 */ /* 0x002fe200078e0022 */
[----:B------:R-:W-:Y:S01]  /*0630*/  CS2R R34, SRZ ;  /* 0x0000000000227805 */ /* 0x000fe2000001ff00 */
[----:B------:R-:W1:Y:S01]  /*0640*/  LDC.64 R2, c[0x0][0x390] ;  /* 0x0000e400ff027b82 */ /* 0x000e620000000a00 */
[----:B------:R2:W5:Y:S01]  /*0650*/  @!P3 LDG.E.64 R30, desc[UR4][R64.64] ;  /* 0x00000004401eb981 */ /* 0x000562000c1e1b00 */
[----:B----4-:R-:W-:-:S03]  /*0660*/  @!P2 IMAD.WIDE.U32 R58, R50, 0x8, R40 ;  /* 0x00000008323aa825 */ /* 0x010fc600078e0028 */
[----:B------:R-:W5:Y:S01]  /*0670*/  @!P3 LDG.E.64 R32, desc[UR4][R4.64] ;  /* 0x000000040420b981 */ /* 0x000f62000c1e1b00 */
[----:B0-----:R-:W-:-:S03]  /*0680*/  @!P2 IMAD.WIDE.U32 R62, R50, 0x8, R44 ;  /* 0x00000008323ea825 */ /* 0x001fc600078e002c */
[----:B------:R0:W5:Y:S01]  /*0690*/  @!P2 LDG.E.64 R36, desc[UR4][R58.64] ;  /* 0x000000043a24a981 */ /* 0x000162000c1e1b00 */
[----:B--2---:R-:W2:Y:S03]  /*06a0*/  LDC.64 R64, c[0x0][0x3a8] ;  /* 0x0000ea00ff407b82 */ /* 0x004ea60000000a00 */
[----:B------:R4:W5:Y:S01]  /*06b0*/  @!P2 LDG.E.64 R38, desc[UR4][R62.64] ;  /* 0x000000043e26a981 */ /* 0x000962000c1e1b00 */
[----:B------:R-:W-:-:S03]  /*06c0*/  CS2R R14, SRZ ;  /* 0x00000000000e7805 */ /* 0x000fc6000001ff00 */
[----:B------:R3:W5:Y:S01]  /*06d0*/  @!P3 LDG.E.64 R34, desc[UR4][R76.64] ;  /* 0x000000044c22b981 */ /* 0x000762000c1e1b00 */
[----:B0-----:R-:W0:Y:S08]  /*06e0*/  LDC.64 R58, c[0x0][0x3a0] ;  /* 0x0000e800ff3a7b82 */ /* 0x001e300000000a00 */
[----:B------:R-:W0:Y:S01]  /*06f0*/  LDC.64 R4, c[0x0][0x3a8] ;  /* 0x0000ea00ff047b82 */ /* 0x000e220000000a00 */
[C---:B------:R-:W-:Y:S01]  /*0700*/  @!P2 IMAD.WIDE.U32 R48, R50.reuse, 0x8, R48 ;  /* 0x000000083230a825 */ /* 0x040fe200078e0030 */
[----:B------:R1:W5:Y:S06]  /*0710*/  @!P5 LDG.E.64 R14, desc[UR4][R28.64] ;  /* 0x000000041c0ed981 */ /* 0x00036c000c1e1b00 */
[----:B----4-:R-:W4:Y:S01]  /*0720*/  LDC.64 R62, c[0x0][0x398] ;  /* 0x0000e600ff3e7b82 */ /* 0x010f220000000a00 */
[----:B---3--:R-:W-:-:S07]  /*0730*/  @!P2 IMAD.WIDE.U32 R50, R50, 0x8, R42 ;  /* 0x000000083232a825 */ /* 0x008fce00078e002a */
[----:B------:R-:W3:Y:S01]  /*0740*/  LDC.64 R76, c[0x0][0x390] ;  /* 0x0000e400ff4c7b82 */ /* 0x000ee20000000a00 */
[----:B------:R-:W-:Y:S02]  /*0750*/  CS2R R42, SRZ ;  /* 0x00000000002a7805 */ /* 0x000fe4000001ff00 */
[----:B------:R-:W-:Y:S02]  /*0760*/  CS2R R44, SRZ ;  /* 0x00000000002c7805 */ /* 0x000fe4000001ff00 */
[----:B-1----:R-:W-:Y:S02]  /*0770*/  CS2R R28, SRZ ;  /* 0x00000000001c7805 */ /* 0x002fe4000001ff00 */
[----:B------:R-:W-:Y:S01]  /*0780*/  CS2R R40, SRZ ;  /* 0x0000000000287805 */ /* 0x000fe2000001ff00 */
[C---:B------:R-:W-:Y:S01]  /*0790*/  @!P1 IMAD.WIDE.U32 R52, R57.reuse, 0x8, R52 ;  /* 0x0000000839349825 */ /* 0x040fe200078e0034 */
[----:B------:R1:W5:Y:S03]  /*07a0*/  @!P2 LDG.E.64 R42, desc[UR4][R50.64] ;  /* 0x00000004322aa981 */ /* 0x000366000c1e1b00 */
[C---:B------:R-:W-:Y:S01]  /*07b0*/  @!P1 IMAD.WIDE.U32 R54, R57.reuse, 0x8, R54 ;  /* 0x0000000839369825 */ /* 0x040fe200078e0036 */
[----:B------:R2:W5:Y:S03]  /*07c0*/  @!P1 LDG.E.64 R44, desc[UR4][R52.64] ;  /* 0x00000004342c9981 */ /* 0x000566000c1e1b00 */
[C---:B------:R-:W-:Y:S01]  /*07d0*/  @!P1 IMAD.WIDE.U32 R66, R57.reuse, 0x8, R66 ;  /* 0x0000000839429825 */ /* 0x040fe200078e0042 */
[----:B------:R2:W5:Y:S03]  /*07e0*/  @!P3 LDG.E.64 R28, desc[UR4][R46.64] ;  /* 0x000000042e1cb981 */ /* 0x000566000c1e1b00 */
[----:B------:R-:W-:Y:S01]  /*07f0*/  @!P1 IMAD.WIDE.U32 R70, R57, 0x8, R70 ;  /* 0x0000000839469825 */ /* 0x000fe200078e0046 */
[----:B-1----:R-:W-:Y:S01]  /*0800*/  CS2R R50, SRZ ;  /* 0x0000000000327805 */ /* 0x002fe2000001ff00 */
[----:B------:R1:W5:Y:S01]  /*0810*/  @!P2 LDG.E.64 R40, desc[UR4][R48.64] ;  /* 0x000000043028a981 */ /* 0x000362000c1e1b00 */
[----:B------:R-:W-:-:S02]  /*0820*/  CS2R R56, SRZ ;  /* 0x0000000000387805 */ /* 0x000fc4000001ff00 */
[----:B--2---:R-:W-:Y:S01]  /*0830*/  CS2R R52, SRZ ;  /* 0x0000000000347805 */ /* 0x004fe2000001ff00 */
[C---:B------:R-:W-:Y:S01]  /*0840*/  @!P6 IMAD.WIDE.U32 R2, R74.reuse, 0x8, R2 ;  /* 0x000000084a02e825 */ /* 0x040fe200078e0002 */
[----:B------:R-:W5:Y:S01]  /*0850*/  @!P1 LDG.E.64 R50, desc[UR4][R70.64] ;  /* 0x0000000446329981 */ /* 0x000f62000c1e1b00 */
[----:B------:R-:W-:Y:S02]  /*0860*/  CS2R R46, SRZ ;  /* 0x00000000002e7805 */ /* 0x000fe4000001ff00 */
[C---:B------:R-:W-:Y:S01]  /*0870*/  @!P6 IMAD.WIDE.U32 R68, R74.reuse, 0x8, R68 ;  /* 0x000000084a44e825 */ /* 0x040fe200078e0044 */
[----:B------:R4:W5:Y:S01]  /*0880*/  @!P6 LDG.E.64 R52, desc[UR4][R2.64] ;  /* 0x000000040234e981 */ /* 0x000962000c1e1b00 */
[----:B-1----:R-:W-:Y:S02]  /*0890*/  CS2R R48, SRZ ;  /* 0x0000000000307805 */ /* 0x002fe4000001ff00 */
[C---:B------:R-:W-:Y:S01]  /*08a0*/  @!P6 IMAD.WIDE.U32 R72, R74.reuse, 0x8, R72 ;  /* 0x000000084a48e825 */ /* 0x040fe200078e0048 */
[----:B------:R0:W5:Y:S03]  /*08b0*/  @!P6 LDG.E.64 R56, desc[UR4][R68.64] ;  /* 0x000000044438e981 */ /* 0x000166000c1e1b00 */
[----:B------:R-:W-:Y:S01]  /*08c0*/  @!P6 IMAD.WIDE.U32 R74, R74, 0x8, R64 ;  /* 0x000000084a4ae825 */ /* 0x000fe200078e0040 */
[----:B------:R-:W-:Y:S01]  /*08d0*/  CS2R R64, SRZ ;  /* 0x0000000000407805 */ /* 0x000fe2000001ff00 */
[----:B------:R1:W5:Y:S02]  /*08e0*/  @!P1 LDG.E.64 R46, desc[UR4][R54.64] ;  /* 0x00000004362e9981 */ /* 0x000364000c1e1b00 */
[C---:B----4-:R-:W-:Y:S01]  /*08f0*/  @!P0 IMAD.WIDE.U32 R2, R0.reuse, 0x8, R62 ;  /* 0x0000000800028825 */ /* 0x050fe200078e003e */
[----:B------:R-:W-:Y:S01]  /*0900*/  CS2R R62, SRZ ;  /* 0x00000000003e7805 */ /* 0x000fe2000001ff00 */
[----:B------:R2:W5:Y:S02]  /*0910*/  @!P1 LDG.E.64 R48, desc[UR4][R66.64] ;  /* 0x0000000442309981 */ /* 0x000564000c1e1b00 */
[----:B0-----:R-:W-:Y:S01]  /*0920*/  @!P0 IMAD.WIDE.U32 R68, R0, 0x8, R58 ;  /* 0x0000000800448825 */ /* 0x001fe200078e003a */
[----:B------:R-:W-:-:S03]  /*0930*/  CS2R R58, SRZ ;  /* 0x00000000003a7805 */ /* 0x000fc6000001ff00 */
[C---:B------:R-:W-:Y:S01]  /*0940*/  @!P0 IMAD.WIDE.U32 R70, R0.reuse, 0x8, R4 ;  /* 0x0000000800468825 */ /* 0x040fe200078e0004 */
[----:B-1----:R-:W-:Y:S02]  /*0950*/  CS2R R54, SRZ ;  /* 0x0000000000367805 */ /* 0x002fe4000001ff00 */
[----:B------:R-:W-:Y:S01]  /*0960*/  CS2R R4, SRZ ;  /* 0x0000000000047805 */ /* 0x000fe2000001ff00 */
[----:B------:R0:W5:Y:S01]  /*0970*/  @!P6 LDG.E.64 R58, desc[UR4][R74.64] ;  /* 0x000000044a3ae981 */ /* 0x000162000c1e1b00 */
[----:B--2---:R-:W-:Y:S01]  /*0980*/  CS2R R66, SRZ ;  /* 0x0000000000427805 */ /* 0x004fe2000001ff00 */
[----:B---3--:R-:W-:Y:S02]  /*0990*/  @!P0 IMAD.WIDE.U32 R76, R0, 0x8, R76 ;  /* 0x00000008004c8825 */ /* 0x008fe400078e004c */
[----:B------:R0:W5:Y:S04]  /*09a0*/  @!P6 LDG.E.64 R54, desc[UR4][R72.64] ;  /* 0x000000044836e981 */ /* 0x000168000c1e1b00 */
[----:B------:R0:W5:Y:S04]  /*09b0*/  @!P0 LDG.E.64 R66, desc[UR4][R76.64] ;  /* 0x000000044c428981 */ /* 0x000168000c1e1b00 */
[----:B------:R0:W5:Y:S04]  /*09c0*/  @!P0 LDG.E.64 R4, desc[UR4][R2.64] ;  /* 0x0000000402048981 */ /* 0x000168000c1e1b00 */
[----:B------:R0:W5:Y:S04]  /*09d0*/  @!P0 LDG.E.64 R64, desc[UR4][R68.64] ;  /* 0x0000000444408981 */ /* 0x000168000c1e1b00 */
[----:B------:R0:W5:Y:S01]  /*09e0*/  @!P0 LDG.E.64 R62, desc[UR4][R70.64] ;  /* 0x00000004463e8981 */ /* 0x000162000c1e1b00 */
[----:B------:R-:W-:Y:S04]  /*09f0*/  BSSY.RECONVERGENT B1, `(.L_x_5505) ;  /* 0x0000053000017945 */ /* 0x000fe80003800200 */
[----:B------:R-:W-:Y:S05]  /*0a00*/  @P0 BRA `(.L_x_5506) ;  /* 0x0000000400440947 */ /* 0x000fea0003800000 */
[----:B0-----:R-:W-:Y:S02]  /*0a10*/  HFMA2 R2, -RZ, RZ, 1323, -4.565715789794921875e-05 ;  /* 0x652b82feff027431 */ /* 0x001fe400000001ff */
[----:B------:R-:W-:Y:S01]  /*0a20*/  IMAD.MOV.U32 R3, RZ, RZ, 0x3ff71547 ;  /* 0x3ff71547ff037424 */ /* 0x000fe200078e00ff */
[----:B------:R-:W-:Y:S01]  /*0a30*/  UMOV UR6, 0xfefa39ef ;  /* 0xfefa39ef00067882 */ /* 0x000fe20000000000 */
[----:B------:R-:W-:Y:S01]  /*0a40*/  UMOV UR7, 0x3fe62e42 ;  /* 0x3fe62e4200077882 */ /* 0x000fe20000000000 */
[----:B-----5:R-:W-:Y:S01]  /*0a50*/  DADD R72, -RZ, -R4 ;  /* 0x00000000ff487229 */ /* 0x020fe20000000904 */
        /* <DEDUP_REMOVED lines=54> */
.L_x_5508:
[----:B------:R-:W-:Y:S05]  /*0dc0*/  BSYNC.RECONVERGENT B0 ;  /* 0x0000000000007941 */ /* 0x000fea0003800200 */
.L_x_5507:
        /* <DEDUP_REMOVED lines=13> */
[----:B------:R-:W-:Y:S01]  /*0ea0*/  MOV R2, 0xed0 ;  /* 0x00000ed000027802 */ /* 0x000fe20000000f00 */
[----:B------:R-:W-:-:S07]  /*0eb0*/  VIADD R0, R0, 0xfff00000 ;  /* 0xfff0000000007836 */ /* 0x000fce0000000000 */
[----:B------:R-:W-:Y:S05]  /*0ec0*/  CALL.REL.NOINC `($__internal_4_$__cuda_sm20_dblrcp_rn_slowpath_v3) ;  /* 0x0000005400907944 */ /* 0x000fea0003c00000 */
[----:B------:R-:W-:-:S07]  /*0ed0*/  IMAD.MOV.U32 R68, RZ, RZ, R0 ;  /* 0x000000ffff447224 */ /* 0x000fce00078e0000 */
.L_x_5510:
[----:B------:R-:W-:Y:S05]  /*0ee0*/  BSYNC.RECONVERGENT B2 ;  /* 0x0000000000027941 */ /* 0x000fea0003800200 */
.L_x_5509:
[----:B------:R-:W-:-:S08]  /*0ef0*/  DFMA R62, R68, -R62, R62 ;  /* 0x8000003e443e722b */ /* 0x000fd0000000003e */
[----:B------:R-:W-:-:S08]  /*0f00*/  DMUL R62, R62, R66 ;  /* 0x000000423e3e7228 */ /* 0x000fd00000000000 */
[----:B------:R-:W-:-:S11]  /*0f10*/  DFMA R64, R68, R64, R62 ;  /* 0x000000404440722b */ /* 0x000fd6000000003e */
.L_x_5506:
[----:B------:R-:W-:Y:S05]  /*0f20*/  BSYNC.RECONVERGENT B1 ;  /* 0x0000000000017941 */ /* 0x000fea0003800200 */
.L_x_5505:
[----:B-----5:R-:W1:Y:S01]  /*0f30*/  S2R R66, SR_CTAID.X ;  /* 0x0000000000427919 */ /* 0x020e620000002500 */
[----:B0-----:R-:W1:Y:S01]  /*0f40*/  LDC R3, c[0x0][0x380] ;  /* 0x0000e000ff037b82 */ /* 0x001e620000000800 */
[----:B------:R-:W-:Y:S01]  /*0f50*/  BSSY.RECONVERGENT B1, `(.L_x_5511) ;  /* 0x0000057000017945 */ /* 0x000fe20003800200 */
[----:B------:R-:W0:Y:S01]  /*0f60*/  S2R R62, SR_TID.X ;  /* 0x00000000003e7919 */ /* 0x000e220000002100 */
[----:B-1----:R-:W-:Y:S02]  /*0f70*/  IMAD R0, R66, -0x400, R3 ;  /* 0xfffffc0042007824 */ /* 0x002fe400078e0203 */
[----:B0-----:R-:W-:-:S05]  /*0f80*/  VIADD R63, R62, 0x80 ;  /* 0x000000803e3f7836 */ /* 0x001fca0000000000 */
[----:B------:R-:W-:-:S13]  /*0f90*/  ISETP.GE.U32.AND P0, PT, R63, R0, PT ;  /* 0x000000003f00720c */ /* 0x000fda0003f06070 */
[----:B------:R-:W-:Y:S05]  /*0fa0*/  @P0 BRA `(.L_x_5512) ;  /* 0x0000000400440947 */ /* 0x000fea0003800000 */
[----:B------:R-:W-:Y:S01]  /*0fb0*/  IMAD.MOV.U32 R2, RZ, RZ, 0x652b82fe ;  /* 0x652b82feff027424 */ /* 0x000fe200078e00ff */
[----:B------:R-:W-:Y:S01]  /*0fc0*/  MOV R3, 0x3ff71547 ;  /* 0x3ff7154700037802 */ /* 0x000fe20000000f00 */
[----:B------:R-:W-:Y:S01]  /*0fd0*/  UMOV UR6, 0xfefa39ef ;  /* 0xfefa39ef00067882 */ /* 0x000fe20000000000 */
[----:B------:R-:W-:Y:S01]  /*0fe0*/  UMOV UR7, 0x3fe62e42 ;  /* 0x3fe62e4200077882 */ /* 0x000fe20000000000 */
[----:B------:R-:W-:Y:S01]  /*0ff0*/  DADD R70, -RZ, -R6 ;  /* 0x00000000ff467229 */ /* 0x000fe20000000906 */
        /* <DEDUP_REMOVED lines=51> */
[----:B------:R-:W-:Y:S01]  /*1330*/  @!P1 LEA R3, R2, 0x3ff00000, 0x14 ;  /* 0x3ff0000002039811 */ /* 0x000fe200078ea0ff */
[----:B------:R-:W-:-:S06]  /*1340*/  @!P1 IMAD.MOV.U32 R2, RZ, RZ, RZ ;  /* 0x000000ffff029224 */ /* 0x000fcc00078e00ff */
[----:B------:R-:W-:-:S11]  /*1350*/  @!P1 DMUL R4, R68, R2 ;  /* 0x0000000244049228 */ /* 0x000fd60000000000 */
.L_x_5514:
[----:B------:R-:W-:Y:S05]  /*1360*/  BSYNC.RECONVERGENT B0 ;  /* 0x0000000000007941 */ /* 0x000fea0003800200 */
.L_x_5513:
        /* <DEDUP_REMOVED lines=13> */
[----:B------:R-:W-:Y:S02]  /*1440*/  MOV R2, 0x1470 ;  /* 0x0000147000027802 */ /* 0x000fe40000000f00 */
[----:B------:R-:W-:-:S07]  /*1450*/  IADD3 R0, PT, PT, R0, -0x100000, RZ ;  /* 0xfff0000000007810 */ /* 0x000fce0007ffe0ff */
[----:B------:R-:W-:Y:S05]  /*1460*/  CALL.REL.NOINC `($__internal_4_$__cuda_sm20_dblrcp_rn_slowpath_v3) ;  /* 0x0000005000287944 */ /* 0x000fea0003c00000 */
[----:B------:R-:W-:-:S07]  /*1470*/  IMAD.MOV.U32 R68, RZ, RZ, R0 ;  /* 0x000000ffff447224 */ /* 0x000fce00078e0000 */
.L_x_5516:
[----:B------:R-:W-:Y:S05]  /*1480*/  BSYNC.RECONVERGENT B2 ;  /* 0x0000000000027941 */ /* 0x000fea0003800200 */
.L_x_5515:
[----:B------:R-:W-:-:S08]  /*1490*/  DFMA R10, R68, -R10, R10 ;  /* 0x8000000a440a722b */ /* 0x000fd0000000000a */
[----:B------:R-:W-:-:S08]  /*14a0*/  DMUL R10, R10, R60 ;  /* 0x0000003c0a0a7228 */ /* 0x000fd00000000000 */
[----:B------:R-:W-:-:S11]  /*14b0*/  DFMA R8, R68, R8, R10 ;  /* 0x000000084408722b */ /* 0x000fd6000000000a */
.L_x_5512:
[----:B------:R-:W-:Y:S05]  /*14c0*/  BSYNC.RECONVERGENT B1 ;  /* 0x0000000000017941 */ /* 0x000fea0003800200 */
.L_x_5511:
[----:B------:R-:W0:Y:S01]  /*14d0*/  LDC R3, c[0x0][0x380] ;  /* 0x0000e000ff037b82 */ /* 0x000e220000000800 */
[----:B------:R-:W-:Y:S01]  /*14e0*/  BSSY.RECONVERGENT B1, `(.L_x_5517) ;  /* 0x0000057000017945 */ /* 0x000fe20003800200 */
[----:B0-----:R-:W-:Y:S02]  /*14f0*/  IMAD R6, R66, -0x400, R3 ;  /* 0xfffffc0042067824 */ /* 0x001fe400078e0203 */
[----:B------:R-:W-:-:S05]  /*1500*/  VIADD R3, R62, 0x100 ;  /* 0x000001003e037836 */ /* 0x000fca0000000000 */
[----:B------:R-:W-:-:S13]  /*1510*/  ISETP.GE.U32.AND P0, PT, R3, R6, PT ;  /* 0x000000060300720c */ /* 0x000fda0003f06070 */
        /* <DEDUP_REMOVED lines=55> */
[----:B------:R-:W-:Y:S01]  /*1890*/  @!P1 LEA R5, R3, R5, 0x14 ;  /* 0x0000000503059211 */ /* 0x000fe200078ea0ff */
[----:B------:R-:W-:-:S05]  /*18a0*/  @!P1 IMAD.IADD R2, R2, 0x1, -R3 ;  /* 0x0000000102029824 */ /* 0x000fca00078e0a03 */
[----:B------:R-:W-:Y:S01]  /*18b0*/  @!P1 LEA R3, R2, 0x3ff00000, 0x14 ;  /* 0x3ff0000002039811 */ /* 0x000fe200078ea0ff */
[----:B------:R-:W-:-:S06]  /*18c0*/  @!P1 IMAD.MOV.U32 R2, RZ, RZ, RZ ;  /* 0x000000ffff029224 */ /* 0x000fcc00078e00ff */
[----:B------:R-:W-:-:S11]  /*18d0*/  @!P1 DMUL R10, R4, R2 ;  /* 0x00000002040a9228 */ /* 0x000fd60000000000 */
.L_x_5520:
[----:B------:R-:W-:Y:S05]  /*18e0*/  BSYNC.RECONVERGENT B0 ;  /* 0x0000000000007941 */ /* 0x000fea0003800200 */
.L_x_5519:
        /* <DEDUP_REMOVED lines=14> */
[----:B------:R-:W-:Y:S01]  /*19d0*/  IMAD.MOV.U32 R3, RZ, RZ, R15 ;  /* 0x000000ffff037224 */ /* 0x000fe200078e000f */
[----:B------:R-:W-:-:S07]  /*19e0*/  IADD3 R0, PT, PT, R0, -0x100000, RZ ;  /* 0xfff0000000007810 */ /* 0x000fce0007ffe0ff */
[----:B------:R-:W-:Y:S05]  /*19f0*/  CALL.REL.NOINC `($__internal_4_$__cuda_sm20_dblrcp_rn_slowpath_v3) ;  /* 0x0000004800c47944 */ /* 0x000fea0003c00000 */
[----:B------:R-:W-:-:S07]  /*1a00*/  IMAD.MOV.U32 R68, RZ, RZ, R0 ;  /* 0x000000ffff447224 */ /* 0x000fce00078e0000 */
.L_x_5522:
[----:B------:R-:W-:Y:S05]  /*1a10*/  BSYNC.RECONVERGENT B2 ;  /* 0x0000000000027941 */ /* 0x000fea0003800200 */
.L_x_5521:
[----:B------:R-:W-:-:S08]  /*1a20*/  DFMA R18, R68, -R18, R18 ;  /* 0x800000124412722b */ /* 0x000fd00000000012 */
[----:B------:R-:W-:-:S08]  /*1a30*/  DMUL R12, R18, R12 ;  /* 0x0000000c120c7228 */ /* 0x000fd00000000000 */
[----:B------:R-:W-:-:S11]  /*1a40*/  DFMA R16, R68, R16, R12 ;  /* 0x000000104410722b */ /* 0x000fd6000000000c */
.L_x_5518:
[----:B------:R-:W-:Y:S05]  /*1a50*/  BSYNC.RECONVERGENT B1 ;  /* 0x0000000000017941 */ /* 0x000fea0003800200 */
.L_x_5517:
[----:B------:R-:W-:Y:S01]  /*1a60*/  VIADD R3, R62, 0x180 ;  /* 0x000001803e037836 */ /* 0x000fe20000000000 */
[----:B------:R-:W-:Y:S04]  /*1a70*/  BSSY.RECONVERGENT B1, `(.L_x_5523) ;  /* 0x0000056000017945 */ /* 0x000fe80003800200 */
        /* <DEDUP_REMOVED lines=56> */
[----:B------:R-:W-:Y:S01]  /*1e00*/  @!P1 IMAD.IADD R2, R2, 0x1, -R3 ;  /* 0x0000000102029824 */ /* 0x000fe200078e0a03 */
[----:B------:R-:W-:-:S04]  /*1e10*/  @!P1 LEA R3, R3, R11, 0x14 ;  /* 0x0000000b03039211 */ /* 0x000fc800078ea0ff */
[----:B------:R-:W-:Y:S01]  /*1e20*/  @!P1 LEA R11, R2, 0x3ff00000, 0x14 ;  /* 0x3ff00000020b9811 */ /* 0x000fe200078ea0ff */
[----:B------:R-:W-:Y:S02]  /*1e30*/  @!P1 IMAD.MOV.U32 R2, RZ, RZ, R10 ;  /* 0x000000ffff029224 */ /* 0x000fe400078e000a */
[----:B------:R-:W-:-:S06]  /*1e40*/  @!P1 IMAD.MOV.U32 R10, RZ, RZ, RZ ;  /* 0x000000ffff0a9224 */ /* 0x000fcc00078e00ff */
[----:B------:R-:W-:-:S11]  /*1e50*/  @!P1 DMUL R4, R2, R10 ;  /* 0x0000000a02049228 */ /* 0x000fd60000000000 */
.L_x_5526:
[----:B------:R-:W-:Y:S05]  /*1e60*/  BSYNC.RECONVERGENT B0 ;  /* 0x0000000000007941 */ /* 0x000fea0003800200 */
.L_x_5525:
        /* <DEDUP_REMOVED lines=16> */
[----:B------:R-:W-:Y:S05]  /*1f70*/  CALL.REL.NOINC `($__internal_4_$__cuda_sm20_dblrcp_rn_slowpath_v3) ;  /* 0x0000004400647944 */ /* 0x000fea0003c00000 */
[----:B------:R-:W-:-:S07]  /*1f80*/  IMAD.MOV.U32 R68, RZ, RZ, R0 ;  /* 0x000000ffff447224 */ /* 0x000fce00078e0000 */
.L_x_5528:
[----:B------:R-:W-:Y:S05]  /*1f90*/  BSYNC.RECONVERGENT B2 ;  /* 0x0000000000027941 */ /* 0x000fea0003800200 */
.L_x_5527:
[----:B------:R-:W-:-:S08]  /*1fa0*/  DFMA R26, R68, -R26, R26 ;  /* 0x8000001a441a722b */ /* 0x000fd0000000001a */
[----:B------:R-:W-:-:S08]  /*1fb0*/  DMUL R20, R26, R20 ;  /* 0x000000141a147228 */ /* 0x000fd00000000000 */
[----:B------:R-:W-:-:S11]  /*1fc0*/  DFMA R24, R68, R24, R20 ;  /* 0x000000184418722b */ /* 0x000fd60000000014 */
.L_x_5524:
[----:B------:R-:W-:Y:S05]  /*1fd0*/  BSYNC.RECONVERGENT B1 ;  /* 0x0000000000017941 */ /* 0x000fea0003800200 */
.L_x_5523:
[----:B------:R-:W-:Y:S01]  /*1fe0*/  VIADD R3, R62, 0x200 ;  /* 0x000002003e037836 */ /* 0x000fe20000000000 */
[----:B------:R-:W-:Y:S04]  /*1ff0*/  BSSY.RECONVERGENT B1, `(.L_x_5529) ;  /* 0x0000056000017945 */ /* 0x000fe80003800200 */
        /* <DEDUP_REMOVED lines=59> */
[----:B------:R-:W-:Y:S02]  /*23b0*/  @!P1 IMAD.MOV.U32 R2, RZ, RZ, R10 ;  /* 0x000000ffff029224 */ /* 0x000fe400078e000a */
[----:B------:R-:W-:-:S06]  /*23c0*/  @!P1 IMAD.MOV.U32 R10, RZ, RZ, RZ ;  /* 0x000000ffff0a9224 */ /* 0x000fcc00078e00ff */
[----:B------:R-:W-:-:S11]  /*23d0*/  @!P1 DMUL R4, R2, R10 ;  /* 0x0000000a02049228 */ /* 0x000fd60000000000 */
.L_x_5532:
[----:B------:R-:W-:Y:S05]  /*23e0*/  BSYNC.RECONVERGENT B0 ;  /* 0x0000000000007941 */ /* 0x000fea0003800200 */
.L_x_5531:
        /* <DEDUP_REMOVED lines=18> */
.L_x_5534:
[----:B------:R-:W-:Y:S05]  /*2510*/  BSYNC.RECONVERGENT B2 ;  /* 0x0000000000027941 */ /* 0x000fea0003800200 */
.L_x_5533:
[----:B------:R-:W-:-:S08]  /*2520*/  DFMA R34, R68, -R34, R34 ;  /* 0x800000224422722b */ /* 0x000fd00000000022 */
[----:B------:R-:W-:-:S08]  /*2530*/  DMUL R28, R34, R28 ;  /* 0x0000001c221c7228 */ /* 0x000fd00000000000 */
[----:B------:R-:W-:-:S11]  /*2540*/  DFMA R32, R68, R32, R28 ;  /* 0x000000204420722b */ /* 0x000fd6000000001c */
.L_x_5530:
[----:B------:R-:W-:Y:S05]  /*2550*/  BSYNC.RECONVERGENT B1 ;  /* 0x0000000000017941 */ /* 0x000fea0003800200 */
.L_x_5529:
[----:B------:R-:W-:Y:S01]  /*2560*/  VIADD R3, R62, 0x280 ;  /* 0x000002803e037836 */ /* 0x000fe20000000000 */
[----:B------:R-:W-:Y:S04]  /*2570*/  BSSY.RECONVERGENT B1, `(.L_x_5535) ;  /* 0x0000056000017945 */ /* 0x000fe80003800200 */
[----:B------:R-:W-:-:S13]  /*2580*/  ISETP.GE.U32.AND P0, PT, R3, R6, PT ;  /* 0x000000060300720c */ /* 0x000fda0003f06070 */
[----:B------:R-:W-:Y:S05]  /*2590*/  @P0 BRA `(.L_x_5536) ;  /* 0x00000004004c0947 */ /* 0x000fea0003800000 */
[----:B------:R-:W-:Y:S01]  /*25a0*/  MOV R2, 0x652b82fe ;  /* 0x652b82fe00027802 */ /* 0x000fe20000000f00 */
[----:B------:R-:W-:Y:S01]  /*25b0*/  IMAD.MOV.U32 R3, RZ, RZ, 0x3ff71547 ;  /* 0x3ff71547ff037424 */ /* 0x000fe200078e00ff */
        /* <DEDUP_REMOVED lines=58> */
.L_x_5538:
[----:B------:R-:W-:Y:S05]  /*2960*/  BSYNC.RECONVERGENT B0 ;  /* 0x0000000000007941 */ /* 0x000fea0003800200 */
.L_x_5537:
        /* <DEDUP_REMOVED lines=16> */
[----:B------:R-:W-:Y:S05]  /*2a70*/  CALL.REL.NOINC `($__internal_4_$__cuda_sm20_dblrcp_rn_slowpath_v3) ;  /* 0x0000003800a47944 */ /* 0x000fea0003c00000 */
[----:B------:R-:W-:-:S07]  /*2a80*/  IMAD.MOV.U32 R68, RZ, RZ, R0 ;  /* 0x000000ffff447224 */ /* 0x000fce00078e0000 */
.L_x_5540:
[----:B------:R-:W-:Y:S05]  /*2a90*/  BSYNC.RECONVERGENT B2 ;  /* 0x0000000000027941 */ /* 0x000fea0003800200 */
.L_x_5539:
[----:B------:R-:W-:-:S08]  /*2aa0*/  DFMA R42, R68, -R42, R42 ;  /* 0x8000002a442a722b */ /* 0x000fd0000000002a */
[----:B------:R-:W-:-:S08]  /*2ab0*/  DMUL R36, R42, R36 ;  /* 0x000000242a247228 */ /* 0x000fd00000000000 */
[----:B------:R-:W-:-:S11]  /*2ac0*/  DFMA R40, R68, R40, R36 ;  /* 0x000000284428722b */ /* 0x000fd60000000024 */
.L_x_5536:
[----:B------:R-:W-:Y:S05]  /*2ad0*/  BSYNC.RECONVERGENT B1 ;  /* 0x0000000000017941 */ /* 0x000fea0003800200 */
.L_x_5535:
[----:B------:R-:W-:Y:S01]  /*2ae0*/  IADD3 R3, PT, PT, R62, 0x300, RZ ;  /* 0x000003003e037810 */ /* 0x000fe20007ffe0ff */
[----:B------:R-:W-:Y:S03]  /*2af0*/  BSSY.RECONVERGENT B1, `(.L_x_5541) ;  /* 0x0000056000017945 */ /* 0x000fe60003800200 */
        /* <DEDUP_REMOVED lines=62> */
.L_x_5544:
[----:B------:R-:W-:Y:S05]  /*2ee0*/  BSYNC.RECONVERGENT B0 ;  /* 0x0000000000007941 */ /* 0x000fea0003800200 */
.L_x_5543:
        /* <DEDUP_REMOVED lines=17> */
[----:B------:R-:W-:-:S07]  /*3000*/  MOV R68, R0 ;  /* 0x0000000000447202 */ /* 0x000fce0000000f00 */
.L_x_5546:
[----:B------:R-:W-:Y:S05]  /*3010*/  BSYNC.RECONVERGENT B2 ;  /* 0x0000000000027941 */ /* 0x000fea0003800200 */
.L_x_5545:
[----:B------:R-:W-:-:S08]  /*3020*/  DFMA R50, R68, -R50, R50 ;  /* 0x800000324432722b */ /* 0x000fd00000000032 */
[----:B------:R-:W-:-:S08]  /*3030*/  DMUL R44, R50, R44 ;  /* 0x0000002c322c7228 */ /* 0x000fd00000000000 */
[----:B------:R-:W-:-:S11]  /*3040*/  DFMA R48, R68, R48, R44 ;  /* 0x000000304430722b */ /* 0x000fd6000000002c */
.L_x_5542:
[----:B------:R-:W-:Y:S05]  /*3050*/  BSYNC.RECONVERGENT B1 ;  /* 0x0000000000017941 */ /* 0x000fea0003800200 */
.L_x_5541:
        /* <DEDUP_REMOVED lines=63> */
.L_x_5550:
[----:B------:R-:W-:Y:S05]  /*3450*/  BSYNC.RECONVERGENT B0 ;  /* 0x0000000000007941 */ /* 0x000fea0003800200 */
.L_x_5549:
        /* <DEDUP_REMOVED lines=18> */
.L_x_5552:
[----:B------:R-:W-:Y:S05]  /*3580*/  BSYNC.RECONVERGENT B2 ;  /* 0x0000000000027941 */ /* 0x000fea0003800200 */
.L_x_5551:
[----:B------:R-:W-:-:S08]  /*3590*/  DFMA R58, R68, -R58, R58 ;  /* 0x8000003a443a722b */ /* 0x000fd0000000003a */
[----:B------:R-:W-:-:S08]  /*35a0*/  DMUL R52, R58, R52 ;  /* 0x000000343a347228 */ /* 0x000fd00000000000 */
[----:B------:R-:W-:-:S11]  /*35b0*/  DFMA R52, R68, R56, R52 ;  /* 0x000000384434722b */ /* 0x000fd60000000034 */
.L_x_5548:
[----:B------:R-:W-:Y:S05]  /*35c0*/  BSYNC.RECONVERGENT B1 ;  /* 0x0000000000017941 */ /* 0x000fea0003800200 */
.L_x_5547:
[----:B------:R-:W-:Y:S01]  /*35d0*/  ISETP.GE.U32.AND P0, PT, R62, R6, PT ;  /* 0x000000063e00720c */ /* 0x000fe20003f06070 */
[----:B------:R-:W-:Y:S04]  /*35e0*/  BSSY.RECONVERGENT B0, `(.L_x_5553) ;  /* 0x0000033000007945 */ /* 0x000fe80003800200 */
[----:B------:R-:W-:Y:S08]  /*35f0*/  BSSY.RELIABLE B1, `(.L_x_5554) ;  /* 0x000002b000017945 */ /* 0x000ff00003800100 */
[----:B------:R-:W-:Y:S05]  /*3600*/  @P0 BRA `(.L_x_5555) ;  /* 0x0000000000300947 */ /* 0x000fea0003800000 */
[----:B------:R-:W0:Y:S01]  /*3610*/  LDC.64 R2, c[0x0][0x388] ;  /* 0x0000e200ff027b82 */ /* 0x000e220000000a00 */
[----:B------:R-:W-:Y:S02]  /*3620*/  IMAD R5, R66, 0x400, R62 ;  /* 0x0000040042057824 */ /* 0x000fe400078e023e */
[----:B------:R-:W-:-:S05]  /*3630*/  IMAD.MOV.U32 R62, RZ, RZ, R63 ;  /* 0x000000ffff3e7224 */ /* 0x000fca00078e003f */
[----:B------:R-:W-:Y:S01]  /*3640*/  ISETP.GE.U32.AND P0, PT, R62, R6, PT ;  /* 0x000000063e00720c */ /* 0x000fe20003f06070 */
[----:B0-----:R-:W-:-:S05]  /*3650*/  IMAD.WIDE.U32 R2, R5, 0x8, R2 ;  /* 0x0000000805027825 */ /* 0x001fca00078e0002 */
[----:B------:R0:W-:Y:S07]  /*3660*/  STG.E.64 desc[UR4][R2.64], R64 ;  /* 0x0000004002007986 */ /* 0x0001ee000c101b04 */
[----:B------:R-:W-:Y:S05]  /*3670*/  @P0 BRA `(.L_x_5556) ;  /* 0x0000000000300947 */ /* 0x000fea0003800000 */
[----:B0-----:R-:W0:Y:S01]  /*3680*/  LDC.64 R2, c[0x0][0x388] ;  /* 0x0000e200ff027b82 */ /* 0x001e220000000a00 */
[----:B------:R-:W-:Y:S02]  /*3690*/  IMAD R5, R66, 0x400, R62 ;  /* 0x0000040042057824 */ /* 0x000fe400078e023e */
[----:B------:R-:W-:Y:S02]  /*36a0*/  VIADD R62, R62, 0x80 ;  /* 0x000000803e3e7836 */ /* 0x000fe40000000000 */
[----:B0-----:R-:W-:-:S05]  /*36b0*/  IMAD.WIDE.U32 R2, R5, 0x8, R2 ;  /* 0x0000000805027825 */ /* 0x001fca00078e0002 */
[----:B------:R0:W-:Y:S02]  /*36c0*/  STG.E.64 desc[UR4][R2.64], R8 ;  /* 0x0000000802007986 */ /* 0x0001e4000c101b04 */
.L_x_5555:
[----:B------:R-:W-:-:S13]  /*36d0*/  ISETP.GE.U32.AND P0, PT, R62, R6, PT ;  /* 0x000000063e00720c */ /* 0x000fda0003f06070 */
[----:B------:R-:W-:Y:S05]  /*36e0*/  @P0 BRA `(.L_x_5557) ;  /* 0x0000000000300947 */ /* 0x000fea0003800000 */
[----:B0-----:R-:W0:Y:S01]  /*36f0*/  LDC.64 R2, c[0x0][0x388] ;  /* 0x0000e200ff027b82 */ /* 0x001e220000000a00 */
[----:B------:R-:W-:Y:S01]  /*3700*/  LEA R5, R66, R62, 0xa ;  /* 0x0000003e42057211 */ /* 0x000fe200078e50ff */
[----:B------:R-:W-:-:S04]  /*3710*/  VIADD R62, R62, 0x80 ;  /* 0x000000803e3e7836 */ /* 0x000fc80000000000 */
[----:B0-----:R-:W-:-:S05]  /*3720*/  IMAD.WIDE.U32 R2, R5, 0x8, R2 ;  /* 0x0000000805027825 */ /* 0x001fca00078e0002 */
[----:B------:R1:W-:Y:S02]  /*3730*/  STG.E.64 desc[UR4][R2.64], R16 ;  /* 0x0000001002007986 */ /* 0x0003e4000c101b04 */
.L_x_5556:
[----:B------:R-:W-:-:S13]  /*3740*/  ISETP.GE.U32.AND P0, PT, R62, R6, PT ;  /* 0x000000063e00720c */ /* 0x000fda0003f06070 */
[----:B------:R-:W-:Y:S05]  /*3750*/  @P0 BRA `(.L_x_5558) ;  /* 0x0000000000300947 */ /* 0x000fea0003800000 */
[----:B01----:R-:W0:Y:S01]  /*3760*/  LDC.64 R2, c[0x0][0x388] ;  /* 0x0000e200ff027b82 */ /* 0x003e220000000a00 */
[----:B------:R-:W-:Y:S02]  /*3770*/  IMAD R5, R66, 0x400, R62 ;  /* 0x0000040042057824 */ /* 0x000fe400078e023e */
[----:B------:R-:W-:Y:S02]  /*3780*/  VIADD R62, R62, 0x80 ;  /* 0x000000803e3e7836 */ /* 0x000fe40000000000 */
[----:B0-----:R-:W-:-:S05]  /*3790*/  IMAD.WIDE.U32 R2, R5, 0x8, R2 ;  /* 0x0000000805027825 */ /* 0x001fca00078e0002 */
[----:B------:R1:W-:Y:S02]  /*37a0*/  STG.E.64 desc[UR4][R2.64], R24 ;  /* 0x0000001802007986 */ /* 0x0003e4000c101b04 */
.L_x_5557:
[----:B------:R-:W-:-:S13]  /*37b0*/  ISETP.GE.U32.AND P0, PT, R62, R6, PT ;  /* 0x000000063e00720c */ /* 0x000fda0003f06070 */
[----:B------:R-:W-:Y:S05]  /*37c0*/  @P0 BRA `(.L_x_5559) ;  /* 0x0000000000340947 */ /* 0x000fea0003800000 */
[----:B01----:R-:W0:Y:S01]  /*37d0*/  LDC.64 R2, c[0x0][0x388] ;  /* 0x0000e200ff027b82 */ /* 0x003e220000000a00 */
[----:B------:R-:W-:Y:S01]  /*37e0*/  IMAD R5, R66, 0x400, R62 ;  /* 0x0000040042057824 */ /* 0x000fe200078e023e */
[----:B------:R-:W-:-:S03]  /*37f0*/  IADD3 R62, PT, PT, R62, 0x80, RZ ;  /* 0x000000803e3e7810 */ /* 0x000fc60007ffe0ff */
[----:B0-----:R-:W-:-:S05]  /*3800*/  IMAD.WIDE.U32 R2, R5, 0x8, R2 ;  /* 0x0000000805027825 */ /* 0x001fca00078e0002 */
[----:B------:R2:W-:Y:S02]  /*3810*/  STG.E.64 desc[UR4][R2.64], R32 ;  /* 0x0000002002007986 */ /* 0x0005e4000c101b04 */
.L_x_5558:
[----:B------:R-:W-:-:S13]  /*3820*/  ISETP.GE.U32.AND P0, PT, R62, R6, PT ;  /* 0x000000063e00720c */ /* 0x000fda0003f06070 */
[----:B------:R-:W-:Y:S05]  /*3830*/  @P0 BREAK.RELIABLE B1 ;  /* 0x0000000000010942 */ /* 0x000fea0003800100 */
[----:B------:R-:W-:Y:S05]  /*3840*/  @P0 BRA `(.L_x_5560) ;  /* 0x0000000000300947 */ /* 0x000fea0003800000 */
[----:B012---:R-:W0:Y:S01]  /*3850*/  LDC.64 R2, c[0x0][0x388] ;  /* 0x0000e200ff027b82 */ /* 0x007e220000000a00 */
[----:B------:R-:W-:Y:S02]  /*3860*/  IMAD R5, R66, 0x400, R62 ;  /* 0x0000040042057824 */ /* 0x000fe400078e023e */
[----:B------:R-:W-:Y:S02]  /*3870*/  VIADD R62, R62, 0x80 ;  /* 0x000000803e3e7836 */ /* 0x000fe40000000000 */
[----:B0-----:R-:W-:-:S05]  /*3880*/  IMAD.WIDE.U32 R2, R5, 0x8, R2 ;  /* 0x0000000805027825 */ /* 0x001fca00078e0002 */
[----:B------:R2:W-:Y:S02]  /*3890*/  STG.E.64 desc[UR4][R2.64], R40 ;  /* 0x0000002802007986 */ /* 0x0005e4000c101b04 */
.L_x_5559:
[----:B------:R-:W-:Y:S05]  /*38a0*/  BSYNC.RELIABLE B1 ;  /* 0x0000000000017941 */ /* 0x000fea0003800100 */
.L_x_5554:
[----:B------:R-:W-:-:S13]  /*38b0*/  ISETP.GE.U32.AND P0, PT, R62, R6, PT ;  /* 0x000000063e00720c */ /* 0x000fda0003f06070 */
[----:B012---:R-:W0:Y:S01]  /*38c0*/  @!P0 LDC.64 R2, c[0x0][0x388] ;  /* 0x0000e200ff028b82 */ /* 0x007e220000000a00 */
[----:B------:R-:W-:Y:S02]  /*38d0*/  @!P0 IMAD R5, R66, 0x400, R62 ;  /* 0x0000040042058824 */ /* 0x000fe400078e023e */
[----:B------:R-:W-:Y:S02]  /*38e0*/  @!P0 VIADD R62, R62, 0x80 ;  /* 0x000000803e3e8836 */ /* 0x000fe40000000000 */
[----:B0-----:R-:W-:-:S05]  /*38f0*/  @!P0 IMAD.WIDE.U32 R2, R5, 0x8, R2 ;  /* 0x0000000805028825 */ /* 0x001fca00078e0002 */
[----:B------:R3:W-:Y:S02]  /*3900*/  @!P0 STG.E.64 desc[UR4][R2.64], R48 ;  /* 0x0000003002008986 */ /* 0x0007e4000c101b04 */
.L_x_5560:
[----:B------:R-:W-:Y:S05]  /*3910*/  BSYNC.RECONVERGENT B0 ;  /* 0x0000000000007941 */ /* 0x000fea0003800200 */
.L_x_5553:
[----:B------:R-:W-:Y:S05]  /*3920*/  WARPSYNC.ALL ;  /* 0x0000000000007948 */ /* 0x000fea0003800000 */
[----:B------:R-:W-:-:S13]  /*3930*/  ISETP.GE.U32.AND P0, PT, R62, R6, PT ;  /* 0x000000063e00720c */ /* 0x000fda0003f06070 */
[----:B------:R-:W-:Y:S05]  /*3940*/  @P0 EXIT ;  /* 0x000000000000094d */ /* 0x000fea0003800000 */
[----:B0123--:R-:W0:Y:S01]  /*3950*/  LDC.64 R2, c[0x0][0x388] ;  /* 0x0000e200ff027b82 */ /* 0x00fe220000000a00 */
[----:B------:R-:W-:-:S05]  /*3960*/  LEA R5, R66, R62, 0xa ;  /* 0x0000003e42057211 */ /* 0x000fca00078e50ff */
[----:B0-----:R-:W-:-:S05]  /*3970*/  IMAD.WIDE.U32 R2, R5, 0x8, R2 ;  /* 0x0000000805027825 */ /* 0x001fca00078e0002 */
[----:B------:R-:W-:Y:S01]  /*3980*/  STG.E.64 desc[UR4][R2.64], R52 ;  /* 0x0000003402007986 */ /* 0x000fe2000c101b04 */
[----:B------:R-:W-:Y:S05]  /*3990*/  EXIT ;  /* 0x000000000000794d */ /* 0x000fea0003800000 */
.L_x_5504:
[----:B------:R-:W0:Y:S01]  /*39a0*/  S2R R73, SR_TID.X ;  /* 0x0000000000497919 */ /* 0x000e220000002100 */
[----:B------:R-:W1:Y:S01]  /*39b0*/  LDC.64 R2, c[0x0][0x398] ;  /* 0x0000e600ff027b82 */ /* 0x000e620000000a00 */
[----:B------:R-:W-:-:S07]  /*39c0*/  IMAD.SHL.U32 R13, R74, 0x400, RZ ;  /* 0x000004004a0d7824 */ /* 0x000fce00078e00ff */
[----:B------:R-:W2:Y:S08]  /*39d0*/  LDC.64 R8, c[0x0][0x3a0] ;  /* 0x0000e800ff087b82 */ /* 0x000eb00000000a00 */
[----:B------:R-:W3:Y:S01]  /*39e0*/  LDC.64 R10, c[0x0][0x3a8] ;  /* 0x0000ea00ff0a7b82 */ /* 0x000ee20000000a00 */
[----:B-1----:R-:W-:-:S04]  /*39f0*/  IMAD.WIDE.U32 R2, R13, 0x8, R2 ;  /* 0x000000080d027825 */ /* 0x002fc800078e0002 */
[----:B0-----:R-:W-:-:S03]  /*3a00*/  IMAD.WIDE.U32 R68, R73, 0x10, R2 ;  /* 0x0000001049447825 */ /* 0x001fc600078e0002 */
[----:B------:R-:W0:Y:S02]  /*3a10*/  LDC.64 R2, c[0x0][0x390] ;  /* 0x0000e400ff027b82 */ /* 0x000e240000000a00 */
[----:B------:R-:W4:Y:S01]  /*3a20*/  LDG.E.128 R4, desc[UR4][R68.64] ;  /* 0x0000000444047981 */ /* 0x000f22000c1e1d00 */
[----:B--2---:R-:W-:-:S03]  /*3a30*/  IMAD.WIDE.U32 R8, R13, 0x8, R8 ;  /* 0x000000080d087825 */ /* 0x004fc600078e0008 */
[----:B------:R-:W5:Y:S01]  /*3a40*/  LDG.E.128 R24, desc[UR4][R68.64+0x800] ;  /* 0x0008000444187981 */ /* 0x000f62000c1e1d00 */
[----:B---3--:R-:W-:-:S03]  /*3a50*/  IMAD.WIDE.U32 R10, R13, 0x8, R10 ;  /* 0x000000080d0a7825 */ /* 0x008fc600078e000a */
[----:B------:R-:W5:Y:S01]  /*3a60*/  LDG.E.128 R28, desc[UR4][R68.64+0x1000] ;  /* 0x00100004441c7981 */ /* 0x000f62000c1e1d00 */
[----:B------:R-:W-:-:S03]  /*3a70*/  IMAD.WIDE.U32 R70, R73, 0x10, R8 ;  /* 0x0000001049467825 */ /* 0x000fc600078e0008 */
[----:B------:R-:W5:Y:S01]  /*3a80*/  LDG.E.128 R32, desc[UR4][R68.64+0x1800] ;  /* 0x0018000444207981 */ /* 0x000f62000c1e1d00 */
[----:B------:R-:W-:Y:S01]  /*3a90*/  UMOV UR6, 0xfefa39ef ;  /* 0xfefa39ef00067882 */ /* 0x000fe20000000000 */
[----:B------:R-:W-:Y:S02]  /*3aa0*/  UMOV UR7, 0x3fe62e42 ;  /* 0x3fe62e4200077882 */ /* 0x000fe40000000000 */
[----:B------:R-:W5:Y:S04]  /*3ab0*/  LDG.E.128 R36, desc[UR4][R70.64] ;  /* 0x0000000446247981 */ /* 0x000f68000c1e1d00 */
[----:B------:R-:W5:Y:S01]  /*3ac0*/  LDG.E.128 R40, desc[UR4][R70.64+0x800] ;  /* 0x0008000446287981 */ /* 0x000f62000c1e1d00 */
[----:B0-----:R-:W-:-:S03]  /*3ad0*/  IMAD.WIDE.U32 R2, R13, 0x8, R2 ;  /* 0x000000080d027825 */ /* 0x001fc600078e0002 */
[----:B------:R-:W5:Y:S01]  /*3ae0*/  LDG.E.128 R44, desc[UR4][R70.64+0x1000] ;  /* 0x00100004462c7981 */ /* 0x000f62000c1e1d00 */
[----:B------:R-:W-:-:S03]  /*3af0*/  IMAD.WIDE.U32 R2, R73, 0x10, R2 ;  /* 0x0000001049027825 */ /* 0x000fc600078e0002 */
[----:B------:R0:W5:Y:S01]  /*3b00*/  LDG.E.128 R48, desc[UR4][R70.64+0x1800] ;  /* 0x0018000446307981 */ /* 0x000162000c1e1d00 */
[----:B------:R-:W-:-:S03]  /*3b10*/  IMAD.WIDE.U32 R72, R73, 0x10, R10 ;  /* 0x0000001049487825 */ /* 0x000fc600078e000a */
[----:B------:R-:W5:Y:S04]  /*3b20*/  LDG.E.128 R12, desc[UR4][R2.64+0x800] ;  /* 0x00080004020c7981 */ /* 0x000f68000c1e1d00 */
[----:B------:R-:W5:Y:S04]  /*3b30*/  LDG.E.128 R8, desc[UR4][R2.64] ;  /* 0x0000000402087981 */ /* 0x000f68000c1e1d00 */
[----:B------:R-:W5:Y:S04]  /*3b40*/  LDG.E.128 R16, desc[UR4][R2.64+0x1000] ;  /* 0x0010000402107981 */ /* 0x000f68000c1e1d00 */
[----:B------:R1:W5:Y:S01]  /*3b50*/  LDG.E.128 R20, desc[UR4][R2.64+0x1800] ;  /* 0x0018000402147981 */ /* 0x000362000c1e1d00 */
[----:B0-----:R-:W-:Y:S01]  /*3b60*/  IMAD.MOV.U32 R70, RZ, RZ, -0x35dec16 ;  /* 0xfca213eaff467424 */ /* 0x001fe200078e00ff */
[----:B------:R-:W-:-:S02]  /*3b70*/  MOV R71, 0x3e928af3 ;  /* 0x3e928af300477802 */ /* 0x000fc40000000f00 */
[----:B------:R-:W5:Y:S04]  /*3b80*/  LDG.E.128 R52, desc[UR4][R72.64] ;  /* 0x0000000448347981 */ /* 0x000f68000c1e1d00 */
[----:B------:R-:W5:Y:S01]  /*3b90*/  LDG.E.128 R56, desc[UR4][R72.64+0x800] ;  /* 0x0008000448387981 */ /* 0x000f62000c1e1d00 */
[----:B-1----:R-:W-:Y:S02]  /*3ba0*/  IMAD.MOV.U32 R2, RZ, RZ, 0x652b82fe ;  /* 0x652b82feff027424 */ /* 0x002fe400078e00ff */
[----:B------:R-:W-:Y:S01]  /*3bb0*/  IMAD.MOV.U32 R3, RZ, RZ, 0x3ff71547 ;  /* 0x3ff71547ff037424 */ /* 0x000fe200078e00ff */
[----:B------:R-:W5:Y:S04]  /*3bc0*/  LDG.E.128 R60, desc[UR4][R72.64+0x1000] ;  /* 0x00100004483c7981 */ /* 0x000f68000c1e1d00 */
[----:B------:R0:W5:Y:S01]  /*3bd0*/  LDG.E.128 R64, desc[UR4][R72.64+0x1800] ;  /* 0x0018000448407981 */ /* 0x000162000c1e1d00 */
[----:B------:R-:W-:Y:S01]  /*3be0*/  BSSY.RECONVERGENT B0, `(.L_x_5561) ;  /* 0x0000035000007945 */ /* 0x000fe20003800200 */
[----:B----4-:R-:W-:-:S08]  /*3bf0*/  DFMA R2, R4, -R2, 6.75539944105574400000e+15 ;  /* 0x433800000402742b */ /* 0x010fd00000000802 */
[----:B------:R-:W-:-:S08]  /*3c00*/  DADD R68, R2, -6.75539944105574400000e+15 ;  /* 0xc338000002447429 */ /* 0x000fd00000000000 */
[----:B------:R-:W-:Y:S01]  /*3c10*/  DFMA R74, R68, -UR6, -R4 ;  /* 0x80000006444a7c2b */ /* 0x000fe20008000804 */
[----:B------:R-:W-:Y:S01]  /*3c20*/  UMOV UR6, 0x3b39803f ;  /* 0x3b39803f00067882 */ /* 0x000fe20000000000 */
[----:B------:R-:W-:-:S06]  /*3c30*/  UMOV UR7, 0x3c7abc9e ;  /* 0x3c7abc9e00077882 */ /* 0x000fcc0000000000 */
[----:B------:R-:W-:Y:S01]  /*3c40*/  DFMA R68, R68, -UR6, R74 ;  /* 0x8000000644447c2b */ /* 0x000fe2000800004a */
[----:B------:R-:W-:Y:S01]  /*3c50*/  UMOV UR6, 0x69ce2bdf ;  /* 0x69ce2bdf00067882 */ /* 0x000fe20000000000 */
[----:B------:R-:W-:-:S06]  /*3c60*/  UMOV UR7, 0x3e5ade15 ;  /* 0x3e5ade1500077882 */ /* 0x000fcc0000000000 */
        /* <DEDUP_REMOVED lines=44> */
.L_x_5562:
[----:B------:R-:W-:Y:S05]  /*3f30*/  BSYNC.RECONVERGENT B0 ;  /* 0x0000000000007941 */ /* 0x000fea0003800200 */
.L_x_5561:
        /* <DEDUP_REMOVED lines=15> */
[----:B-----5:R-:W-:Y:S05]  /*4030*/  CALL.REL.NOINC `($__internal_4_$__cuda_sm20_dblrcp_rn_slowpath_v3) ;  /* 0x0000002400347944 */ /* 0x020fea0003c00000 */
[----:B------:R-:W-:-:S07]  /*4040*/  IMAD.MOV.U32 R68, RZ, RZ, R0 ;  /* 0x000000ffff447224 */ /* 0x000fce00078e0000 */
.L_x_5564:
[----:B------:R-:W-:Y:S05]  /*4050*/  BSYNC.RECONVERGENT B1 ;  /* 0x0000000000017941 */ /* 0x000fea0003800200 */
.L_x_5563:
        /* <DEDUP_REMOVED lines=59> */
.L_x_5566:
[----:B------:R-:W-:Y:S05]  /*4410*/  BSYNC.RECONVERGENT B0 ;  /* 0x0000000000007941 */ /* 0x000fea0003800200 */
.L_x_5565:
[----:B------:R-:W-:Y:S01]  /*4420*/  DADD R2, R4, 1 ;  /* 0x3ff0000004027429 */ /* 0x000fe20000000000 */
[----:B------:R-:W-:Y:S01]  /*4430*/  BSSY.RECONVERGENT B1, `(.L_x_5567) ;  /* 0x0000013000017945 */ /* 0x000fe20003800200 */
[----:B-----5:R-:W-:-:S04]  /*4440*/  DFMA R52, -R52, R68, R52 ;  /* 0x000000443434722b */ /* 0x020fc80000000134 */
[----:B------:R-:W0:Y:S04]  /*4450*/  MUFU.RCP64H R5, R3 ;  /* 0x0000000300057308 */ /* 0x000e280000001800 */
[----:B------:R-:W-:Y:S01]  /*4460*/  VIADD R4, R3, 0x300402 ;  /* 0x0030040203047836 */ /* 0x000fe20000000000 */
[----:B------:R-:W-:-:S04]  /*4470*/  DMUL R8, R8, R52 ;  /* 0x0000003408087228 */ /* 0x000fc80000000000 */
[----:B------:R-:W-:-:S04]  /*4480*/  FSETP.GEU.AND P0, PT, |R4|, 5.8789094863358348022e-39, PT ;  /* 0x004004020400780b */ /* 0x000fc80003f0e200 */
[----:B------:R-:W-:Y:S02]  /*4490*/  DFMA R36, R36, R68, R8 ;  /* 0x000000442424722b */ /* 0x000fe40000000008 */
        /* <DEDUP_REMOVED lines=12> */
.L_x_5568:
[----:B------:R-:W-:Y:S05]  /*4560*/  BSYNC.RECONVERGENT B1 ;  /* 0x0000000000017941 */ /* 0x000fea0003800200 */
.L_x_5567:
        /* <DEDUP_REMOVED lines=59> */
.L_x_5570:
[----:B------:R-:W-:Y:S05]  /*4920*/  BSYNC.RECONVERGENT B0 ;  /* 0x0000000000007941 */ /* 0x000fea0003800200 */
.L_x_5569:
[----:B------:R-:W-:Y:S01]  /*4930*/  DADD R2, R4, 1 ;  /* 0x3ff0000004027429 */ /* 0x000fe20000000000 */
[----:B------:R-:W-:Y:S01]  /*4940*/  BSSY.RECONVERGENT B1, `(.L_x_5571) ;  /* 0x0000013000017945 */ /* 0x000fe20003800200 */
[----:B------:R-:W-:-:S04]  /*4950*/  DFMA R54, -R54, R68, R54 ;  /* 0x000000443636722b */ /* 0x000fc80000000136 */
        /* <DEDUP_REMOVED lines=15> */
[----:B------:R-:W-:Y:S05]  /*4a50*/  CALL.REL.NOINC `($__internal_4_$__cuda_sm20_dblrcp_rn_slowpath_v3) ;  /* 0x0000001800ac7944 */ /* 0x000fea0003c00000 */
[----:B------:R-:W-:-:S07]  /*4a60*/  MOV R68, R0 ;  /* 0x0000000000447202 */ /* 0x000fce0000000f00 */
.L_x_5572:
[----:B------:R-:W-:Y:S05]  /*4a70*/  BSYNC.RECONVERGENT B1 ;  /* 0x0000000000017941 */ /* 0x000fea0003800200 */
.L_x_5571:
        /* <DEDUP_REMOVED lines=59> */
.L_x_5574:
[----:B------:R-:W-:Y:S05]  /*4e30*/  BSYNC.RECONVERGENT B0 ;  /* 0x0000000000007941 */ /* 0x000fea0003800200 */
.L_x_5573:
[----:B------:R-:W-:Y:S01]  /*4e40*/  DADD R8, R4, 1 ;  /* 0x3ff0000004087429 */ /* 0x000fe20000000000 */
[----:B------:R-:W-:Y:S01]  /*4e50*/  BSSY.RECONVERGENT B1, `(.L_x_5575) ;  /* 0x0000014000017945 */ /* 0x000fe20003800200 */
[----:B------:R-:W-:-:S04]  /*4e60*/  DFMA R56, -R56, R68, R56 ;  /* 0x000000443838722b */ /* 0x000fc80000000138 */
[----:B------:R-:W0:Y:S04]  /*4e70*/  MUFU.RCP64H R3, R9 ;  /* 0x0000000900037308 */ /* 0x000e280000001800 */
[----:B------:R-:W-:Y:S01]  /*4e80*/  IADD3 R2, PT, PT, R9, 0x300402, RZ ;  /* 0x0030040209027810 */ /* 0x000fe20007ffe0ff */
[----:B------:R-:W-:-:S03]  /*4e90*/  DMUL R12, R12, R56 ;  /* 0x000000380c0c7228 */ /* 0x000fc60000000000 */
[----:B------:R-:W-:-:S05]  /*4ea0*/  FSETP.GEU.AND P0, PT, |R2|, 5.8789094863358348022e-39, PT ;  /* 0x004004020200780b */ /* 0x000fca0003f0e200 */
        /* <DEDUP_REMOVED lines=14> */
.L_x_5576:
[----:B------:R-:W-:Y:S05]  /*4f90*/  BSYNC.RECONVERGENT B1 ;  /* 0x0000000000017941 */ /* 0x000fea0003800200 */
.L_x_5575:
        /* <DEDUP_REMOVED lines=59> */
.L_x_5578:
[----:B------:R-:W-:Y:S05]  /*5350*/  BSYNC.RECONVERGENT B0 ;  /* 0x0000000000007941 */ /* 0x000fea0003800200 */
.L_x_5577:
        /* <DEDUP_REMOVED lines=21> */
.L_x_5580:
[----:B------:R-:W-:Y:S05]  /*54b0*/  BSYNC.RECONVERGENT B1 ;  /* 0x0000000000017941 */ /* 0x000fea0003800200 */
.L_x_5579:
        /* <DEDUP_REMOVED lines=59> */
.L_x_5582:
[----:B------:R-:W-:Y:S05]  /*5870*/  BSYNC.RECONVERGENT B0 ;  /* 0x0000000000007941 */ /* 0x000fea0003800200 */
.L_x_5581:
        /* <DEDUP_REMOVED lines=21> */
.L_x_5584:
[----:B------:R-:W-:Y:S05]  /*59d0*/  BSYNC.RECONVERGENT B1 ;  /* 0x0000000000017941 */ /* 0x000fea0003800200 */
.L_x_5583:
        /* <DEDUP_REMOVED lines=59> */
.L_x_5586:
[----:B------:R-:W-:Y:S05]  /*5d90*/  BSYNC.RECONVERGENT B0 ;  /* 0x0000000000007941 */ /* 0x000fea0003800200 */
.L_x_5585:
        /* <DEDUP_REMOVED lines=21> */
.L_x_5588:
[----:B------:R-:W-:Y:S05]  /*5ef0*/  BSYNC.RECONVERGENT B1 ;  /* 0x0000000000017941 */ /* 0x000fea0003800200 */
.L_x_5587:
        /* <DEDUP_REMOVED lines=59> */
.L_x_5590:
[----:B------:R-:W-:Y:S05]  /*62b0*/  BSYNC.RECONVERGENT B0 ;  /* 0x0000000000007941 */ /* 0x000fea0003800200 */
.L_x_5589:
[----:B------:R-:W-:Y:S01]  /*62c0*/  DADD R10, R6, 1 ;  /* 0x3ff00000060a7429 */ /* 0x000fe20000000000 */
[----:B------:R-:W-:Y:S01]  /*62d0*/  BSSY.RECONVERGENT B1, `(.L_x_5591) ;  /* 0x0000018000017945 */ /* 0x000fe20003800200 */
[----:B------:R-:W0:Y:S01]  /*62e0*/  S2R R7, SR_CTAID.X ;  /* 0x0000000000077919 */ /* 0x000e220000002500 */
[----:B------:R-:W-:-:S03]  /*62f0*/  DFMA R64, -R64, R68, R64 ;  /* 0x000000444040722b */ /* 0x000fc60000000140 */
[----:B------:R-:W1:Y:S01]  /*6300*/  MUFU.RCP64H R3, R11 ;  /* 0x0000000b00037308 */ /* 0x000e620000001800 */
[----:B------:R-:W2:Y:S03]  /*6310*/  S2R R6, SR_TID.X ;  /* 0x0000000000067919 */ /* 0x000ea60000002100 */
[----:B------:R-:W-:Y:S01]  /*6320*/  VIADD R2, R11, 0x300402 ;  /* 0x003004020b027836 */ /* 0x000fe20000000000 */
[----:B------:R-:W-:-:S04]  /*6330*/  DMUL R20, R20, R64 ;  /* 0x0000004014147228 */ /* 0x000fc80000000000 */
[----:B------:R-:W-:-:S04]  /*6340*/  FSETP.GEU.AND P0, PT, |R2|, 5.8789094863358348022e-39, PT ;  /* 0x004004020200780b */ /* 0x000fc80003f0e200 */
[----:B------:R-:W-:Y:S02]  /*6350*/  DFMA R48, R48, R68, R20 ;  /* 0x000000443030722b */ /* 0x000fe40000000014 */
[----:B-1----:R-:W-:-:S08]  /*6360*/  DFMA R4, -R10, R2, 1 ;  /* 0x3ff000000a04742b */ /* 0x002fd00000000102 */
[----:B------:R-:W-:Y:S01]  /*6370*/  DFMA R4, R4, R4, R4 ;  /* 0x000000040404722b */ /* 0x000fe20000000004 */
[----:B0-----:R-:W-:-:S07]  /*6380*/  IMAD.SHL.U32 R7, R7, 0x400, RZ ;  /* 0x0000040007077824 */ /* 0x001fce00078e00ff */
[----:B------:R-:W-:-:S08]  /*6390*/  DFMA R4, R2, R4, R2 ;  /* 0x000000040204722b */ /* 0x000fd00000000002 */
[----:B------:R-:W-:-:S08]  /*63a0*/  DFMA R8, -R10, R4, 1 ;  /* 0x3ff000000a08742b */ /* 0x000fd00000000104 */
[----:B------:R-:W-:Y:S01]  /*63b0*/  DFMA R4, R4, R8, R4 ;  /* 0x000000080404722b */ /* 0x000fe20000000004 */
[----:B--2---:R-:W-:Y:S10]  /*63c0*/  @P0 BRA `(.L_x_5592) ;  /* 0x0000000000200947 */ /* 0x004ff40003800000 */
[----:B------:R-:W-:Y:S01]  /*63d0*/  LOP3.LUT R0, R11, 0x7fffffff, RZ, 0xc0, !PT ;  /* 0x7fffffff0b007812 */ /* 0x000fe200078ec0ff */
[----:B------:R-:W-:Y:S01]  /*63e0*/  IMAD.MOV.U32 R4, RZ, RZ, R10 ;  /* 0x000000ffff047224 */ /* 0x000fe200078e000a */
[----:B------:R-:W-:Y:S01]  /*63f0*/  MOV R2, 0x6430 ;  /* 0x0000643000027802 */ /* 0x000fe20000000f00 */
[----:B------:R-:W-:Y:S01]  /*6400*/  IMAD.MOV.U32 R3, RZ, RZ, R11 ;  /* 0x000000ffff037224 */ /* 0x000fe200078e000b */
[----:B------:R-:W-:-:S07]  /*6410*/  IADD3 R0, PT, PT, R0, -0x100000, RZ ;  /* 0xfff0000000007810 */ /* 0x000fce0007ffe0ff */
[----:B------:R-:W-:Y:S05]  /*6420*/  CALL.REL.NOINC `($__internal_4_$__cuda_sm20_dblrcp_rn_slowpath_v3) ;  /* 0x0000000000387944 */ /* 0x000fea0003c00000 */
[----:B------:R-:W-:Y:S02]  /*6430*/  IMAD.MOV.U32 R4, RZ, RZ, R0 ;  /* 0x000000ffff047224 */ /* 0x000fe400078e0000 */
[----:B------:R-:W-:-:S07]  /*6440*/  IMAD.MOV.U32 R5, RZ, RZ, R69 ;  /* 0x000000ffff057224 */ /* 0x000fce00078e0045 */
.L_x_5592:
[----:B------:R-:W-:Y:S05]  /*6450*/  BSYNC.RECONVERGENT B1 ;  /* 0x0000000000017941 */ /* 0x000fea0003800200 */
.L_x_5591:
[----:B------:R-:W0:Y:S01]  /*6460*/  LDC.64 R2, c[0x0][0x388] ;  /* 0x0000e200ff027b82 */ /* 0x000e220000000a00 */
[----:B------:R-:W-:-:S08]  /*6470*/  DFMA R66, -R66, R4, R66 ;  /* 0x000000044242722b */ /* 0x000fd00000000142 */
[----:B------:R-:W-:-:S08]  /*6480*/  DMUL R22, R22, R66 ;  /* 0x0000004216167228 */ /* 0x000fd00000000000 */
[----:B------:R-:W-:Y:S01]  /*6490*/  DFMA R50, R50, R4, R22 ;  /* 0x000000043232722b */ /* 0x000fe20000000016 */
[----:B0-----:R-:W-:-:S04]  /*64a0*/  IMAD.WIDE.U32 R2, R7, 0x8, R2 ;  /* 0x0000000807027825 */ /* 0x001fc800078e0002 */
[----:B------:R-:W-:-:S05]  /*64b0*/  IMAD.WIDE.U32 R2, R6, 0x10, R2 ;  /* 0x0000001006027825 */ /* 0x000fca00078e0002 */
[----:B------:R-:W-:Y:S04]  /*64c0*/  STG.E.128 desc[UR4][R2.64], R36 ;  /* 0x0000002402007986 */ /* 0x000fe8000c101d04 */
[----:B------:R-:W-:Y:S04]  /*64d0*/  STG.E.128 desc[UR4][R2.64+0x800], R40 ;  /* 0x0008002802007986 */ /* 0x000fe8000c101d04 */
[----:B------:R-:W-:Y:S04]  /*64e0*/  STG.E.128 desc[UR4][R2.64+0x1000], R44 ;  /* 0x0010002c02007986 */ /* 0x000fe8000c101d04 */
[----:B------:R-:W-:Y:S01]  /*64f0*/  STG.E.128 desc[UR4][R2.64+0x1800], R48 ;  /* 0x0018003002007986 */ /* 0x000fe2000c101d04 */
[----:B------:R-:W-:Y:S05]  /*6500*/  EXIT ;  /* 0x000000000000794d */ /* 0x000fea0003800000 */
        .weak           $__internal_4_$__cuda_sm20_dblrcp_rn_slowpath_v3
        .type           $__internal_4_$__cuda_sm20_dblrcp_rn_slowpath_v3,@function
        .size           $__internal_4_$__cuda_sm20_dblrcp_rn_slowpath_v3,(.L_x_9496 - $__internal_4_$__cuda_sm20_dblrcp_rn_slowpath_v3)
$__internal_4_$__cuda_sm20_dblrcp_rn_slowpath_v3:
[----:B------:R-:W-:Y:S01]  /*6510*/  IMAD.MOV.U32 R5, RZ, RZ, R3 ;  /* 0x000000ffff057224 */ /* 0x000fe200078e0003 */
[----:B------:R-:W-:Y:S05]  /*6520*/  BSSY.RECONVERGENT B0, `(.L_x_5593) ;  /* 0x0000025000007945 */ /* 0x000fea0003800200 */
[----:B------:R-:W-:-:S14]  /*6530*/  DSETP.GTU.AND P0, PT, |R4|, +INF , PT ;  /* 0x7ff000000400742a */ /* 0x000fdc0003f0c200 */
[----:B------:R-:W-:Y:S05]  /*6540*/  @P0 BRA `(.L_x_5594) ;  /* 0x0000000000800947 */ /* 0x000fea0003800000 */
[----:B------:R-:W-:-:S05]  /*6550*/  LOP3.LUT R3, R3, 0x7fffffff, RZ, 0xc0, !PT ;  /* 0x7fffffff03037812 */ /* 0x000fca00078ec0ff */
[----:B------:R-:W-:-:S05]  /*6560*/  VIADD R68, R3, 0xffffffff ;  /* 0xffffffff03447836 */ /* 0x000fca0000000000 */
[----:B------:R-:W-:-:S13]  /*6570*/  ISETP.GE.U32.AND P0, PT, R68, 0x7fefffff, PT ;  /* 0x7fefffff4400780c */ /* 0x000fda0003f06070 */
[----:B------:R-:W-:Y:S02]  /*6580*/  @P0 LOP3.LUT R69, R5, 0x7ff00000, RZ, 0x3c, !PT ;  /* 0x7ff0000005450812 */ /* 0x000fe400078e3cff */
[----:B------:R-:W-:Y:S01]  /*6590*/  @P0 MOV R68, RZ ;  /* 0x000000ff00440202 */ /* 0x000fe20000000f00 */
        /* <DEDUP_REMOVED lines=17> */
.L_x_5596:
[----:B------:R-:W-:Y:S01]  /*66b0*/  DMUL R68, R4, 8.11296384146066816958e+31 ;  /* 0x4690000004447828 */ /* 0x000fe20000000000 */
[----:B------:R-:W-:-:S05]  /*66c0*/  IMAD.MOV.U32 R4, RZ, RZ, R0 ;  /* 0x000000ffff047224 */ /* 0x000fca00078e0000 */
        /* <DEDUP_REMOVED lines=8> */
.L_x_5594:
[----:B------:R-:W-:Y:S02]  /*6750*/  LOP3.LUT R69, R5, 0x80000, RZ, 0xfc, !PT ;  /* 0x0008000005457812 */ /* 0x000fe400078efcff */
[----:B------:R-:W-:-:S07]  /*6760*/  MOV R68, R4 ;  /* 0x0000000400447202 */ /* 0x000fce0000000f00 */
.L_x_5595:
[----:B------:R-:W-:Y:S05]  /*6770*/  BSYNC.RECONVERGENT B0 ;  /* 0x0000000000007941 */ /* 0x000fea0003800200 */
.L_x_5593:
[----:B------:R-:W-:Y:S02]  /*6780*/  IMAD.MOV.U32 R3, RZ, RZ, 0x0 ;  /* 0x00000000ff037424 */ /* 0x000fe400078e00ff */
[----:B------:R-:W-:Y:S02]  /*6790*/  IMAD.MOV.U32 R0, RZ, RZ, R68 ;  /* 0x000000ffff007224 */ /* 0x000fe400078e0044 */
[----:B------:R-:W-:Y:S05]  /*67a0*/  RET.REL.NODEC R2 `(_ZN2at6native29vectorized_elementwise_kernelILi2EZZZNS0_14glu_jvp_kernelERNS_18TensorIteratorBaseEENKUlvE_clEvENKUlvE_clEvEUlddddE_St5arrayIPcLm5EEEEviT0_T1_) ;  /* 0xffffff9802147950 */ /* 0x000fea0003c3ffff */
.L_x_5597:
        /* <DEDUP_REMOVED lines=13> */
.L_x_9496:


//--------------------- .text._ZN2at6native29vectorized_elementwise_kernelILi4EZZZNS0_14glu_jvp_kernelERNS_18TensorIteratorBaseEENKUlvE_clEvENKUlvE_clEvEUlddddE_St5arrayIPcLm5EEEEviT0_T1_ --------------------------
	.section	.text._ZN2at6native29vectorized_elementwise_kernelILi4EZZZNS0_14glu_jvp_kernelERNS_18TensorIteratorBaseEENKUlvE_clEvENKUlvE_clEvEUlddddE_St5arrayIPcLm5EEEEviT0_T1_,"ax",@progbits
	.align	128
        .global         _ZN2at6native29vectorized_elementwise_kernelILi4EZZZNS0_14glu_jvp_kernelERNS_18TensorIteratorBaseEENKUlvE_clEvENKUlvE_clEvEUlddddE_St5arrayIPcLm5EEEEviT0_T1_
        .type           _ZN2at6native29vectorized_elementwise_kernelILi4EZZZNS0_14glu_jvp_kernelERNS_18TensorIteratorBaseEENKUlvE_clEvENKUlvE_clEvEUlddddE_St5arrayIPcLm5EEEEviT0_T1_,@function
        .size           _ZN2at6native29vectorized_elementwise_kernelILi4EZZZNS0_14glu_jvp_kernelERNS_18TensorIteratorBaseEENKUlvE_clEvENKUlvE_clEvEUlddddE_St5arrayIPcLm5EEEEviT0_T1_,(.L_x_9497 - _ZN2at6native29vectorized_elementwise_kernelILi4EZZZNS0_14glu_jvp_kernelERNS_18TensorIteratorBaseEENKUlvE_clEvENKUlvE_clEvEUlddddE_St5arrayIPcLm5EEEEviT0_T1_)
        .other          _ZN2at6native29vectorized_elementwise_kernelILi4EZZZNS0_14glu_jvp_kernelERNS_18TensorIteratorBaseEENKUlvE_clEvENKUlvE_clEvEUlddddE_St5arrayIPcLm5EEEEviT0_T1_,@"STO_CUDA_ENTRY STV_DEFAULT"
_ZN2at6native29vectorized_elementwise_kernelILi4EZZZNS0_14glu_jvp_kernelERNS_18TensorIteratorBaseEENKUlvE_clEvENKUlvE_clEvEUlddddE_St5arrayIPcLm5EEEEviT0_T1_:
.text._ZN2at6native29vectorized_elementwise_kernelILi4EZZZNS0_14glu_jvp_kernelERNS_18TensorIteratorBaseEENKUlvE_clEvENKUlvE_clEvEUlddddE_St5arrayIPcLm5EEEEviT0_T1_:
        /* <DEDUP_REMOVED lines=27> */
[----:B------:R1:W5:Y:S01]  /*01b0*/  @!P6 LDG.E.64 R60, desc[UR4][R2.64] ;  /* 0x00000004023ce981 */ /* 0x000362000c1e1b00 */
[----:B------:R-:W2:Y:S08]  /*01c0*/  LDC.64 R44, c[0x0][0x398] ;  /* 0x0000e600ff2c7b82 */ /* 0x000eb00000000a00 */
[----:B------:R-:W2:Y:S02]  /*01d0*/  LDC.64 R48, c[0x0][0x3a8] ;  /* 0x0000ea00ff307b82 */ /* 0x000ea40000000a00 */
[----:B------:R-:W-:Y:S01]  /*01e0*/  @!P5 IMAD R37, R34, 0x400, R35 ;  /* 0x000004002225d824 */ /* 0x000fe200078e0223 */
[----:B------:R-:W-:-:S04]  /*01f0*/  @!P5 IADD3 R35, PT, PT, R35, 0x80, RZ ;  /* 0x000000802323d810 */ /* 0x000fc80007ffe0ff */
[----:B------:R-:W-:Y:S01]  /*0200*/  ISETP.GE.U32.AND P4, PT, R35, R12, PT ;  /* 0x0000000c2300720c */ /* 0x000fe20003f86070 */
[----:B------:R-:W2:Y:S08]  /*0210*/  LDC.64 R24, c[0x0][0x3a0] ;  /* 0x0000e800ff187b82 */ /* 0x000eb00000000a00 */
[----:B------:R-:W2:Y:S04]  /*0220*/  LDC.64 R38, c[0x0][0x398] ;  /* 0x0000e600ff267b82 */ /* 0x000ea80000000a00 */
[----:B------:R-:W-:-:S02]  /*0230*/  @!P4 IMAD R5, R34, 0x400, R35 ;  /* 0x000004002205c824 */ /* 0x000fc400078e0223 */
[----:B------:R-:W-:Y:S02]  /*0240*/  @!P4 VIADD R35, R35, 0x80 ;  /* 0x000000802323c836 */ /* 0x000fe40000000000 */
[----:B------:R-:W2:Y:S03]  /*0250*/  LDC.64 R46, c[0x0][0x3a8] ;  /* 0x0000ea00ff2e7b82 */ /* 0x000ea60000000a00 */
[----:B------:R-:W-:Y:S02]  /*0260*/  ISETP.GE.U32.AND P3, PT, R35, R12, PT ;  /* 0x0000000c2300720c */ /* 0x000fe40003f66070 */
[----:B------:R-:W-:-:S03]  /*0270*/  CS2R R14, SRZ ;  /* 0x00000000000e7805 */ /* 0x000fc6000001ff00 */
[----:B------:R-:W2:Y:S08]  /*0280*/  LDC.64 R70, c[0x0][0x3a8] ;  /* 0x0000ea00ff467b82 */ /* 0x000eb00000000a00 */
[----:B------:R-:W-:Y:S01]  /*0290*/  @!P3 IMAD R4, R34, 0x400, R35 ;  /* 0x000004002204b824 */ /* 0x000fe200078e0223 */
[----:B------:R-:W2:Y:S01]  /*02a0*/  LDC.64 R72, c[0x0][0x3a0] ;  /* 0x0000e800ff487b82 */ /* 0x000ea20000000a00 */
[----:B------:R-:W-:-:S05]  /*02b0*/  @!P3 VIADD R35, R35, 0x80 ;  /* 0x000000802323b836 */ /* 0x000fca0000000000 */
[C---:B------:R-:W-:Y:S02]  /*02c0*/  ISETP.GE.U32.AND P2, PT, R35.reuse, R12, PT ;  /* 0x0000000c2300720c */ /* 0x040fe40003f46070 */
[----:B------:R-:W2:Y:S08]  /*02d0*/  LDC.64 R54, c[0x0][0x398] ;  /* 0x0000e600ff367b82 */ /* 0x000eb00000000a00 */
[----:B------:R-:W2:Y:S03]  /*02e0*/  LDC.64 R66, c[0x0][0x3a0] ;  /* 0x0000e800ff427b82 */ /* 0x000ea60000000a00 */
[----:B------:R-:W-:Y:S01]  /*02f0*/  @!P2 LEA R50, R34, R35, 0xa ;  /* 0x000000232232a211 */ /* 0x000fe200078e50ff */
[----:B------:R-:W-:-:S04]  /*0300*/  @!P2 VIADD R35, R35, 0x80 ;  /* 0x000000802323a836 */ /* 0x000fc80000000000 */
[----:B------:R-:W2:Y:S01]  /*0310*/  LDC.64 R74, c[0x0][0x398] ;  /* 0x0000e600ff4a7b82 */ /* 0x000ea20000000a00 */
[----:B------:R-:W-:Y:S01]  /*0320*/  ISETP.GE.U32.AND P1, PT, R35, R12, PT ;  /* 0x0000000c2300720c */ /* 0x000fe20003f26070 */
[C---:B---3--:R-:W-:Y:S01]  /*0330*/  @!P6 IMAD.WIDE.U32 R18, R21.reuse, 0x8, R8 ;  /* 0x000000081512e825 */ /* 0x048fe200078e0008 */
[----:B------:R-:W-:Y:S02]  /*0340*/  CS2R R6, SRZ ;  /* 0x0000000000067805 */ /* 0x000fe4000001ff00 */
[----:B------:R-:W-:Y:S01]  /*0350*/  CS2R R8, SRZ ;  /* 0x0000000000087805 */ /* 0x000fe2000001ff00 */
[----:B----4-:R-:W-:Y:S01]  /*0360*/  @!P6 IMAD.WIDE.U32 R20, R21, 0x8, R10 ;  /* 0x000000081514e825 */ /* 0x010fe200078e000a */
[----:B------:R-:W-:Y:S01]  /*0370*/  CS2R R10, SRZ ;  /* 0x00000000000a7805 */ /* 0x000fe2000001ff00 */
[----:B------:R-:W3:Y:S01]  /*0380*/  LDC.64 R76, c[0x0][0x390] ;  /* 0x0000e400ff4c7b82 */ /* 0x000ee20000000a00 */
[----:B------:R-:W5:Y:S04]  /*0390*/  @!P6 LDG.E.64 R6, desc[UR4][R16.64] ;  /* 0x000000041006e981 */ /* 0x000f68000c1e1b00 */
[----:B------:R-:W5:Y:S01]  /*03a0*/  @!P6 LDG.E.64 R8, desc[UR4][R18.64] ;  /* 0x000000041208e981 */ /* 0x000f62000c1e1b00 */
[----:B-1----:R-:W-:-:S02]  /*03b0*/  @!P1 IMAD R3, R34, 0x400, R35 ;  /* 0x0000040022039824 */ /* 0x002fc400078e0223 */
[----:B------:R-:W-:Y:S01]  /*03c0*/  @!P1 VIADD R35, R35, 0x80 ;  /* 0x0000008023239836 */ /* 0x000fe20000000000 */
[----:B------:R1:W5:Y:S04]  /*03d0*/  @!P6 LDG.E.64 R10, desc[UR4][R20.64] ;  /* 0x00000004140ae981 */ /* 0x000368000c1e1b00 */
[----:B------:R-:W-:Y:S01]  /*03e0*/  ISETP.GE.U32.AND P6, PT, R35, R12, PT ;  /* 0x0000000c2300720c */ /* 0x000fe20003fc6070 */
[----:B0-----:R-:W-:-:S04]  /*03f0*/  @!P5 IMAD.WIDE.U32 R26, R37, 0x8, R22 ;  /* 0x00000008251ad825 */ /* 0x001fc800078e0016 */
[----:B------:R-:W-:-:S04]  /*0400*/  @!P5 IMAD.WIDE.U32 R28, R37, 0x8, R28 ;  /* 0x00000008251cd825 */ /* 0x000fc800078e001c */
[----:B------:R-:W-:-:S04]  /*0410*/  @!P5 IMAD.WIDE.U32 R30, R37, 0x8, R30 ;  /* 0x00000008251ed825 */ /* 0x000fc800078e001e */
[----:B------:R-:W-:Y:S02]  /*0420*/  @!P6 IMAD R2, R34, 0x400, R35 ;  /* 0x000004002202e824 */ /* 0x000fe400078e0223 */
[----:B------:R-:W-:Y:S01]  /*0430*/  @!P5 IMAD.WIDE.U32 R32, R37, 0x8, R32 ;  /* 0x000000082520d825 */ /* 0x000fe200078e0020 */
[----:B------:R-:W0:Y:S03]  /*0440*/  LDC.64 R34, c[0x0][0x3a0] ;  /* 0x0000e800ff227b82 */ /* 0x000e260000000a00 */
[C---:B------:R-:W-:Y:S01]  /*0450*/  @!P4 IMAD.WIDE.U32 R42, R5.reuse, 0x8, R40 ;  /* 0x00000008052ac825 */ /* 0x040fe200078e0028 */
[----:B-1----:R-:W-:Y:S02]  /*0460*/  CS2R R20, SRZ ;  /* 0x0000000000147805 */ /* 0x002fe4000001ff00 */
[----:B------:R-:W-:Y:S02]  /*0470*/  CS2R R18, SRZ ;  /* 0x0000000000127805 */ /* 0x000fe4000001ff00 */
[----:B------:R-:W-:Y:S01]  /*0480*/  CS2R R22, SRZ ;  /* 0x0000000000167805 */ /* 0x000fe2000001ff00 */
[C---:B--2---:R-:W-:Y:S01]  /*0490*/  @!P4 IMAD.WIDE.U32 R52, R5.reuse, 0x8, R44 ;  /* 0x000000080534c825 */ /* 0x044fe200078e002c */
[----:B------:R-:W1:Y:S03]  /*04a0*/  LDC.64 R36, c[0x0][0x390] ;  /* 0x0000e400ff247b82 */ /* 0x000e660000000a00 */
[----:B------:R-:W-:Y:S01]  /*04b0*/  @!P4 IMAD.WIDE.U32 R58, R5, 0x8, R48 ;  /* 0x00000008053ac825 */ /* 0x000fe200078e0030 */
[----:B------:R-:W5:Y:S04]  /*04c0*/  @!P4 LDG.E.64 R20, desc[UR4][R42.64] ;  /* 0x000000042a14c981 */ /* 0x000f68000c1e1b00 */
[----:B------:R-:W2:Y:S01]  /*04d0*/  LDC.64 R40, c[0x0][0x390] ;  /* 0x0000e400ff287b82 */ /* 0x000ea20000000a00 */
[----:B------:R-:W-:-:S02]  /*04e0*/  CS2R R12, SRZ ;  /* 0x00000000000c7805 */ /* 0x000fc4000001ff00 */
[----:B------:R-:W-:Y:S01]  /*04f0*/  CS2R R16, SRZ ;  /* 0x0000000000107805 */ /* 0x000fe2000001ff00 */
[----:B------:R4:W5:Y:S04]  /*0500*/  @!P5 LDG.E.64 R18, desc[UR4][R32.64] ;  /* 0x000000042012d981 */ /* 0x000968000c1e1b00 */
[----:B------:R-:W5:Y:S01]  /*0510*/  @!P4 LDG.E.64 R22, desc[UR4][R52.64] ;  /* 0x000000043416c981 */ /* 0x000f62000c1e1b00 */
[----:B------:R-:W3:Y:S01]  /*0520*/  LDC.64 R44, c[0x0][0x398] ;  /* 0x0000e600ff2c7b82 */ /* 0x000ee20000000a00 */
[----:B0-----:R-:W-:Y:S02]  /*0530*/  @!P3 IMAD.WIDE.U32 R68, R4, 0x8, R34 ;  /* 0x000000080444b825 */ /* 0x001fe400078e0022 */
[----:B------:R0:W5:Y:S01]  /*0540*/  @!P5 LDG.E.64 R12, desc[UR4][R26.64] ;  /* 0x000000041a0cd981 */ /* 0x000162000c1e1b00 */
[----:B----4-:R-:W-:Y:S01]  /*0550*/  CS2R R32, SRZ ;  /* 0x0000000000207805 */ /* 0x010fe2000001ff00 */
[----:B------:R-:W-:-:S02]  /*0560*/  @!P4 IMAD.WIDE.U32 R56, R5, 0x8, R24 ;  /* 0x000000080538c825 */ /* 0x000fc400078e0018 */
[----:B------:R4:W5:Y:S01]  /*0570*/  @!P5 LDG.E.64 R14, desc[UR4][R28.64] ;  /* 0x000000041c0ed981 */ /* 0x000962000c1e1b00 */
[----:B------:R-:W3:Y:S01]  /*0580*/  LDC.64 R48, c[0x0][0x3a0] ;  /* 0x0000e800ff307b82 */ /* 0x000ee20000000a00 */
[----:B-1----:R-:W-:Y:S02]  /*0590*/  @!P3 IMAD.WIDE.U32 R62, R4, 0x8, R36 ;  /* 0x00000008043eb825 */ /* 0x002fe400078e0024 */
[----:B------:R1:W5:Y:S05]  /*05a0*/  @!P5 LDG.E.64 R16, desc[UR4][R30.64] ;  /* 0x000000041e10d981 */ /* 0x00036a000c1e1b00 */
[----:B------:R-:W3:Y:S01]  /*05b0*/  LDC.64 R42, c[0x0][0x3a8] ;  /* 0x0000ea00ff2a7b82 */ /* 0x000ee20000000a00 */
[----:B0-----:R-:W-:-:S02]  /*05c0*/  CS2R R26, SRZ ;  /* 0x00000000001a7805 */ /* 0x001fc4000001ff00 */
[----:B----4-:R-:W-:Y:S01]  /*05d0*/  CS2R R28, SRZ ;  /* 0x00000000001c7805 */ /* 0x010fe2000001ff00 */
[C---:B------:R-:W-:Y:S01]  /*05e0*/  @!P3 IMAD.WIDE.U32 R64, R4.reuse, 0x8, R38 ;  /* 0x000000080440b825 */ /* 0x040fe200078e0026 */
[----:B------:R0:W5:Y:S03]  /*05f0*/  @!P3 LDG.E.64 R32, desc[UR4][R68.64] ;  /* 0x000000044420b981 */ /* 0x000166000c1e1b00 */
[----:B------:R-:W4:Y:S01]  /*0600*/  LDC.64 R52, c[0x0][0x390] ;  /* 0x0000e400ff347b82 */ /* 0x000f220000000a00 */
[----:B-1----:R-:W-:Y:S01]  /*0610*/  CS2R R30, SRZ ;  /* 0x00000000001e7805 */ /* 0x002fe2000001ff00 */
[----:B------:R-:W-:Y:S01]  /*0620*/  @!P3 IMAD.WIDE.U32 R46, R4, 0x8, R46 ;  /* 0x00000008042eb825 */ /* 0x000fe200078e002e */
[----:B------:R-:W-:Y:S01]  /*0630*/  CS2R R36, SRZ ;  /* 0x0000000000247805 */ /* 0x000fe2000001ff00 */
[----:B------:R1:W5:Y:S02]  /*0640*/  @!P4 LDG.E.64 R26, desc[UR4][R58.64] ;  /* 0x000000043a1ac981 */ /* 0x000364000c1e1b00 */
[----:B--2---:R-:W-:-:S02]  /*0650*/  @!P2 IMAD.WIDE.U32 R4, R50, 0x8, R40 ;  /* 0x000000083204a825 */ /* 0x004fc400078e0028 */
[----:B0-----:R-:W0:Y:S01]  /*0660*/  LDC.64 R68, c[0x0][0x390] ;  /* 0x0000e400ff447b82 */ /* 0x001e220000000a00 */
[----:B------:R-:W5:Y:S01]  /*0670*/  @!P3 LDG.E.64 R28, desc[UR4][R62.64] ;  /* 0x000000043e1cb981 */ /* 0x000f62000c1e1b00 */
[----:B------:R-:W-:-:S03]  /*0680*/  CS2R R24, SRZ ;  /* 0x0000000000187805 */ /* 0x000fc6000001ff00 */
[----:B------:R2:W5:Y:S03]  /*0690*/  @!P3 LDG.E.64 R30, desc[UR4][R64.64] ;  /* 0x00000004401eb981 */ /* 0x000566000c1e1b00 */
[----:B-1----:R-:W1:Y:S01]  /*06a0*/  LDC.64 R58, c[0x0][0x3a0] ;  /* 0x0000e800ff3a7b82 */ /* 0x002e620000000a00 */
[----:B------:R2:W5:Y:S01]  /*06b0*/  @!P2 LDG.E.64 R36, desc[UR4][R4.64] ;  /* 0x000000040424a981 */ /* 0x000562000c1e1b00 */
[----:B---3--:R-:W-:-:S03]  /*06c0*/  @!P2 IMAD.WIDE.U32 R48, R50, 0x8, R48 ;  /* 0x000000083230a825 */ /* 0x008fc600078e0030 */
[----:B------:R3:W5:Y:S03]  /*06d0*/  @!P4 LDG.E.64 R24, desc[UR4][R56.64] ;  /* 0x000000043818c981 */ /* 0x000766000c1e1b00 */
[----:B--2---:R-:W2:Y:S08]  /*06e0*/  LDC.64 R64, c[0x0][0x3a8] ;  /* 0x0000ea00ff407b82 */ /* 0x004eb00000000a00 */
[----:B------:R-:W1:Y:S08]  /*06f0*/  LDC.64 R62, c[0x0][0x398] ;  /* 0x0000e600ff3e7b82 */ /* 0x000e700000000a00 */
[----:B------:R-:W1:Y:S01]  /*0700*/  LDC.64 R4, c[0x0][0x3a8] ;  /* 0x0000ea00ff047b82 */ /* 0x000e620000000a00 */
[----:B---3--:R-:W-:Y:S01]  /*0710*/  @!P2 IMAD.WIDE.U32 R56, R50, 0x8, R44 ;  /* 0x000000083238a825 */ /* 0x008fe200078e002c */
[----:B------:R-:W-:-:S02]  /*0720*/  CS2R R38, SRZ ;  /* 0x0000000000267805 */ /* 0x000fc4000001ff00 */
[----:B------:R-:W-:Y:S01]  /*0730*/  CS2R R44, SRZ ;  /* 0x00000000002c7805 */ /* 0x000fe2000001ff00 */
[----:B------:R-:W-:Y:S01]  /*0740*/  @!P2 IMAD.WIDE.U32 R50, R50, 0x8, R42 ;  /* 0x000000083232a825 */ /* 0x000fe200078e002a */
[----:B------:R-:W-:Y:S02]  /*0750*/  CS2R R42, SRZ ;  /* 0x00000000002a7805 */ /* 0x000fe4000001ff00 */
[----:B------:R-:W-:Y:S02]  /*0760*/  CS2R R34, SRZ ;  /* 0x0000000000227805 */ /* 0x000fe4000001ff00 */
[----:B------:R-:W-:Y:S01]  /*0770*/  CS2R R40, SRZ ;  /* 0x0000000000287805 */ /* 0x000fe2000001ff00 */
[C---:B----4-:R-:W-:Y:S01]  /*0780*/  @!P1 IMAD.WIDE.U32 R52, R3.reuse, 0x8, R52 ;  /* 0x0000000803349825 */ /* 0x050fe200078e0034 */
[----:B------:R3:W5:Y:S04]  /*0790*/  @!P2 LDG.E.64 R38, desc[UR4][R56.64] ;  /* 0x000000043826a981 */ /* 0x000768000c1e1b00 */
[----:B------:R4:W5:Y:S01]  /*07a0*/  @!P2 LDG.E.64 R42, desc[UR4][R50.64] ;  /* 0x00000004322aa981 */ /* 0x000962000c1e1b00 */
[----:B------:R-:W-:-:S03]  /*07b0*/  @!P1 IMAD.WIDE.U32 R70, R3, 0x8, R70 ;  /* 0x0000000803469825 */ /* 0x000fc600078e0046 */
[----:B------:R2:W5:Y:S01]  /*07c0*/  @!P1 LDG.E.64 R44, desc[UR4][R52.64] ;  /* 0x00000004342c9981 */ /* 0x000562000c1e1b00 */
[C---:B0-----:R-:W-:Y:S01]  /*07d0*/  @!P6 IMAD.WIDE.U32 R68, R2.reuse, 0x8, R68 ;  /* 0x000000080244e825 */ /* 0x041fe200078e0044 */
[----:B---3--:R-:W-:Y:S02]  /*07e0*/  CS2R R56, SRZ ;  /* 0x0000000000387805 */ /* 0x008fe4000001ff00 */
[----:B------:R0:W5:Y:S01]  /*07f0*/  @!P3 LDG.E.64 R34, desc[UR4][R46.64] ;  /* 0x000000042e22b981 */ /* 0x000162000c1e1b00 */
[----:B------:R-:W-:Y:S01]  /*0800*/  @!P6 IMAD.WIDE.U32 R72, R2, 0x8, R72 ;  /* 0x000000080248e825 */ /* 0x000fe200078e0048 */
[----:B----4-:R-:W-:Y:S02]  /*0810*/  CS2R R50, SRZ ;  /* 0x0000000000327805 */ /* 0x010fe4000001ff00 */
[----:B------:R3:W5:Y:S01]  /*0820*/  @!P2 LDG.E.64 R40, desc[UR4][R48.64] ;  /* 0x000000043028a981 */ /* 0x000762000c1e1b00 */
[----:B--2---:R-:W-:Y:S01]  /*0830*/  CS2R R52, SRZ ;  /* 0x0000000000347805 */ /* 0x004fe2000001ff00 */
[----:B------:R-:W-:-:S02]  /*0840*/  @!P1 IMAD.WIDE.U32 R54, R3, 0x8, R54 ;  /* 0x0000000803369825 */ /* 0x000fc400078e0036 */
[----:B------:R-:W5:Y:S01]  /*0850*/  @!P1 LDG.E.64 R50, desc[UR4][R70.64] ;  /* 0x0000000446329981 */ /* 0x000f62000c1e1b00 */
[----:B0-----:R-:W-:Y:S01]  /*0860*/  CS2R R46, SRZ ;  /* 0x00000000002e7805 */ /* 0x001fe2000001ff00 */
[----:B------:R-:W-:Y:S02]  /*0870*/  @!P1 IMAD.WIDE.U32 R66, R3, 0x8, R66 ;  /* 0x0000000803429825 */ /* 0x000fe400078e0042 */
[----:B------:R1:W5:Y:S01]  /*0880*/  @!P6 LDG.E.64 R52, desc[UR4][R68.64] ;  /* 0x000000044434e981 */ /* 0x000362000c1e1b00 */
[----:B---3--:R-:W-:Y:S01]  /*0890*/  CS2R R48, SRZ ;  /* 0x0000000000307805 */ /* 0x008fe2000001ff00 */
[C---:B------:R-:W-:Y:S02]  /*08a0*/  @!P6 IMAD.WIDE.U32 R74, R2.reuse, 0x8, R74 ;  /* 0x00000008024ae825 */ /* 0x040fe400078e004a */
[----:B------:R-:W5:Y:S02]  /*08b0*/  @!P6 LDG.E.64 R56, desc[UR4][R72.64] ;  /* 0x000000044838e981 */ /* 0x000f64000c1e1b00 */
[----:B------:R-:W-:-:S02]  /*08c0*/  @!P6 IMAD.WIDE.U32 R2, R2, 0x8, R64 ;  /* 0x000000080202e825 */ /* 0x000fc400078e0040 */
[----:B------:R0:W5:Y:S01]  /*08d0*/  @!P1 LDG.E.64 R46, desc[UR4][R54.64] ;  /* 0x00000004362e9981 */ /* 0x000162000c1e1b00 */
[----:B------:R-:W-:Y:S01]  /*08e0*/  CS2R R64, SRZ ;  /* 0x0000000000407805 */ /* 0x000fe2000001ff00 */
[C---:B-1----:R-:W-:Y:S02]  /*08f0*/  @!P0 IMAD.WIDE.U32 R68, R0.reuse, 0x8, R62 ;  /* 0x0000000800448825 */ /* 0x042fe400078e003e */
[----:B------:R1:W5:Y:S01]  /*0900*/  @!P1 LDG.E.64 R48, desc[UR4][R66.64] ;  /* 0x0000000442309981 */ /* 0x000362000c1e1b00 */
[----:B------:R-:W-:Y:S01]  /*0910*/  CS2R R62, SRZ ;  /* 0x00000000003e7805 */ /* 0x000fe2000001ff00 */
[C---:B------:R-:W-:Y:S01]  /*0920*/  @!P0 IMAD.WIDE.U32 R70, R0.reuse, 0x8, R58 ;  /* 0x0000000800468825 */ /* 0x040fe200078e003a */
[----:B------:R-:W-:Y:S02]  /*0930*/  CS2R R58, SRZ ;  /* 0x00000000003a7805 */ /* 0x000fe4000001ff00 */
[----:B0-----:R-:W-:Y:S01]  /*0940*/  CS2R R54, SRZ ;  /* 0x0000000000367805 */ /* 0x001fe2000001ff00 */
[C---:B------:R-:W-:Y:S01]  /*0950*/  @!P0 IMAD.WIDE.U32 R72, R0.reuse, 0x8, R4 ;  /* 0x0000000800488825 */ /* 0x040fe200078e0004 */
[----:B------:R-:W-:Y:S01]  /*0960*/  CS2R R4, SRZ ;  /* 0x0000000000047805 */ /* 0x000fe2000001ff00 */
[----:B------:R0:W5:Y:S01]  /*0970*/  @!P0 LDG.E.64 R64, desc[UR4][R70.64] ;  /* 0x0000000446408981 */ /* 0x000162000c1e1b00 */
[----:B-1----:R-:W-:Y:S01]  /*0980*/  CS2R R66, SRZ ;  /* 0x0000000000427805 */ /* 0x002fe2000001ff00 */
[----:B------:R-:W-:-:S02]  /*0990*/  @!P0 IMAD.WIDE.U32 R76, R0, 0x8, R76 ;  /* 0x00000008004c8825 */ /* 0x000fc400078e004c */
        /* <DEDUP_REMOVED lines=66> */
.L_x_5602:
[----:B------:R-:W-:Y:S05]  /*0dc0*/  BSYNC.RECONVERGENT B0 ;  /* 0x0000000000007941 */ /* 0x000fea0003800200 */
.L_x_5601:
        /* <DEDUP_REMOVED lines=15> */
[----:B------:R-:W-:Y:S05]  /*0ec0*/  CALL.REL.NOINC `($__internal_5_$__cuda_sm20_dblrcp_rn_slowpath_v3) ;  /* 0x0000005400687944 */ /* 0x000fea0003c00000 */
[----:B------:R-:W-:-:S07]  /*0ed0*/  IMAD.MOV.U32 R68, RZ, RZ, R0 ;  /* 0x000000ffff447224 */ /* 0x000fce00078e0000 */
.L_x_5604:
[----:B------:R-:W-:Y:S05]  /*0ee0*/  BSYNC.RECONVERGENT B2 ;  /* 0x0000000000027941 */ /* 0x000fea0003800200 */
.L_x_5603:
[----:B------:R-:W-:-:S08]  /*0ef0*/  DFMA R62, R68, -R62, R62 ;  /* 0x8000003e443e722b */ /* 0x000fd0000000003e */
[----:B------:R-:W-:-:S08]  /*0f00*/  DMUL R62, R62, R66 ;  /* 0x000000423e3e7228 */ /* 0x000fd00000000000 */
[----:B------:R-:W-:-:S11]  /*0f10*/  DFMA R64, R68, R64, R62 ;  /* 0x000000404440722b */ /* 0x000fd6000000003e */
.L_x_5600:
[----:B------:R-:W-:Y:S05]  /*0f20*/  BSYNC.RECONVERGENT B1 ;  /* 0x0000000000017941 */ /* 0x000fea0003800200 */
.L_x_5599:
        /* <DEDUP_REMOVED lines=67> */
.L_x_5608:
[----:B------:R-:W-:Y:S05]  /*1360*/  BSYNC.RECONVERGENT B0 ;  /* 0x0000000000007941 */ /* 0x000fea0003800200 */
.L_x_5607:
        /* <DEDUP_REMOVED lines=15> */
[----:B------:R-:W-:Y:S05]  /*1460*/  CALL.REL.NOINC `($__internal_5_$__cuda_sm20_dblrcp_rn_slowpath_v3) ;  /* 0x0000005000007944 */ /* 0x000fea0003c00000 */
[----:B------:R-:W-:-:S07]  /*1470*/  IMAD.MOV.U32 R68, RZ, RZ, R0 ;  /* 0x000000ffff447224 */ /* 0x000fce00078e0000 */
.L_x_5610:
[----:B------:R-:W-:Y:S05]  /*1480*/  BSYNC.RECONVERGENT B2 ;  /* 0x0000000000027941 */ /* 0x000fea0003800200 */
.L_x_5609:
[----:B------:R-:W-:-:S08]  /*1490*/  DFMA R10, R68, -R10, R10 ;  /* 0x8000000a440a722b */ /* 0x000fd0000000000a */
[----:B------:R-:W-:-:S08]  /*14a0*/  DMUL R10, R10, R60 ;  /* 0x0000003c0a0a7228 */ /* 0x000fd00000000000 */
[----:B------:R-:W-:-:S11]  /*14b0*/  DFMA R8, R68, R8, R10 ;  /* 0x000000084408722b */ /* 0x000fd6000000000a */
.L_x_5606:
[----:B------:R-:W-:Y:S05]  /*14c0*/  BSYNC.RECONVERGENT B1 ;  /* 0x0000000000017941 */ /* 0x000fea0003800200 */
.L_x_5605:
        /* <DEDUP_REMOVED lines=65> */
.L_x_5614:
[----:B------:R-:W-:Y:S05]  /*18e0*/  BSYNC.RECONVERGENT B0 ;  /* 0x0000000000007941 */ /* 0x000fea0003800200 */
.L_x_5613:
        /* <DEDUP_REMOVED lines=16> */
[----:B------:R-:W-:Y:S05]  /*19f0*/  CALL.REL.NOINC `($__internal_5_$__cuda_sm20_dblrcp_rn_slowpath_v3) ;  /* 0x00000048009c7944 */ /* 0x000fea0003c00000 */
[----:B------:R-:W-:-:S07]  /*1a00*/  IMAD.MOV.U32 R68, RZ, RZ, R0 ;  /* 0x000000ffff447224 */ /* 0x000fce00078e0000 */
.L_x_5616:
[----:B------:R-:W-:Y:S05]  /*1a10*/  BSYNC.RECONVERGENT B2 ;  /* 0x0000000000027941 */ /* 0x000fea0003800200 */
.L_x_5615:
[----:B------:R-:W-:-:S08]  /*1a20*/  DFMA R18, R68, -R18, R18 ;  /* 0x800000124412722b */ /* 0x000fd00000000012 */
[----:B------:R-:W-:-:S08]  /*1a30*/  DMUL R12, R18, R12 ;  /* 0x0000000c120c7228 */ /* 0x000fd00000000000 */
[----:B------:R-:W-:-:S11]  /*1a40*/  DFMA R16, R68, R16, R12 ;  /* 0x000000104410722b */ /* 0x000fd6000000000c */
.L_x_5612:
[----:B------:R-:W-:Y:S05]  /*1a50*/  BSYNC.RECONVERGENT B1 ;  /* 0x0000000000017941 */ /* 0x000fea0003800200 */
.L_x_5611:
        /* <DEDUP_REMOVED lines=64> */
.L_x_5620:
[----:B------:R-:W-:Y:S05]  /*1e60*/  BSYNC.RECONVERGENT B0 ;  /* 0x0000000000007941 */ /* 0x000fea0003800200 */
.L_x_5619:
        /* <DEDUP_REMOVED lines=16> */
[----:B------:R-:W-:Y:S05]  /*1f70*/  CALL.REL.NOINC `($__internal_5_$__cuda_sm20_dblrcp_rn_slowpath_v3) ;  /* 0x00000044003c7944 */ /* 0x000fea0003c00000 */
[----:B------:R-:W-:-:S07]  /*1f80*/  IMAD.MOV.U32 R68, RZ, RZ, R0 ;  /* 0x000000ffff447224 */ /* 0x000fce00078e0000 */
.L_x_5622:
[----:B------:R-:W-:Y:S05]  /*1f90*/  BSYNC.RECONVERGENT B2 ;  /* 0x0000000000027941 */ /* 0x000fea0003800200 */
.L_x_5621:
[----:B------:R-:W-:-:S08]  /*1fa0*/  DFMA R26, R68, -R26, R26 ;  /* 0x8000001a441a722b */ /* 0x000fd0000000001a */
[----:B------:R-:W-:-:S08]  /*1fb0*/  DMUL R20, R26, R20 ;  /* 0x000000141a147228 */ /* 0x000fd00000000000 */
[----:B------:R-:W-:-:S11]  /*1fc0*/  DFMA R24, R68, R24, R20 ;  /* 0x000000184418722b */ /* 0x000fd60000000014 */
.L_x_5618:
[----:B------:R-:W-:Y:S05]  /*1fd0*/  BSYNC.RECONVERGENT B1 ;  /* 0x0000000000017941 */ /* 0x000fea0003800200 */
.L_x_5617:
        /* <DEDUP_REMOVED lines=64> */
.L_x_5626:
[----:B------:R-:W-:Y:S05]  /*23e0*/  BSYNC.RECONVERGENT B0 ;  /* 0x0000000000007941 */ /* 0x000fea0003800200 */
.L_x_5625:
        /* <DEDUP_REMOVED lines=18> */
.L_x_5628:
[----:B------:R-:W-:Y:S05]  /*2510*/  BSYNC.RECONVERGENT B2 ;  /* 0x0000000000027941 */ /* 0x000fea0003800200 */
.L_x_5627:
[----:B------:R-:W-:-:S08]  /*2520*/  DFMA R34, R68, -R34, R34 ;  /* 0x800000224422722b */ /* 0x000fd00000000022 */
[----:B------:R-:W-:-:S08]  /*2530*/  DMUL R28, R34, R28 ;  /* 0x0000001c221c7228 */ /* 0x000fd00000000000 */
[----:B------:R-:W-:-:S11]  /*2540*/  DFMA R32, R68, R32, R28 ;  /* 0x000000204420722b */ /* 0x000fd6000000001c */
.L_x_5624:
[----:B------:R-:W-:Y:S05]  /*2550*/  BSYNC.RECONVERGENT B1 ;  /* 0x0000000000017941 */ /* 0x000fea0003800200 */
.L_x_5623:
        /* <DEDUP_REMOVED lines=64> */
.L_x_5632:
[----:B------:R-:W-:Y:S05]  /*2960*/  BSYNC.RECONVERGENT B0 ;  /* 0x0000000000007941 */ /* 0x000fea0003800200 */
.L_x_5631:
        /* <DEDUP_REMOVED lines=16> */
[----:B------:R-:W-:Y:S05]  /*2a70*/  CALL.REL.NOINC `($__internal_5_$__cuda_sm20_dblrcp_rn_slowpath_v3) ;  /* 0x00000038007c7944 */ /* 0x000fea0003c00000 */
[----:B------:R-:W-:-:S07]  /*2a80*/  IMAD.MOV.U32 R68, RZ, RZ, R0 ;  /* 0x000000ffff447224 */ /* 0x000fce00078e0000 */
.L_x_5634:
[----:B------:R-:W-:Y:S05]  /*2a90*/  BSYNC.RECONVERGENT B2 ;  /* 0x0000000000027941 */ /* 0x000fea0003800200 */
.L_x_5633:
[----:B------:R-:W-:-:S08]  /*2aa0*/  DFMA R42, R68, -R42, R42 ;  /* 0x8000002a442a722b */ /* 0x000fd0000000002a */
[----:B------:R-:W-:-:S08]  /*2ab0*/  DMUL R36, R42, R36 ;  /* 0x000000242a247228 */ /* 0x000fd00000000000 */
[----:B------:R-:W-:-:S11]  /*2ac0*/  DFMA R40, R68, R40, R36 ;  /* 0x000000284428722b */ /* 0x000fd60000000024 */
.L_x_5630:
[----:B------:R-:W-:Y:S05]  /*2ad0*/  BSYNC.RECONVERGENT B1 ;  /* 0x0000000000017941 */ /* 0x000fea0003800200 */
.L_x_5629:
        /* <DEDUP_REMOVED lines=64> */
.L_x_5638:
[----:B------:R-:W-:Y:S05]  /*2ee0*/  BSYNC.RECONVERGENT B0 ;  /* 0x0000000000007941 */ /* 0x000fea0003800200 */
.L_x_5637:
        /* <DEDUP_REMOVED lines=17> */
[----:B------:R-:W-:-:S07]  /*3000*/  MOV R68, R0 ;  /* 0x0000000000447202 */ /* 0x000fce0000000f00 */
.L_x_5640:
[----:B------:R-:W-:Y:S05]  /*3010*/  BSYNC.RECONVERGENT B2 ;  /* 0x0000000000027941 */ /* 0x000fea0003800200 */
.L_x_5639:
[----:B------:R-:W-:-:S08]  /*3020*/  DFMA R50, R68, -R50, R50 ;  /* 0x800000324432722b */ /* 0x000fd00000000032 */
[----:B------:R-:W-:-:S08]  /*3030*/  DMUL R44, R50, R44 ;  /* 0x0000002c322c7228 */ /* 0x000fd00000000000 */
[----:B------:R-:W-:-:S11]  /*3040*/  DFMA R48, R68, R48, R44 ;  /* 0x000000304430722b */ /* 0x000fd6000000002c */
.L_x_5636:
[----:B------:R-:W-:Y:S05]  /*3050*/  BSYNC.RECONVERGENT B1 ;  /* 0x0000000000017941 */ /* 0x000fea0003800200 */
.L_x_5635:
        /* <DEDUP_REMOVED lines=63> */
.L_x_5644:
[----:B------:R-:W-:Y:S05]  /*3450*/  BSYNC.RECONVERGENT B0 ;  /* 0x0000000000007941 */ /* 0x000fea0003800200 */
.L_x_5643:
        /* <DEDUP_REMOVED lines=18> */
.L_x_5646:
[----:B------:R-:W-:Y:S05]  /*3580*/  BSYNC.RECONVERGENT B2 ;  /* 0x0000000000027941 */ /* 0x000fea0003800200 */
.L_x_5645:
[----:B------:R-:W-:-:S08]  /*3590*/  DFMA R58, R68, -R58, R58 ;  /* 0x8000003a443a722b */ /* 0x000fd0000000003a */
[----:B------:R-:W-:-:S08]  /*35a0*/  DMUL R52, R58, R52 ;  /* 0x000000343a347228 */ /* 0x000fd00000000000 */
[----:B------:R-:W-:-:S11]  /*35b0*/  DFMA R52, R68, R56, R52 ;  /* 0x000000384434722b */ /* 0x000fd60000000034 */
.L_x_5642:
[----:B------:R-:W-:Y:S05]  /*35c0*/  BSYNC.RECONVERGENT B1 ;  /* 0x0000000000017941 */ /* 0x000fea0003800200 */
.L_x_5641:
        /* <DEDUP_REMOVED lines=16> */
.L_x_5649:
[----:B------:R-:W-:-:S13]  /*36d0*/  ISETP.GE.U32.AND P0, PT, R62, R6, PT ;  /* 0x000000063e00720c */ /* 0x000fda0003f06070 */
[----:B------:R-:W-:Y:S05]  /*36e0*/  @P0 BRA `(.L_x_5651) ;  /* 0x0000000000300947 */ /* 0x000fea0003800000 */
[----:B0-----:R-:W0:Y:S01]  /*36f0*/  LDC.64 R2, c[0x0][0x388] ;  /* 0x0000e200ff027b82 */ /* 0x001e220000000a00 */
[----:B------:R-:W-:Y:S01]  /*3700*/  LEA R5, R66, R62, 0xa ;  /* 0x0000003e42057211 */ /* 0x000fe200078e50ff */
[----:B------:R-:W-:-:S04]  /*3710*/  VIADD R62, R62, 0x80 ;  /* 0x000000803e3e7836 */ /* 0x000fc80000000000 */
[----:B0-----:R-:W-:-:S05]  /*3720*/  IMAD.WIDE.U32 R2, R5, 0x8, R2 ;  /* 0x0000000805027825 */ /* 0x001fca00078e0002 */
[----:B------:R1:W-:Y:S02]  /*3730*/  STG.E.64 desc[UR4][R2.64], R16 ;  /* 0x0000001002007986 */ /* 0x0003e4000c101b04 */
.L_x_5650:
[----:B------:R-:W-:-:S13]  /*3740*/  ISETP.GE.U32.AND P0, PT, R62, R6, PT ;  /* 0x000000063e00720c */ /* 0x000fda0003f06070 */
[----:B------:R-:W-:Y:S05]  /*3750*/  @P0 BRA `(.L_x_5652) ;  /* 0x0000000000300947 */ /* 0x000fea0003800000 */
[----:B01----:R-:W0:Y:S01]  /*3760*/  LDC.64 R2, c[0x0][0x388] ;  /* 0x0000e200ff027b82 */ /* 0x003e220000000a00 */
[----:B------:R-:W-:Y:S02]  /*3770*/  IMAD R5, R66, 0x400, R62 ;  /* 0x0000040042057824 */ /* 0x000fe400078e023e */
[----:B------:R-:W-:Y:S02]  /*3780*/  VIADD R62, R62, 0x80 ;  /* 0x000000803e3e7836 */ /* 0x000fe40000000000 */
[----:B0-----:R-:W-:-:S05]  /*3790*/  IMAD.WIDE.U32 R2, R5, 0x8, R2 ;  /* 0x0000000805027825 */ /* 0x001fca00078e0002 */
[----:B------:R1:W-:Y:S02]  /*37a0*/  STG.E.64 desc[UR4][R2.64], R24 ;  /* 0x0000001802007986 */ /* 0x0003e4000c101b04 */
.L_x_5651:
[----:B------:R-:W-:-:S13]  /*37b0*/  ISETP.GE.U32.AND P0, PT, R62, R6, PT ;  /* 0x000000063e00720c */ /* 0x000fda0003f06070 */
[----:B------:R-:W-:Y:S05]  /*37c0*/  @P0 BRA `(.L_x_5653) ;  /* 0x0000000000340947 */ /* 0x000fea0003800000 */
[----:B01----:R-:W0:Y:S01]  /*37d0*/  LDC.64 R2, c[0x0][0x388] ;  /* 0x0000e200ff027b82 */ /* 0x003e220000000a00 */
[----:B------:R-:W-:Y:S01]  /*37e0*/  IMAD R5, R66, 0x400, R62 ;  /* 0x0000040042057824 */ /* 0x000fe200078e023e */
[----:B------:R-:W-:-:S03]  /*37f0*/  IADD3 R62, PT, PT, R62, 0x80, RZ ;  /* 0x000000803e3e7810 */ /* 0x000fc60007ffe0ff */
[----:B0-----:R-:W-:-:S05]  /*3800*/  IMAD.WIDE.U32 R2, R5, 0x8, R2 ;  /* 0x0000000805027825 */ /* 0x001fca00078e0002 */
[----:B------:R2:W-:Y:S02]  /*3810*/  STG.E.64 desc[UR4][R2.64], R32 ;  /* 0x0000002002007986 */ /* 0x0005e4000c101b04 */
.L_x_5652:
        /* <DEDUP_REMOVED lines=8> */
.L_x_5653:
[----:B------:R-:W-:Y:S05]  /*38a0*/  BSYNC.RELIABLE B1 ;  /* 0x0000000000017941 */ /* 0x000fea0003800100 */
.L_x_5648:
[----:B------:R-:W-:-:S13]  /*38b0*/  ISETP.GE.U32.AND P0, PT, R62, R6, PT ;  /* 0x000000063e00720c */ /* 0x000fda0003f06070 */
[----:B012---:R-:W0:Y:S01]  /*38c0*/  @!P0 LDC.64 R2, c[0x0][0x388] ;  /* 0x0000e200ff028b82 */ /* 0x007e220000000a00 */
[----:B------:R-:W-:Y:S02]  /*38d0*/  @!P0 IMAD R5, R66, 0x400, R62 ;  /* 0x0000040042058824 */ /* 0x000fe400078e023e */
[----:B------:R-:W-:Y:S02]  /*38e0*/  @!P0 VIADD R62, R62, 0x80 ;  /* 0x000000803e3e8836 */ /* 0x000fe40000000000 */
[----:B0-----:R-:W-:-:S05]  /*38f0*/  @!P0 IMAD.WIDE.U32 R2, R5, 0x8, R2 ;  /* 0x0000000805028825 */ /* 0x001fca00078e0002 */
[----:B------:R3:W-:Y:S02]  /*3900*/  @!P0 STG.E.64 desc[UR4][R2.64], R48 ;  /* 0x0000003002008986 */ /* 0x0007e4000c101b04 */
.L_x_5654:
[----:B------:R-:W-:Y:S05]  /*3910*/  BSYNC.RECONVERGENT B0 ;  /* 0x0000000000007941 */ /* 0x000fea0003800200 */
.L_x_5647:
        /* <DEDUP_REMOVED lines=8> */
.L_x_5598:
        /* <DEDUP_REMOVED lines=8> */
[----:B------:R-:W4:Y:S01]  /*3a20*/  LDG.E.ENL2.256 R8, R4, desc[UR4][R28.64] ;  /* 0xfe0000041c04797e */ /* 0x000f220008121908 */
[----:B------:R-:W-:Y:S01]  /*3a30*/  UMOV UR6, 0xfefa39ef ;  /* 0xfefa39ef00067882 */ /* 0x000fe20000000000 */
[----:B------:R-:W-:Y:S01]  /*3a40*/  UMOV UR7, 0x3fe62e42 ;  /* 0x3fe62e4200077882 */ /* 0x000fe20000000000 */
[----:B--2---:R-:W-:-:S04]  /*3a50*/  IMAD.WIDE.U32 R12, R17, 0x8, R12 ;  /* 0x00000008110c7825 */ /* 0x004fc800078e000c */
[----:B---3--:R-:W-:Y:S01]  /*3a60*/  IMAD.WIDE.U32 R14, R17, 0x8, R14 ;  /* 0x00000008110e7825 */ /* 0x008fe200078e000e */
[----:B------:R-:W5:Y:S03]  /*3a70*/  LDG.E.ENL2.256 R32, R28, desc[UR4][R28.64+0x1000] ;  /* 0xfe0080041c1c797e */ /* 0x000f660008121920 */
[----:B------:R-:W-:-:S05]  /*3a80*/  IMAD.WIDE.U32 R70, R73, 0x20, R12 ;  /* 0x0000002049467825 */ /* 0x000fca00078e000c */
[----:B------:R-:W5:Y:S04]  /*3a90*/  LDG.E.ENL2.256 R40, R36, desc[UR4][R70.64] ;  /* 0xfe0000044624797e */ /* 0x000f680008121928 */
[----:B------:R-:W5:Y:S01]  /*3aa0*/  LDG.E.ENL2.256 R48, R44, desc[UR4][R70.64+0x1000] ;  /* 0xfe008004462c797e */ /* 0x000f620008121930 */
[----:B0-----:R-:W-:-:S04]  /*3ab0*/  IMAD.WIDE.U32 R2, R17, 0x8, R2 ;  /* 0x0000000811027825 */ /* 0x001fc800078e0002 */
[----:B------:R-:W-:-:S04]  /*3ac0*/  IMAD.WIDE.U32 R68, R73, 0x20, R2 ;  /* 0x0000002049447825 */ /* 0x000fc800078e0002 */
[----:B------:R-:W-:Y:S01]  /*3ad0*/  IMAD.MOV.U32 R2, RZ, RZ, 0x652b82fe ;  /* 0x652b82feff027424 */ /* 0x000fe200078e00ff */
[----:B------:R-:W5:Y:S01]  /*3ae0*/  LDG.E.ENL2.256 R24, R20, desc[UR4][R68.64+0x1000] ;  /* 0xfe0080044414797e */ /* 0x000f620008121918 */
[----:B------:R-:W-:Y:S02]  /*3af0*/  IMAD.MOV.U32 R3, RZ, RZ, 0x3ff71547 ;  /* 0x3ff71547ff037424 */ /* 0x000fe400078e00ff */
[----:B------:R-:W-:Y:S02]  /*3b00*/  IMAD.WIDE.U32 R72, R73, 0x20, R14 ;  /* 0x0000002049487825 */ /* 0x000fe400078e000e */
[----:B------:R0:W5:Y:S04]  /*3b10*/  LDG.E.ENL2.256 R16, R12, desc[UR4][R68.64] ;  /* 0xfe000004440c797e */ /* 0x0001680008121910 */
[----:B------:R-:W5:Y:S04]  /*3b20*/  LDG.E.ENL2.256 R56, R52, desc[UR4][R72.64] ;  /* 0xfe0000044834797e */ /* 0x000f680008121938 */
[----:B------:R1:W5:Y:S01]  /*3b30*/  LDG.E.ENL2.256 R64, R60, desc[UR4][R72.64+0x1000] ;  /* 0xfe008004483c797e */ /* 0x0003620008121940 */
[----:B------:R-:W-:Y:S01]  /*3b40*/  BSSY.RECONVERGENT B0, `(.L_x_5655) ;  /* 0x0000037000007945 */ /* 0x000fe20003800200 */
[----:B----4-:R-:W-:-:S08]  /*3b50*/  DFMA R2, R4, -R2, 6.75539944105574400000e+15 ;  /* 0x433800000402742b */ /* 0x010fd00000000802 */
[----:B------:R-:W-:-:S08]  /*3b60*/  DADD R74, R2, -6.75539944105574400000e+15 ;  /* 0xc3380000024a7429 */ /* 0x000fd00000000000 */
[----:B------:R-:W-:Y:S01]  /*3b70*/  DFMA R76, R74, -UR6, -R4 ;  /* 0x800000064a4c7c2b */ /* 0x000fe20008000804 */
[----:B------:R-:W-:Y:S01]  /*3b80*/  UMOV UR6, 0x3b39803f ;  /* 0x3b39803f00067882 */ /* 0x000fe20000000000 */
[----:B------:R-:W-:-:S06]  /*3b90*/  UMOV UR7, 0x3c7abc9e ;  /* 0x3c7abc9e00077882 */ /* 0x000fcc0000000000 */
[----:B0-----:R-:W-:Y:S01]  /*3ba0*/  DFMA R68, R74, -UR6, R76 ;  /* 0x800000064a447c2b */ /* 0x001fe2000800004c */
[----:B------:R-:W-:Y:S01]  /*3bb0*/  IMAD.MOV.U32 R74, RZ, RZ, -0x35dec16 ;  /* 0xfca213eaff4a7424 */ /* 0x000fe200078e00ff */
        /* <DEDUP_REMOVED lines=27> */
[----:B-1----:R-:W-:-:S05]  /*3d70*/  DADD R72, -RZ, -R4 ;  /* 0x00000000ff487229 */ /* 0x002fca0000000904 */
        /* <DEDUP_REMOVED lines=19> */
.L_x_5656:
[----:B------:R-:W-:Y:S05]  /*3eb0*/  BSYNC.RECONVERGENT B0 ;  /* 0x0000000000007941 */ /* 0x000fea0003800200 */
.L_x_5655:
        /* <DEDUP_REMOVED lines=15> */
[----:B-----5:R-:W-:Y:S05]  /*3fb0*/  CALL.REL.NOINC `($__internal_5_$__cuda_sm20_dblrcp_rn_slowpath_v3) ;  /* 0x00000024002c7944 */ /* 0x020fea0003c00000 */
[----:B------:R-:W-:-:S07]  /*3fc0*/  IMAD.MOV.U32 R68, RZ, RZ, R0 ;  /* 0x000000ffff447224 */ /* 0x000fce00078e0000 */
.L_x_5658:
[----:B------:R-:W-:Y:S05]  /*3fd0*/  BSYNC.RECONVERGENT B1 ;  /* 0x0000000000017941 */ /* 0x000fea0003800200 */
.L_x_5657:
        /* <DEDUP_REMOVED lines=59> */
.L_x_5660:
[----:B------:R-:W-:Y:S05]  /*4390*/  BSYNC.RECONVERGENT B0 ;  /* 0x0000000000007941 */ /* 0x000fea0003800200 */
.L_x_5659:
        /* <DEDUP_REMOVED lines=20> */
.L_x_5662:
[----:B------:R-:W-:Y:S05]  /*44e0*/  BSYNC.RECONVERGENT B1 ;  /* 0x0000000000017941 */ /* 0x000fea0003800200 */
.L_x_5661:
        /* <DEDUP_REMOVED lines=59> */
.L_x_5664:
[----:B------:R-:W-:Y:S05]  /*48a0*/  BSYNC.RECONVERGENT B0 ;  /* 0x0000000000007941 */ /* 0x000fea0003800200 */
.L_x_5663:
        /* <DEDUP_REMOVED lines=18> */
[----:B------:R-:W-:Y:S05]  /*49d0*/  CALL.REL.NOINC `($__internal_5_$__cuda_sm20_dblrcp_rn_slowpath_v3) ;  /* 0x0000001800a47944 */ /* 0x000fea0003c00000 */
[----:B------:R-:W-:-:S07]  /*49e0*/  MOV R68, R0 ;  /* 0x0000000000447202 */ /* 0x000fce0000000f00 */
.L_x_5666:
[----:B------:R-:W-:Y:S05]  /*49f0*/  BSYNC.RECONVERGENT B1 ;  /* 0x0000000000017941 */ /* 0x000fea0003800200 */
.L_x_5665:
        /* <DEDUP_REMOVED lines=59> */
.L_x_5668:
[----:B------:R-:W-:Y:S05]  /*4db0*/  BSYNC.RECONVERGENT B0 ;  /* 0x0000000000007941 */ /* 0x000fea0003800200 */
.L_x_5667:
        /* <DEDUP_REMOVED lines=21> */
.L_x_5670:
[----:B------:R-:W-:Y:S05]  /*4f10*/  BSYNC.RECONVERGENT B1 ;  /* 0x0000000000017941 */ /* 0x000fea0003800200 */
.L_x_5669:
        /* <DEDUP_REMOVED lines=59> */
.L_x_5672:
[----:B------:R-:W-:Y:S05]  /*52d0*/  BSYNC.RECONVERGENT B0 ;  /* 0x0000000000007941 */ /* 0x000fea0003800200 */
.L_x_5671:
        /* <DEDUP_REMOVED lines=21> */
.L_x_5674:
[----:B------:R-:W-:Y:S05]  /*5430*/  BSYNC.RECONVERGENT B1 ;  /* 0x0000000000017941 */ /* 0x000fea0003800200 */
.L_x_5673:
        /* <DEDUP_REMOVED lines=59> */
.L_x_5676:
[----:B------:R-:W-:Y:S05]  /*57f0*/  BSYNC.RECONVERGENT B0 ;  /* 0x0000000000007941 */ /* 0x000fea0003800200 */
.L_x_5675:
        /* <DEDUP_REMOVED lines=21> */
.L_x_5678:
[----:B------:R-:W-:Y:S05]  /*5950*/  BSYNC.RECONVERGENT B1 ;  /* 0x0000000000017941 */ /* 0x000fea0003800200 */
.L_x_5677:
        /* <DEDUP_REMOVED lines=59> */
.L_x_5680:
[----:B------:R-:W-:Y:S05]  /*5d10*/  BSYNC.RECONVERGENT B0 ;  /* 0x0000000000007941 */ /* 0x000fea0003800200 */
.L_x_5679:
        /* <DEDUP_REMOVED lines=21> */
.L_x_5682:
[----:B------:R-:W-:Y:S05]  /*5e70*/  BSYNC.RECONVERGENT B1 ;  /* 0x0000000000017941 */ /* 0x000fea0003800200 */
.L_x_5681:
        /* <DEDUP_REMOVED lines=59> */
.L_x_5684:
[----:B------:R-:W-:Y:S05]  /*6230*/  BSYNC.RECONVERGENT B0 ;  /* 0x0000000000007941 */ /* 0x000fea0003800200 */
.L_x_5683:
        /* <DEDUP_REMOVED lines=22> */
[----:B------:R-:W-:Y:S05]  /*63a0*/  CALL.REL.NOINC `($__internal_5_$__cuda_sm20_dblrcp_rn_slowpath_v3) ;  /* 0x0000000000307944 */ /* 0x000fea0003c00000 */
[----:B------:R-:W-:Y:S02]  /*63b0*/  IMAD.MOV.U32 R4, RZ, RZ, R0 ;  /* 0x000000ffff047224 */ /* 0x000fe400078e0000 */
[----:B------:R-:W-:-:S07]  /*63c0*/  IMAD.MOV.U32 R5, RZ, RZ, R69 ;  /* 0x000000ffff057224 */ /* 0x000fce00078e0045 */
.L_x_5686:
[----:B------:R-:W-:Y:S05]  /*63d0*/  BSYNC.RECONVERGENT B1 ;  /* 0x0000000000017941 */ /* 0x000fea0003800200 */
.L_x_5685:
[----:B------:R-:W0:Y:S01]  /*63e0*/  LDC.64 R2, c[0x0][0x388] ;  /* 0x0000e200ff027b82 */ /* 0x000e220000000a00 */
[----:B------:R-:W-:-:S08]  /*63f0*/  DFMA R66, -R66, R4, R66 ;  /* 0x000000044242722b */ /* 0x000fd00000000142 */
[----:B------:R-:W-:-:S08]  /*6400*/  DMUL R26, R26, R66 ;  /* 0x000000421a1a7228 */ /* 0x000fd00000000000 */
[----:B------:R-:W-:Y:S01]  /*6410*/  DFMA R50, R50, R4, R26 ;  /* 0x000000043232722b */ /* 0x000fe2000000001a */
[----:B0-----:R-:W-:-:S04]  /*6420*/  IMAD.WIDE.U32 R2, R7, 0x8, R2 ;  /* 0x0000000807027825 */ /* 0x001fc800078e0002 */
[----:B------:R-:W-:-:S05]  /*6430*/  IMAD.WIDE.U32 R2, R6, 0x20, R2 ;  /* 0x0000002006027825 */ /* 0x000fca00078e0002 */
[----:B------:R-:W-:Y:S04]  /*6440*/  STG.E.ENL2.256 desc[UR4][R2.64], R36, R40 ;  /* 0xf80000240228797f */ /* 0x000fe8000f121804 */
[----:B------:R-:W-:Y:S01]  /*6450*/  STG.E.ENL2.256 desc[UR4][R2.64+0x1000], R44, R48 ;  /* 0xf800802c0230797f */ /* 0x000fe2000f121804 */
[----:B------:R-:W-:Y:S05]  /*6460*/  EXIT ;  /* 0x000000000000794d */ /* 0x000fea0003800000 */
        .weak           $__internal_5_$__cuda_sm20_dblrcp_rn_slowpath_v3
        .type           $__internal_5_$__cuda_sm20_dblrcp_rn_slowpath_v3,@function
        .size           $__internal_5_$__cuda_sm20_dblrcp_rn_slowpath_v3,(.L_x_9497 - $__internal_5_$__cuda_sm20_dblrcp_rn_slowpath_v3)
$__internal_5_$__cuda_sm20_dblrcp_rn_slowpath_v3:
        /* <DEDUP_REMOVED lines=26> */
.L_x_5690:
        /* <DEDUP_REMOVED lines=10> */
.L_x_5688:
[----:B------:R-:W-:Y:S02]  /*66b0*/  LOP3.LUT R69, R5, 0x80000, RZ, 0xfc, !PT ;  /* 0x0008000005457812 */ /* 0x000fe400078efcff */
[----:B------:R-:W-:-:S07]  /*66c0*/  MOV R68, R4 ;  /* 0x0000000400447202 */ /* 0x000fce0000000f00 */
.L_x_5689:
[----:B------:R-:W-:Y:S05]  /*66d0*/  BSYNC.RECONVERGENT B0 ;  /* 0x0000000000007941 */ /* 0x000fea0003800200 */
.L_x_5687:
[----:B------:R-:W-:Y:S02]  /*66e0*/  IMAD.MOV.U32 R3, RZ, RZ, 0x0 ;  /* 0x00000000ff037424 */ /* 0x000fe400078e00ff */
[----:B------:R-:W-:Y:S02]  /*66f0*/  IMAD.MOV.U32 R0, RZ, RZ, R68 ;  /* 0x000000ffff007224 */ /* 0x000fe400078e0044 */
[----:B------:R-:W-:Y:S05]  /*6700*/  RET.REL.NODEC R2 `(_ZN2at6native29vectorized_elementwise_kernelILi4EZZZNS0_14glu_jvp_kernelERNS_18TensorIteratorBaseEENKUlvE_clEvENKUlvE_clEvEUlddddE_St5arrayIPcLm5EEEEviT0_T1_) ;  /* 0xffffff98023c7950 */ /* 0x000fea0003c3ffff */
.L_x_5691:
        /* <DEDUP_REMOVED lines=15> */
.L_x_9497:


//--------------------- .text._ZN2at6native29vectorized_elementwise_kernelILi8EZZZNS0_14glu_jvp_kernelERNS_18TensorIteratorBaseEENKUlvE_clEvENKUlvE_clEvEUlddddE_St5arrayIPcLm5EEEEviT0_T1_ --------------------------
	.section	.text._ZN2at6native29vectorized_elementwise_kernelILi8EZZZNS0_14glu_jvp_kernelERNS_18TensorIteratorBaseEENKUlvE_clEvENKUlvE_clEvEUlddddE_St5arrayIPcLm5EEEEviT0_T1_,"ax",@progbits
	.align	128
        .global         _ZN2at6native29vectorized_elementwise_kernelILi8EZZZNS0_14glu_jvp_kernelERNS_18TensorIteratorBaseEENKUlvE_clEvENKUlvE_clEvEUlddddE_St5arrayIPcLm5EEEEviT0_T1_
        .type           _ZN2at6native29vectorized_elementwise_kernelILi8EZZZNS0_14glu_jvp_kernelERNS_18TensorIteratorBaseEENKUlvE_clEvENKUlvE_clEvEUlddddE_St5arrayIPcLm5EEEEviT0_T1_,@function
        .size           _ZN2at6native29vectorized_elementwise_kernelILi8EZZZNS0_14glu_jvp_kernelERNS_18TensorIteratorBaseEENKUlvE_clEvENKUlvE_clEvEUlddddE_St5arrayIPcLm5EEEEviT0_T1_,(.L_x_9498 - _ZN2at6native29vectorized_elementwise_kernelILi8EZZZNS0_14glu_jvp_kernelERNS_18TensorIteratorBaseEENKUlvE_clEvENKUlvE_clEvEUlddddE_St5arrayIPcLm5EEEEviT0_T1_)
        .other          _ZN2at6native29vectorized_elementwise_kernelILi8EZZZNS0_14glu_jvp_kernelERNS_18TensorIteratorBaseEENKUlvE_clEvENKUlvE_clEvEUlddddE_St5arrayIPcLm5EEEEviT0_T1_,@"STO_CUDA_ENTRY STV_DEFAULT"
_ZN2at6native29vectorized_elementwise_kernelILi8EZZZNS0_14glu_jvp_kernelERNS_18TensorIteratorBaseEENKUlvE_clEvENKUlvE_clEvEUlddddE_St5arrayIPcLm5EEEEviT0_T1_:
.text._ZN2at6native29vectorized_elementwise_kernelILi8EZZZNS0_14glu_jvp_kernelERNS_18TensorIteratorBaseEENKUlvE_clEvENKUlvE_clEvEUlddddE_St5arrayIPcLm5EEEEviT0_T1_:
        /* <DEDUP_REMOVED lines=220> */
.L_x_5696:
[----:B------:R-:W-:Y:S05]  /*0dc0*/  BSYNC.RECONVERGENT B0 ;  /* 0x0000000000007941 */ /* 0x000fea0003800200 */
.L_x_5695:
        /* <DEDUP_REMOVED lines=15> */
[----:B------:R-:W-:Y:S05]  /*0ec0*/  CALL.REL.NOINC `($__internal_6_$__cuda_sm20_dblrcp_rn_slowpath_v3) ;  /* 0x0000005400687944 */ /* 0x000fea0003c00000 */
[----:B------:R-:W-:-:S07]  /*0ed0*/  IMAD.MOV.U32 R68, RZ, RZ, R0 ;  /* 0x000000ffff447224 */ /* 0x000fce00078e0000 */
.L_x_5698:
[----:B------:R-:W-:Y:S05]  /*0ee0*/  BSYNC.RECONVERGENT B2 ;  /* 0x0000000000027941 */ /* 0x000fea0003800200 */
.L_x_5697:
[----:B------:R-:W-:-:S08]  /*0ef0*/  DFMA R62, R68, -R62, R62 ;  /* 0x8000003e443e722b */ /* 0x000fd0000000003e */
[----:B------:R-:W-:-:S08]  /*0f00*/  DMUL R62, R62, R66 ;  /* 0x000000423e3e7228 */ /* 0x000fd00000000000 */
[----:B------:R-:W-:-:S11]  /*0f10*/  DFMA R64, R68, R64, R62 ;  /* 0x000000404440722b */ /* 0x000fd6000000003e */
.L_x_5694:
[----:B------:R-:W-:Y:S05]  /*0f20*/  BSYNC.RECONVERGENT B1 ;  /* 0x0000000000017941 */ /* 0x000fea0003800200 */
.L_x_5693:
        /* <DEDUP_REMOVED lines=67> */
.L_x_5702:
[----:B------:R-:W-:Y:S05]  /*1360*/  BSYNC.RECONVERGENT B0 ;  /* 0x0000000000007941 */ /* 0x000fea0003800200 */
.L_x_5701:
        /* <DEDUP_REMOVED lines=15> */
[----:B------:R-:W-:Y:S05]  /*1460*/  CALL.REL.NOINC `($__internal_6_$__cuda_sm20_dblrcp_rn_slowpath_v3) ;  /* 0x0000005000007944 */ /* 0x000fea0003c00000 */
[----:B------:R-:W-:-:S07]  /*1470*/  IMAD.MOV.U32 R68, RZ, RZ, R0 ;  /* 0x000000ffff447224 */ /* 0x000fce00078e0000 */
.L_x_5704:
[----:B------:R-:W-:Y:S05]  /*1480*/  BSYNC.RECONVERGENT B2 ;  /* 0x0000000000027941 */ /* 0x000fea0003800200 */
.L_x_5703:
[----:B------:R-:W-:-:S08]  /*1490*/  DFMA R10, R68, -R10, R10 ;  /* 0x8000000a440a722b */ /* 0x000fd0000000000a */
[----:B------:R-:W-:-:S08]  /*14a0*/  DMUL R10, R10, R60 ;  /* 0x0000003c0a0a7228 */ /* 0x000fd00000000000 */
[----:B------:R-:W-:-:S11]  /*14b0*/  DFMA R8, R68, R8, R10 ;  /* 0x000000084408722b */ /* 0x000fd6000000000a */
.L_x_5700:
[----:B------:R-:W-:Y:S05]  /*14c0*/  BSYNC.RECONVERGENT B1 ;  /* 0x0000000000017941 */ /* 0x000fea0003800200 */
.L_x_5699:
        /* <DEDUP_REMOVED lines=65> */
.L_x_5708:
[----:B------:R-:W-:Y:S05]  /*18e0*/  BSYNC.RECONVERGENT B0 ;  /* 0x0000000000007941 */ /* 0x000fea0003800200 */
.L_x_5707:
        /* <DEDUP_REMOVED lines=16> */
[----:B------:R-:W-:Y:S05]  /*19f0*/  CALL.REL.NOINC `($__internal_6_$__cuda_sm20_dblrcp_rn_slowpath_v3) ;  /* 0x00000048009c7944 */ /* 0x000fea0003c00000 */
[----:B------:R-:W-:-:S07]  /*1a00*/  IMAD.MOV.U32 R68, RZ, RZ, R0 ;  /* 0x000000ffff447224 */ /* 0x000fce00078e0000 */
.L_x_5710:
[----:B------:R-:W-:Y:S05]  /*1a10*/  BSYNC.RECONVERGENT B2 ;  /* 0x0000000000027941 */ /* 0x000fea0003800200 */
.L_x_5709:
[----:B------:R-:W-:-:S08]  /*1a20*/  DFMA R18, R68, -R18, R18 ;  /* 0x800000124412722b */ /* 0x000fd00000000012 */
[----:B------:R-:W-:-:S08]  /*1a30*/  DMUL R12, R18, R12 ;  /* 0x0000000c120c7228 */ /* 0x000fd00000000000 */
[----:B------:R-:W-:-:S11]  /*1a40*/  DFMA R16, R68, R16, R12 ;  /* 0x000000104410722b */ /* 0x000fd6000000000c */
.L_x_5706:
[----:B------:R-:W-:Y:S05]  /*1a50*/  BSYNC.RECONVERGENT B1 ;  /* 0x0000000000017941 */ /* 0x000fea0003800200 */
.L_x_5705:
        /* <DEDUP_REMOVED lines=64> */
.L_x_5714:
[----:B------:R-:W-:Y:S05]  /*1e60*/  BSYNC.RECONVERGENT B0 ;  /* 0x0000000000007941 */ /* 0x000fea0003800200 */
.L_x_5713:
        /* <DEDUP_REMOVED lines=16> */
[----:B------:R-:W-:Y:S05]  /*1f70*/  CALL.REL.NOINC `($__internal_6_$__cuda_sm20_dblrcp_rn_slowpath_v3) ;  /* 0x00000044003c7944 */ /* 0x000fea0003c00000 */
[----:B------:R-:W-:-:S07]  /*1f80*/  IMAD.MOV.U32 R68, RZ, RZ, R0 ;  /* 0x000000ffff447224 */ /* 0x000fce00078e0000 */
.L_x_5716:
[----:B------:R-:W-:Y:S05]  /*1f90*/  BSYNC.RECONVERGENT B2 ;  /* 0x0000000000027941 */ /* 0x000fea0003800200 */
.L_x_5715:
[----:B------:R-:W-:-:S08]  /*1fa0*/  DFMA R26, R68, -R26, R26 ;  /* 0x8000001a441a722b */ /* 0x000fd0000000001a */
[----:B------:R-:W-:-:S08]  /*1fb0*/  DMUL R20, R26, R20 ;  /* 0x000000141a147228 */ /* 0x000fd00000000000 */
[----:B------:R-:W-:-:S11]  /*1fc0*/  DFMA R24, R68, R24, R20 ;  /* 0x000000184418722b */ /* 0x000fd60000000014 */
.L_x_5712:
[----:B------:R-:W-:Y:S05]  /*1fd0*/  BSYNC.RECONVERGENT B1 ;  /* 0x0000000000017941 */ /* 0x000fea0003800200 */
.L_x_5711:
        /* <DEDUP_REMOVED lines=64> */
.L_x_5720:
[----:B------:R-:W-:Y:S05]  /*23e0*/  BSYNC.RECONVERGENT B0 ;  /* 0x0000000000007941 */ /* 0x000fea0003800200 */
.L_x_5719:
        /* <DEDUP_REMOVED lines=18> */
.L_x_5722:
[----:B------:R-:W-:Y:S05]  /*2510*/  BSYNC.RECONVERGENT B2 ;  /* 0x0000000000027941 */ /* 0x000fea0003800200 */
.L_x_5721:
[----:B------:R-:W-:-:S08]  /*2520*/  DFMA R34, R68, -R34, R34 ;  /* 0x800000224422722b */ /* 0x000fd00000000022 */
[----:B------:R-:W-:-:S08]  /*2530*/  DMUL R28, R34, R28 ;  /* 0x0000001c221c7228 */ /* 0x000fd00000000000 */
[----:B------:R-:W-:-:S11]  /*2540*/  DFMA R32, R68, R32, R28 ;  /* 0x000000204420722b */ /* 0x000fd6000000001c */
.L_x_5718:
[----:B------:R-:W-:Y:S05]  /*2550*/  BSYNC.RECONVERGENT B1 ;  /* 0x0000000000017941 */ /* 0x000fea0003800200 */
.L_x_5717:
        /* <DEDUP_REMOVED lines=64> */
.L_x_5726:
[----:B------:R-:W-:Y:S05]  /*2960*/  BSYNC.RECONVERGENT B0 ;  /* 0x0000000000007941 */ /* 0x000fea0003800200 */
.L_x_5725:
        /* <DEDUP_REMOVED lines=16> */
[----:B------:R-:W-:Y:S05]  /*2a70*/  CALL.REL.NOINC `($__internal_6_$__cuda_sm20_dblrcp_rn_slowpath_v3) ;  /* 0x00000038007c7944 */ /* 0x000fea0003c00000 */
[----:B------:R-:W-:-:S07]  /*2a80*/  IMAD.MOV.U32 R68, RZ, RZ, R0 ;  /* 0x000000ffff447224 */ /* 0x000fce00078e0000 */
.L_x_5728:
[----:B------:R-:W-:Y:S05]  /*2a90*/  BSYNC.RECONVERGENT B2 ;  /* 0x0000000000027941 */ /* 0x000fea0003800200 */
.L_x_5727:
[----:B------:R-:W-:-:S08]  /*2aa0*/  DFMA R42, R68, -R42, R42 ;  /* 0x8000002a442a722b */ /* 0x000fd0000000002a */
[----:B------:R-:W-:-:S08]  /*2ab0*/  DMUL R36, R42, R36 ;  /* 0x000000242a247228 */ /* 0x000fd00000000000 */
[----:B------:R-:W-:-:S11]  /*2ac0*/  DFMA R40, R68, R40, R36 ;  /* 0x000000284428722b */ /* 0x000fd60000000024 */
.L_x_5724:
[----:B------:R-:W-:Y:S05]  /*2ad0*/  BSYNC.RECONVERGENT B1 ;  /* 0x0000000000017941 */ /* 0x000fea0003800200 */
.L_x_5723:
        /* <DEDUP_REMOVED lines=64> */
.L_x_5732:
[----:B------:R-:W-:Y:S05]  /*2ee0*/  BSYNC.RECONVERGENT B0 ;  /* 0x0000000000007941 */ /* 0x000fea0003800200 */
.L_x_5731:
        /* <DEDUP_REMOVED lines=17> */
[----:B------:R-:W-:-:S07]  /*3000*/  MOV R68, R0 ;  /* 0x0000000000447202 */ /* 0x000fce0000000f00 */
.L_x_5734:
[----:B------:R-:W-:Y:S05]  /*3010*/  BSYNC.RECONVERGENT B2 ;  /* 0x0000000000027941 */ /* 0x000fea0003800200 */
.L_x_5733:
[----:B------:R-:W-:-:S08]  /*3020*/  DFMA R50, R68, -R50, R50 ;  /* 0x800000324432722b */ /* 0x000fd00000000032 */
[----:B------:R-:W-:-:S08]  /*3030*/  DMUL R44, R50, R44 ;  /* 0x0000002c322c7228 */ /* 0x000fd00000000000 */
[----:B------:R-:W-:-:S11]  /*3040*/  DFMA R48, R68, R48, R44 ;  /* 0x000000304430722b */ /* 0x000fd6000000002c */
.L_x_5730:
[----:B------:R-:W-:Y:S05]  /*3050*/  BSYNC.RECONVERGENT B1 ;  /* 0x0000000000017941 */ /* 0x000fea0003800200 */
.L_x_5729:
        /* <DEDUP_REMOVED lines=63> */
.L_x_5738:
[----:B------:R-:W-:Y:S05]  /*3450*/  BSYNC.RECONVERGENT B0 ;  /* 0x0000000000007941 */ /* 0x000fea0003800200 */
.L_x_5737:
        /* <DEDUP_REMOVED lines=18> */
.L_x_5740:
[----:B------:R-:W-:Y:S05]  /*3580*/  BSYNC.RECONVERGENT B2 ;  /* 0x0000000000027941 */ /* 0x000fea0003800200 */
.L_x_5739:
[----:B------:R-:W-:-:S08]  /*3590*/  DFMA R58, R68, -R58, R58 ;  /* 0x8000003a443a722b */ /* 0x000fd0000000003a */
[----:B------:R-:W-:-:S08]  /*35a0*/  DMUL R52, R58, R52 ;  /* 0x000000343a347228 */ /* 0x000fd00000000000 */
[----:B------:R-:W-:-:S11]  /*35b0*/  DFMA R52, R68, R56, R52 ;  /* 0x000000384434722b */ /* 0x000fd60000000034 */
.L_x_5736:
[----:B------:R-:W-:Y:S05]  /*35c0*/  BSYNC.RECONVERGENT B1 ;  /* 0x0000000000017941 */ /* 0x000fea0003800200 */
.L_x_5735:
        /* <DEDUP_REMOVED lines=16> */
.L_x_5743:
[----:B------:R-:W-:-:S13]  /*36d0*/  ISETP.GE.U32.AND P0, PT, R62, R6, PT ;  /* 0x000000063e00720c */ /* 0x000fda0003f06070 */
[----:B------:R-:W-:Y:S05]  /*36e0*/  @P0 BRA `(.L_x_5745) ;  /* 0x0000000000300947 */ /* 0x000fea0003800000 */
[----:B0-----:R-:W0:Y:S01]  /*36f0*/  LDC.64 R2, c[0x0][0x388] ;  /* 0x0000e200ff027b82 */ /* 0x001e220000000a00 */
[----:B------:R-:W-:Y:S01]  /*3700*/  LEA R5, R66, R62, 0xa ;  /* 0x0000003e42057211 */ /* 0x000fe200078e50ff */
[----:B------:R-:W-:-:S04]  /*3710*/  VIADD R62, R62, 0x80 ;  /* 0x000000803e3e7836 */ /* 0x000fc80000000000 */
[----:B0-----:R-:W-:-:S05]  /*3720*/  IMAD.WIDE.U32 R2, R5, 0x8, R2 ;  /* 0x0000000805027825 */ /* 0x001fca00078e0002 */
[----:B------:R1:W-:Y:S02]  /*3730*/  STG.E.64 desc[UR4][R2.64], R16 ;  /* 0x0000001002007986 */ /* 0x0003e4000c101b04 */
.L_x_5744:
[----:B------:R-:W-:-:S13]  /*3740*/  ISETP.GE.U32.AND P0, PT, R62, R6, PT ;  /* 0x000000063e00720c */ /* 0x000fda0003f06070 */
[----:B------:R-:W-:Y:S05]  /*3750*/  @P0 BRA `(.L_x_5746) ;  /* 0x0000000000300947 */ /* 0x000fea0003800000 */
[----:B01----:R-:W0:Y:S01]  /*3760*/  LDC.64 R2, c[0x0][0x388] ;  /* 0x0000e200ff027b82 */ /* 0x003e220000000a00 */
[----:B------:R-:W-:Y:S02]  /*3770*/  IMAD R5, R66, 0x400, R62 ;  /* 0x0000040042057824 */ /* 0x000fe400078e023e */
[----:B------:R-:W-:Y:S02]  /*3780*/  VIADD R62, R62, 0x80 ;  /* 0x000000803e3e7836 */ /* 0x000fe40000000000 */
[----:B0-----:R-:W-:-:S05]  /*3790*/  IMAD.WIDE.U32 R2, R5, 0x8, R2 ;  /* 0x0000000805027825 */ /* 0x001fca00078e0002 */
[----:B------:R1:W-:Y:S02]  /*37a0*/  STG.E.64 desc[UR4][R2.64], R24 ;  /* 0x0000001802007986 */ /* 0x0003e4000c101b04 */
.L_x_5745:
[----:B------:R-:W-:-:S13]  /*37b0*/  ISETP.GE.U32.AND P0, PT, R62, R6, PT ;  /* 0x000000063e00720c */ /* 0x000fda0003f06070 */
[----:B------:R-:W-:Y:S05]  /*37c0*/  @P0 BRA `(.L_x_5747) ;  /* 0x0000000000340947 */ /* 0x000fea0003800000 */
[----:B01----:R-:W0:Y:S01]  /*37d0*/  LDC.64 R2, c[0x0][0x388] ;  /* 0x0000e200ff027b82 */ /* 0x003e220000000a00 */
[----:B------:R-:W-:Y:S01]  /*37e0*/  IMAD R5, R66, 0x400, R62 ;  /* 0x0000040042057824 */ /* 0x000fe200078e023e */
[----:B------:R-:W-:-:S03]  /*37f0*/  IADD3 R62, PT, PT, R62, 0x80, RZ ;  /* 0x000000803e3e7810 */ /* 0x000fc60007ffe0ff */
[----:B0-----:R-:W-:-:S05]  /*3800*/  IMAD.WIDE.U32 R2, R5, 0x8, R2 ;  /* 0x0000000805027825 */ /* 0x001fca00078e0002 */
[----:B------:R2:W-:Y:S02]  /*3810*/  STG.E.64 desc[UR4][R2.64], R32 ;  /* 0x0000002002007986 */ /* 0x0005e4000c101b04 */
.L_x_5746:
        /* <DEDUP_REMOVED lines=8> */
.L_x_5747:
[----:B------:R-:W-:Y:S05]  /*38a0*/  BSYNC.RELIABLE B1 ;  /* 0x0000000000017941 */ /* 0x000fea0003800100 */
.L_x_5742:
[----:B------:R-:W-:-:S13]  /*38b0*/  ISETP.GE.U32.AND P0, PT, R62, R6, PT ;  /* 0x000000063e00720c */ /* 0x000fda0003f06070 */
[----:B012---:R-:W0:Y:S01]  /*38c0*/  @!P0 LDC.64 R2, c[0x0][0x388] ;  /* 0x0000e200ff028b82 */ /* 0x007e220000000a00 */
[----:B------:R-:W-:Y:S02]  /*38d0*/  @!P0 IMAD R5, R66, 0x400, R62 ;  /* 0x0000040042058824 */ /* 0x000fe400078e023e */
[----:B------:R-:W-:Y:S02]  /*38e0*/  @!P0 VIADD R62, R62, 0x80 ;  /* 0x000000803e3e8836 */ /* 0x000fe40000000000 */
[----:B0-----:R-:W-:-:S05]  /*38f0*/  @!P0 IMAD.WIDE.U32 R2, R5, 0x8, R2 ;  /* 0x0000000805028825 */ /* 0x001fca00078e0002 */
[----:B------:R3:W-:Y:S02]  /*3900*/  @!P0 STG.E.64 desc[UR4][R2.64], R48 ;  /* 0x0000003002008986 */ /* 0x0007e4000c101b04 */
.L_x_5748:
[----:B------:R-:W-:Y:S05]  /*3910*/  BSYNC.RECONVERGENT B0 ;  /* 0x0000000000007941 */ /* 0x000fea0003800200 */
.L_x_5741:
        /* <DEDUP_REMOVED lines=8> */
.L_x_5692:
        /* <DEDUP_REMOVED lines=81> */
.L_x_5750:
[----:B------:R-:W-:Y:S05]  /*3eb0*/  BSYNC.RECONVERGENT B0 ;  /* 0x0000000000007941 */ /* 0x000fea0003800200 */
.L_x_5749:
        /* <DEDUP_REMOVED lines=15> */
[----:B-----5:R-:W-:Y:S05]  /*3fb0*/  CALL.REL.NOINC `($__internal_6_$__cuda_sm20_dblrcp_rn_slowpath_v3) ;  /* 0x00000024002c7944 */ /* 0x020fea0003c00000 */
[----:B------:R-:W-:-:S07]  /*3fc0*/  IMAD.MOV.U32 R68, RZ, RZ, R0 ;  /* 0x000000ffff447224 */ /* 0x000fce00078e0000 */
.L_x_5752:
[----:B------:R-:W-:Y:S05]  /*3fd0*/  BSYNC.RECONVERGENT B1 ;  /* 0x0000000000017941 */ /* 0x000fea0003800200 */
.L_x_5751:
        /* <DEDUP_REMOVED lines=59> */
.L_x_5754:
[----:B------:R-:W-:Y:S05]  /*4390*/  BSYNC.RECONVERGENT B0 ;  /* 0x0000000000007941 */ /* 0x000fea0003800200 */
.L_x_5753:
        /* <DEDUP_REMOVED lines=20> */
.L_x_5756:
[----:B------:R-:W-:Y:S05]  /*44e0*/  BSYNC.RECONVERGENT B1 ;  /* 0x0000000000017941 */ /* 0x000fea0003800200 */
.L_x_5755:
        /* <DEDUP_REMOVED lines=59> */
.L_x_5758:
[----:B------:R-:W-:Y:S05]  /*48a0*/  BSYNC.RECONVERGENT B0 ;  /* 0x0000000000007941 */ /* 0x000fea0003800200 */
.L_x_5757:
        /* <DEDUP_REMOVED lines=18> */
[----:B------:R-:W-:Y:S05]  /*49d0*/  CALL.REL.NOINC `($__internal_6_$__cuda_sm20_dblrcp_rn_slowpath_v3) ;  /* 0x0000001800a47944 */ /* 0x000fea0003c00000 */
[----:B------:R-:W-:-:S07]  /*49e0*/  MOV R68, R0 ;  /* 0x0000000000447202 */ /* 0x000fce0000000f00 */
.L_x_5760:
[----:B------:R-:W-:Y:S05]  /*49f0*/  BSYNC.RECONVERGENT B1 ;  /* 0x0000000000017941 */ /* 0x000fea0003800200 */
.L_x_5759:
        /* <DEDUP_REMOVED lines=59> */
.L_x_5762:
[----:B------:R-:W-:Y:S05]  /*4db0*/  BSYNC.RECONVERGENT B0 ;  /* 0x0000000000007941 */ /* 0x000fea0003800200 */
.L_x_5761:
        /* <DEDUP_REMOVED lines=21> */
.L_x_5764:
[----:B------:R-:W-:Y:S05]  /*4f10*/  BSYNC.RECONVERGENT B1 ;  /* 0x0000000000017941 */ /* 0x000fea0003800200 */
.L_x_5763:
        /* <DEDUP_REMOVED lines=59> */
.L_x_5766:
[----:B------:R-:W-:Y:S05]  /*52d0*/  BSYNC.RECONVERGENT B0 ;  /* 0x0000000000007941 */ /* 0x000fea0003800200 */
.L_x_5765:
        /* <DEDUP_REMOVED lines=21> */
.L_x_5768:
[----:B------:R-:W-:Y:S05]  /*5430*/  BSYNC.RECONVERGENT B1 ;  /* 0x0000000000017941 */ /* 0x000fea0003800200 */
.L_x_5767:
        /* <DEDUP_REMOVED lines=59> */
.L_x_5770:
[----:B------:R-:W-:Y:S05]  /*57f0*/  BSYNC.RECONVERGENT B0 ;  /* 0x0000000000007941 */ /* 0x000fea0003800200 */
.L_x_5769:
        /* <DEDUP_REMOVED lines=21> */
.L_x_5772:
[----:B------:R-:W-:Y:S05]  /*5950*/  BSYNC.RECONVERGENT B1 ;  /* 0x0000000000017941 */ /* 0x000fea0003800200 */
.L_x_5771:
        /* <DEDUP_REMOVED lines=59> */
.L_x_5774:
[----:B------:R-:W-:Y:S05]  /*5d10*/  BSYNC.RECONVERGENT B0 ;  /* 0x0000000000007941 */ /* 0x000fea0003800200 */
.L_x_5773:
        /* <DEDUP_REMOVED lines=21> */
.L_x_5776:
[----:B------:R-:W-:Y:S05]  /*5e70*/  BSYNC.RECONVERGENT B1 ;  /* 0x0000000000017941 */ /* 0x000fea0003800200 */
.L_x_5775:
        /* <DEDUP_REMOVED lines=59> */
.L_x_5778:
[----:B------:R-:W-:Y:S05]  /*6230*/  BSYNC.RECONVERGENT B0 ;  /* 0x0000000000007941 */ /* 0x000fea0003800200 */
.L_x_5777:
        /* <DEDUP_REMOVED lines=22> */
[----:B------:R-:W-:Y:S05]  /*63a0*/  CALL.REL.NOINC `($__internal_6_$__cuda_sm20_dblrcp_rn_slowpath_v3) ;  /* 0x0000000000307944 */ /* 0x000fea0003c00000 */
[----:B------:R-:W-:Y:S02]  /*63b0*/  IMAD.MOV.U32 R4, RZ, RZ, R0 ;  /* 0x000000ffff047224 */ /* 0x000fe400078e0000 */
[----:B------:R-:W-:-:S07]  /*63c0*/  IMAD.MOV.U32 R5, RZ, RZ, R69 ;  /* 0x000000ffff057224 */ /* 0x000fce00078e0045 */
.L_x_5780:
[----:B------:R-:W-:Y:S05]  /*63d0*/  BSYNC.RECONVERGENT B1 ;  /* 0x0000000000017941 */ /* 0x000fea0003800200 */
.L_x_5779:
        /* <DEDUP_REMOVED lines=9> */
        .weak           $__internal_6_$__cuda_sm20_dblrcp_rn_slowpath_v3
        .type           $__internal_6_$__cuda_sm20_dblrcp_rn_slowpath_v3,@function
        .size           $__internal_6_$__cuda_sm20_dblrcp_rn_slowpath_v3,(.L_x_9498 - $__internal_6_$__cuda_sm20_dblrcp_rn_slowpath_v3)
$__internal_6_$__cuda_sm20_dblrcp_rn_slowpath_v3:
        /* <DEDUP_REMOVED lines=26> */
.L_x_5784:
        /* <DEDUP_REMOVED lines=10> */
.L_x_5782:
[----:B------:R-:W-:Y:S02]  /*66b0*/  LOP3.LUT R69, R5, 0x80000, RZ, 0xfc, !PT ;  /* 0x0008000005457812 */ /* 0x000fe400078efcff */
[----:B------:R-:W-:-:S07]  /*66c0*/  MOV R68, R4 ;  /* 0x0000000400447202 */ /* 0x000fce0000000f00 */
.L_x_5783:
[----:B------:R-:W-:Y:S05]  /*66d0*/  BSYNC.RECONVERGENT B0 ;  /* 0x0000000000007941 */ /* 0x000fea0003800200 */
.L_x_5781:
[----:B------:R-:W-:Y:S02]  /*66e0*/  IMAD.MOV.U32 R3, RZ, RZ, 0x0 ;  /* 0x00000000ff037424 */ /* 0x000fe400078e00ff */
[----:B------:R-:W-:Y:S02]  /*66f0*/  IMAD.MOV.U32 R0, RZ, RZ, R68 ;  /* 0x000000ffff007224 */ /* 0x000fe400078e0044 */
[----:B------:R-:W-:Y:S05]  /*6700*/  RET.REL.NODEC R2 `(_ZN2at6native29vectorized_elementwise_kernelILi8EZZZNS0_14glu_jvp_kernelERNS_18TensorIteratorBaseEENKUlvE_clEvENKUlvE_clEvEUlddddE_St5arrayIPcLm5EEEEviT0_T1_) ;  /* 0xffffff98023c7950 */ /* 0x000fea0003c3ffff */
.L_x_5785:
        /* <DEDUP_REMOVED lines=15> */
.L_x_9498:


//--------------------- .text._ZN2at6native18elementwise_kernelILi128ELi4EZNS0_15gpu_kernel_implIZZZNS0_10glu_kernelERNS_18TensorIteratorBaseEENKUlvE_clEvENKUlvE2_clEvEUlN3c108BFloat16ES8_E_EEvS4_RKT_EUliE_EEviT1_ --------------------------
	.section	.text._ZN2at6native18elementwise_kernelILi128ELi4EZNS0_15gpu_kernel_implIZZZNS0_10glu_kernelERNS_18TensorIteratorBaseEENKUlvE_clEvENKUlvE2_clEvEUlN3c108BFloat16ES8_E_EEvS4_RKT_EUliE_EEviT1_,"ax",@progbits
	.align	128
        .global         _ZN2at6native18elementwise_kernelILi128ELi4EZNS0_15gpu_kernel_implIZZZNS0_10glu_kernelERNS_18TensorIteratorBaseEENKUlvE_clEvENKUlvE2_clEvEUlN3c108BFloat16ES8_E_EEvS4_RKT_EUliE_EEviT1_
        .type           _ZN2at6native18elementwise_kernelILi128ELi4EZNS0_15gpu_kernel_implIZZZNS0_10glu_kernelERNS_18TensorIteratorBaseEENKUlvE_clEvENKUlvE2_clEvEUlN3c108BFloat16ES8_E_EEvS4_RKT_EUliE_EEviT1_,@function
        .size           _ZN2at6native18elementwise_kernelILi128ELi4EZNS0_15gpu_kernel_implIZZZNS0_10glu_kernelERNS_18TensorIteratorBaseEENKUlvE_clEvENKUlvE2_clEvEUlN3c108BFloat16ES8_E_EEvS4_RKT_EUliE_EEviT1_,(.L_x_9535 - _ZN2at6native18elementwise_kernelILi128ELi4EZNS0_15gpu_kernel_implIZZZNS0_10glu_kernelERNS_18TensorIteratorBaseEENKUlvE_clEvENKUlvE2_clEvEUlN3c108BFloat16ES8_E_EEvS4_RKT_EUliE_EEviT1_)
        .other          _ZN2at6native18elementwise_kernelILi128ELi4EZNS0_15gpu_kernel_implIZZZNS0_10glu_kernelERNS_18TensorIteratorBaseEENKUlvE_clEvENKUlvE2_clEvEUlN3c108BFloat16ES8_E_EEvS4_RKT_EUliE_EEviT1_,@"STO_CUDA_ENTRY STV_DEFAULT"
_ZN2at6native18elementwise_kernelILi128ELi4EZNS0_15gpu_kernel_implIZZZNS0_10glu_kernelERNS_18TensorIteratorBaseEENKUlvE_clEvENKUlvE2_clEvEUlN3c108BFloat16ES8_E_EEvS4_RKT_EUliE_EEviT1_:
.text._ZN2at6native18elementwise_kernelILi128ELi4EZNS0_15gpu_kernel_implIZZZNS0_10glu_kernelERNS_18TensorIteratorBaseEENKUlvE_clEvENKUlvE2_clEvEUlN3c108BFloat16ES8_E_EEvS4_RKT_EUliE_EEviT1_:
        /* <DEDUP_REMOVED lines=12> */
[----:B------:R-:W-:-:S04]  /*00c0*/  UISETP.LT.U32.AND UP0, UPT, UR41, 0x18, UPT ;  /* 0x000000182900788c */ /* 0x000fc8000bf01070 */
[----:B-1----:R-:W-:Y:S01]  /*00d0*/  LOP3.LUT R17, R17, UR4, RZ, 0xfc, !PT ;  /* 0x0000000411117c12 */ /* 0x002fe2000f8efcff */
[----:B------:R-:W-:-:S03]  /*00e0*/  USEL UR38, UR41, 0x18, UP0 ;  /* 0x0000001829267887 */ /* 0x000fc60008000000 */
[----:B----4-:R-:W-:Y:S01]  /*00f0*/  ISETP.GE.AND P0, PT, R17, UR5, PT ;  /* 0x0000000511007c0c */ /* 0x010fe2000bf06270 */
[----:B------:R-:W-:-:S12]  /*0100*/  UIADD3 UR38, UPT, UPT, UR38, 0x1, URZ ;  /* 0x0000000126267890 */ /* 0x000fd8000fffe0ff */
[----:B0--3--:R-:W-:Y:S05]  /*0110*/  @P0 BRA `(.L_x_5787) ;  /* 0x00000044006c0947 */ /* 0x009fea0003800000 */
[----:B------:R-:W-:Y:S01]  /*0120*/  UISETP.NE.AND UP0, UPT, UR40, URZ, UPT ;  /* 0x000000ff2800728c */ /* 0x000fe2000bf05270 */
[----:B------:R-:W-:Y:S02]  /*0130*/  IMAD.MOV.U32 R18, RZ, RZ, RZ ;  /* 0x000000ffff127224 */ /* 0x000fe400078e00ff */
[----:B------:R-:W-:Y:S02]  /*0140*/  IMAD.MOV.U32 R0, RZ, RZ, RZ ;  /* 0x000000ffff007224 */ /* 0x000fe400078e00ff */
[----:B------:R-:W-:-:S04]  /*0150*/  IMAD.MOV.U32 R16, RZ, RZ, RZ ;  /* 0x000000ffff107224 */ /* 0x000fc800078e00ff */
[----:B------:R-:W-:Y:S05]  /*0160*/  BRA.U !UP0, `(.L_x_5788) ;  /* 0x0000001508707547 */ /* 0x000fea000b800000 */
[----:B------:R-:W0:Y:S01]  /*0170*/  LDCU.64 UR4, c[0x0][0x390] ;  /* 0x00007200ff0477ac */ /* 0x000e220008000a00 */
[----:B------:R-:W-:Y:S01]  /*0180*/  IMAD.MOV.U32 R16, RZ, RZ, RZ ;  /* 0x000000ffff107224 */ /* 0x000fe200078e00ff */
[----:B------:R-:W1:Y:S01]  /*0190*/  LDCU UR6, c[0x0][0x38c] ;  /* 0x00007180ff0677ac */ /* 0x000e620008000800 */
[----:B------:R-:W2:Y:S01]  /*01a0*/  LDCU.64 UR8, c[0x0][0x4b8] ;  /* 0x00009700ff0877ac */ /* 0x000ea20008000a00 */
        /* <DEDUP_REMOVED lines=8> */
[----:B0-----:R-:W-:Y:S01]  /*0230*/  IMAD R18, R18, UR4, RZ ;  /* 0x0000000412127c24 */ /* 0x001fe2000f8e02ff */
[----:B------:R-:W-:Y:S06]  /*0240*/  BRA.U !UP0, `(.L_x_5788) ;  /* 0x0000001508387547 */ /* 0x000fec000b800000 */
[----:B------:R-:W0:Y:S01]  /*0250*/  LDCU.64 UR6, c[0x0][0x398] ;  /* 0x00007300ff0677ac */ /* 0x000e220008000a00 */
[----:B------:R-:W-:Y:S01]  /*0260*/  HFMA2 R2, -RZ, RZ, 0, 0 ;  /* 0x00000000ff027431 */ /* 0x000fe200000001ff */
[----:B------:R-:W1:Y:S01]  /*0270*/  LDCU UR4, c[0x0][0x3a0] ;  /* 0x00007400ff0477ac */ /* 0x000e620008000800 */
[----:B------:R-:W2:Y:S01]  /*0280*/  LDCU UR5, c[0x0][0x4c4] ;  /* 0x00009880ff0577ac */ /* 0x000ea20008000800 */
[----:B------:R-:W3:Y:S01]  /*0290*/  LDCU.64 UR8, c[0x0][0x4c8] ;  /* 0x00009900ff0877ac */ /* 0x000ee20008000a00 */
[----:B------:R-:W-:Y:S01]  /*02a0*/  UISETP.NE.AND UP0, UPT, UR38, 0x2, UPT ;  /* 0x000000022600788c */ /* 0x000fe2000bf05270 */
[----:B0-----:R-:W-:-:S05]  /*02b0*/  IMAD.HI.U32 R4, R3, UR7, R2 ;  /* 0x0000000703047c27 */ /* 0x001fca000f8e0002 */
[----:B-1----:R-:W-:-:S05]  /*02c0*/  SHF.R.U32.HI R5, RZ, UR4, R4 ;  /* 0x00000004ff057c19 */ /* 0x002fca0008011604 */
[----:B------:R-:W-:-:S04]  /*02d0*/  IMAD.MOV R2, RZ, RZ, -R5 ;  /* 0x000000ffff027224 */ /* 0x000fc800078e0a05 */
[----:B------:R-:W-:-:S04]  /*02e0*/  IMAD R3, R2, UR6, R3 ;  /* 0x0000000602037c24 */ /* 0x000fc8000f8e0203 */
[C---:B--2---:R-:W-:Y:S02]  /*02f0*/  IMAD R16, R3.reuse, UR5, R16 ;  /* 0x0000000503107c24 */ /* 0x044fe4000f8e0210 */
[C---:B---3--:R-:W-:Y:S02]  /*0300*/  IMAD R0, R3.reuse, UR8, R0 ;  /* 0x0000000803007c24 */ /* 0x048fe4000f8e0200 */
[----:B------:R-:W-:Y:S01]  /*0310*/  IMAD R18, R3, UR9, R18 ;  /* 0x0000000903127c24 */ /* 0x000fe2000f8e0212 */
[----:B------:R-:W-:Y:S06]  /*0320*/  BRA.U !UP0, `(.L_x_5788) ;  /* 0x0000001508007547 */ /* 0x000fec000b800000 */
[----:B------:R-:W0:Y:S01]  /*0330*/  LDCU.64 UR4, c[0x0][0x3a8] ;  /* 0x00007500ff0477ac */ /* 0x000e220008000a00 */
[----:B------:R-:W-:Y:S01]  /*0340*/  IMAD.MOV.U32 R4, RZ, RZ, RZ ;  /* 0x000000ffff047224 */ /* 0x000fe200078e00ff */
[----:B------:R-:W1:Y:S01]  /*0350*/  LDCU UR6, c[0x0][0x3a4] ;  /* 0x00007480ff0677ac */ /* 0x000e620008000800 */
[----:B------:R-:W2:Y:S01]  /*0360*/  LDCU.64 UR8, c[0x0][0x4d0] ;  /* 0x00009a00ff0877ac */ /* 0x000ea20008000a00 */
        /* <DEDUP_REMOVED lines=25> */
[----:B------:R-:W-:Y:S01]  /*0500*/  MOV R4, RZ ;  /* 0x000000ff00047202 */ /* 0x000fe20000000f00 */
[----:B------:R-:W1:Y:S01]  /*0510*/  LDCU UR6, c[0x0][0x3bc] ;  /* 0x00007780ff0677ac */ /* 0x000e620008000800 */
[----:B------:R-:W2:Y:S01]  /*0520*/  LDCU.64 UR8, c[0x0][0x4e8] ;  /* 0x00009d00ff0877ac */ /* 0x000ea20008000a00 */
        /* <DEDUP_REMOVED lines=279> */
[----:B------:R-:W2:Y:S02]  /*16a0*/  LDCU.64 UR8, c[0x0][0x5d8] ;  /* 0x0000bb00ff0877ac */ /* 0x000ea40008000a00 */
[----:B0-----:R-:W-:Y:S01]  /*16b0*/  IMAD.HI.U32 R2, R5, UR4, R4 ;  /* 0x0000000405027c27 */ /* 0x001fe2000f8e0004 */
[----:B------:R-:W0:Y:S04]  /*16c0*/  LDCU UR4, c[0x0][0x5e0] ;  /* 0x0000bc00ff0477ac */ /* 0x000e280008000800 */
[----:B------:R-:W-:-:S05]  /*16d0*/  SHF.R.U32.HI R2, RZ, UR5, R2 ;  /* 0x00000005ff027c19 */ /* 0x000fca0008011602 */
[----:B------:R-:W-:-:S04]  /*16e0*/  IMAD.MOV R3, RZ, RZ, -R2 ;  /* 0x000000ffff037224 */ /* 0x000fc800078e0a02 */
[----:B-1----:R-:W-:-:S04]  /*16f0*/  IMAD R5, R3, UR6, R5 ;  /* 0x0000000603057c24 */ /* 0x002fc8000f8e0205 */
[C---:B--2---:R-:W-:Y:S02]  /*1700*/  IMAD R16, R5.reuse, UR8, R16 ;  /* 0x0000000805107c24 */ /* 0x044fe4000f8e0210 */
[C---:B------:R-:W-:Y:S02]  /*1710*/  IMAD R0, R5.reuse, UR9, R0 ;  /* 0x0000000905007c24 */ /* 0x040fe4000f8e0200 */
[----:B0-----:R-:W-:-:S07]  /*1720*/  IMAD R18, R5, UR4, R18 ;  /* 0x0000000405127c24 */ /* 0x001fce000f8e0212 */
.L_x_5788:
[----:B------:R-:W0:Y:S01]  /*1730*/  LDCU.64 UR6, c[0x0][0x5f0] ;  /* 0x0000be00ff0677ac */ /* 0x000e220008000a00 */
        /* <DEDUP_REMOVED lines=18> */
.L_x_5792:
[----:B------:R-:W2:Y:S02]  /*1860*/  LDG.E.U8 R2, desc[UR36][R2.64] ;  /* 0x0000002402027981 */ /* 0x000ea4000c1e1100 */
[----:B--2---:R-:W-:-:S04]  /*1870*/  I2FP.F32.U32 R0, R2 ;  /* 0x0000000200007245 */ /* 0x004fc80000201000 */
[----:B------:R-:W-:-:S04]  /*1880*/  F2FP.BF16.F32.PACK_AB R0, RZ, R0 ;  /* 0x00000000ff00723e */ /* 0x000fc800000010ff */
[----:B------:R-:W-:Y:S01]  /*1890*/  PRMT R19, R0, 0x7610, R19 ;  /* 0x0000761000137816 */ /* 0x000fe20000000013 */
[----:B------:R-:W-:Y:S06]  /*18a0*/  BRA `(.L_x_5794) ;  /* 0x0000000c00c07947 */ /* 0x000fec0003800000 */
.L_x_5791:
        /* <DEDUP_REMOVED lines=11> */
.L_x_5796:
[----:B------:R-:W2:Y:S02]  /*1960*/  LDG.E R2, desc[UR36][R2.64] ;  /* 0x0000002402027981 */ /* 0x000ea4000c1e1900 */
[----:B--2---:R-:W-:-:S04]  /*1970*/  I2FP.F32.S32 R0, R2 ;  /* 0x0000000200007245 */ /* 0x004fc80000201400 */
[----:B------:R-:W-:-:S04]  /*1980*/  F2FP.BF16.F32.PACK_AB R0, RZ, R0 ;  /* 0x00000000ff00723e */ /* 0x000fc800000010ff */
[----:B------:R-:W-:Y:S01]  /*1990*/  PRMT R19, R0, 0x7610, R19 ;  /* 0x0000761000137816 */ /* 0x000fe20000000013 */
[----:B------:R-:W-:Y:S06]  /*19a0*/  BRA `(.L_x_5794) ;  /* 0x0000000c00807947 */ /* 0x000fec0003800000 */
.L_x_5795:
[----:B------:R-:W2:Y:S02]  /*19b0*/  LDG.E.U16 R2, desc[UR36][R2.64] ;  /* 0x0000002402027981 */ /* 0x000ea4000c1e1500 */
[----:B--2---:R-:W0:Y:S02]  /*19c0*/  I2F.S16 R0, R2 ;  /* 0x0000000200007306 */ /* 0x004e240000101400 */
[----:B0-----:R-:W-:-:S04]  /*19d0*/  F2FP.BF16.F32.PACK_AB R0, RZ, R0 ;  /* 0x00000000ff00723e */ /* 0x001fc800000010ff */
[----:B------:R-:W-:Y:S01]  /*19e0*/  PRMT R19, R0, 0x7610, R19 ;  /* 0x0000761000137816 */ /* 0x000fe20000000013 */
[----:B------:R-:W-:Y:S06]  /*19f0*/  BRA `(.L_x_5794) ;  /* 0x0000000c006c7947 */ /* 0x000fec0003800000 */
.L_x_5790:
        /* <DEDUP_REMOVED lines=9> */
.L_x_5798:
[----:B------:R-:W2:Y:S02]  /*1a90*/  LDG.E.U16 R0, desc[UR36][R2.64] ;  /* 0x0000002402007981 */ /* 0x000ea4000c1e1500 */
[----:B--2---:R-:W-:-:S05]  /*1aa0*/  HADD2.F32 R0, -RZ, R0.H0_H0 ;  /* 0x20000000ff007230 */ /* 0x004fca0000004100 */
[----:B------:R-:W-:-:S04]  /*1ab0*/  F2FP.BF16.F32.PACK_AB R0, RZ, R0 ;  /* 0x00000000ff00723e */ /* 0x000fc800000010ff */
[----:B------:R-:W-:Y:S01]  /*1ac0*/  PRMT R19, R0, 0x7610, R19 ;  /* 0x0000761000137816 */ /* 0x000fe20000000013 */
[----:B------:R-:W-:Y:S06]  /*1ad0*/  BRA `(.L_x_5794) ;  /* 0x0000000c00347947 */ /* 0x000fec0003800000 */
.L_x_5797:
        /* <DEDUP_REMOVED lines=9> */
.L_x_5800:
[----:B------:R-:W2:Y:S02]  /*1b70*/  LDG.E.U16 R2, desc[UR36][R2.64] ;  /* 0x0000002402027981 */ /* 0x000ea4000c1e1500 */
[----:B--2---:R-:W-:-:S05]  /*1b80*/  HADD2.F32 R0, -RZ, R2.H0_H0 ;  /* 0x20000002ff007230 */ /* 0x004fca0000004100 */
[----:B------:R-:W-:-:S04]  /*1b90*/  F2FP.BF16.F32.PACK_AB R0, RZ, R0 ;  /* 0x00000000ff00723e */ /* 0x000fc800000010ff */
[----:B------:R-:W-:Y:S01]  /*1ba0*/  PRMT R19, R0, 0x7610, R19 ;  /* 0x0000761000137816 */ /* 0x000fe20000000013 */
[----:B------:R-:W-:Y:S06]  /*1bb0*/  BRA `(.L_x_5794) ;  /* 0x0000000800fc7947 */ /* 0x000fec0003800000 */
.L_x_5799:
        /* <DEDUP_REMOVED lines=9> */
.L_x_5789:
        /* <DEDUP_REMOVED lines=14> */
.L_x_5803:
        /* <DEDUP_REMOVED lines=9> */
.L_x_5802:
        /* <DEDUP_REMOVED lines=27> */
.L_x_5805:
        /* <DEDUP_REMOVED lines=14> */
.L_x_5804:
[----:B------:R0:W5:Y:S01]  /*2050*/  LDG.E.U16 R19, desc[UR36][R2.64] ;  /* 0x0000002402137981 */ /* 0x000162000c1e1500 */
[----:B------:R-:W-:Y:S05]  /*2060*/  BRA `(.L_x_5794) ;  /* 0x0000000400d07947 */ /* 0x000fea0003800000 */
.L_x_5801:
        /* <DEDUP_REMOVED lines=13> */
.L_x_5808:
        /* <DEDUP_REMOVED lines=21> */
.L_x_5812:
[----:B------:R-:W-:Y:S05]  /*2290*/  BSYNC.RECONVERGENT B1 ;  /* 0x0000000000017941 */ /* 0x000fea0003800200 */
.L_x_5811:
[----:B------:R-:W-:Y:S01]  /*22a0*/  IMAD.SHL.U32 R0, R0, 0x100000, RZ ;  /* 0x0010000000007824 */ /* 0x000fe200078e00ff */
[----:B------:R-:W-:-:S04]  /*22b0*/  LEA R2, R2, 0x3b800000, 0x17 ;  /* 0x3b80000002027811 */ /* 0x000fc800078eb8ff */
[----:B------:R-:W-:-:S07]  /*22c0*/  LOP3.LUT R0, R2, R0, R7, 0xfe, !PT ;  /* 0x0000000002007212 */ /* 0x000fce00078efe07 */
.L_x_5810:
[----:B------:R-:W-:Y:S05]  /*22d0*/  BSYNC.RECONVERGENT B0 ;  /* 0x0000000000007941 */ /* 0x000fea0003800200 */
.L_x_5809:
[----:B------:R-:W-:-:S04]  /*22e0*/  F2FP.BF16.F32.PACK_AB R0, RZ, R0 ;  /* 0x00000000ff00723e */ /* 0x000fc800000010ff */
[----:B------:R-:W-:Y:S01]  /*22f0*/  PRMT R19, R0, 0x7610, R19 ;  /* 0x0000761000137816 */ /* 0x000fe20000000013 */
[----:B------:R-:W-:Y:S06]  /*2300*/  BRA `(.L_x_5794) ;  /* 0x0000000400287947 */ /* 0x000fec0003800000 */
.L_x_5807:
        /* <DEDUP_REMOVED lines=21> */
.L_x_5816:
[----:B------:R-:W-:Y:S05]  /*2460*/  BSYNC.RECONVERGENT B1 ;  /* 0x0000000000017941 */ /* 0x000fea0003800200 */
.L_x_5815:
[----:B------:R-:W-:Y:S01]  /*2470*/  IMAD.SHL.U32 R0, R0, 0x200000, RZ ;  /* 0x0020000000007824 */ /* 0x000fe200078e00ff */
[----:B------:R-:W-:-:S04]  /*2480*/  LEA R2, R2, 0x37800000, 0x17 ;  /* 0x3780000002027811 */ /* 0x000fc800078eb8ff */
[----:B------:R-:W-:-:S07]  /*2490*/  LOP3.LUT R0, R2, R0, R7, 0xfe, !PT ;  /* 0x0000000002007212 */ /* 0x000fce00078efe07 */
.L_x_5814:
[----:B------:R-:W-:Y:S05]  /*24a0*/  BSYNC.RECONVERGENT B0 ;  /* 0x0000000000007941 */ /* 0x000fea0003800200 */
.L_x_5813:
[----:B------:R-:W-:-:S04]  /*24b0*/  F2FP.BF16.F32.PACK_AB R0, RZ, R0 ;  /* 0x00000000ff00723e */ /* 0x000fc800000010ff */
[----:B------:R-:W-:Y:S01]  /*24c0*/  PRMT R19, R0, 0x7610, R19 ;  /* 0x0000761000137816 */ /* 0x000fe20000000013 */
[----:B------:R-:W-:Y:S06]  /*24d0*/  BRA `(.L_x_5794) ;  /* 0x0000000000b47947 */ /* 0x000fec0003800000 */
.L_x_5806:
[----:B------:R-:W-:-:S09]  /*24e0*/  UISETP.NE.AND UP0, UPT, UR4, 0x1c, UPT ;  /* 0x0000001c0400788c */ /* 0x000fd2000bf05270 */
[----:B------:R-:W-:Y:S05]  /*24f0*/  BRA.U !UP0, `(.L_x_5817) ;  /* 0x00000001089c7547 */ /* 0x000fea000b800000 */
[----:B------:R-:W-:-:S09]  /*2500*/  UISETP.NE.AND UP0, UPT, UR4, 0x1d, UPT ;  /* 0x0000001d0400788c */ /* 0x000fd2000bf05270 */
[----:B------:R-:W-:Y:S05]  /*2510*/  BRA.U !UP0, `(.L_x_5818) ;  /* 0x0000000108807547 */ /* 0x000fea000b800000 */
[----:B------:R-:W-:-:S09]  /*2520*/  UISETP.NE.AND UP0, UPT, UR4, 0x2c, UPT ;  /* 0x0000002c0400788c */ /* 0x000fd2000bf05270 */
[----:B------:R-:W-:Y:S05]  /*2530*/  BRA.U !UP0, `(.L_x_5819) ;  /* 0x0000000108487547 */ /* 0x000fea000b800000 */
.L_x_5793:
        /* <DEDUP_REMOVED lines=11> */
[----:B------:R-:W-:Y:S01]  /*25f0*/  IMAD.U32 R7, RZ, RZ, UR7 ;  /* 0x00000007ff077e24 */ /* 0x000fe2000f8e00ff */
[----:B---3--:R-:W-:Y:S01]  /*2600*/  MOV R10, UR8 ;  /* 0x00000008000a7c02 */ /* 0x008fe20008000f00 */
[----:B------:R-:W-:-:S07]  /*2610*/  IMAD.U32 R11, RZ, RZ, UR9 ;  /* 0x00000009ff0b7e24 */ /* 0x000fce000f8e00ff */
[----:B------:R-:W-:-:S07]  /*2620*/  LEPC R20, `(.L_x_5820) ;  /* 0x000000001014794e */ /* 0x000fce0000000000 */
[----:B--2---:R-:W-:Y:S05]  /*2630*/  CALL.ABS.NOINC R2 ;  /* 0x0000000002007343 */ /* 0x004fea0003c00000 */
.L_x_5820:
[----:B------:R-:W-:Y:S01]  /*2640*/  PRMT R19, RZ, 0x7610, R19 ;  /* 0x00007610ff137816 */ /* 0x000fe20000000013 */
[----:B------:R-:W-:Y:S06]  /*2650*/  BRA `(.L_x_5794) ;  /* 0x0000000000547947 */ /* 0x000fec0003800000 */
.L_x_5819:
        /* <DEDUP_REMOVED lines=8> */
.L_x_5822:
[----:B------:R-:W-:Y:S05]  /*26e0*/  BSYNC.RECONVERGENT B0 ;  /* 0x0000000000007941 */ /* 0x000fea0003800200 */
.L_x_5821:
[----:B------:R-:W-:-:S04]  /*26f0*/  F2FP.BF16.F32.PACK_AB R0, RZ, R0 ;  /* 0x00000000ff00723e */ /* 0x000fc800000010ff */
[----:B------:R-:W-:Y:S01]  /*2700*/  PRMT R19, R0, 0x7610, R19 ;  /* 0x0000761000137816 */ /* 0x000fe20000000013 */
[----:B------:R-:W-:Y:S06]  /*2710*/  BRA `(.L_x_5794) ;  /* 0x0000000000247947 */ /* 0x000fec0003800000 */
.L_x_5818:
[----:B------:R-:W2:Y:S02]  /*2720*/  LDG.E.64 R2, desc[UR36][R2.64] ;  /* 0x0000002402027981 */ /* 0x000ea4000c1e1b00 */
[----:B--2---:R-:W0:Y:S02]  /*2730*/  I2F.U64 R0, R2 ;  /* 0x0000000200007312 */ /* 0x004e240000301000 */
[----:B0-----:R-:W-:-:S04]  /*2740*/  F2FP.BF16.F32.PACK_AB R0, RZ, R0 ;  /* 0x00000000ff00723e */ /* 0x001fc800000010ff */
[----:B------:R-:W-:Y:S01]  /*2750*/  PRMT R19, R0, 0x7610, R19 ;  /* 0x0000761000137816 */ /* 0x000fe20000000013 */
[----:B------:R-:W-:Y:S06]  /*2760*/  BRA `(.L_x_5794) ;  /* 0x0000000000107947 */ /* 0x000fec0003800000 */
.L_x_5817:
[----:B------:R-:W2:Y:S02]  /*2770*/  LDG.E R2, desc[UR36][R2.64] ;  /* 0x0000002402027981 */ /* 0x000ea4000c1e1900 */
[----:B--2---:R-:W-:-:S04]  /*2780*/  I2FP.F32.U32 R0, R2 ;  /* 0x0000000200007245 */ /* 0x004fc80000201000 */
[----:B------:R-:W-:-:S04]  /*2790*/  F2FP.BF16.F32.PACK_AB R0, RZ, R0 ;  /* 0x00000000ff00723e */ /* 0x000fc800000010ff */
[----:B------:R-:W-:-:S07]  /*27a0*/  PRMT R19, R0, 0x7610, R19 ;  /* 0x0000761000137816 */ /* 0x000fce0000000013 */
.L_x_5794:
        /* <DEDUP_REMOVED lines=18> */
.L_x_5826:
[----:B------:R-:W2:Y:S02]  /*28d0*/  LDG.E.U8 R2, desc[UR36][R2.64] ;  /* 0x0000002402027981 */ /* 0x000ea4000c1e1100 */
[----:B--2---:R-:W-:-:S04]  /*28e0*/  I2FP.F32.U32 R0, R2 ;  /* 0x0000000200007245 */ /* 0x004fc80000201000 */
[----:B------:R-:W-:Y:S01]  /*28f0*/  F2FP.BF16.F32.PACK_AB R0, RZ, R0 ;  /* 0x00000000ff00723e */ /* 0x000fe200000010ff */
[----:B------:R-:W-:Y:S06]  /*2900*/  BRA `(.L_x_5828) ;  /* 0x0000000c00847947 */ /* 0x000fec0003800000 */
.L_x_5825:
        /* <DEDUP_REMOVED lines=10> */
.L_x_5830:
[----:B------:R-:W2:Y:S02]  /*29b0*/  LDG.E R2, desc[UR36][R2.64] ;  /* 0x0000002402027981 */ /* 0x000ea4000c1e1900 */
[----:B--2---:R-:W-:-:S04]  /*29c0*/  I2FP.F32.S32 R0, R2 ;  /* 0x0000000200007245 */ /* 0x004fc80000201400 */
[----:B------:R-:W-:Y:S01]  /*29d0*/  F2FP.BF16.F32.PACK_AB R0, RZ, R0 ;  /* 0x00000000ff00723e */ /* 0x000fe200000010ff */
[----:B------:R-:W-:Y:S06]  /*29e0*/  BRA `(.L_x_5828) ;  /* 0x0000000c004c7947 */ /* 0x000fec0003800000 */
.L_x_5829:
[----:B------:R-:W2:Y:S02]  /*29f0*/  LDG.E.U16 R2, desc[UR36][R2.64] ;  /* 0x0000002402027981 */ /* 0x000ea4000c1e1500 */
[----:B--2---:R-:W0:Y:S02]  /*2a00*/  I2F.S16 R0, R2 ;  /* 0x0000000200007306 */ /* 0x004e240000101400 */
[----:B0-----:R-:W-:Y:S01]  /*2a10*/  F2FP.BF16.F32.PACK_AB R0, RZ, R0 ;  /* 0x00000000ff00723e */ /* 0x001fe200000010ff */
[----:B------:R-:W-:Y:S06]  /*2a20*/  BRA `(.L_x_5828) ;  /* 0x0000000c003c7947 */ /* 0x000fec0003800000 */
.L_x_5824:
        /* <DEDUP_REMOVED lines=9> */
.L_x_5832:
[----:B------:R-:W2:Y:S02]  /*2ac0*/  LDG.E.U16 R0, desc[UR36][R2.64] ;  /* 0x0000002402007981 */ /* 0x000ea4000c1e1500 */
[----:B--2---:R-:W-:-:S05]  /*2ad0*/  HADD2.F32 R0, -RZ, R0.H0_H0 ;  /* 0x20000000ff007230 */ /* 0x004fca0000004100 */
[----:B------:R-:W-:Y:S01]  /*2ae0*/  F2FP.BF16.F32.PACK_AB R0, RZ, R0 ;  /* 0x00000000ff00723e */ /* 0x000fe200000010ff */
[----:B------:R-:W-:Y:S06]  /*2af0*/  BRA `(.L_x_5828) ;  /* 0x0000000c00087947 */ /* 0x000fec0003800000 */
.L_x_5831:
        /* <DEDUP_REMOVED lines=9> */
.L_x_5834:
[----:B------:R-:W2:Y:S02]  /*2b90*/  LDG.E.U16 R2, desc[UR36][R2.64] ;  /* 0x0000002402027981 */ /* 0x000ea4000c1e1500 */
[----:B--2---:R-:W-:-:S05]  /*2ba0*/  HADD2.F32 R0, -RZ, R2.H0_H0 ;  /* 0x20000002ff007230 */ /* 0x004fca0000004100 */
[----:B------:R-:W-:Y:S01]  /*2bb0*/  F2FP.BF16.F32.PACK_AB R0, RZ, R0 ;  /* 0x00000000ff00723e */ /* 0x000fe200000010ff */
[----:B------:R-:W-:Y:S06]  /*2bc0*/  BRA `(.L_x_5828) ;  /* 0x0000000800d47947 */ /* 0x000fec0003800000 */
.L_x_5833:
        /* <DEDUP_REMOVED lines=8> */
.L_x_5823:
        /* <DEDUP_REMOVED lines=13> */
.L_x_5837:
        /* <DEDUP_REMOVED lines=8> */
.L_x_5836:
        /* <DEDUP_REMOVED lines=27> */
.L_x_5839:
        /* <DEDUP_REMOVED lines=13> */
.L_x_5838:
[----:B------:R0:W5:Y:S01]  /*3020*/  LDG.E.U16 R0, desc[UR36][R2.64] ;  /* 0x0000002402007981 */ /* 0x000162000c1e1500 */
[----:B------:R-:W-:Y:S05]  /*3030*/  BRA `(.L_x_5828) ;  /* 0x0000000400b87947 */ /* 0x000fea0003800000 */
.L_x_5835:
        /* <DEDUP_REMOVED lines=12> */
.L_x_5842:
        /* <DEDUP_REMOVED lines=21> */
.L_x_5846:
[----:B------:R-:W-:Y:S05]  /*3250*/  BSYNC.RECONVERGENT B1 ;  /* 0x0000000000017941 */ /* 0x000fea0003800200 */
.L_x_5845:
[----:B------:R-:W-:Y:S01]  /*3260*/  IMAD.SHL.U32 R0, R0, 0x100000, RZ ;  /* 0x0010000000007824 */ /* 0x000fe200078e00ff */
[----:B------:R-:W-:-:S04]  /*3270*/  LEA R2, R2, 0x3b800000, 0x17 ;  /* 0x3b80000002027811 */ /* 0x000fc800078eb8ff */
[----:B------:R-:W-:-:S07]  /*3280*/  LOP3.LUT R0, R2, R0, R7, 0xfe, !PT ;  /* 0x0000000002007212 */ /* 0x000fce00078efe07 */
.L_x_5844:
[----:B------:R-:W-:Y:S05]  /*3290*/  BSYNC.RECONVERGENT B0 ;  /* 0x0000000000007941 */ /* 0x000fea0003800200 */
.L_x_5843:
[----:B------:R-:W-:Y:S01]  /*32a0*/  F2FP.BF16.F32.PACK_AB R0, RZ, R0 ;  /* 0x00000000ff00723e */ /* 0x000fe200000010ff */
[----:B------:R-:W-:Y:S06]  /*32b0*/  BRA `(.L_x_5828) ;  /* 0x0000000400187947 */ /* 0x000fec0003800000 */
.L_x_5841:
        /* <DEDUP_REMOVED lines=21> */
.L_x_5850:
[----:B------:R-:W-:Y:S05]  /*3410*/  BSYNC.RECONVERGENT B1 ;  /* 0x0000000000017941 */ /* 0x000fea0003800200 */
.L_x_5849:
[----:B------:R-:W-:Y:S01]  /*3420*/  IMAD.SHL.U32 R0, R0, 0x200000, RZ ;  /* 0x0020000000007824 */ /* 0x000fe200078e00ff */
[----:B------:R-:W-:-:S04]  /*3430*/  LEA R2, R2, 0x37800000, 0x17 ;  /* 0x3780000002027811 */ /* 0x000fc800078eb8ff */
[----:B------:R-:W-:-:S07]  /*3440*/  LOP3.LUT R0, R2, R0, R7, 0xfe, !PT ;  /* 0x0000000002007212 */ /* 0x000fce00078efe07 */
.L_x_5848:
[----:B------:R-:W-:Y:S05]  /*3450*/  BSYNC.RECONVERGENT B0 ;  /* 0x0000000000007941 */ /* 0x000fea0003800200 */
.L_x_5847:
[----:B------:R-:W-:Y:S01]  /*3460*/  F2FP.BF16.F32.PACK_AB R0, RZ, R0 ;  /* 0x00000000ff00723e */ /* 0x000fe200000010ff */
[----:B------:R-:W-:Y:S06]  /*3470*/  BRA `(.L_x_5828) ;  /* 0x0000000000a87947 */ /* 0x000fec0003800000 */
.L_x_5840:
[----:B------:R-:W-:-:S09]  /*3480*/  UISETP.NE.AND UP0, UPT, UR4, 0x1c, UPT ;  /* 0x0000001c0400788c */ /* 0x000fd2000bf05270 */
[----:B------:R-:W-:Y:S05]  /*3490*/  BRA.U !UP0, `(.L_x_5851) ;  /* 0x0000000108947547 */ /* 0x000fea000b800000 */
[----:B------:R-:W-:-:S09]  /*34a0*/  UISETP.NE.AND UP0, UPT, UR4, 0x1d, UPT ;  /* 0x0000001d0400788c */ /* 0x000fd2000bf05270 */
[----:B------:R-:W-:Y:S05]  /*34b0*/  BRA.U !UP0, `(.L_x_5852) ;  /* 0x00000001087c7547 */ /* 0x000fea000b800000 */
[----:B------:R-:W-:-:S09]  /*34c0*/  UISETP.NE.AND UP0, UPT, UR4, 0x2c, UPT ;  /* 0x0000002c0400788c */ /* 0x000fd2000bf05270 */
[----:B------:R-:W-:Y:S05]  /*34d0*/  BRA.U !UP0, `(.L_x_5853) ;  /* 0x0000000108487547 */ /* 0x000fea000b800000 */
.L_x_5827:
        /* <DEDUP_REMOVED lines=12> */
[----:B---3--:R-:W-:Y:S02]  /*35a0*/  IMAD.U32 R10, RZ, RZ, UR8 ;  /* 0x00000008ff0a7e24 */ /* 0x008fe4000f8e00ff */
[----:B------:R-:W-:-:S07]  /*35b0*/  IMAD.U32 R11, RZ, RZ, UR9 ;  /* 0x00000009ff0b7e24 */ /* 0x000fce000f8e00ff */
[----:B------:R-:W-:-:S07]  /*35c0*/  LEPC R20, `(.L_x_5854) ;  /* 0x000000001014794e */ /* 0x000fce0000000000 */
[----:B--2--5:R-:W-:Y:S05]  /*35d0*/  CALL.ABS.NOINC R2 ;  /* 0x0000000002007343 */ /* 0x024fea0003c00000 */
.L_x_5854:
[----:B------:R-:W-:Y:S01]  /*35e0*/  PRMT R0, RZ, 0x7610, R0 ;  /* 0x00007610ff007816 */ /* 0x000fe20000000000 */
[----:B------:R-:W-:Y:S06]  /*35f0*/  BRA `(.L_x_5828) ;  /* 0x0000000000487947 */ /* 0x000fec0003800000 */
.L_x_5853:
        /* <DEDUP_REMOVED lines=8> */
.L_x_5856:
[----:B------:R-:W-:Y:S05]  /*3680*/  BSYNC.RECONVERGENT B0 ;  /* 0x0000000000007941 */ /* 0x000fea0003800200 */
.L_x_5855:
[----:B------:R-:W-:Y:S01]  /*3690*/  F2FP.BF16.F32.PACK_AB R0, RZ, R0 ;  /* 0x00000000ff00723e */ /* 0x000fe200000010ff */
[----:B------:R-:W-:Y:S06]  /*36a0*/  BRA `(.L_x_5828) ;  /* 0x00000000001c7947 */ /* 0x000fec0003800000 */
.L_x_5852:
[----:B------:R-:W2:Y:S02]  /*36b0*/  LDG.E.64 R2, desc[UR36][R2.64] ;  /* 0x0000002402027981 */ /* 0x000ea4000c1e1b00 */
[----:B--2---:R-:W0:Y:S02]  /*36c0*/  I2F.U64 R0, R2 ;  /* 0x0000000200007312 */ /* 0x004e240000301000 */
[----:B0-----:R-:W-:Y:S01]  /*36d0*/  F2FP.BF16.F32.PACK_AB R0, RZ, R0 ;  /* 0x00000000ff00723e */ /* 0x001fe200000010ff */
[----:B------:R-:W-:Y:S06]  /*36e0*/  BRA `(.L_x_5828) ;  /* 0x00000000000c7947 */ /* 0x000fec0003800000 */
.L_x_5851:
[----:B------:R-:W2:Y:S02]  /*36f0*/  LDG.E R2, desc[UR36][R2.64] ;  /* 0x0000002402027981 */ /* 0x000ea4000c1e1900 */
[----:B--2---:R-:W-:-:S04]  /*3700*/  I2FP.F32.U32 R0, R2 ;  /* 0x0000000200007245 */ /* 0x004fc80000201000 */
[----:B------:R-:W-:-:S07]  /*3710*/  F2FP.BF16.F32.PACK_AB R0, RZ, R0 ;  /* 0x00000000ff00723e */ /* 0x000fce00000010ff */
.L_x_5828:
[----:B-----5:R-:W-:Y:S01]  /*3720*/  IMAD.U32 R0, R0, 0x10000, RZ ;  /* 0x0001000000007824 */ /* 0x020fe200078e00ff */
[----:B------:R-:W0:Y:S01]  /*3730*/  LDCU.64 UR6, c[0x0][0x5e8] ;  /* 0x0000bd00ff0677ac */ /* 0x000e220008000a00 */
[----:B------:R-:W-:Y:S02]  /*3740*/  IMAD.U32 R19, R19, 0x10000, RZ ;  /* 0x0001000013137824 */ /* 0x000fe400078e00ff */
[----:B------:R-:W-:Y:S01]  /*3750*/  FMUL.FTZ R0, R0, -1.4426950216293334961 ;  /* 0xbfb8aa3b00007820 */ /* 0x000fe20000410000 */
[----:B------:R-:W-:-:S04]  /*3760*/  UPRMT UR4, UR43, 0x9910, URZ ;  /* 0x000099102b047896 */ /* 0x000fc800080000ff */
[----:B------:R-:W-:Y:S01]  /*3770*/  UISETP.GT.AND UP0, UPT, UR4, 0x9, UPT ;  /* 0x000000090400788c */ /* 0x000fe2000bf04270 */
[----:B------:R-:W1:Y:S01]  /*3780*/  MUFU.EX2 R0, R0 ;  /* 0x0000000000007308 */ /* 0x000e620000000800 */
[----:B0-----:R-:W-:-:S04]  /*3790*/  IADD3 R2, P0, PT, R16, UR6, RZ ;  /* 0x0000000610027c10 */ /* 0x001fc8000ff1e0ff */
[----:B------:R-:W-:Y:S01]  /*37a0*/  IADD3.X R3, PT, PT, RZ, UR7, RZ, P0, !PT ;  /* 0x00000007ff037c10 */ /* 0x000fe200087fe4ff */
[----:B-1----:R-:W-:-:S06]  /*37b0*/  FADD.FTZ R4, R0, 1 ;  /* 0x3f80000000047421 */ /* 0x002fcc0000010000 */
[----:B------:R-:W0:Y:S02]  /*37c0*/  MUFU.RCP R4, R4 ;  /* 0x0000000400047308 */ /* 0x000e240000001000 */
[----:B0-----:R-:W-:-:S06]  /*37d0*/  FMUL.FTZ R19, R19, R4 ;  /* 0x0000000413137220 */ /* 0x001fcc0000410000 */
        /* <DEDUP_REMOVED lines=14> */
.L_x_5860:
[----:B0-----:R-:W-:-:S06]  /*38c0*/  IMAD.U32 R5, R19, 0x10000, RZ ;  /* 0x0001000013057824 */ /* 0x001fcc00078e00ff */
[----:B------:R-:W0:Y:S02]  /*38d0*/  F2I.S64.TRUNC R4, R5 ;  /* 0x0000000500047311 */ /* 0x000e24000020d900 */
[----:B0-----:R1:W-:Y:S01]  /*38e0*/  STG.E.U8 desc[UR36][R2.64], R4 ;  /* 0x0000000402007986 */ /* 0x0013e2000c101124 */
[----:B------:R-:W-:Y:S05]  /*38f0*/  BRA `(.L_x_5862) ;  /* 0x0000000c00707947 */ /* 0x000fea0003800000 */
.L_x_5859:
        /* <DEDUP_REMOVED lines=10> */
.L_x_5864:
[----:B0-----:R-:W-:-:S06]  /*39a0*/  IMAD.U32 R19, R19, 0x10000, RZ ;  /* 0x0001000013137824 */ /* 0x001fcc00078e00ff */
[----:B------:R-:W0:Y:S02]  /*39b0*/  F2I.FTZ.TRUNC.NTZ R19, R19 ;  /* 0x0000001300137305 */ /* 0x000e24000021f100 */
[----:B0-----:R3:W-:Y:S01]  /*39c0*/  STG.E desc[UR36][R2.64], R19 ;  /* 0x0000001302007986 */ /* 0x0017e2000c101924 */
[----:B------:R-:W-:Y:S05]  /*39d0*/  BRA `(.L_x_5862) ;  /* 0x0000000c00387947 */ /* 0x000fea0003800000 */
.L_x_5863:
[----:B0-----:R-:W-:-:S06]  /*39e0*/  IMAD.U32 R19, R19, 0x10000, RZ ;  /* 0x0001000013137824 */ /* 0x001fcc00078e00ff */
[----:B------:R-:W0:Y:S02]  /*39f0*/  F2I.FTZ.TRUNC.NTZ R19, R19 ;  /* 0x0000001300137305 */ /* 0x000e24000021f100 */
[----:B0-----:R2:W-:Y:S01]  /*3a00*/  STG.E.U16 desc[UR36][R2.64], R19 ;  /* 0x0000001302007986 */ /* 0x0015e2000c101524 */
[----:B------:R-:W-:Y:S05]  /*3a10*/  BRA `(.L_x_5862) ;  /* 0x0000000c00287947 */ /* 0x000fea0003800000 */
.L_x_5858:
[----:B------:R-:W-:-:S09]  /*3a20*/  UISETP.GT.AND UP0, UPT, UR4, 0x6, UPT ;  /* 0x000000060400788c */ /* 0x000fd2000bf04270 */
[----:B------:R-:W-:Y:S05]  /*3a30*/  BRA.U UP0, `(.L_x_5865) ;  /* 0x00000001002c7547 */ /* 0x000fea000b800000 */
[----:B------:R-:W-:-:S09]  /*3a40*/  UISETP.NE.AND UP0, UPT, UR4, 0x5, UPT ;  /* 0x000000050400788c */ /* 0x000fd2000bf05270 */
[----:B------:R-:W-:Y:S05]  /*3a50*/  BRA.U !UP0, `(.L_x_5866) ;  /* 0x0000000108147547 */ /* 0x000fea000b800000 */
[----:B------:R-:W-:-:S09]  /*3a60*/  UISETP.NE.AND UP0, UPT, UR4, 0x6, UPT ;  /* 0x000000060400788c */ /* 0x000fd2000bf05270 */
[----:B------:R-:W-:Y:S05]  /*3a70*/  BRA.U UP0, `(.L_x_5861) ;  /* 0x0000000900707547 */ /* 0x000fea000b800000 */
[----:B0-----:R-:W-:-:S05]  /*3a80*/  SHF.L.U32 R19, R19, 0x10, RZ ;  /* 0x0000001013137819 */ /* 0x001fca00000006ff */
[----:B------:R0:W-:Y:S01]  /*3a90*/  STG.E desc[UR36][R2.64], R19 ;  /* 0x0000001302007986 */ /* 0x0001e2000c101924 */
[----:B------:R-:W-:Y:S05]  /*3aa0*/  BRA `(.L_x_5862) ;  /* 0x0000000c00047947 */ /* 0x000fea0003800000 */
.L_x_5866:
[----:B0-----:R-:W-:-:S05]  /*3ab0*/  IMAD.U32 R0, R19, 0x10000, RZ ;  /* 0x0001000013007824 */ /* 0x001fca00078e00ff */
[----:B------:R-:W-:-:S05]  /*3ac0*/  F2FP.F16.F32.PACK_AB R0, RZ, R0 ;  /* 0x00000000ff00723e */ /* 0x000fca00000000ff */
[----:B------:R0:W-:Y:S01]  /*3ad0*/  STG.E.U16 desc[UR36][R2.64], R0 ;  /* 0x0000000002007986 */ /* 0x0001e2000c101524 */
[----:B------:R-:W-:Y:S05]  /*3ae0*/  BRA `(.L_x_5862) ;  /* 0x0000000800f47947 */ /* 0x000fea0003800000 */
.L_x_5865:
        /* <DEDUP_REMOVED lines=10> */
.L_x_5868:
[----:B0-----:R-:W-:-:S05]  /*3b90*/  IMAD.U32 R19, R19, 0x10000, RZ ;  /* 0x0001000013137824 */ /* 0x001fca00078e00ff */
[----:B------:R-:W-:-:S04]  /*3ba0*/  F2FP.F16.F32.PACK_AB R5, RZ, R19 ;  /* 0x00000013ff05723e */ /* 0x000fc800000000ff */
[----:B------:R-:W-:-:S05]  /*3bb0*/  PRMT R5, R5, 0x5410, RZ ;  /* 0x0000541005057816 */ /* 0x000fca00000000ff */
[----:B------:R0:W-:Y:S01]  /*3bc0*/  STG.E desc[UR36][R2.64], R5 ;  /* 0x0000000502007986 */ /* 0x0001e2000c101924 */
[----:B------:R-:W-:Y:S05]  /*3bd0*/  BRA `(.L_x_5862) ;  /* 0x0000000800b87947 */ /* 0x000fea0003800000 */
.L_x_5867:
[----:B0-----:R-:W-:-:S04]  /*3be0*/  IMAD.U32 R4, R19, 0x10000, RZ ;  /* 0x0001000013047824 */ /* 0x001fc800078e00ff */
[----:B------:R-:W-:-:S06]  /*3bf0*/  FMUL.FTZ R4, R4, 1 ;  /* 0x3f80000004047820 */ /* 0x000fcc0000410000 */
[----:B------:R-:W0:Y:S02]  /*3c00*/  F2F.F64.F32 R4, R4 ;  /* 0x0000000400047310 */ /* 0x000e240000201800 */
[----:B0-----:R0:W-:Y:S01]  /*3c10*/  STG.E.64 desc[UR36][R2.64], R4 ;  /* 0x0000000402007986 */ /* 0x0011e2000c101b24 */
[----:B------:R-:W-:Y:S05]  /*3c20*/  BRA `(.L_x_5862) ;  /* 0x0000000800a47947 */ /* 0x000fea0003800000 */
.L_x_5857:
        /* <DEDUP_REMOVED lines=8> */
[----:B0-----:R-:W-:-:S04]  /*3cb0*/  SHF.L.U32 R19, R19, 0x10, RZ ;  /* 0x0000001013137819 */ /* 0x001fc800000006ff */
[----:B------:R-:W-:-:S04]  /*3cc0*/  FSETP.NEU.FTZ.AND P0, PT, R19, RZ, PT ;  /* 0x000000ff1300720b */ /* 0x000fc80003f1d000 */
[----:B------:R-:W-:-:S05]  /*3cd0*/  SEL R5, RZ, 0x1, !P0 ;  /* 0x00000001ff057807 */ /* 0x000fca0004000000 */
[----:B------:R0:W-:Y:S01]  /*3ce0*/  STG.E.U8 desc[UR36][R2.64], R5 ;  /* 0x0000000502007986 */ /* 0x0001e2000c101124 */
[----:B------:R-:W-:Y:S05]  /*3cf0*/  BRA `(.L_x_5862) ;  /* 0x0000000800707947 */ /* 0x000fea0003800000 */
.L_x_5871:
[----:B0-----:R-:W-:Y:S01]  /*3d00*/  IMAD.U32 R19, R19, 0x10000, RZ ;  /* 0x0001000013137824 */ /* 0x001fe200078e00ff */
[----:B------:R-:W-:-:S03]  /*3d10*/  CS2R R6, SRZ ;  /* 0x0000000000067805 */ /* 0x000fc6000001ff00 */
[----:B------:R-:W-:-:S06]  /*3d20*/  FMUL.FTZ R4, R19, 1 ;  /* 0x3f80000013047820 */ /* 0x000fcc0000410000 */
[----:B------:R-:W0:Y:S02]  /*3d30*/  F2F.F64.F32 R4, R4 ;  /* 0x0000000400047310 */ /* 0x000e240000201800 */
[----:B0-----:R0:W-:Y:S01]  /*3d40*/  STG.E.128 desc[UR36][R2.64], R4 ;  /* 0x0000000402007986 */ /* 0x0011e2000c101d24 */
[----:B------:R-:W-:Y:S05]  /*3d50*/  BRA `(.L_x_5862) ;  /* 0x0000000800587947 */ /* 0x000fea0003800000 */
.L_x_5870:
        /* <DEDUP_REMOVED lines=19> */
.L_x_5875:
[----:B------:R-:W-:Y:S05]  /*3e90*/  BSYNC.RECONVERGENT B0 ;  /* 0x0000000000007941 */ /* 0x000fea0003800200 */
.L_x_5874:
[----:B------:R-:W-:-:S05]  /*3ea0*/  LOP3.LUT R5, R0, 0x80, R5, 0xf8, !PT ;  /* 0x0000008000057812 */ /* 0x000fca00078ef805 */
[----:B------:R0:W-:Y:S01]  /*3eb0*/  STG.E.U8 desc[UR36][R2.64], R5 ;  /* 0x0000000502007986 */ /* 0x0001e2000c101124 */
[----:B------:R-:W-:Y:S05]  /*3ec0*/  BRA `(.L_x_5862) ;  /* 0x0000000400fc7947 */ /* 0x000fea0003800000 */
.L_x_5873:
        /* <DEDUP_REMOVED lines=15> */
.L_x_5877:
[----:B------:R-:W-:Y:S05]  /*3fc0*/  BSYNC.RECONVERGENT B0 ;  /* 0x0000000000007941 */ /* 0x000fea0003800200 */
.L_x_5876:
[----:B------:R-:W-:-:S05]  /*3fd0*/  LOP3.LUT R5, R0, 0x80, R5, 0xf8, !PT ;  /* 0x0000008000057812 */ /* 0x000fca00078ef805 */
[----:B------:R0:W-:Y:S01]  /*3fe0*/  STG.E.U8 desc[UR36][R2.64], R5 ;  /* 0x0000000502007986 */ /* 0x0001e2000c101124 */
[----:B------:R-:W-:Y:S05]  /*3ff0*/  BRA `(.L_x_5862) ;  /* 0x0000000400b07947 */ /* 0x000fea0003800000 */
.L_x_5872:
[----:B0-----:R0:W-:Y:S01]  /*4000*/  STG.E.U16 desc[UR36][R2.64], R19 ;  /* 0x0000001302007986 */ /* 0x0011e2000c101524 */
[----:B------:R-:W-:Y:S05]  /*4010*/  BRA `(.L_x_5862) ;  /* 0x0000000400a87947 */ /* 0x000fea0003800000 */
.L_x_5869:
        /* <DEDUP_REMOVED lines=8> */
[----:B0-----:R-:W-:-:S06]  /*40a0*/  SHF.L.U32 R5, R19, 0x10, RZ ;  /* 0x0000001013057819 */ /* 0x001fcc00000006ff */
[----:B------:R-:W0:Y:S02]  /*40b0*/  F2I.FTZ.U32.TRUNC.NTZ R5, R5 ;  /* 0x0000000500057305 */ /* 0x000e24000021f000 */
[----:B0-----:R0:W-:Y:S01]  /*40c0*/  STG.E.U16 desc[UR36][R2.64], R5 ;  /* 0x0000000502007986 */ /* 0x0011e2000c101524 */
[----:B------:R-:W-:Y:S05]  /*40d0*/  BRA `(.L_x_5862) ;  /* 0x0000000400787947 */ /* 0x000fea0003800000 */
.L_x_5880:
        /* <DEDUP_REMOVED lines=13> */
.L_x_5883:
[----:B------:R-:W-:-:S04]  /*41b0*/  SHF.R.U32.HI R0, RZ, 0x14, R5 ;  /* 0x00000014ff007819 */ /* 0x000fc80000011605 */
[----:B------:R-:W-:-:S04]  /*41c0*/  LOP3.LUT R0, R0, 0x1, RZ, 0xc0, !PT ;  /* 0x0000000100007812 */ /* 0x000fc800078ec0ff */
[----:B------:R-:W-:-:S04]  /*41d0*/  IADD3 R0, PT, PT, R5, 0x487ffff, R0 ;  /* 0x0487ffff05007810 */ /* 0x000fc80007ffe000 */
[----:B------:R-:W-:-:S04]  /*41e0*/  SHF.R.U32.HI R0, RZ, 0x14, R0 ;  /* 0x00000014ff007819 */ /* 0x000fc80000011600 */
[----:B------:R-:W-:-:S07]  /*41f0*/  LOP3.LUT R4, R0, 0xff, RZ, 0xc0, !PT ;  /* 0x000000ff00047812 */ /* 0x000fce00078ec0ff */
.L_x_5884:
[----:B------:R-:W-:-:S04]  /*4200*/  SHF.R.U32.HI R5, RZ, 0x18, R5 ;  /* 0x00000018ff057819 */ /* 0x000fc80000011605 */
[----:B------:R-:W-:-:S04]  /*4210*/  LOP3.LUT R4, R4, 0x80, R5, 0xf8, !PT ;  /* 0x0000008004047812 */ /* 0x000fc800078ef805 */
[----:B------:R-:W-:-:S07]  /*4220*/  PRMT R0, R4, 0x7610, R0 ;  /* 0x0000761004007816 */ /* 0x000fce0000000000 */
.L_x_5882:
[----:B------:R-:W-:Y:S05]  /*4230*/  BSYNC.RECONVERGENT B0 ;  /* 0x0000000000007941 */ /* 0x000fea0003800200 */
.L_x_5881:
[----:B------:R0:W-:Y:S01]  /*4240*/  STG.E.U8 desc[UR36][R2.64], R0 ;  /* 0x0000000002007986 */ /* 0x0001e2000c101124 */
[----:B------:R-:W-:Y:S05]  /*4250*/  BRA `(.L_x_5862) ;  /* 0x0000000400187947 */ /* 0x000fea0003800000 */
.L_x_5879:
        /* <DEDUP_REMOVED lines=13> */
.L_x_5887:
[----:B------:R-:W-:-:S04]  /*4330*/  SHF.R.U32.HI R0, RZ, 0x15, R5 ;  /* 0x00000015ff007819 */ /* 0x000fc80000011605 */
[----:B------:R-:W-:-:S04]  /*4340*/  LOP3.LUT R0, R0, 0x1, RZ, 0xc0, !PT ;  /* 0x0000000100007812 */ /* 0x000fc800078ec0ff */
[----:B------:R-:W-:-:S04]  /*4350*/  IADD3 R0, PT, PT, R5, 0x88fffff, R0 ;  /* 0x088fffff05007810 */ /* 0x000fc80007ffe000 */
[----:B------:R-:W-:-:S04]  /*4360*/  SHF.R.U32.HI R0, RZ, 0x15, R0 ;  /* 0x00000015ff007819 */ /* 0x000fc80000011600 */
[----:B------:R-:W-:-:S07]  /*4370*/  LOP3.LUT R4, R0, 0xff, RZ, 0xc0, !PT ;  /* 0x000000ff00047812 */ /* 0x000fce00078ec0ff */
.L_x_5888:
[----:B------:R-:W-:-:S04]  /*4380*/  SHF.R.U32.HI R5, RZ, 0x18, R5 ;  /* 0x00000018ff057819 */ /* 0x000fc80000011605 */
[----:B------:R-:W-:-:S04]  /*4390*/  LOP3.LUT R4, R4, 0x80, R5, 0xf8, !PT ;  /* 0x0000008004047812 */ /* 0x000fc800078ef805 */
[----:B------:R-:W-:-:S07]  /*43a0*/  PRMT R0, R4, 0x7610, R0 ;  /* 0x0000761004007816 */ /* 0x000fce0000000000 */
.L_x_5886:
[----:B------:R-:W-:Y:S05]  /*43b0*/  BSYNC.RECONVERGENT B0 ;  /* 0x0000000000007941 */ /* 0x000fea0003800200 */
.L_x_5885:
[----:B------:R0:W-:Y:S01]  /*43c0*/  STG.E.U8 desc[UR36][R2.64], R0 ;  /* 0x0000000002007986 */ /* 0x0001e2000c101124 */
[----:B------:R-:W-:Y:S05]  /*43d0*/  BRA `(.L_x_5862) ;  /* 0x0000000000b87947 */ /* 0x000fea0003800000 */
.L_x_5878:
[----:B------:R-:W-:-:S09]  /*43e0*/  UISETP.NE.AND UP0, UPT, UR4, 0x1c, UPT ;  /* 0x0000001c0400788c */ /* 0x000fd2000bf05270 */
[----:B------:R-:W-:Y:S05]  /*43f0*/  BRA.U !UP0, `(.L_x_5889) ;  /* 0x0000000108a47547 */ /* 0x000fea000b800000 */
[----:B------:R-:W-:-:S09]  /*4400*/  UISETP.NE.AND UP0, UPT, UR4, 0x1d, UPT ;  /* 0x0000001d0400788c */ /* 0x000fd2000bf05270 */
[----:B------:R-:W-:Y:S05]  /*4410*/  BRA.U !UP0, `(.L_x_5890) ;  /* 0x00000001088c7547 */ /* 0x000fea000b800000 */
[----:B------:R-:W-:-:S09]  /*4420*/  UISETP.NE.AND UP0, UPT, UR4, 0x2c, UPT ;  /* 0x0000002c0400788c */ /* 0x000fd2000bf05270 */
[----:B------:R-:W-:Y:S05]  /*4430*/  BRA.U !UP0, `(.L_x_5891) ;  /* 0x0000000108447547 */ /* 0x000fea000b800000 */
.L_x_5861:
[----:B------:R-:W-:Y:S01]  /*4440*/  MOV R0, 0x0 ;  /* 0x0000000000007802 */ /* 0x000fe20000000f00 */
[----:B------:R-:W1:Y:S01]  /*4450*/  LDCU.64 UR6, c[0x4][0x128] ;  /* 0x01002500ff0677ac */ /* 0x000e620008000a00 */
[----:B------:R-:W-:Y:S02]  /*4460*/  HFMA2 R12, -RZ, RZ, 0, 5.9604644775390625e-08 ;  /* 0x00000001ff0c7431 */ /* 0x000fe400000001ff */
[----:B------:R-:W-:Y:S01]  /*4470*/  IMAD.MOV.U32 R8, RZ, RZ, 0x65 ;  /* 0x00000065ff087424 */ /* 0x000fe200078e00ff */
[----:B------:R2:W3:Y:S01]  /*4480*/  LDC.64 R2, c[0x4][R0] ;  /* 0x0100000000027b82 */ /* 0x0004e20000000a00 */
[----:B------:R-:W4:Y:S01]  /*4490*/  LDCU.64 UR8, c[0x4][0x130] ;  /* 0x01002600ff0877ac */ /* 0x000f220008000a00 */
[----:B------:R-:W-:Y:S01]  /*44a0*/  IMAD.MOV.U32 R13, RZ, RZ, RZ ;  /* 0x000000ffff0d7224 */ /* 0x000fe200078e00ff */
[----:B------:R-:W5:Y:S01]  /*44b0*/  LDCU.64 UR4, c[0x4][0x40] ;  /* 0x01000800ff0477ac */ /* 0x000f620008000a00 */
[----:B-1----:R-:W-:Y:S01]  /*44c0*/  IMAD.U32 R4, RZ, RZ, UR6 ;  /* 0x00000006ff047e24 */ /* 0x002fe2000f8e00ff */
[----:B------:R-:W-:Y:S01]  /*44d0*/  MOV R5, UR7 ;  /* 0x0000000700057c02 */ /* 0x000fe20008000f00 */
[----:B----4-:R-:W-:-:S02]  /*44e0*/  IMAD.U32 R6, RZ, RZ, UR8 ;  /* 0x00000008ff067e24 */ /* 0x010fc4000f8e00ff */
[----:B------:R-:W-:Y:S02]  /*44f0*/  IMAD.U32 R7, RZ, RZ, UR9 ;  /* 0x00000009ff077e24 */ /* 0x000fe4000f8e00ff */
[----:B-----5:R-:W-:Y:S02]  /*4500*/  IMAD.U32 R10, RZ, RZ, UR4 ;  /* 0x00000004ff0a7e24 */ /* 0x020fe4000f8e00ff */
[----:B--2---:R-:W-:-:S07]  /*4510*/  IMAD.U32 R11, RZ, RZ, UR5 ;  /* 0x00000005ff0b7e24 */ /* 0x004fce000f8e00ff */
[----:B------:R-:W-:-:S07]  /*4520*/  LEPC R20, `(.L_x_5892) ;  /* 0x000000001014794e */ /* 0x000fce0000000000 */
[----:B0--3--:R-:W-:Y:S05]  /*4530*/  CALL.ABS.NOINC R2 ;  /* 0x0000000002007343 */ /* 0x009fea0003c00000 */
.L_x_5892:
[----:B------:R-:W-:Y:S05]  /*4540*/  BRA `(.L_x_5862) ;  /* 0x00000000005c7947 */ /* 0x000fea0003800000 */
.L_x_5891:
        /* <DEDUP_REMOVED lines=16> */
.L_x_5890:
[----:B0-----:R-:W-:-:S06]  /*4650*/  IMAD.U32 R4, R19, 0x10000, RZ ;  /* 0x0001000013047824 */ /* 0x001fcc00078e00ff */
[----:B------:R-:W0:Y:S02]  /*4660*/  F2I.U64.TRUNC R4, R4 ;  /* 0x0000000400047311 */ /* 0x000e24000020d800 */
[----:B0-----:R0:W-:Y:S01]  /*4670*/  STG.E.64 desc[UR36][R2.64], R4 ;  /* 0x0000000402007986 */ /* 0x0011e2000c101b24 */
[----:B------:R-:W-:Y:S05]  /*4680*/  BRA `(.L_x_5862) ;  /* 0x00000000000c7947 */ /* 0x000fea0003800000 */
.L_x_5889:
[----:B0-----:R-:W-:-:S06]  /*4690*/  IMAD.U32 R19, R19, 0x10000, RZ ;  /* 0x0001000013137824 */ /* 0x001fcc00078e00ff */
[----:B------:R-:W0:Y:S02]  /*46a0*/  F2I.FTZ.U32.TRUNC.NTZ R19, R19 ;  /* 0x0000001300137305 */ /* 0x000e24000021f000 */
[----:B0-----:R0:W-:Y:S02]  /*46b0*/  STG.E desc[UR36][R2.64], R19 ;  /* 0x0000001302007986 */ /* 0x0011e4000c101924 */
.L_x_5862:
[----:B------:R-:W-:-:S07]  /*46c0*/  VIADD R17, R17, 0x80 ;  /* 0x0000008011117836 */ /* 0x000fce0000000000 */
.L_x_5787:
[----:B------:R-:W-:Y:S05]  /*46d0*/  BSYNC.RECONVERGENT B6 ;  /* 0x0000000000067941 */ /* 0x000fea0003800200 */
.L_x_5786:
[----:B------:R-:W5:Y:S01]  /*46e0*/  LDCU UR4, c[0x0][0x380] ;  /* 0x00007000ff0477ac */ /* 0x000f620008000800 */
[----:B------:R-:W-:Y:S01]  /*46f0*/  BSSY.RECONVERGENT B6, `(.L_x_5893) ;  /* 0x000045e000067945 */ /* 0x000fe20003800200 */
[----:B-----5:R-:W-:-:S13]  /*4700*/  ISETP.GE.AND P0, PT, R17, UR4, PT ;  /* 0x0000000411007c0c */ /* 0x020fda000bf06270 */
[----:B------:R-:W-:Y:S05]  /*4710*/  @P0 BRA `(.L_x_5894) ;  /* 0x00000044006c0947 */ /* 0x000fea0003800000 */
[----:B------:R-:W5:Y:S01]  /*4720*/  LDCU UR4, c[0x0][0x388] ;  /* 0x00007100ff0477ac */ /* 0x000f620008000800 */
[----:B------:R-:W-:Y:S02]  /*4730*/  HFMA2 R16, -RZ, RZ, 0, 0 ;  /* 0x00000000ff107431 */ /* 0x000fe400000001ff */
[----:B------:R-:W-:Y:S02]  /*4740*/  IMAD.MOV.U32 R18, RZ, RZ, RZ ;  /* 0x000000ffff127224 */ /* 0x000fe400078e00ff */
[----:B0-----:R-:W-:Y:S01]  /*4750*/  IMAD.MOV.U32 R0, RZ, RZ, RZ ;  /* 0x000000ffff007224 */ /* 0x001fe200078e00ff */
[----:B-----5:R-:W-:-:S09]  /*4760*/  UISETP.NE.AND UP0, UPT, UR4, URZ, UPT ;  /* 0x000000ff0400728c */ /* 0x020fd2000bf05270 */
[----:B------:R-:W-:Y:S05]  /*4770*/  BRA.U !UP0, `(.L_x_5895) ;  /* 0x0000001508707547 */ /* 0x000fea000b800000 */
[----:B------:R-:W1:Y:S01]  /*4780*/  LDCU.64 UR4, c[0x0][0x390] ;  /* 0x00007200ff0477ac */ /* 0x000e620008000a00 */
[----:B------:R-:W-:Y:S01]  /*4790*/  IMAD.MOV.U32 R16, RZ, RZ, RZ ;  /* 0x000000ffff107224 */ /* 0x000fe200078e00ff */
[----:B------:R-:W0:Y:S01]  /*47a0*/  LDCU UR6, c[0x0][0x38c] ;  /* 0x00007180ff0677ac */ /* 0x000e220008000800 */
[----:B------:R-:W5:Y:S01]  /*47b0*/  LDCU.64 UR8, c[0x0][0x4b8] ;  /* 0x00009700ff0877ac */ /* 0x000f620008000a00 */
[----:B------:R-:W-:Y:S01]  /*47c0*/  UISETP.NE.AND UP0, UPT, UR41, URZ, UPT ;  /* 0x000000ff2900728c */ /* 0x000fe2000bf05270 */
[----:B-1234-:R-:W-:Y:S01]  /*47d0*/  IMAD.HI.U32 R2, R17, UR4, R16 ;  /* 0x0000000411027c27 */ /* 0x01efe2000f8e0010 */
[----:B------:R-:W1:Y:S04]  /*47e0*/  LDCU UR4, c[0x0][0x4c0] ;  /* 0x00009800ff0477ac */ /* 0x000e680008000800 */
[----:B------:R-:W-:-:S05]  /*47f0*/  SHF.R.U32.HI R3, RZ, UR5, R2 ;  /* 0x00000005ff037c19 */ /* 0x000fca0008011602 */
[----:B------:R-:W-:-:S04]  /*4800*/  IMAD.MOV R18, RZ, RZ, -R3 ;  /* 0x000000ffff127224 */ /* 0x000fc800078e0a03 */
[----:B0-----:R-:W-:-:S04]  /*4810*/  IMAD R18, R18, UR6, R17 ;  /* 0x0000000612127c24 */ /* 0x001fc8000f8e0211 */
[C---:B-----5:R-:W-:Y:S02]  /*4820*/  IMAD R16, R18.reuse, UR8, RZ ;  /* 0x0000000812107c24 */ /* 0x060fe4000f8e02ff */
[C---:B------:R-:W-:Y:S02]  /*4830*/  IMAD R0, R18.reuse, UR9, RZ ;  /* 0x0000000912007c24 */ /* 0x040fe4000f8e02ff */
[----:B-1----:R-:W-:Y:S01]  /*4840*/  IMAD R18, R18, UR4, RZ ;  /* 0x0000000412127c24 */ /* 0x002fe2000f8e02ff */
        /* <DEDUP_REMOVED lines=64> */
[----:B-1----:R-:W-:-:S04]  /*4c50*/  SHF.R.U32.HI R5, RZ, UR4, R4 ;  /* 0x00000004ff057c19 */ /* 0x002fc80008011604 */
[----:B------:R-:W-:-:S05]  /*4c60*/  IADD3 R2, PT, PT, -R5, RZ, RZ ;  /* 0x000000ff05027210 */ /* 0x000fca0007ffe1ff */
        /* <DEDUP_REMOVED lines=269> */
.L_x_5895:
[----:B------:R-:W1:Y:S01]  /*5d40*/  LDCU.64 UR6, c[0x0][0x5f0] ;  /* 0x0000be00ff0677ac */ /* 0x000e620008000a00 */
[----:B------:R-:W-:-:S04]  /*5d50*/  UPRMT UR4, UR39, 0x9910, URZ ;  /* 0x0000991027047896 */ /* 0x000fc800080000ff */
[----:B------:R-:W-:Y:S01]  /*5d60*/  UISETP.GT.AND UP0, UPT, UR4, 0x9, UPT ;  /* 0x000000090400788c */ /* 0x000fe2000bf04270 */
[----:B-1234-:R-:W-:-:S05]  /*5d70*/  IADD3 R2, P0, PT, R0, UR6, RZ ;  /* 0x0000000600027c10 */ /* 0x01efca000ff1e0ff */
        /* <DEDUP_REMOVED lines=15> */
.L_x_5899:
[----:B------:R-:W2:Y:S02]  /*5e70*/  LDG.E.U8 R2, desc[UR36][R2.64] ;  /* 0x0000002402027981 */ /* 0x000ea4000c1e1100 */
[----:B--2---:R-:W-:-:S04]  /*5e80*/  I2FP.F32.U32 R0, R2 ;  /* 0x0000000200007245 */ /* 0x004fc80000201000 */
[----:B------:R-:W-:-:S04]  /*5e90*/  F2FP.BF16.F32.PACK_AB R0, RZ, R0 ;  /* 0x00000000ff00723e */ /* 0x000fc800000010ff */
[----:B------:R-:W-:Y:S01]  /*5ea0*/  PRMT R19, R0, 0x7610, R19 ;  /* 0x0000761000137816 */ /* 0x000fe20000000013 */
[----:B------:R-:W-:Y:S06]  /*5eb0*/  BRA `(.L_x_5901) ;  /* 0x0000000c00c07947 */ /* 0x000fec0003800000 */
.L_x_5898:
        /* <DEDUP_REMOVED lines=11> */
.L_x_5903:
[----:B------:R-:W2:Y:S02]  /*5f70*/  LDG.E R2, desc[UR36][R2.64] ;  /* 0x0000002402027981 */ /* 0x000ea4000c1e1900 */
[----:B--2---:R-:W-:-:S04]  /*5f80*/  I2FP.F32.S32 R0, R2 ;  /* 0x0000000200007245 */ /* 0x004fc80000201400 */
[----:B------:R-:W-:-:S04]  /*5f90*/  F2FP.BF16.F32.PACK_AB R0, RZ, R0 ;  /* 0x00000000ff00723e */ /* 0x000fc800000010ff */
[----:B------:R-:W-:Y:S01]  /*5fa0*/  PRMT R19, R0, 0x7610, R19 ;  /* 0x0000761000137816 */ /* 0x000fe20000000013 */
[----:B------:R-:W-:Y:S06]  /*5fb0*/  BRA `(.L_x_5901) ;  /* 0x0000000c00807947 */ /* 0x000fec0003800000 */
.L_x_5902:
[----:B------:R-:W2:Y:S02]  /*5fc0*/  LDG.E.U16 R2, desc[UR36][R2.64] ;  /* 0x0000002402027981 */ /* 0x000ea4000c1e1500 */
[----:B--2---:R-:W0:Y:S02]  /*5fd0*/  I2F.S16 R0, R2 ;  /* 0x0000000200007306 */ /* 0x004e240000101400 */
[----:B0-----:R-:W-:-:S04]  /*5fe0*/  F2FP.BF16.F32.PACK_AB R0, RZ, R0 ;  /* 0x00000000ff00723e */ /* 0x001fc800000010ff */
[----:B------:R-:W-:Y:S01]  /*5ff0*/  PRMT R19, R0, 0x7610, R19 ;  /* 0x0000761000137816 */ /* 0x000fe20000000013 */
[----:B------:R-:W-:Y:S06]  /*6000*/  BRA `(.L_x_5901) ;  /* 0x0000000c006c7947 */ /* 0x000fec0003800000 */
.L_x_5897:
        /* <DEDUP_REMOVED lines=9> */
.L_x_5905:
[----:B------:R-:W2:Y:S02]  /*60a0*/  LDG.E.U16 R0, desc[UR36][R2.64] ;  /* 0x0000002402007981 */ /* 0x000ea4000c1e1500 */
[----:B--2---:R-:W-:-:S05]  /*60b0*/  HADD2.F32 R0, -RZ, R0.H0_H0 ;  /* 0x20000000ff007230 */ /* 0x004fca0000004100 */
[----:B------:R-:W-:-:S04]  /*60c0*/  F2FP.BF16.F32.PACK_AB R0, RZ, R0 ;  /* 0x00000000ff00723e */ /* 0x000fc800000010ff */
[----:B------:R-:W-:Y:S01]  /*60d0*/  PRMT R19, R0, 0x7610, R19 ;  /* 0x0000761000137816 */ /* 0x000fe20000000013 */
[----:B------:R-:W-:Y:S06]  /*60e0*/  BRA `(.L_x_5901) ;  /* 0x0000000c00347947 */ /* 0x000fec0003800000 */
.L_x_5904:
        /* <DEDUP_REMOVED lines=9> */
.L_x_5907:
[----:B------:R-:W2:Y:S02]  /*6180*/  LDG.E.U16 R2, desc[UR36][R2.64] ;  /* 0x0000002402027981 */ /* 0x000ea4000c1e1500 */
[----:B--2---:R-:W-:-:S05]  /*6190*/  HADD2.F32 R0, -RZ, R2.H0_H0 ;  /* 0x20000002ff007230 */ /* 0x004fca0000004100 */
[----:B------:R-:W-:-:S04]  /*61a0*/  F2FP.BF16.F32.PACK_AB R0, RZ, R0 ;  /* 0x00000000ff00723e */ /* 0x000fc800000010ff */
[----:B------:R-:W-:Y:S01]  /*61b0*/  PRMT R19, R0, 0x7610, R19 ;  /* 0x0000761000137816 */ /* 0x000fe20000000013 */
[----:B------:R-:W-:Y:S06]  /*61c0*/  BRA `(.L_x_5901) ;  /* 0x0000000800fc7947 */ /* 0x000fec0003800000 */
.L_x_5906:
        /* <DEDUP_REMOVED lines=9> */
.L_x_5896:
        /* <DEDUP_REMOVED lines=14> */
.L_x_5910:
        /* <DEDUP_REMOVED lines=9> */
.L_x_5909:
        /* <DEDUP_REMOVED lines=27> */
.L_x_5912:
        /* <DEDUP_REMOVED lines=14> */
.L_x_5911:
[----:B------:R0:W5:Y:S01]  /*6660*/  LDG.E.U16 R19, desc[UR36][R2.64] ;  /* 0x0000002402137981 */ /* 0x000162000c1e1500 */
[----:B------:R-:W-:Y:S05]  /*6670*/  BRA `(.L_x_5901) ;  /* 0x0000000400d07947 */ /* 0x000fea0003800000 */
.L_x_5908:
        /* <DEDUP_REMOVED lines=13> */
.L_x_5915:
        /* <DEDUP_REMOVED lines=21> */
.L_x_5919:
[----:B------:R-:W-:Y:S05]  /*68a0*/  BSYNC.RECONVERGENT B1 ;  /* 0x0000000000017941 */ /* 0x000fea0003800200 */
.L_x_5918:
[----:B------:R-:W-:Y:S01]  /*68b0*/  IMAD.SHL.U32 R0, R0, 0x100000, RZ ;  /* 0x0010000000007824 */ /* 0x000fe200078e00ff */
[----:B------:R-:W-:-:S04]  /*68c0*/  LEA R2, R2, 0x3b800000, 0x17 ;  /* 0x3b80000002027811 */ /* 0x000fc800078eb8ff */
[----:B------:R-:W-:-:S07]  /*68d0*/  LOP3.LUT R0, R2, R0, R7, 0xfe, !PT ;  /* 0x0000000002007212 */ /* 0x000fce00078efe07 */
.L_x_5917:
[----:B------:R-:W-:Y:S05]  /*68e0*/  BSYNC.RECONVERGENT B0 ;  /* 0x0000000000007941 */ /* 0x000fea0003800200 */
.L_x_5916:
[----:B------:R-:W-:-:S04]  /*68f0*/  F2FP.BF16.F32.PACK_AB R0, RZ, R0 ;  /* 0x00000000ff00723e */ /* 0x000fc800000010ff */
[----:B------:R-:W-:Y:S01]  /*6900*/  PRMT R19, R0, 0x7610, R19 ;  /* 0x0000761000137816 */ /* 0x000fe20000000013 */
[----:B------:R-:W-:Y:S06]  /*6910*/  BRA `(.L_x_5901) ;  /* 0x0000000400287947 */ /* 0x000fec0003800000 */
.L_x_5914:
        /* <DEDUP_REMOVED lines=21> */
.L_x_5923:
[----:B------:R-:W-:Y:S05]  /*6a70*/  BSYNC.RECONVERGENT B1 ;  /* 0x0000000000017941 */ /* 0x000fea0003800200 */
.L_x_5922:
[----:B------:R-:W-:Y:S01]  /*6a80*/  IMAD.SHL.U32 R0, R0, 0x200000, RZ ;  /* 0x0020000000007824 */ /* 0x000fe200078e00ff */
[----:B------:R-:W-:-:S04]  /*6a90*/  LEA R2, R2, 0x37800000, 0x17 ;  /* 0x3780000002027811 */ /* 0x000fc800078eb8ff */
[----:B------:R-:W-:-:S07]  /*6aa0*/  LOP3.LUT R0, R2, R0, R7, 0xfe, !PT ;  /* 0x0000000002007212 */ /* 0x000fce00078efe07 */
.L_x_5921:
[----:B------:R-:W-:Y:S05]  /*6ab0*/  BSYNC.RECONVERGENT B0 ;  /* 0x0000000000007941 */ /* 0x000fea0003800200 */
.L_x_5920:
[----:B------:R-:W-:-:S04]  /*6ac0*/  F2FP.BF16.F32.PACK_AB R0, RZ, R0 ;  /* 0x00000000ff00723e */ /* 0x000fc800000010ff */
[----:B------:R-:W-:Y:S01]  /*6ad0*/  PRMT R19, R0, 0x7610, R19 ;  /* 0x0000761000137816 */ /* 0x000fe20000000013 */
[----:B------:R-:W-:Y:S06]  /*6ae0*/  BRA `(.L_x_5901) ;  /* 0x0000000000b47947 */ /* 0x000fec0003800000 */
.L_x_5913:
        /* <DEDUP_REMOVED lines=14> */
.L_x_5927:
[----:B------:R-:W-:Y:S05]  /*6bd0*/  BSYNC.RECONVERGENT B0 ;  /* 0x0000000000007941 */ /* 0x000fea0003800200 */
.L_x_5926:
[----:B------:R-:W-:-:S04]  /*6be0*/  F2FP.BF16.F32.PACK_AB R0, RZ, R0 ;  /* 0x00000000ff00723e */ /* 0x000fc800000010ff */
[----:B------:R-:W-:Y:S01]  /*6bf0*/  PRMT R19, R0, 0x7610, R19 ;  /* 0x0000761000137816 */ /* 0x000fe20000000013 */
[----:B------:R-:W-:Y:S06]  /*6c00*/  BRA `(.L_x_5901) ;  /* 0x00000000006c7947 */ /* 0x000fec0003800000 */
.L_x_5900:
        /* <DEDUP_REMOVED lines=16> */
.L_x_5928:
[----:B------:R-:W-:Y:S01]  /*6d10*/  PRMT R19, RZ, 0x7610, R19 ;  /* 0x00007610ff137816 */ /* 0x000fe20000000013 */
[----:B------:R-:W-:Y:S06]  /*6d20*/  BRA `(.L_x_5901) ;  /* 0x0000000000247947 */ /* 0x000fec0003800000 */
.L_x_5925:
[----:B------:R-:W2:Y:S02]  /*6d30*/  LDG.E.64 R2, desc[UR36][R2.64] ;  /* 0x0000002402027981 */ /* 0x000ea4000c1e1b00 */
[----:B--2---:R-:W0:Y:S02]  /*6d40*/  I2F.U64 R0, R2 ;  /* 0x0000000200007312 */ /* 0x004e240000301000 */
[----:B0-----:R-:W-:-:S04]  /*6d50*/  F2FP.BF16.F32.PACK_AB R0, RZ, R0 ;  /* 0x00000000ff00723e */ /* 0x001fc800000010ff */
[----:B------:R-:W-:Y:S01]  /*6d60*/  PRMT R19, R0, 0x7610, R19 ;  /* 0x0000761000137816 */ /* 0x000fe20000000013 */
[----:B------:R-:W-:Y:S06]  /*6d70*/  BRA `(.L_x_5901) ;  /* 0x0000000000107947 */ /* 0x000fec0003800000 */
.L_x_5924:
[----:B------:R-:W2:Y:S02]  /*6d80*/  LDG.E R2, desc[UR36][R2.64] ;  /* 0x0000002402027981 */ /* 0x000ea4000c1e1900 */
[----:B--2---:R-:W-:-:S04]  /*6d90*/  I2FP.F32.U32 R0, R2 ;  /* 0x0000000200007245 */ /* 0x004fc80000201000 */
[----:B------:R-:W-:-:S04]  /*6da0*/  F2FP.BF16.F32.PACK_AB R0, RZ, R0 ;  /* 0x00000000ff00723e */ /* 0x000fc800000010ff */
[----:B------:R-:W-:-:S07]  /*6db0*/  PRMT R19, R0, 0x7610, R19 ;  /* 0x0000761000137816 */ /* 0x000fce0000000013 */
.L_x_5901:
        /* <DEDUP_REMOVED lines=18> */
.L_x_5932:
[----:B------:R-:W2:Y:S02]  /*6ee0*/  LDG.E.U8 R2, desc[UR36][R2.64] ;  /* 0x0000002402027981 */ /* 0x000ea4000c1e1100 */
[----:B--2---:R-:W-:-:S04]  /*6ef0*/  I2FP.F32.U32 R0, R2 ;  /* 0x0000000200007245 */ /* 0x004fc80000201000 */
[----:B------:R-:W-:Y:S01]  /*6f00*/  F2FP.BF16.F32.PACK_AB R0, RZ, R0 ;  /* 0x00000000ff00723e */ /* 0x000fe200000010ff */
[----:B------:R-:W-:Y:S06]  /*6f10*/  BRA `(.L_x_5934) ;  /* 0x0000000c00847947 */ /* 0x000fec0003800000 */
.L_x_5931:
        /* <DEDUP_REMOVED lines=10> */
.L_x_5936:
[----:B------:R-:W2:Y:S02]  /*6fc0*/  LDG.E R2, desc[UR36][R2.64] ;  /* 0x0000002402027981 */ /* 0x000ea4000c1e1900 */
[----:B--2---:R-:W-:-:S04]  /*6fd0*/  I2FP.F32.S32 R0, R2 ;  /* 0x0000000200007245 */ /* 0x004fc80000201400 */
[----:B------:R-:W-:Y:S01]  /*6fe0*/  F2FP.BF16.F32.PACK_AB R0, RZ, R0 ;  /* 0x00000000ff00723e */ /* 0x000fe200000010ff */
[----:B------:R-:W-:Y:S06]  /*6ff0*/  BRA `(.L_x_5934) ;  /* 0x0000000c004c7947 */ /* 0x000fec0003800000 */
.L_x_5935:
[----:B------:R-:W2:Y:S02]  /*7000*/  LDG.E.U16 R2, desc[UR36][R2.64] ;  /* 0x0000002402027981 */ /* 0x000ea4000c1e1500 */
[----:B--2---:R-:W0:Y:S02]  /*7010*/  I2F.S16 R0, R2 ;  /* 0x0000000200007306 */ /* 0x004e240000101400 */
[----:B0-----:R-:W-:Y:S01]  /*7020*/  F2FP.BF16.F32.PACK_AB R0, RZ, R0 ;  /* 0x00000000ff00723e */ /* 0x001fe200000010ff */
[----:B------:R-:W-:Y:S06]  /*7030*/  BRA `(.L_x_5934) ;  /* 0x0000000c003c7947 */ /* 0x000fec0003800000 */
.L_x_5930:
        /* <DEDUP_REMOVED lines=9> */
.L_x_5938:
[----:B------:R-:W2:Y:S02]  /*70d0*/  LDG.E.U16 R0, desc[UR36][R2.64] ;  /* 0x0000002402007981 */ /* 0x000ea4000c1e1500 */
[----:B--2---:R-:W-:-:S05]  /*70e0*/  HADD2.F32 R0, -RZ, R0.H0_H0 ;  /* 0x20000000ff007230 */ /* 0x004fca0000004100 */
[----:B------:R-:W-:Y:S01]  /*70f0*/  F2FP.BF16.F32.PACK_AB R0, RZ, R0 ;  /* 0x00000000ff00723e */ /* 0x000fe200000010ff */
[----:B------:R-:W-:Y:S06]  /*7100*/  BRA `(.L_x_5934) ;  /* 0x0000000c00087947 */ /* 0x000fec0003800000 */
.L_x_5937:
        /* <DEDUP_REMOVED lines=9> */
.L_x_5940:
[----:B------:R-:W2:Y:S02]  /*71a0*/  LDG.E.U16 R2, desc[UR36][R2.64] ;  /* 0x0000002402027981 */ /* 0x000ea4000c1e1500 */
[----:B--2---:R-:W-:-:S05]  /*71b0*/  HADD2.F32 R0, -RZ, R2.H0_H0 ;  /* 0x20000002ff007230 */ /* 0x004fca0000004100 */
[----:B------:R-:W-:Y:S01]  /*71c0*/  F2FP.BF16.F32.PACK_AB R0, RZ, R0 ;  /* 0x00000000ff00723e */ /* 0x000fe200000010ff */
[----:B------:R-:W-:Y:S06]  /*71d0*/  BRA `(.L_x_5934) ;  /* 0x0000000800d47947 */ /* 0x000fec0003800000 */
.L_x_5939:
        /* <DEDUP_REMOVED lines=8> */
.L_x_5929:
        /* <DEDUP_REMOVED lines=13> */
.L_x_5943:
        /* <DEDUP_REMOVED lines=8> */
.L_x_5942:
        /* <DEDUP_REMOVED lines=27> */
.L_x_5945:
        /* <DEDUP_REMOVED lines=13> */
.L_x_5944:
[----:B------:R0:W5:Y:S01]  /*7630*/  LDG.E.U16 R0, desc[UR36][R2.64] ;  /* 0x0000002402007981 */ /* 0x000162000c1e1500 */
[----:B------:R-:W-:Y:S05]  /*7640*/  BRA `(.L_x_5934) ;  /* 0x0000000400b87947 */ /* 0x000fea0003800000 */
.L_x_5941:
        /* <DEDUP_REMOVED lines=12> */
.L_x_5948:
        /* <DEDUP_REMOVED lines=21> */
.L_x_5952:
[----:B------:R-:W-:Y:S05]  /*7860*/  BSYNC.RECONVERGENT B1 ;  /* 0x0000000000017941 */ /* 0x000fea0003800200 */
.L_x_5951:
[----:B------:R-:W-:Y:S01]  /*7870*/  IMAD.SHL.U32 R0, R0, 0x100000, RZ ;  /* 0x0010000000007824 */ /* 0x000fe200078e00ff */
[----:B------:R-:W-:-:S04]  /*7880*/  LEA R2, R2, 0x3b800000, 0x17 ;  /* 0x3b80000002027811 */ /* 0x000fc800078eb8ff */
[----:B------:R-:W-:-:S07]  /*7890*/  LOP3.LUT R0, R2, R0, R7, 0xfe, !PT ;  /* 0x0000000002007212 */ /* 0x000fce00078efe07 */
.L_x_5950:
[----:B------:R-:W-:Y:S05]  /*78a0*/  BSYNC.RECONVERGENT B0 ;  /* 0x0000000000007941 */ /* 0x000fea0003800200 */
.L_x_5949:
[----:B------:R-:W-:Y:S01]  /*78b0*/  F2FP.BF16.F32.PACK_AB R0, RZ, R0 ;  /* 0x00000000ff00723e */ /* 0x000fe200000010ff */
[----:B------:R-:W-:Y:S06]  /*78c0*/  BRA `(.L_x_5934) ;  /* 0x0000000400187947 */ /* 0x000fec0003800000 */
.L_x_5947:
        /* <DEDUP_REMOVED lines=21> */
.L_x_5956:
[----:B------:R-:W-:Y:S05]  /*7a20*/  BSYNC.RECONVERGENT B1 ;  /* 0x0000000000017941 */ /* 0x000fea0003800200 */
.L_x_5955:
[----:B------:R-:W-:Y:S02]  /*7a30*/  SHF.L.U32 R0, R0, 0x15, RZ ;  /* 0x0000001500007819 */ /* 0x000fe400000006ff */
[----:B------:R-:W-:-:S04]  /*7a40*/  LEA R2, R2, 0x37800000, 0x17 ;  /* 0x3780000002027811 */ /* 0x000fc800078eb8ff */
[----:B------:R-:W-:-:S07]  /*7a50*/  LOP3.LUT R0, R2, R0, R7, 0xfe, !PT ;  /* 0x0000000002007212 */ /* 0x000fce00078efe07 */
.L_x_5954:
[----:B------:R-:W-:Y:S05]  /*7a60*/  BSYNC.RECONVERGENT B0 ;  /* 0x0000000000007941 */ /* 0x000fea0003800200 */
.L_x_5953:
[----:B------:R-:W-:Y:S01]  /*7a70*/  F2FP.BF16.F32.PACK_AB R0, RZ, R0 ;  /* 0x00000000ff00723e */ /* 0x000fe200000010ff */
[----:B------:R-:W-:Y:S06]  /*7a80*/  BRA `(.L_x_5934) ;  /* 0x0000000000a87947 */ /* 0x000fec0003800000 */
.L_x_5946:
        /* <DEDUP_REMOVED lines=14> */
.L_x_5960:
[----:B------:R-:W-:Y:S05]  /*7b70*/  BSYNC.RECONVERGENT B0 ;  /* 0x0000000000007941 */ /* 0x000fea0003800200 */
.L_x_5959:
[----:B------:R-:W-:Y:S01]  /*7b80*/  F2FP.BF16.F32.PACK_AB R0, RZ, R0 ;  /* 0x00000000ff00723e */ /* 0x000fe200000010ff */
[----:B------:R-:W-:Y:S06]  /*7b90*/  BRA `(.L_x_5934) ;  /* 0x0000000000647947 */ /* 0x000fec0003800000 */
.L_x_5933:
        /* <DEDUP_REMOVED lines=16> */
.L_x_5961:
[----:B------:R-:W-:Y:S01]  /*7ca0*/  PRMT R0, RZ, 0x7610, R0 ;  /* 0x00007610ff007816 */ /* 0x000fe20000000000 */
[----:B------:R-:W-:Y:S06]  /*7cb0*/  BRA `(.L_x_5934) ;  /* 0x00000000001c7947 */ /* 0x000fec0003800000 */
.L_x_5958:
[----:B------:R-:W2:Y:S02]  /*7cc0*/  LDG.E.64 R2, desc[UR36][R2.64] ;  /* 0x0000002402027981 */ /* 0x000ea4000c1e1b00 */
[----:B--2---:R-:W0:Y:S02]  /*7cd0*/  I2F.U64 R0, R2 ;  /* 0x0000000200007312 */ /* 0x004e240000301000 */
[----:B0-----:R-:W-:Y:S01]  /*7ce0*/  F2FP.BF16.F32.PACK_AB R0, RZ, R0 ;  /* 0x00000000ff00723e */ /* 0x001fe200000010ff */
[----:B------:R-:W-:Y:S06]  /*7cf0*/  BRA `(.L_x_5934) ;  /* 0x00000000000c7947 */ /* 0x000fec0003800000 */
.L_x_5957:
[----:B------:R-:W2:Y:S02]  /*7d00*/  LDG.E R2, desc[UR36][R2.64] ;  /* 0x0000002402027981 */ /* 0x000ea4000c1e1900 */
[----:B--2---:R-:W-:-:S04]  /*7d10*/  I2FP.F32.U32 R0, R2 ;  /* 0x0000000200007245 */ /* 0x004fc80000201000 */
[----:B------:R-:W-:-:S07]  /*7d20*/  F2FP.BF16.F32.PACK_AB R0, RZ, R0 ;  /* 0x00000000ff00723e */ /* 0x000fce00000010ff */
.L_x_5934:
[----:B-----5:R-:W-:Y:S01]  /*7d30*/  IMAD.U32 R0, R0, 0x10000, RZ ;  /* 0x0001000000007824 */ /* 0x020fe200078e00ff */
[----:B------:R-:W0:Y:S01]  /*7d40*/  LDCU.64 UR6, c[0x0][0x5e8] ;  /* 0x0000bd00ff0677ac */ /* 0x000e220008000a00 */
[----:B------:R-:W-:Y:S02]  /*7d50*/  IMAD.U32 R19, R19, 0x10000, RZ ;  /* 0x0001000013137824 */ /* 0x000fe400078e00ff */
[----:B------:R-:W-:Y:S01]  /*7d60*/  FMUL.FTZ R0, R0, -1.4426950216293334961 ;  /* 0xbfb8aa3b00007820 */ /* 0x000fe20000410000 */
[----:B------:R-:W-:-:S04]  /*7d70*/  UPRMT UR4, UR43, 0x9910, URZ ;  /* 0x000099102b047896 */ /* 0x000fc800080000ff */
[----:B------:R-:W-:Y:S01]  /*7d80*/  UISETP.GT.AND UP0, UPT, UR4, 0x9, UPT ;  /* 0x000000090400788c */ /* 0x000fe2000bf04270 */
[----:B------:R-:W1:Y:S01]  /*7d90*/  MUFU.EX2 R0, R0 ;  /* 0x0000000000007308 */ /* 0x000e620000000800 */
[----:B0-----:R-:W-:-:S05]  /*7da0*/  IADD3 R2, P0, PT, R16, UR6, RZ ;  /* 0x0000000610027c10 */ /* 0x001fca000ff1e0ff */
[----:B------:R-:W-:Y:S02]  /*7db0*/  IMAD.X R3, RZ, RZ, UR7, P0 ;  /* 0x00000007ff037e24 */ /* 0x000fe400080e06ff */
        /* <DEDUP_REMOVED lines=17> */
.L_x_5965:
[----:B0-----:R-:W-:-:S06]  /*7ed0*/  IMAD.U32 R5, R19, 0x10000, RZ ;  /* 0x0001000013057824 */ /* 0x001fcc00078e00ff */
[----:B------:R-:W0:Y:S02]  /*7ee0*/  F2I.S64.TRUNC R4, R5 ;  /* 0x0000000500047311 */ /* 0x000e24000020d900 */
[----:B0-----:R0:W-:Y:S01]  /*7ef0*/  STG.E.U8 desc[UR36][R2.64], R4 ;  /* 0x0000000402007986 */ /* 0x0011e2000c101124 */
[----:B------:R-:W-:Y:S05]  /*7f00*/  BRA `(.L_x_5967) ;  /* 0x0000000c006c7947 */ /* 0x000fea0003800000 */
.L_x_5964:
[----:B------:R-:W-:-:S09]  /*7f10*/  UISETP.NE.AND UP0, UPT, UR4, 0x2, UPT ;  /* 0x000000020400788c */ /* 0x000fd2000bf05270 */
[----:B------:R-:W-:Y:S05]  /*7f20*/  BRA.U !UP0, `(.L_x_5968) ;  /* 0x0000000108307547 */ /* 0x000fea000b800000 */
[----:B------:R-:W-:-:S09]  /*7f30*/  UISETP.NE.AND UP0, UPT, UR4, 0x3, UPT ;  /* 0x000000030400788c */ /* 0x000fd2000bf05270 */
[----:B------:R-:W-:Y:S05]  /*7f40*/  BRA.U !UP0, `(.L_x_5969) ;  /* 0x0000000108187547 */ /* 0x000fea000b800000 */
[----:B------:R-:W-:-:S09]  /*7f50*/  UISETP.NE.AND UP0, UPT, UR4, 0x4, UPT ;  /* 0x000000040400788c */ /* 0x000fd2000bf05270 */
[----:B------:R-:W-:Y:S05]  /*7f60*/  BRA.U UP0, `(.L_x_5966) ;  /* 0x0000000900787547 */ /* 0x000fea000b800000 */
[----:B0-----:R-:W-:-:S06]  /*7f70*/  SHF.L.U32 R4, R19, 0x10, RZ ;  /* 0x0000001013047819 */ /* 0x001fcc00000006ff */
[----:B------:R-:W0:Y:S02]  /*7f80*/  F2I.S64.TRUNC R4, R4 ;  /* 0x0000000400047311 */ /* 0x000e24000020d900 */
[----:B0-----:R0:W-:Y:S01]  /*7f90*/  STG.E.64 desc[UR36][R2.64], R4 ;  /* 0x0000000402007986 */ /* 0x0011e2000c101b24 */
[----:B------:R-:W-:Y:S05]  /*7fa0*/  BRA `(.L_x_5967) ;  /* 0x0000000c00447947 */ /* 0x000fea0003800000 */
.L_x_5969:
[----:B0-----:R-:W-:-:S06]  /*7fb0*/  IMAD.U32 R19, R19, 0x10000, RZ ;  /* 0x0001000013137824 */ /* 0x001fcc00078e00ff */
[----:B------:R-:W0:Y:S02]  /*7fc0*/  F2I.FTZ.TRUNC.NTZ R19, R19 ;  /* 0x0000001300137305 */ /* 0x000e24000021f100 */
[----:B0-----:R0:W-:Y:S01]  /*7fd0*/  STG.E desc[UR36][R2.64], R19 ;  /* 0x0000001302007986 */ /* 0x0011e2000c101924 */
[----:B------:R-:W-:Y:S05]  /*7fe0*/  BRA `(.L_x_5967) ;  /* 0x0000000c00347947 */ /* 0x000fea0003800000 */
.L_x_5968:
[----:B0-----:R-:W-:-:S06]  /*7ff0*/  IMAD.U32 R19, R19, 0x10000, RZ ;  /* 0x0001000013137824 */ /* 0x001fcc00078e00ff */
[----:B------:R-:W0:Y:S02]  /*8000*/  F2I.FTZ.TRUNC.NTZ R19, R19 ;  /* 0x0000001300137305 */ /* 0x000e24000021f100 */
[----:B0-----:R0:W-:Y:S01]  /*8010*/  STG.E.U16 desc[UR36][R2.64], R19 ;  /* 0x0000001302007986 */ /* 0x0011e2000c101524 */
[----:B------:R-:W-:Y:S05]  /*8020*/  BRA `(.L_x_5967) ;  /* 0x0000000c00247947 */ /* 0x000fea0003800000 */
.L_x_5963:
        /* <DEDUP_REMOVED lines=9> */
.L_x_5971:
[----:B0-----:R-:W-:-:S05]  /*80c0*/  IMAD.U32 R0, R19, 0x10000, RZ ;  /* 0x0001000013007824 */ /* 0x001fca00078e00ff */
[----:B------:R-:W-:-:S05]  /*80d0*/  F2FP.F16.F32.PACK_AB R0, RZ, R0 ;  /* 0x00000000ff00723e */ /* 0x000fca00000000ff */
[----:B------:R0:W-:Y:S01]  /*80e0*/  STG.E.U16 desc[UR36][R2.64], R0 ;  /* 0x0000000002007986 */ /* 0x0001e2000c101524 */
[----:B------:R-:W-:Y:S05]  /*80f0*/  BRA `(.L_x_5967) ;  /* 0x0000000800f07947 */ /* 0x000fea0003800000 */
.L_x_5970:
[----:B------:R-:W-:-:S09]  /*8100*/  UISETP.NE.AND UP0, UPT, UR4, 0x7, UPT ;  /* 0x000000070400788c */ /* 0x000fd2000bf05270 */
[----:B------:R-:W-:Y:S05]  /*8110*/  BRA.U !UP0, `(.L_x_5972) ;  /* 0x0000000108347547 */ /* 0x000fea000b800000 */
[----:B------:R-:W-:-:S09]  /*8120*/  UISETP.NE.AND UP0, UPT, UR4, 0x8, UPT ;  /* 0x000000080400788c */ /* 0x000fd2000bf05270 */
[----:B------:R-:W-:Y:S05]  /*8130*/  BRA.U !UP0, `(.L_x_5973) ;  /* 0x0000000108187547 */ /* 0x000fea000b800000 */
[----:B------:R-:W-:-:S09]  /*8140*/  UISETP.NE.AND UP0, UPT, UR4, 0x9, UPT ;  /* 0x000000090400788c */ /* 0x000fd2000bf05270 */
[----:B------:R-:W-:Y:S05]  /*8150*/  BRA.U UP0, `(.L_x_5966) ;  /* 0x0000000500fc7547 */ /* 0x000fea000b800000 */
[----:B0-----:R-:W-:Y:S01]  /*8160*/  IMAD.U32 R4, R19, 0x10000, RZ ;  /* 0x0001000013047824 */ /* 0x001fe200078e00ff */
[----:B------:R-:W-:-:S05]  /*8170*/  MOV R5, RZ ;  /* 0x000000ff00057202 */ /* 0x000fca0000000f00 */
[----:B------:R0:W-:Y:S01]  /*8180*/  STG.E.64 desc[UR36][R2.64], R4 ;  /* 0x0000000402007986 */ /* 0x0001e2000c101b24 */
[----:B------:R-:W-:Y:S05]  /*8190*/  BRA `(.L_x_5967) ;  /* 0x0000000800c87947 */ /* 0x000fea0003800000 */
.L_x_5973:
[----:B0-----:R-:W-:-:S05]  /*81a0*/  IMAD.U32 R19, R19, 0x10000, RZ ;  /* 0x0001000013137824 */ /* 0x001fca00078e00ff */
[----:B------:R-:W-:-:S04]  /*81b0*/  F2FP.F16.F32.PACK_AB R5, RZ, R19 ;  /* 0x00000013ff05723e */ /* 0x000fc800000000ff */
[----:B------:R-:W-:-:S05]  /*81c0*/  PRMT R5, R5, 0x5410, RZ ;  /* 0x0000541005057816 */ /* 0x000fca00000000ff */
[----:B------:R0:W-:Y:S01]  /*81d0*/  STG.E desc[UR36][R2.64], R5 ;  /* 0x0000000502007986 */ /* 0x0001e2000c101924 */
[----:B------:R-:W-:Y:S05]  /*81e0*/  BRA `(.L_x_5967) ;  /* 0x0000000800b47947 */ /* 0x000fea0003800000 */
.L_x_5972:
[----:B0-----:R-:W-:-:S04]  /*81f0*/  IMAD.U32 R4, R19, 0x10000, RZ ;  /* 0x0001000013047824 */ /* 0x001fc800078e00ff */
[----:B------:R-:W-:-:S06]  /*8200*/  FMUL.FTZ R4, R4, 1 ;  /* 0x3f80000004047820 */ /* 0x000fcc0000410000 */
[----:B------:R-:W0:Y:S02]  /*8210*/  F2F.F64.F32 R4, R4 ;  /* 0x0000000400047310 */ /* 0x000e240000201800 */
[----:B0-----:R0:W-:Y:S01]  /*8220*/  STG.E.64 desc[UR36][R2.64], R4 ;  /* 0x0000000402007986 */ /* 0x0011e2000c101b24 */
[----:B------:R-:W-:Y:S05]  /*8230*/  BRA `(.L_x_5967) ;  /* 0x0000000800a07947 */ /* 0x000fea0003800000 */
.L_x_5962:
        /* <DEDUP_REMOVED lines=14> */
.L_x_5977:
        /* <DEDUP_REMOVED lines=17> */
[----:B------:R-:W-:-:S07]  /*8430*/  MOV R0, R4 ;  /* 0x0000000400007202 */ /* 0x000fce0000000f00 */
.L_x_5980:
[----:B------:R-:W-:-:S04]  /*8440*/  SHF.R.U32.HI R5, RZ, 0x18, R5 ;  /* 0x00000018ff057819 */ /* 0x000fc80000011605 */
[----:B------:R-:W-:-:S07]  /*8450*/  LOP3.LUT R0, R0, 0x80, R5, 0xf8, !PT ;  /* 0x0000008000007812 */ /* 0x000fce00078ef805 */
.L_x_5979:
[----:B------:R-:W-:Y:S05]  /*8460*/  BSYNC.RECONVERGENT B0 ;  /* 0x0000000000007941 */ /* 0x000fea0003800200 */
.L_x_5978:
[----:B------:R3:W-:Y:S01]  /*8470*/  STG.E.U8 desc[UR36][R2.64], R0 ;  /* 0x0000000002007986 */ /* 0x0007e2000c101124 */
[----:B------:R-:W-:Y:S05]  /*8480*/  BRA `(.L_x_5967) ;  /* 0x00000008000c7947 */ /* 0x000fea0003800000 */
.L_x_5976:
        /* <DEDUP_REMOVED lines=18> */
.L_x_5983:
[----:B------:R-:W-:-:S04]  /*85b0*/  SHF.R.U32.HI R5, RZ, 0x18, R5 ;  /* 0x00000018ff057819 */ /* 0x000fc80000011605 */
[----:B------:R-:W-:-:S07]  /*85c0*/  LOP3.LUT R0, R0, 0x80, R5, 0xf8, !PT ;  /* 0x0000008000007812 */ /* 0x000fce00078ef805 */
.L_x_5982:
[----:B------:R-:W-:Y:S05]  /*85d0*/  BSYNC.RECONVERGENT B0 ;  /* 0x0000000000007941 */ /* 0x000fea0003800200 */
.L_x_5981:
[----:B------:R0:W-:Y:S01]  /*85e0*/  STG.E.U8 desc[UR36][R2.64], R0 ;  /* 0x0000000002007986 */ /* 0x0001e2000c101124 */
[----:B------:R-:W-:Y:S05]  /*85f0*/  BRA `(.L_x_5967) ;  /* 0x0000000400b07947 */ /* 0x000fea0003800000 */
.L_x_5975:
        /* <DEDUP_REMOVED lines=22> */
.L_x_5985:
[----:B0-----:R-:W-:-:S06]  /*8760*/  IMAD.U32 R4, R19, 0x10000, RZ ;  /* 0x0001000013047824 */ /* 0x001fcc00078e00ff */
[----:B------:R-:W0:Y:S02]  /*8770*/  F2I.U64.TRUNC R4, R4 ;  /* 0x0000000400047311 */ /* 0x000e24000020d800 */
[----:B0-----:R1:W-:Y:S01]  /*8780*/  STG.E.64 desc[UR36][R2.64], R4 ;  /* 0x0000000402007986 */ /* 0x0013e2000c101b24 */
[----:B------:R-:W-:Y:S05]  /*8790*/  BRA `(.L_x_5967) ;  /* 0x0000000400487947 */ /* 0x000fea0003800000 */
.L_x_5984:
[----:B0-----:R-:W-:-:S06]  /*87a0*/  IMAD.U32 R19, R19, 0x10000, RZ ;  /* 0x0001000013137824 */ /* 0x001fcc00078e00ff */
[----:B------:R-:W0:Y:S02]  /*87b0*/  F2I.FTZ.U32.TRUNC.NTZ R19, R19 ;  /* 0x0000001300137305 */ /* 0x000e24000021f000 */
[----:B0-----:R0:W-:Y:S01]  /*87c0*/  STG.E desc[UR36][R2.64], R19 ;  /* 0x0000001302007986 */ /* 0x0011e2000c101924 */
[----:B------:R-:W-:Y:S05]  /*87d0*/  BRA `(.L_x_5967) ;  /* 0x0000000400387947 */ /* 0x000fea0003800000 */
.L_x_5974:
        /* <DEDUP_REMOVED lines=11> */
.L_x_5987:
[----:B0-----:R-:W-:Y:S02]  /*8890*/  SHF.L.U32 R19, R19, 0x10, RZ ;  /* 0x0000001013137819 */ /* 0x001fe400000006ff */
[----:B------:R-:W-:-:S03]  /*88a0*/  CS2R R6, SRZ ;  /* 0x0000000000067805 */ /* 0x000fc6000001ff00 */
[----:B------:R-:W-:-:S06]  /*88b0*/  FMUL.FTZ R4, R19, 1 ;  /* 0x3f80000013047820 */ /* 0x000fcc0000410000 */
[----:B------:R-:W0:Y:S02]  /*88c0*/  F2F.F64.F32 R4, R4 ;  /* 0x0000000400047310 */ /* 0x000e240000201800 */
[----:B0-----:R0:W-:Y:S01]  /*88d0*/  STG.E.128 desc[UR36][R2.64], R4 ;  /* 0x0000000402007986 */ /* 0x0011e2000c101d24 */
[----:B------:R-:W-:Y:S05]  /*88e0*/  BRA `(.L_x_5967) ;  /* 0x0000000000f47947 */ /* 0x000fea0003800000 */
.L_x_5986:
[----:B------:R-:W-:-:S09]  /*88f0*/  UISETP.NE.AND UP0, UPT, UR4, 0xf, UPT ;  /* 0x0000000f0400788c */ /* 0x000fd2000bf05270 */
[----:B------:R-:W-:Y:S05]  /*8900*/  BRA.U !UP0, `(.L_x_5988) ;  /* 0x0000000108e87547 */ /* 0x000fea000b800000 */
[----:B------:R-:W-:-:S09]  /*8910*/  UISETP.NE.AND UP0, UPT, UR4, 0x17, UPT ;  /* 0x000000170400788c */ /* 0x000fd2000bf05270 */
[----:B------:R-:W-:Y:S05]  /*8920*/  BRA.U !UP0, `(.L_x_5989) ;  /* 0x0000000108907547 */ /* 0x000fea000b800000 */
[----:B------:R-:W-:-:S09]  /*8930*/  UISETP.NE.AND UP0, UPT, UR4, 0x18, UPT ;  /* 0x000000180400788c */ /* 0x000fd2000bf05270 */
[----:B------:R-:W-:Y:S05]  /*8940*/  BRA.U !UP0, `(.L_x_5990) ;  /* 0x0000000108447547 */ /* 0x000fea000b800000 */
.L_x_5966:
        /* <DEDUP_REMOVED lines=12> */
[----:B-----5:R-:W-:Y:S01]  /*8a10*/  IMAD.U32 R10, RZ, RZ, UR8 ;  /* 0x00000008ff0a7e24 */ /* 0x020fe2000f8e00ff */
[----:B--2---:R-:W-:-:S07]  /*8a20*/  MOV R11, UR9 ;  /* 0x00000009000b7c02 */ /* 0x004fce0008000f00 */
[----:B------:R-:W-:-:S07]  /*8a30*/  LEPC R20, `(.L_x_5991) ;  /* 0x000000001014794e */ /* 0x000fce0000000000 */
[----:B0--3--:R-:W-:Y:S05]  /*8a40*/  CALL.ABS.NOINC R2 ;  /* 0x0000000002007343 */ /* 0x009fea0003c00000 */
.L_x_5991:
[----:B------:R-:W-:Y:S05]  /*8a50*/  BRA `(.L_x_5967) ;  /* 0x0000000000987947 */ /* 0x000fea0003800000 */
.L_x_5990:
        /* <DEDUP_REMOVED lines=13> */
.L_x_5993:
[----:B------:R-:W-:Y:S05]  /*8b30*/  BSYNC.RECONVERGENT B0 ;  /* 0x0000000000007941 */ /* 0x000fea0003800200 */
.L_x_5992:
[----:B------:R-:W-:-:S05]  /*8b40*/  LOP3.LUT R5, R0, 0x80, R5, 0xf8, !PT ;  /* 0x0000008000057812 */ /* 0x000fca00078ef805 */
[----:B------:R0:W-:Y:S01]  /*8b50*/  STG.E.U8 desc[UR36][R2.64], R5 ;  /* 0x0000000502007986 */ /* 0x0001e2000c101124 */
[----:B------:R-:W-:Y:S05]  /*8b60*/  BRA `(.L_x_5967) ;  /* 0x0000000000547947 */ /* 0x000fea0003800000 */
.L_x_5989:
[----:B0-----:R-:W-:Y:S01]  /*8b70*/  SHF.L.U32 R5, R19, 0x10, RZ ;  /* 0x0000001013057819 */ /* 0x001fe200000006ff */
[----:B------:R-:W-:Y:S03]  /*8b80*/  BSSY.RECONVERGENT B0, `(.L_x_5994) ;  /* 0x000000e000007945 */ /* 0x000fe60003800200 */
        /* <DEDUP_REMOVED lines=10> */
.L_x_5995:
[----:B------:R-:W-:Y:S01]  /*8c30*/  IMAD.MOV.U32 R0, RZ, RZ, 0x7f ;  /* 0x0000007fff007424 */ /* 0x000fe200078e00ff */
[----:B------:R-:W-:-:S04]  /*8c40*/  ISETP.GT.U32.AND P0, PT, R4, 0x7f800000, PT ;  /* 0x7f8000000400780c */ /* 0x000fc80003f04070 */
[----:B------:R-:W-:-:S09]  /*8c50*/  SEL R0, R0, 0x7c, P0 ;  /* 0x0000007c00007807 */ /* 0x000fd20000000000 */
.L_x_5996:
[----:B------:R-:W-:Y:S05]  /*8c60*/  BSYNC.RECONVERGENT B0 ;  /* 0x0000000000007941 */ /* 0x000fea0003800200 */
.L_x_5994:
[----:B------:R-:W-:-:S04]  /*8c70*/  SHF.R.U32.HI R5, RZ, 0x18, R5 ;  /* 0x00000018ff057819 */ /* 0x000fc80000011605 */
[----:B------:R-:W-:-:S05]  /*8c80*/  LOP3.LUT R5, R0, 0x80, R5, 0xf8, !PT ;  /* 0x0000008000057812 */ /* 0x000fca00078ef805 */
[----:B------:R0:W-:Y:S01]  /*8c90*/  STG.E.U8 desc[UR36][R2.64], R5 ;  /* 0x0000000502007986 */ /* 0x0001e2000c101124 */
[----:B------:R-:W-:Y:S05]  /*8ca0*/  BRA `(.L_x_5967) ;  /* 0x0000000000047947 */ /* 0x000fea0003800000 */
.L_x_5988:
[----:B0-----:R0:W-:Y:S02]  /*8cb0*/  STG.E.U16 desc[UR36][R2.64], R19 ;  /* 0x0000001302007986 */ /* 0x0011e4000c101524 */
.L_x_5967:
[----:B------:R-:W-:-:S07]  /*8cc0*/  VIADD R17, R17, 0x80 ;  /* 0x0000008011117836 */ /* 0x000fce0000000000 */
.L_x_5894:
[----:B------:R-:W-:Y:S05]  /*8cd0*/  BSYNC.RECONVERGENT B6 ;  /* 0x0000000000067941 */ /* 0x000fea0003800200 */
.L_x_5893:
[----:B------:R-:W5:Y:S01]  /*8ce0*/  LDCU UR4, c[0x0][0x380] ;  /* 0x00007000ff0477ac */ /* 0x000f620008000800 */
[----:B------:R-:W-:Y:S01]  /*8cf0*/  BSSY.RECONVERGENT B6, `(.L_x_5997) ;  /* 0x000045e000067945 */ /* 0x000fe20003800200 */
[----:B-----5:R-:W-:-:S13]  /*8d00*/  ISETP.GE.AND P0, PT, R17, UR4, PT ;  /* 0x0000000411007c0c */ /* 0x020fda000bf06270 */
[----:B------:R-:W-:Y:S05]  /*8d10*/  @P0 BRA `(.L_x_5998) ;  /* 0x00000044006c0947 */ /* 0x000fea0003800000 */
[----:B------:R-:W5:Y:S01]  /*8d20*/  LDCU UR4, c[0x0][0x388] ;  /* 0x00007100ff0477ac */ /* 0x000f620008000800 */
[----:B------:R-:W-:Y:S02]  /*8d30*/  IMAD.MOV.U32 R18, RZ, RZ, RZ ;  /* 0x000000ffff127224 */ /* 0x000fe400078e00ff */
[----:B0--3--:R-:W-:Y:S02]  /*8d40*/  IMAD.MOV.U32 R0, RZ, RZ, RZ ;  /* 0x000000ffff007224 */ /* 0x009fe400078e00ff */
[----:B------:R-:W-:Y:S01]  /*8d50*/  IMAD.MOV.U32 R16, RZ, RZ, RZ ;  /* 0x000000ffff107224 */ /* 0x000fe200078e00ff */
[----:B-----5:R-:W-:-:S09]  /*8d60*/  UISETP.NE.AND UP0, UPT, UR4, URZ, UPT ;  /* 0x000000ff0400728c */ /* 0x020fd2000bf05270 */
[----:B------:R-:W-:Y:S05]  /*8d70*/  BRA.U !UP0, `(.L_x_5999) ;  /* 0x0000001508707547 */ /* 0x000fea000b800000 */
[----:B------:R-:W1:Y:S01]  /*8d80*/  LDCU.64 UR4, c[0x0][0x390] ;  /* 0x00007200ff0477ac */ /* 0x000e620008000a00 */
[----:B------:R-:W-:Y:S01]  /*8d90*/  HFMA2 R16, -RZ, RZ, 0, 0 ;  /* 0x00000000ff107431 */ /* 0x000fe200000001ff */
[----:B------:R-:W0:Y:S01]  /*8da0*/  LDCU UR6, c[0x0][0x38c] ;  /* 0x00007180ff0677ac */ /* 0x000e220008000800 */
[----:B------:R-:W3:Y:S01]  /*8db0*/  LDCU.64 UR8, c[0x0][0x4b8] ;  /* 0x00009700ff0877ac */ /* 0x000ee20008000a00 */
[----:B------:R-:W-:Y:S02]  /*8dc0*/  UISETP.NE.AND UP0, UPT, UR41, URZ, UPT ;  /* 0x000000ff2900728c */ /* 0x000fe4000bf05270 */
[----:B-12-4-:R-:W-:Y:S01]  /*8dd0*/  IMAD.HI.U32 R2, R17, UR4, R16 ;  /* 0x0000000411027c27 */ /* 0x016fe2000f8e0010 */
[----:B------:R-:W1:Y:S04]  /*8de0*/  LDCU UR4, c[0x0][0x4c0] ;  /* 0x00009800ff0477ac */ /* 0x000e680008000800 */
[----:B------:R-:W-:-:S05]  /*8df0*/  SHF.R.U32.HI R3, RZ, UR5, R2 ;  /* 0x00000005ff037c19 */ /* 0x000fca0008011602 */
[----:B------:R-:W-:-:S04]  /*8e00*/  IMAD.MOV R18, RZ, RZ, -R3 ;  /* 0x000000ffff127224 */ /* 0x000fc800078e0a03 */
[----:B0-----:R-:W-:-:S04]  /*8e10*/  IMAD R18, R18, UR6, R17 ;  /* 0x0000000612127c24 */ /* 0x001fc8000f8e0211 */
[C---:B---3--:R-:W-:Y:S02]  /*8e20*/  IMAD R16, R18.reuse, UR8, RZ ;  /* 0x0000000812107c24 */ /* 0x048fe4000f8e02ff */
        /* <DEDUP_REMOVED lines=74> */
[----:B------:R-:W-:Y:S01]  /*92d0*/  HFMA2 R4, -RZ, RZ, 0, 0 ;  /* 0x00000000ff047431 */ /* 0x000fe200000001ff */
        /* <DEDUP_REMOVED lines=253> */
[----:B------:R-:W2:Y:S03]  /*a2b0*/  LDCU.64 UR8, c[0x0][0x5d8] ;  /* 0x0000bb00ff0877ac */ /* 0x000ea60008000a00 */
        /* <DEDUP_REMOVED lines=8> */
.L_x_5999:
[----:B------:R-:W1:Y:S01]  /*a340*/  LDCU.64 UR6, c[0x0][0x5f0] ;  /* 0x0000be00ff0677ac */ /* 0x000e620008000a00 */
[----:B------:R-:W-:-:S04]  /*a350*/  UPRMT UR4, UR39, 0x9910, URZ ;  /* 0x0000991027047896 */ /* 0x000fc800080000ff */
[----:B------:R-:W-:Y:S01]  /*a360*/  UISETP.GT.AND UP0, UPT, UR4, 0x9, UPT ;  /* 0x000000090400788c */ /* 0x000fe2000bf04270 */
[----:B-12-4-:R-:W-:-:S05]  /*a370*/  IADD3 R2, P0, PT, R0, UR6, RZ ;  /* 0x0000000600027c10 */ /* 0x016fca000ff1e0ff */
        /* <DEDUP_REMOVED lines=15> */
.L_x_6003:
[----:B------:R-:W2:Y:S02]  /*a470*/  LDG.E.U8 R2, desc[UR36][R2.64] ;  /* 0x0000002402027981 */ /* 0x000ea4000c1e1100 */
[----:B--2---:R-:W-:-:S04]  /*a480*/  I2FP.F32.U32 R0, R2 ;  /* 0x0000000200007245 */ /* 0x004fc80000201000 */
[----:B------:R-:W-:-:S04]  /*a490*/  F2FP.BF16.F32.PACK_AB R0, RZ, R0 ;  /* 0x00000000ff00723e */ /* 0x000fc800000010ff */
[----:B------:R-:W-:Y:S01]  /*a4a0*/  PRMT R19, R0, 0x7610, R19 ;  /* 0x0000761000137816 */ /* 0x000fe20000000013 */
[----:B------:R-:W-:Y:S06]  /*a4b0*/  BRA `(.L_x_6005) ;  /* 0x0000000c00c07947 */ /* 0x000fec0003800000 */
.L_x_6002:
        /* <DEDUP_REMOVED lines=11> */
.L_x_6007:
[----:B------:R-:W2:Y:S02]  /*a570*/  LDG.E R2, desc[UR36][R2.64] ;  /* 0x0000002402027981 */ /* 0x000ea4000c1e1900 */
[----:B--2---:R-:W-:-:S04]  /*a580*/  I2FP.F32.S32 R0, R2 ;  /* 0x0000000200007245 */ /* 0x004fc80000201400 */
[----:B------:R-:W-:-:S04]  /*a590*/  F2FP.BF16.F32.PACK_AB R0, RZ, R0 ;  /* 0x00000000ff00723e */ /* 0x000fc800000010ff */
[----:B------:R-:W-:Y:S01]  /*a5a0*/  PRMT R19, R0, 0x7610, R19 ;  /* 0x0000761000137816 */ /* 0x000fe20000000013 */
[----:B------:R-:W-:Y:S06]  /*a5b0*/  BRA `(.L_x_6005) ;  /* 0x0000000c00807947 */ /* 0x000fec0003800000 */
.L_x_6006:
[----:B------:R-:W2:Y:S02]  /*a5c0*/  LDG.E.U16 R2, desc[UR36][R2.64] ;  /* 0x0000002402027981 */ /* 0x000ea4000c1e1500 */
[----:B--2---:R-:W0:Y:S02]  /*a5d0*/  I2F.S16 R0, R2 ;  /* 0x0000000200007306 */ /* 0x004e240000101400 */
[----:B0-----:R-:W-:-:S04]  /*a5e0*/  F2FP.BF16.F32.PACK_AB R0, RZ, R0 ;  /* 0x00000000ff00723e */ /* 0x001fc800000010ff */
[----:B------:R-:W-:Y:S01]  /*a5f0*/  PRMT R19, R0, 0x7610, R19 ;  /* 0x0000761000137816 */ /* 0x000fe20000000013 */
[----:B------:R-:W-:Y:S06]  /*a600*/  BRA `(.L_x_6005) ;  /* 0x0000000c006c7947 */ /* 0x000fec0003800000 */
.L_x_6001:
        /* <DEDUP_REMOVED lines=9> */
.L_x_6009:
[----:B------:R-:W2:Y:S02]  /*a6a0*/  LDG.E.U16 R0, desc[UR36][R2.64] ;  /* 0x0000002402007981 */ /* 0x000ea4000c1e1500 */
[----:B--2---:R-:W-:-:S05]  /*a6b0*/  HADD2.F32 R0, -RZ, R0.H0_H0 ;  /* 0x20000000ff007230 */ /* 0x004fca0000004100 */
[----:B------:R-:W-:-:S04]  /*a6c0*/  F2FP.BF16.F32.PACK_AB R0, RZ, R0 ;  /* 0x00000000ff00723e */ /* 0x000fc800000010ff */
[----:B------:R-:W-:Y:S01]  /*a6d0*/  PRMT R19, R0, 0x7610, R19 ;  /* 0x0000761000137816 */ /* 0x000fe20000000013 */
[----:B------:R-:W-:Y:S06]  /*a6e0*/  BRA `(.L_x_6005) ;  /* 0x0000000c00347947 */ /* 0x000fec0003800000 */
.L_x_6008:
        /* <DEDUP_REMOVED lines=9> */
.L_x_6011:
[----:B------:R-:W2:Y:S02]  /*a780*/  LDG.E.U16 R2, desc[UR36][R2.64] ;  /* 0x0000002402027981 */ /* 0x000ea4000c1e1500 */
[----:B--2---:R-:W-:-:S05]  /*a790*/  HADD2.F32 R0, -RZ, R2.H0_H0 ;  /* 0x20000002ff007230 */ /* 0x004fca0000004100 */
[----:B------:R-:W-:-:S04]  /*a7a0*/  F2FP.BF16.F32.PACK_AB R0, RZ, R0 ;  /* 0x00000000ff00723e */ /* 0x000fc800000010ff */
[----:B------:R-:W-:Y:S01]  /*a7b0*/  PRMT R19, R0, 0x7610, R19 ;  /* 0x0000761000137816 */ /* 0x000fe20000000013 */
[----:B------:R-:W-:Y:S06]  /*a7c0*/  BRA `(.L_x_6005) ;  /* 0x0000000800fc7947 */ /* 0x000fec0003800000 */
.L_x_6010:
        /* <DEDUP_REMOVED lines=9> */
.L_x_6000:
        /* <DEDUP_REMOVED lines=14> */
.L_x_6014:
        /* <DEDUP_REMOVED lines=9> */
.L_x_6013:
        /* <DEDUP_REMOVED lines=27> */
.L_x_6016:
        /* <DEDUP_REMOVED lines=14> */
.L_x_6015:
[----:B------:R0:W5:Y:S01]  /*ac60*/  LDG.E.U16 R19, desc[UR36][R2.64] ;  /* 0x0000002402137981 */ /* 0x000162000c1e1500 */
[----:B------:R-:W-:Y:S05]  /*ac70*/  BRA `(.L_x_6005) ;  /* 0x0000000400d07947 */ /* 0x000fea0003800000 */
.L_x_6012:
        /* <DEDUP_REMOVED lines=13> */
.L_x_6019:
        /* <DEDUP_REMOVED lines=21> */
.L_x_6023:
[----:B------:R-:W-:Y:S05]  /*aea0*/  BSYNC.RECONVERGENT B1 ;  /* 0x0000000000017941 */ /* 0x000fea0003800200 */
.L_x_6022:
[----:B------:R-:W-:Y:S01]  /*aeb0*/  IMAD.SHL.U32 R0, R0, 0x100000, RZ ;  /* 0x0010000000007824 */ /* 0x000fe200078e00ff */
[----:B------:R-:W-:-:S04]  /*aec0*/  LEA R2, R2, 0x3b800000, 0x17 ;  /* 0x3b80000002027811 */ /* 0x000fc800078eb8ff */
[----:B------:R-:W-:-:S07]  /*aed0*/  LOP3.LUT R0, R2, R0, R7, 0xfe, !PT ;  /* 0x0000000002007212 */ /* 0x000fce00078efe07 */
.L_x_6021:
[----:B------:R-:W-:Y:S05]  /*aee0*/  BSYNC.RECONVERGENT B0 ;  /* 0x0000000000007941 */ /* 0x000fea0003800200 */
.L_x_6020:
[----:B------:R-:W-:-:S04]  /*aef0*/  F2FP.BF16.F32.PACK_AB R0, RZ, R0 ;  /* 0x00000000ff00723e */ /* 0x000fc800000010ff */
[----:B------:R-:W-:Y:S01]  /*af00*/  PRMT R19, R0, 0x7610, R19 ;  /* 0x0000761000137816 */ /* 0x000fe20000000013 */
[----:B------:R-:W-:Y:S06]  /*af10*/  BRA `(.L_x_6005) ;  /* 0x0000000400287947 */ /* 0x000fec0003800000 */
.L_x_6018:
        /* <DEDUP_REMOVED lines=21> */
.L_x_6027:
[----:B------:R-:W-:Y:S05]  /*b070*/  BSYNC.RECONVERGENT B1 ;  /* 0x0000000000017941 */ /* 0x000fea0003800200 */
.L_x_6026:
[----:B------:R-:W-:Y:S01]  /*b080*/  IMAD.SHL.U32 R0, R0, 0x200000, RZ ;  /* 0x0020000000007824 */ /* 0x000fe200078e00ff */
[----:B------:R-:W-:-:S04]  /*b090*/  LEA R2, R2, 0x37800000, 0x17 ;  /* 0x3780000002027811 */ /* 0x000fc800078eb8ff */
[----:B------:R-:W-:-:S07]  /*b0a0*/  LOP3.LUT R0, R2, R0, R7, 0xfe, !PT ;  /* 0x0000000002007212 */ /* 0x000fce00078efe07 */
.L_x_6025:
[----:B------:R-:W-:Y:S05]  /*b0b0*/  BSYNC.RECONVERGENT B0 ;  /* 0x0000000000007941 */ /* 0x000fea0003800200 */
.L_x_6024:
[----:B------:R-:W-:-:S04]  /*b0c0*/  F2FP.BF16.F32.PACK_AB R0, RZ, R0 ;  /* 0x00000000ff00723e */ /* 0x000fc800000010ff */
[----:B------:R-:W-:Y:S01]  /*b0d0*/  PRMT R19, R0, 0x7610, R19 ;  /* 0x0000761000137816 */ /* 0x000fe20000000013 */
[----:B------:R-:W-:Y:S06]  /*b0e0*/  BRA `(.L_x_6005) ;  /* 0x0000000000b47947 */ /* 0x000fec0003800000 */
.L_x_6017:
        /* <DEDUP_REMOVED lines=14> */
.L_x_6031:
[----:B------:R-:W-:Y:S05]  /*b1d0*/  BSYNC.RECONVERGENT B0 ;  /* 0x0000000000007941 */ /* 0x000fea0003800200 */
.L_x_6030:
[----:B------:R-:W-:-:S04]  /*b1e0*/  F2FP.BF16.F32.PACK_AB R0, RZ, R0 ;  /* 0x00000000ff00723e */ /* 0x000fc800000010ff */
[----:B------:R-:W-:Y:S01]  /*b1f0*/  PRMT R19, R0, 0x7610, R19 ;  /* 0x0000761000137816 */ /* 0x000fe20000000013 */
[----:B------:R-:W-:Y:S06]  /*b200*/  BRA `(.L_x_6005) ;  /* 0x00000000006c7947 */ /* 0x000fec0003800000 */
.L_x_6004:
        /* <DEDUP_REMOVED lines=12> */
[----:B---3--:R-:W-:Y:S01]  /*b2d0*/  IMAD.U32 R10, RZ, RZ, UR8 ;  /* 0x00000008ff0a7e24 */ /* 0x008fe2000f8e00ff */
[----:B------:R-:W-:-:S07]  /*b2e0*/  MOV R11, UR9 ;  /* 0x00000009000b7c02 */ /* 0x000fce0008000f00 */
[----:B------:R-:W-:-:S07]  /*b2f0*/  LEPC R20, `(.L_x_6032) ;  /* 0x000000001014794e */ /* 0x000fce0000000000 */
[----:B--2---:R-:W-:Y:S05]  /*b300*/  CALL.ABS.NOINC R2 ;  /* 0x0000000002007343 */ /* 0x004fea0003c00000 */
.L_x_6032:
[----:B------:R-:W-:Y:S01]  /*b310*/  PRMT R19, RZ, 0x7610, R19 ;  /* 0x00007610ff137816 */ /* 0x000fe20000000013 */
[----:B------:R-:W-:Y:S06]  /*b320*/  BRA `(.L_x_6005) ;  /* 0x0000000000247947 */ /* 0x000fec0003800000 */
.L_x_6029:
[----:B------:R-:W2:Y:S02]  /*b330*/  LDG.E.64 R2, desc[UR36][R2.64] ;  /* 0x0000002402027981 */ /* 0x000ea4000c1e1b00 */
[----:B--2---:R-:W0:Y:S02]  /*b340*/  I2F.U64 R0, R2 ;  /* 0x0000000200007312 */ /* 0x004e240000301000 */
[----:B0-----:R-:W-:-:S04]  /*b350*/  F2FP.BF16.F32.PACK_AB R0, RZ, R0 ;  /* 0x00000000ff00723e */ /* 0x001fc800000010ff */
[----:B------:R-:W-:Y:S01]  /*b360*/  PRMT R19, R0, 0x7610, R19 ;  /* 0x0000761000137816 */ /* 0x000fe20000000013 */
[----:B------:R-:W-:Y:S06]  /*b370*/  BRA `(.L_x_6005) ;  /* 0x0000000000107947 */ /* 0x000fec0003800000 */
.L_x_6028:
[----:B------:R-:W2:Y:S02]  /*b380*/  LDG.E R2, desc[UR36][R2.64] ;  /* 0x0000002402027981 */ /* 0x000ea4000c1e1900 */
[----:B--2---:R-:W-:-:S04]  /*b390*/  I2FP.F32.U32 R0, R2 ;  /* 0x0000000200007245 */ /* 0x004fc80000201000 */
[----:B------:R-:W-:-:S04]  /*b3a0*/  F2FP.BF16.F32.PACK_AB R0, RZ, R0 ;  /* 0x00000000ff00723e */ /* 0x000fc800000010ff */
[----:B------:R-:W-:-:S07]  /*b3b0*/  PRMT R19, R0, 0x7610, R19 ;  /* 0x0000761000137816 */ /* 0x000fce0000000013 */
.L_x_6005:
        /* <DEDUP_REMOVED lines=18> */
.L_x_6036:
[----:B------:R-:W2:Y:S02]  /*b4e0*/  LDG.E.U8 R2, desc[UR36][R2.64] ;  /* 0x0000002402027981 */ /* 0x000ea4000c1e1100 */
[----:B--2---:R-:W-:-:S04]  /*b4f0*/  I2FP.F32.U32 R0, R2 ;  /* 0x0000000200007245 */ /* 0x004fc80000201000 */
[----:B------:R-:W-:Y:S01]  /*b500*/  F2FP.BF16.F32.PACK_AB R0, RZ, R0 ;  /* 0x00000000ff00723e */ /* 0x000fe200000010ff */
[----:B------:R-:W-:Y:S06]  /*b510*/  BRA `(.L_x_6038) ;  /* 0x0000000c00847947 */ /* 0x000fec0003800000 */
.L_x_6035:
        /* <DEDUP_REMOVED lines=10> */
.L_x_6040:
[----:B------:R-:W2:Y:S02]  /*b5c0*/  LDG.E R2, desc[UR36][R2.64] ;  /* 0x0000002402027981 */ /* 0x000ea4000c1e1900 */
[----:B--2---:R-:W-:-:S04]  /*b5d0*/  I2FP.F32.S32 R0, R2 ;  /* 0x0000000200007245 */ /* 0x004fc80000201400 */
[----:B------:R-:W-:Y:S01]  /*b5e0*/  F2FP.BF16.F32.PACK_AB R0, RZ, R0 ;  /* 0x00000000ff00723e */ /* 0x000fe200000010ff */
[----:B------:R-:W-:Y:S06]  /*b5f0*/  BRA `(.L_x_6038) ;  /* 0x0000000c004c7947 */ /* 0x000fec0003800000 */
.L_x_6039:
[----:B------:R-:W2:Y:S02]  /*b600*/  LDG.E.U16 R2, desc[UR36][R2.64] ;  /* 0x0000002402027981 */ /* 0x000ea4000c1e1500 */
[----:B--2---:R-:W0:Y:S02]  /*b610*/  I2F.S16 R0, R2 ;  /* 0x0000000200007306 */ /* 0x004e240000101400 */
[----:B0-----:R-:W-:Y:S01]  /*b620*/  F2FP.BF16.F32.PACK_AB R0, RZ, R0 ;  /* 0x00000000ff00723e */ /* 0x001fe200000010ff */
[----:B------:R-:W-:Y:S06]  /*b630*/  BRA `(.L_x_6038) ;  /* 0x0000000c003c7947 */ /* 0x000fec0003800000 */
.L_x_6034:
        /* <DEDUP_REMOVED lines=9> */
.L_x_6042:
[----:B------:R-:W2:Y:S02]  /*b6d0*/  LDG.E.U16 R0, desc[UR36][R2.64] ;  /* 0x0000002402007981 */ /* 0x000ea4000c1e1500 */
[----:B--2---:R-:W-:-:S05]  /*b6e0*/  HADD2.F32 R0, -RZ, R0.H0_H0 ;  /* 0x20000000ff007230 */ /* 0x004fca0000004100 */
[----:B------:R-:W-:Y:S01]  /*b6f0*/  F2FP.BF16.F32.PACK_AB R0, RZ, R0 ;  /* 0x00000000ff00723e */ /* 0x000fe200000010ff */
[----:B------:R-:W-:Y:S06]  /*b700*/  BRA `(.L_x_6038) ;  /* 0x0000000c00087947 */ /* 0x000fec0003800000 */
.L_x_6041:
        /* <DEDUP_REMOVED lines=9> */
.L_x_6044:
[----:B------:R-:W2:Y:S02]  /*b7a0*/  LDG.E.U16 R2, desc[UR36][R2.64] ;  /* 0x0000002402027981 */ /* 0x000ea4000c1e1500 */
[----:B--2---:R-:W-:-:S05]  /*b7b0*/  HADD2.F32 R0, -RZ, R2.H0_H0 ;  /* 0x20000002ff007230 */ /* 0x004fca0000004100 */
[----:B------:R-:W-:Y:S01]  /*b7c0*/  F2FP.BF16.F32.PACK_AB R0, RZ, R0 ;  /* 0x00000000ff00723e */ /* 0x000fe200000010ff */
[----:B------:R-:W-:Y:S06]  /*b7d0*/  BRA `(.L_x_6038) ;  /* 0x0000000800d47947 */ /* 0x000fec0003800000 */
.L_x_6043:
        /* <DEDUP_REMOVED lines=8> */
.L_x_6033:
        /* <DEDUP_REMOVED lines=13> */
.L_x_6047:
        /* <DEDUP_REMOVED lines=8> */
.L_x_6046:
        /* <DEDUP_REMOVED lines=27> */
.L_x_6049:
        /* <DEDUP_REMOVED lines=13> */
.L_x_6048:
[----:B------:R0:W5:Y:S01]  /*bc30*/  LDG.E.U16 R0, desc[UR36][R2.64] ;  /* 0x0000002402007981 */ /* 0x000162000c1e1500 */
[----:B------:R-:W-:Y:S05]  /*bc40*/  BRA `(.L_x_6038) ;  /* 0x0000000400b87947 */ /* 0x000fea0003800000 */
.L_x_6045:
        /* <DEDUP_REMOVED lines=12> */
.L_x_6052:
        /* <DEDUP_REMOVED lines=21> */
.L_x_6056:
[----:B------:R-:W-:Y:S05]  /*be60*/  BSYNC.RECONVERGENT B1 ;  /* 0x0000000000017941 */ /* 0x000fea0003800200 */
.L_x_6055:
[----:B------:R-:W-:Y:S02]  /*be70*/  SHF.L.U32 R0, R0, 0x14, RZ ;  /* 0x0000001400007819 */ /* 0x000fe400000006ff */
[----:B------:R-:W-:-:S04]  /*be80*/  LEA R2, R2, 0x3b800000, 0x17 ;  /* 0x3b80000002027811 */ /* 0x000fc800078eb8ff */
[----:B------:R-:W-:-:S07]  /*be90*/  LOP3.LUT R0, R2, R0, R7, 0xfe, !PT ;  /* 0x0000000002007212 */ /* 0x000fce00078efe07 */
.L_x_6054:
[----:B------:R-:W-:Y:S05]  /*bea0*/  BSYNC.RECONVERGENT B0 ;  /* 0x0000000000007941 */ /* 0x000fea0003800200 */
.L_x_6053:
[----:B------:R-:W-:Y:S01]  /*beb0*/  F2FP.BF16.F32.PACK_AB R0, RZ, R0 ;  /* 0x00000000ff00723e */ /* 0x000fe200000010ff */
[----:B------:R-:W-:Y:S06]  /*bec0*/  BRA `(.L_x_6038) ;  /* 0x0000000400187947 */ /* 0x000fec0003800000 */
.L_x_6051:
        /* <DEDUP_REMOVED lines=21> */
.L_x_6060:
[----:B------:R-:W-:Y:S05]  /*c020*/  BSYNC.RECONVERGENT B1 ;  /* 0x0000000000017941 */ /* 0x000fea0003800200 */
.L_x_6059:
[----:B------:R-:W-:Y:S01]  /*c030*/  IMAD.SHL.U32 R0, R0, 0x200000, RZ ;  /* 0x0020000000007824 */ /* 0x000fe200078e00ff */
[----:B------:R-:W-:-:S04]  /*c040*/  LEA R2, R2, 0x37800000, 0x17 ;  /* 0x3780000002027811 */ /* 0x000fc800078eb8ff */
[----:B------:R-:W-:-:S07]  /*c050*/  LOP3.LUT R0, R2, R0, R7, 0xfe, !PT ;  /* 0x0000000002007212 */ /* 0x000fce00078efe07 */
.L_x_6058:
[----:B------:R-:W-:Y:S05]  /*c060*/  BSYNC.RECONVERGENT B0 ;  /* 0x0000000000007941 */ /* 0x000fea0003800200 */
.L_x_6057:
[----:B------:R-:W-:Y:S01]  /*c070*/  F2FP.BF16.F32.PACK_AB R0, RZ, R0 ;  /* 0x00000000ff00723e */ /* 0x000fe200000010ff */
[----:B------:R-:W-:Y:S06]  /*c080*/  BRA `(.L_x_6038) ;  /* 0x0000000000a87947 */ /* 0x000fec0003800000 */
.L_x_6050:
        /* <DEDUP_REMOVED lines=8> */
[----:B------:R-:W-:Y:S01]  /*c110*/  HFMA2 R0, -RZ, RZ, 3.814697265625e-06, 0 ;  /* 0x00400000ff007431 */ /* 0x000fe200000001ff */
[----:B--2---:R-:W-:-:S13]  /*c120*/  ISETP.NE.AND P0, PT, R2, RZ, PT ;  /* 0x000000ff0200720c */ /* 0x004fda0003f05270 */
[----:B------:R-:W-:Y:S05]  /*c130*/  @!P0 BRA `(.L_x_6064) ;  /* 0x00000000000c8947 */ /* 0x000fea0003800000 */
[----:B------:R-:W-:-:S13]  /*c140*/  ISETP.NE.AND P0, PT, R2, 0xff, PT ;  /* 0x000000ff0200780c */ /* 0x000fda0003f05270 */
[----:B------:R-:W-:Y:S02]  /*c150*/  @!P0 IMAD.MOV.U32 R0, RZ, RZ, 0x7f800001 ;  /* 0x7f800001ff008424 */ /* 0x000fe400078e00ff */
[----:B------:R-:W-:-:S07]  /*c160*/  @P0 IMAD.SHL.U32 R0, R2, 0x800000, RZ ;  /* 0x0080000002000824 */ /* 0x000fce00078e00ff */
.L_x_6064:
[----:B------:R-:W-:Y:S05]  /*c170*/  BSYNC.RECONVERGENT B0 ;  /* 0x0000000000007941 */ /* 0x000fea0003800200 */
.L_x_6063:
[----:B------:R-:W-:Y:S01]  /*c180*/  F2FP.BF16.F32.PACK_AB R0, RZ, R0 ;  /* 0x00000000ff00723e */ /* 0x000fe200000010ff */
[----:B------:R-:W-:Y:S06]  /*c190*/  BRA `(.L_x_6038) ;  /* 0x0000000000647947 */ /* 0x000fec0003800000 */
.L_x_6037:
        /* <DEDUP_REMOVED lines=16> */
.L_x_6065:
[----:B------:R-:W-:Y:S01]  /*c2a0*/  PRMT R0, RZ, 0x7610, R0 ;  /* 0x00007610ff007816 */ /* 0x000fe20000000000 */
[----:B------:R-:W-:Y:S06]  /*c2b0*/  BRA `(.L_x_6038) ;  /* 0x00000000001c7947 */ /* 0x000fec0003800000 */
.L_x_6062:
[----:B------:R-:W2:Y:S02]  /*c2c0*/  LDG.E.64 R2, desc[UR36][R2.64] ;  /* 0x0000002402027981 */ /* 0x000ea4000c1e1b00 */
[----:B--2---:R-:W0:Y:S02]  /*c2d0*/  I2F.U64 R0, R2 ;  /* 0x0000000200007312 */ /* 0x004e240000301000 */
[----:B0-----:R-:W-:Y:S01]  /*c2e0*/  F2FP.BF16.F32.PACK_AB R0, RZ, R0 ;  /* 0x00000000ff00723e */ /* 0x001fe200000010ff */
[----:B------:R-:W-:Y:S06]  /*c2f0*/  BRA `(.L_x_6038) ;  /* 0x00000000000c7947 */ /* 0x000fec0003800000 */
.L_x_6061:
[----:B------:R-:W2:Y:S02]  /*c300*/  LDG.E R2, desc[UR36][R2.64] ;  /* 0x0000002402027981 */ /* 0x000ea4000c1e1900 */
[----:B--2---:R-:W-:-:S04]  /*c310*/  I2FP.F32.U32 R0, R2 ;  /* 0x0000000200007245 */ /* 0x004fc80000201000 */
[----:B------:R-:W-:-:S07]  /*c320*/  F2FP.BF16.F32.PACK_AB R0, RZ, R0 ;  /* 0x00000000ff00723e */ /* 0x000fce00000010ff */
.L_x_6038:
[----:B-----5:R-:W-:Y:S01]  /*c330*/  SHF.L.U32 R0, R0, 0x10, RZ ;  /* 0x0000001000007819 */ /* 0x020fe200000006ff */
[----:B------:R-:W0:Y:S01]  /*c340*/  LDCU.64 UR6, c[0x0][0x5e8] ;  /* 0x0000bd00ff0677ac */ /* 0x000e220008000a00 */
[----:B------:R-:W-:-:S03]  /*c350*/  IMAD.U32 R19, R19, 0x10000, RZ ;  /* 0x0001000013137824 */ /* 0x000fc600078e00ff */
        /* <DEDUP_REMOVED lines=23> */
.L_x_6069:
[----:B0-----:R-:W-:-:S06]  /*c4d0*/  IMAD.U32 R5, R19, 0x10000, RZ ;  /* 0x0001000013057824 */ /* 0x001fcc00078e00ff */
[----:B------:R-:W0:Y:S02]  /*c4e0*/  F2I.S64.TRUNC R4, R5 ;  /* 0x0000000500047311 */ /* 0x000e24000020d900 */
[----:B0-----:R0:W-:Y:S01]  /*c4f0*/  STG.E.U8 desc[UR36][R2.64], R4 ;  /* 0x0000000402007986 */ /* 0x0011e2000c101124 */
[----:B------:R-:W-:Y:S05]  /*c500*/  BRA `(.L_x_6071) ;  /* 0x0000000c006c7947 */ /* 0x000fea0003800000 */
.L_x_6068:
        /* <DEDUP_REMOVED lines=10> */
.L_x_6073:
[----:B0-----:R-:W-:-:S06]  /*c5b0*/  SHF.L.U32 R19, R19, 0x10, RZ ;  /* 0x0000001013137819 */ /* 0x001fcc00000006ff */
[----:B------:R-:W0:Y:S02]  /*c5c0*/  F2I.FTZ.TRUNC.NTZ R19, R19 ;  /* 0x0000001300137305 */ /* 0x000e24000021f100 */
[----:B0-----:R0:W-:Y:S01]  /*c5d0*/  STG.E desc[UR36][R2.64], R19 ;  /* 0x0000001302007986 */ /* 0x0011e2000c101924 */
[----:B------:R-:W-:Y:S05]  /*c5e0*/  BRA `(.L_x_6071) ;  /* 0x0000000c00347947 */ /* 0x000fea0003800000 */
.L_x_6072:
[----:B0-----:R-:W-:-:S06]  /*c5f0*/  IMAD.U32 R19, R19, 0x10000, RZ ;  /* 0x0001000013137824 */ /* 0x001fcc00078e00ff */
[----:B------:R-:W0:Y:S02]  /*c600*/  F2I.FTZ.TRUNC.NTZ R19, R19 ;  /* 0x0000001300137305 */ /* 0x000e24000021f100 */
[----:B0-----:R0:W-:Y:S01]  /*c610*/  STG.E.U16 desc[UR36][R2.64], R19 ;  /* 0x0000001302007986 */ /* 0x0011e2000c101524 */
[----:B------:R-:W-:Y:S05]  /*c620*/  BRA `(.L_x_6071) ;  /* 0x0000000c00247947 */ /* 0x000fea0003800000 */
.L_x_6067:
        /* <DEDUP_REMOVED lines=9> */
.L_x_6075:
[----:B0-----:R-:W-:-:S05]  /*c6c0*/  IMAD.U32 R0, R19, 0x10000, RZ ;  /* 0x0001000013007824 */ /* 0x001fca00078e00ff */
[----:B------:R-:W-:-:S05]  /*c6d0*/  F2FP.F16.F32.PACK_AB R0, RZ, R0 ;  /* 0x00000000ff00723e */ /* 0x000fca00000000ff */
[----:B------:R0:W-:Y:S01]  /*c6e0*/  STG.E.U16 desc[UR36][R2.64], R0 ;  /* 0x0000000002007986 */ /* 0x0001e2000c101524 */
[----:B------:R-:W-:Y:S05]  /*c6f0*/  BRA `(.L_x_6071) ;  /* 0x0000000800f07947 */ /* 0x000fea0003800000 */
.L_x_6074:
        /* <DEDUP_REMOVED lines=10> */
.L_x_6077:
[----:B0-----:R-:W-:-:S04]  /*c7a0*/  SHF.L.U32 R19, R19, 0x10, RZ ;  /* 0x0000001013137819 */ /* 0x001fc800000006ff */
[----:B------:R-:W-:-:S04]  /*c7b0*/  F2FP.F16.F32.PACK_AB R5, RZ, R19 ;  /* 0x00000013ff05723e */ /* 0x000fc800000000ff */
[----:B------:R-:W-:-:S05]  /*c7c0*/  PRMT R5, R5, 0x5410, RZ ;  /* 0x0000541005057816 */ /* 0x000fca00000000ff */
[----:B------:R0:W-:Y:S01]  /*c7d0*/  STG.E desc[UR36][R2.64], R5 ;  /* 0x0000000502007986 */ /* 0x0001e2000c101924 */
[----:B------:R-:W-:Y:S05]  /*c7e0*/  BRA `(.L_x_6071) ;  /* 0x0000000800b47947 */ /* 0x000fea0003800000 */
.L_x_6076:
[----:B0-----:R-:W-:-:S04]  /*c7f0*/  IMAD.U32 R4, R19, 0x10000, RZ ;  /* 0x0001000013047824 */ /* 0x001fc800078e00ff */
[----:B------:R-:W-:-:S06]  /*c800*/  FMUL.FTZ R4, R4, 1 ;  /* 0x3f80000004047820 */ /* 0x000fcc0000410000 */
[----:B------:R-:W0:Y:S02]  /*c810*/  F2F.F64.F32 R4, R4 ;  /* 0x0000000400047310 */ /* 0x000e240000201800 */
[----:B0-----:R0:W-:Y:S01]  /*c820*/  STG.E.64 desc[UR36][R2.64], R4 ;  /* 0x0000000402007986 */ /* 0x0011e2000c101b24 */
[----:B------:R-:W-:Y:S05]  /*c830*/  BRA `(.L_x_6071) ;  /* 0x0000000800a07947 */ /* 0x000fea0003800000 */
.L_x_6066:
        /* <DEDUP_REMOVED lines=14> */
.L_x_6081:
        /* <DEDUP_REMOVED lines=18> */
.L_x_6084:
[----:B------:R-:W-:-:S04]  /*ca40*/  SHF.R.U32.HI R5, RZ, 0x18, R5 ;  /* 0x00000018ff057819 */ /* 0x000fc80000011605 */
[----:B------:R-:W-:-:S07]  /*ca50*/  LOP3.LUT R0, R0, 0x80, R5, 0xf8, !PT ;  /* 0x0000008000007812 */ /* 0x000fce00078ef805 */
.L_x_6083:
[----:B------:R-:W-:Y:S05]  /*ca60*/  BSYNC.RECONVERGENT B0 ;  /* 0x0000000000007941 */ /* 0x000fea0003800200 */
.L_x_6082:
[----:B------:R0:W-:Y:S01]  /*ca70*/  STG.E.U8 desc[UR36][R2.64], R0 ;  /* 0x0000000002007986 */ /* 0x0001e2000c101124 */
[----:B------:R-:W-:Y:S05]  /*ca80*/  BRA `(.L_x_6071) ;  /* 0x00000008000c7947 */ /* 0x000fea0003800000 */
.L_x_6080:
[----:B0-----:R-:W-:Y:S01]  /*ca90*/  SHF.L.U32 R5, R19, 0x10, RZ ;  /* 0x0000001013057819 */ /* 0x001fe200000006ff */
[----:B------:R-:W-:Y:S01]  /*caa0*/  BSSY.RECONVERGENT B0, `(.L_x_6085) ;  /* 0x0000013000007945 */ /* 0x000fe20003800200 */
[----:B------:R-:W-:Y:S02]  /*cab0*/  IMAD.MOV.U32 R0, RZ, RZ, 0x80 ;  /* 0x00000080ff007424 */ /* 0x000fe400078e00ff */
        /* <DEDUP_REMOVED lines=15> */
.L_x_6087:
[----:B------:R-:W-:-:S04]  /*cbb0*/  SHF.R.U32.HI R5, RZ, 0x18, R5 ;  /* 0x00000018ff057819 */ /* 0x000fc80000011605 */
[----:B------:R-:W-:-:S07]  /*cbc0*/  LOP3.LUT R0, R0, 0x80, R5, 0xf8, !PT ;  /* 0x0000008000007812 */ /* 0x000fce00078ef805 */
.L_x_6086:
[----:B------:R-:W-:Y:S05]  /*cbd0*/  BSYNC.RECONVERGENT B0 ;  /* 0x0000000000007941 */ /* 0x000fea0003800200 */
.L_x_6085:
[----:B------:R0:W-:Y:S01]  /*cbe0*/  STG.E.U8 desc[UR36][R2.64], R0 ;  /* 0x0000000002007986 */ /* 0x0001e2000c101124 */
[----:B------:R-:W-:Y:S05]  /*cbf0*/  BRA `(.L_x_6071) ;  /* 0x0000000400b07947 */ /* 0x000fea0003800000 */
.L_x_6079:
        /* <DEDUP_REMOVED lines=22> */
.L_x_6089:
[----:B0-----:R-:W-:-:S06]  /*cd60*/  IMAD.U32 R4, R19, 0x10000, RZ ;  /* 0x0001000013047824 */ /* 0x001fcc00078e00ff */
[----:B------:R-:W0:Y:S02]  /*cd70*/  F2I.U64.TRUNC R4, R4 ;  /* 0x0000000400047311 */ /* 0x000e24000020d800 */
[----:B0-----:R0:W-:Y:S01]  /*cd80*/  STG.E.64 desc[UR36][R2.64], R4 ;  /* 0x0000000402007986 */ /* 0x0011e2000c101b24 */
[----:B------:R-:W-:Y:S05]  /*cd90*/  BRA `(.L_x_6071) ;  /* 0x0000000400487947 */ /* 0x000fea0003800000 */
.L_x_6088:
[----:B0-----:R-:W-:-:S06]  /*cda0*/  IMAD.U32 R19, R19, 0x10000, RZ ;  /* 0x0001000013137824 */ /* 0x001fcc00078e00ff */
[----:B------:R-:W0:Y:S02]  /*cdb0*/  F2I.FTZ.U32.TRUNC.NTZ R19, R19 ;  /* 0x0000001300137305 */ /* 0x000e24000021f000 */
[----:B0-----:R0:W-:Y:S01]  /*cdc0*/  STG.E desc[UR36][R2.64], R19 ;  /* 0x0000001302007986 */ /* 0x0011e2000c101924 */
[----:B------:R-:W-:Y:S05]  /*cdd0*/  BRA `(.L_x_6071) ;  /* 0x0000000400387947 */ /* 0x000fea0003800000 */
.L_x_6078:
        /* <DEDUP_REMOVED lines=11> */
.L_x_6091:
[----:B0-----:R-:W-:Y:S01]  /*ce90*/  IMAD.U32 R19, R19, 0x10000, RZ ;  /* 0x0001000013137824 */ /* 0x001fe200078e00ff */
[----:B------:R-:W-:-:S03]  /*cea0*/  CS2R R6, SRZ ;  /* 0x0000000000067805 */ /* 0x000fc6000001ff00 */
[----:B------:R-:W-:-:S06]  /*ceb0*/  FMUL.FTZ R4, R19, 1 ;  /* 0x3f80000013047820 */ /* 0x000fcc0000410000 */
[----:B------:R-:W0:Y:S02]  /*cec0*/  F2F.F64.F32 R4, R4 ;  /* 0x0000000400047310 */ /* 0x000e240000201800 */
[----:B0-----:R0:W-:Y:S01]  /*ced0*/  STG.E.128 desc[UR36][R2.64], R4 ;  /* 0x0000000402007986 */ /* 0x0011e2000c101d24 */
[----:B------:R-:W-:Y:S05]  /*cee0*/  BRA `(.L_x_6071) ;  /* 0x0000000000f47947 */ /* 0x000fea0003800000 */
.L_x_6090:
[----:B------:R-:W-:-:S09]  /*cef0*/  UISETP.NE.AND UP0, UPT, UR4, 0xf, UPT ;  /* 0x0000000f0400788c */ /* 0x000fd2000bf05270 */
[----:B------:R-:W-:Y:S05]  /*cf00*/  BRA.U !UP0, `(.L_x_6092) ;  /* 0x0000000108e87547 */ /* 0x000fea000b800000 */
[----:B------:R-:W-:-:S09]  /*cf10*/  UISETP.NE.AND UP0, UPT, UR4, 0x17, UPT ;  /* 0x000000170400788c */ /* 0x000fd2000bf05270 */
[----:B------:R-:W-:Y:S05]  /*cf20*/  BRA.U !UP0, `(.L_x_6093) ;  /* 0x0000000108907547 */ /* 0x000fea000b800000 */
[----:B------:R-:W-:-:S09]  /*cf30*/  UISETP.NE.AND UP0, UPT, UR4, 0x18, UPT ;  /* 0x000000180400788c */ /* 0x000fd2000bf05270 */
[----:B------:R-:W-:Y:S05]  /*cf40*/  BRA.U !UP0, `(.L_x_6094) ;  /* 0x0000000108447547 */ /* 0x000fea000b800000 */
.L_x_6070:
[----:B------:R-:W-:Y:S01]  /*cf50*/  MOV R0, 0x0 ;  /* 0x0000000000007802 */ /* 0x000fe20000000f00 */
[----:B------:R-:W1:Y:S01]  /*cf60*/  LDCU.64 UR4, c[0x4][0x128] ;  /* 0x01002500ff0477ac */ /* 0x000e620008000a00 */
[----:B------:R-:W-:Y:S02]  /*cf70*/  HFMA2 R13, -RZ, RZ, 0, 0 ;  /* 0x00000000ff0d7431 */ /* 0x000fe400000001ff */
[----:B------:R-:W-:Y:S01]  /*cf80*/  IMAD.MOV.U32 R8, RZ, RZ, 0x65 ;  /* 0x00000065ff087424 */ /* 0x000fe200078e00ff */
[----:B------:R2:W3:Y:S01]  /*cf90*/  LDC.64 R2, c[0x4][R0] ;  /* 0x0100000000027b82 */ /* 0x0004e20000000a00 */
[----:B------:R-:W4:Y:S01]  /*cfa0*/  LDCU.64 UR6, c[0x4][0x130] ;  /* 0x01002600ff0677ac */ /* 0x000f220008000a00 */
[----:B------:R-:W-:Y:S01]  /*cfb0*/  IMAD.MOV.U32 R12, RZ, RZ, 0x1 ;  /* 0x00000001ff0c7424 */ /* 0x000fe200078e00ff */
[----:B------:R-:W5:Y:S01]  /*cfc0*/  LDCU.64 UR8, c[0x4][0x40] ;  /* 0x01000800ff0877ac */ /* 0x000f620008000a00 */
[----:B-1----:R-:W-:Y:S02]  /*cfd0*/  IMAD.U32 R4, RZ, RZ, UR4 ;  /* 0x00000004ff047e24 */ /* 0x002fe4000f8e00ff */
[----:B------:R-:W-:-:S02]  /*cfe0*/  IMAD.U32 R5, RZ, RZ, UR5 ;  /* 0x00000005ff057e24 */ /* 0x000fc4000f8e00ff */
[----:B----4-:R-:W-:Y:S01]  /*cff0*/  IMAD.U32 R6, RZ, RZ, UR6 ;  /* 0x00000006ff067e24 */ /* 0x010fe2000f8e00ff */
[----:B------:R-:W-:Y:S01]  /*d000*/  MOV R7, UR7 ;  /* 0x0000000700077c02 */ /* 0x000fe20008000f00 */
[----:B-----5:R-:W-:Y:S02]  /*d010*/  IMAD.U32 R10, RZ, RZ, UR8 ;  /* 0x00000008ff0a7e24 */ /* 0x020fe4000f8e00ff */
[----:B--2---:R-:W-:-:S07]  /*d020*/  IMAD.U32 R11, RZ, RZ, UR9 ;  /* 0x00000009ff0b7e24 */ /* 0x004fce000f8e00ff */
[----:B------:R-:W-:-:S07]  /*d030*/  LEPC R20, `(.L_x_6095) ;  /* 0x000000001014794e */ /* 0x000fce0000000000 */
[----:B0--3--:R-:W-:Y:S05]  /*d040*/  CALL.ABS.NOINC R2 ;  /* 0x0000000002007343 */ /* 0x009fea0003c00000 */
.L_x_6095:
[----:B------:R-:W-:Y:S05]  /*d050*/  BRA `(.L_x_6071) ;  /* 0x0000000000987947 */ /* 0x000fea0003800000 */
.L_x_6094:
        /* <DEDUP_REMOVED lines=13> */
.L_x_6097:
[----:B------:R-:W-:Y:S05]  /*d130*/  BSYNC.RECONVERGENT B0 ;  /* 0x0000000000007941 */ /* 0x000fea0003800200 */
.L_x_6096:
[----:B------:R-:W-:-:S05]  /*d140*/  LOP3.LUT R5, R0, 0x80, R5, 0xf8, !PT ;  /* 0x0000008000057812 */ /* 0x000fca00078ef805 */
[----:B------:R3:W-:Y:S01]  /*d150*/  STG.E.U8 desc[UR36][R2.64], R5 ;  /* 0x0000000502007986 */ /* 0x0007e2000c101124 */
[----:B------:R-:W-:Y:S05]  /*d160*/  BRA `(.L_x_6071) ;  /* 0x0000000000547947 */ /* 0x000fea0003800000 */
.L_x_6093:
        /* <DEDUP_REMOVED lines=12> */
.L_x_6099:
[----:B------:R-:W-:Y:S01]  /*d230*/  IMAD.MOV.U32 R0, RZ, RZ, 0x7f ;  /* 0x0000007fff007424 */ /* 0x000fe200078e00ff */
[----:B------:R-:W-:-:S04]  /*d240*/  ISETP.GT.U32.AND P0, PT, R4, 0x7f800000, PT ;  /* 0x7f8000000400780c */ /* 0x000fc80003f04070 */
[----:B------:R-:W-:-:S09]  /*d250*/  SEL R0, R0, 0x7c, P0 ;  /* 0x0000007c00007807 */ /* 0x000fd20000000000 */
.L_x_6100:
[----:B------:R-:W-:Y:S05]  /*d260*/  BSYNC.RECONVERGENT B0 ;  /* 0x0000000000007941 */ /* 0x000fea0003800200 */
.L_x_6098:
[----:B------:R-:W-:-:S04]  /*d270*/  SHF.R.U32.HI R5, RZ, 0x18, R5 ;  /* 0x00000018ff057819 */ /* 0x000fc80000011605 */
[----:B------:R-:W-:-:S05]  /*d280*/  LOP3.LUT R5, R0, 0x80, R5, 0xf8, !PT ;  /* 0x0000008000057812 */ /* 0x000fca00078ef805 */
[----:B------:R2:W-:Y:S01]  /*d290*/  STG.E.U8 desc[UR36][R2.64], R5 ;  /* 0x0000000502007986 */ /* 0x0005e2000c101124 */
[----:B------:R-:W-:Y:S05]  /*d2a0*/  BRA `(.L_x_6071) ;  /* 0x0000000000047947 */ /* 0x000fea0003800000 */
.L_x_6092:
[----:B0-----:R4:W-:Y:S02]  /*d2b0*/  STG.E.U16 desc[UR36][R2.64], R19 ;  /* 0x0000001302007986 */ /* 0x0019e4000c101524 */
.L_x_6071:
[----:B------:R-:W-:-:S07]  /*d2c0*/  IADD3 R17, PT, PT, R17, 0x80, RZ ;  /* 0x0000008011117810 */ /* 0x000fce0007ffe0ff */
.L_x_5998:
[----:B------:R-:W-:Y:S05]  /*d2d0*/  BSYNC.RECONVERGENT B6 ;  /* 0x0000000000067941 */ /* 0x000fea0003800200 */
.L_x_5997:
[----:B------:R-:W5:Y:S02]  /*d2e0*/  LDCU UR4, c[0x0][0x380] ;  /* 0x00007000ff0477ac */ /* 0x000f640008000800 */
[----:B-----5:R-:W-:-:S13]  /*d2f0*/  ISETP.GE.AND P0, PT, R17, UR4, PT ;  /* 0x0000000411007c0c */ /* 0x020fda000bf06270 */
[----:B------:R-:W-:Y:S05]  /*d300*/  @P0 EXIT ;  /* 0x000000000000094d */ /* 0x000fea0003800000 */
[----:B------:R-:W5:Y:S01]  /*d310*/  LDCU UR4, c[0x0][0x388] ;  /* 0x00007100ff0477ac */ /* 0x000f620008000800 */
[----:B------:R-:W-:Y:S02]  /*d320*/  IMAD.MOV.U32 R18, RZ, RZ, RZ ;  /* 0x000000ffff127224 */ /* 0x000fe400078e00ff */
[----:B0--3--:R-:W-:Y:S02]  /*d330*/  IMAD.MOV.U32 R0, RZ, RZ, RZ ;  /* 0x000000ffff007224 */ /* 0x009fe400078e00ff */
[----:B------:R-:W-:Y:S01]  /*d340*/  IMAD.MOV.U32 R16, RZ, RZ, RZ ;  /* 0x000000ffff107224 */ /* 0x000fe200078e00ff */
[----:B-----5:R-:W-:-:S09]  /*d350*/  UISETP.NE.AND UP0, UPT, UR4, URZ, UPT ;  /* 0x000000ff0400728c */ /* 0x020fd2000bf05270 */
[----:B------:R-:W-:Y:S05]  /*d360*/  BRA.U !UP0, `(.L_x_6101) ;  /* 0x0000001508707547 */ /* 0x000fea000b800000 */
[----:B------:R-:W1:Y:S01]  /*d370*/  LDCU.64 UR4, c[0x0][0x390] ;  /* 0x00007200ff0477ac */ /* 0x000e620008000a00 */
[----:B------:R-:W-:Y:S01]  /*d380*/  IMAD.MOV.U32 R16, RZ, RZ, RZ ;  /* 0x000000ffff107224 */ /* 0x000fe200078e00ff */
[----:B------:R-:W0:Y:S01]  /*d390*/  LDCU UR6, c[0x0][0x38c] ;  /* 0x00007180ff0677ac */ /* 0x000e220008000800 */
[----:B------:R-:W3:Y:S01]  /*d3a0*/  LDCU.64 UR8, c[0x0][0x4b8] ;  /* 0x00009700ff0877ac */ /* 0x000ee20008000a00 */
[----:B------:R-:W-:Y:S01]  /*d3b0*/  UISETP.NE.AND UP0, UPT, UR41, URZ, UPT ;  /* 0x000000ff2900728c */ /* 0x000fe2000bf05270 */
[----:B-12-4-:R-:W-:Y:S01]  /*d3c0*/  IMAD.HI.U32 R2, R17, UR4, R16 ;  /* 0x0000000411027c27 */ /* 0x016fe2000f8e0010 */
[----:B------:R-:W1:Y:S04]  /*d3d0*/  LDCU UR4, c[0x0][0x4c0] ;  /* 0x00009800ff0477ac */ /* 0x000e680008000800 */
[----:B------:R-:W-:-:S04]  /*d3e0*/  SHF.R.U32.HI R3, RZ, UR5, R2 ;  /* 0x00000005ff037c19 */ /* 0x000fc80008011602 */
[----:B------:R-:W-:-:S05]  /*d3f0*/  IADD3 R0, PT, PT, -R3, RZ, RZ ;  /* 0x000000ff03007210 */ /* 0x000fca0007ffe1ff */
        /* <DEDUP_REMOVED lines=339> */
.L_x_6101:
[----:B------:R-:W0:Y:S01]  /*e930*/  LDCU.64 UR6, c[0x0][0x5e8] ;  /* 0x0000bd00ff0677ac */ /* 0x000e220008000a00 */
[----:B------:R-:W1:Y:S01]  /*e940*/  LDCU.64 UR8, c[0x0][0x5f0] ;  /* 0x0000be00ff0877ac */ /* 0x000e620008000a00 */
[----:B------:R-:W-:-:S04]  /*e950*/  UPRMT UR4, UR39, 0x9910, URZ ;  /* 0x0000991027047896 */ /* 0x000fc800080000ff */
[----:B------:R-:W-:Y:S01]  /*e960*/  UISETP.GT.AND UP0, UPT, UR4, 0x9, UPT ;  /* 0x000000090400788c */ /* 0x000fe2000bf04270 */
[----:B0-----:R-:W-:Y:S02]  /*e970*/  IADD3 R16, P0, PT, R16, UR6, RZ ;  /* 0x0000000610107c10 */ /* 0x001fe4000ff1e0ff */
[----:B-12-4-:R-:W-:-:S03]  /*e980*/  IADD3 R2, P1, PT, R0, UR8, RZ ;  /* 0x0000000800027c10 */ /* 0x016fc6000ff3e0ff */
        /* <DEDUP_REMOVED lines=16> */
.L_x_6105:
[----:B------:R-:W2:Y:S02]  /*ea90*/  LDG.E.U8 R2, desc[UR36][R2.64] ;  /* 0x0000002402027981 */ /* 0x000ea4000c1e1100 */
[----:B--2---:R-:W-:-:S04]  /*eaa0*/  I2FP.F32.U32 R0, R2 ;  /* 0x0000000200007245 */ /* 0x004fc80000201000 */
[----:B------:R-:W-:-:S04]  /*eab0*/  F2FP.BF16.F32.PACK_AB R0, RZ, R0 ;  /* 0x00000000ff00723e */ /* 0x000fc800000010ff */
[----:B------:R-:W-:Y:S01]  /*eac0*/  PRMT R19, R0, 0x7610, R19 ;  /* 0x0000761000137816 */ /* 0x000fe20000000013 */
[----:B------:R-:W-:Y:S06]  /*ead0*/  BRA `(.L_x_6107) ;  /* 0x0000000c00c07947 */ /* 0x000fec0003800000 */
.L_x_6104:
        /* <DEDUP_REMOVED lines=11> */
.L_x_6109:
[----:B------:R-:W2:Y:S02]  /*eb90*/  LDG.E R2, desc[UR36][R2.64] ;  /* 0x0000002402027981 */ /* 0x000ea4000c1e1900 */
[----:B--2---:R-:W-:-:S04]  /*eba0*/  I2FP.F32.S32 R0, R2 ;  /* 0x0000000200007245 */ /* 0x004fc80000201400 */
[----:B------:R-:W-:-:S04]  /*ebb0*/  F2FP.BF16.F32.PACK_AB R0, RZ, R0 ;  /* 0x00000000ff00723e */ /* 0x000fc800000010ff */
[----:B------:R-:W-:Y:S01]  /*ebc0*/  PRMT R19, R0, 0x7610, R19 ;  /* 0x0000761000137816 */ /* 0x000fe20000000013 */
[----:B------:R-:W-:Y:S06]  /*ebd0*/  BRA `(.L_x_6107) ;  /* 0x0000000c00807947 */ /* 0x000fec0003800000 */
.L_x_6108:
[----:B------:R-:W2:Y:S02]  /*ebe0*/  LDG.E.U16 R2, desc[UR36][R2.64] ;  /* 0x0000002402027981 */ /* 0x000ea4000c1e1500 */
[----:B--2---:R-:W0:Y:S02]  /*ebf0*/  I2F.S16 R0, R2 ;  /* 0x0000000200007306 */ /* 0x004e240000101400 */
[----:B0-----:R-:W-:-:S04]  /*ec00*/  F2FP.BF16.F32.PACK_AB R0, RZ, R0 ;  /* 0x00000000ff00723e */ /* 0x001fc800000010ff */
[----:B------:R-:W-:Y:S01]  /*ec10*/  PRMT R19, R0, 0x7610, R19 ;  /* 0x0000761000137816 */ /* 0x000fe20000000013 */
[----:B------:R-:W-:Y:S06]  /*ec20*/  BRA `(.L_x_6107) ;  /* 0x0000000c006c7947 */ /* 0x000fec0003800000 */
.L_x_6103:
        /* <DEDUP_REMOVED lines=9> */
.L_x_6111:
[----:B------:R-:W2:Y:S02]  /*ecc0*/  LDG.E.U16 R0, desc[UR36][R2.64] ;  /* 0x0000002402007981 */ /* 0x000ea4000c1e1500 */
[----:B--2---:R-:W-:-:S05]  /*ecd0*/  HADD2.F32 R0, -RZ, R0.H0_H0 ;  /* 0x20000000ff007230 */ /* 0x004fca0000004100 */
[----:B------:R-:W-:-:S04]  /*ece0*/  F2FP.BF16.F32.PACK_AB R0, RZ, R0 ;  /* 0x00000000ff00723e */ /* 0x000fc800000010ff */
[----:B------:R-:W-:Y:S01]  /*ecf0*/  PRMT R19, R0, 0x7610, R19 ;  /* 0x0000761000137816 */ /* 0x000fe20000000013 */
[----:B------:R-:W-:Y:S06]  /*ed00*/  BRA `(.L_x_6107) ;  /* 0x0000000c00347947 */ /* 0x000fec0003800000 */
.L_x_6110:
        /* <DEDUP_REMOVED lines=9> */
.L_x_6113:
[----:B------:R-:W2:Y:S02]  /*eda0*/  LDG.E.U16 R2, desc[UR36][R2.64] ;  /* 0x0000002402027981 */ /* 0x000ea4000c1e1500 */
[----:B--2---:R-:W-:-:S05]  /*edb0*/  HADD2.F32 R0, -RZ, R2.H0_H0 ;  /* 0x20000002ff007230 */ /* 0x004fca0000004100 */
[----:B------:R-:W-:-:S04]  /*edc0*/  F2FP.BF16.F32.PACK_AB R0, RZ, R0 ;  /* 0x00000000ff00723e */ /* 0x000fc800000010ff */
[----:B------:R-:W-:Y:S01]  /*edd0*/  PRMT R19, R0, 0x7610, R19 ;  /* 0x0000761000137816 */ /* 0x000fe20000000013 */
[----:B------:R-:W-:Y:S06]  /*ede0*/  BRA `(.L_x_6107) ;  /* 0x0000000800fc7947 */ /* 0x000fec0003800000 */
.L_x_6112:
        /* <DEDUP_REMOVED lines=9> */
.L_x_6102:
        /* <DEDUP_REMOVED lines=14> */
.L_x_6116:
        /* <DEDUP_REMOVED lines=9> */
.L_x_6115:
        /* <DEDUP_REMOVED lines=27> */
.L_x_6118:
        /* <DEDUP_REMOVED lines=14> */
.L_x_6117:
[----:B------:R0:W5:Y:S01]  /*f280*/  LDG.E.U16 R19, desc[UR36][R2.64] ;  /* 0x0000002402137981 */ /* 0x000162000c1e1500 */
[----:B------:R-:W-:Y:S05]  /*f290*/  BRA `(.L_x_6107) ;  /* 0x0000000400d07947 */ /* 0x000fea0003800000 */
.L_x_6114:
        /* <DEDUP_REMOVED lines=13> */
.L_x_6121:
        /* <DEDUP_REMOVED lines=21> */
.L_x_6125:
[----:B------:R-:W-:Y:S05]  /*f4c0*/  BSYNC.RECONVERGENT B1 ;  /* 0x0000000000017941 */ /* 0x000fea0003800200 */
.L_x_6124:
[----:B------:R-:W-:Y:S01]  /*f4d0*/  IMAD.SHL.U32 R0, R0, 0x100000, RZ ;  /* 0x0010000000007824 */ /* 0x000fe200078e00ff */
[----:B------:R-:W-:-:S04]  /*f4e0*/  LEA R2, R2, 0x3b800000, 0x17 ;  /* 0x3b80000002027811 */ /* 0x000fc800078eb8ff */
[----:B------:R-:W-:-:S07]  /*f4f0*/  LOP3.LUT R0, R2, R0, R7, 0xfe, !PT ;  /* 0x0000000002007212 */ /* 0x000fce00078efe07 */
.L_x_6123:
[----:B------:R-:W-:Y:S05]  /*f500*/  BSYNC.RECONVERGENT B0 ;  /* 0x0000000000007941 */ /* 0x000fea0003800200 */
.L_x_6122:
[----:B------:R-:W-:-:S04]  /*f510*/  F2FP.BF16.F32.PACK_AB R0, RZ, R0 ;  /* 0x00000000ff00723e */ /* 0x000fc800000010ff */
[----:B------:R-:W-:Y:S01]  /*f520*/  PRMT R19, R0, 0x7610, R19 ;  /* 0x0000761000137816 */ /* 0x000fe20000000013 */
[----:B------:R-:W-:Y:S06]  /*f530*/  BRA `(.L_x_6107) ;  /* 0x0000000400287947 */ /* 0x000fec0003800000 */
.L_x_6120:
[----:B------:R-:W2:Y:S01]  /*f540*/  LDG.E.U8 R3, desc[UR36][R2.64] ;  /* 0x0000002402037981 */ /* 0x000ea2000c1e1100 */
[----:B------:R-:W-:Y:S01]  /*f550*/  BSSY.RECONVERGENT B0, `(.L_x_6126) ;  /* 0x0000018000007945 */ /* 0x000fe20003800200 */
        /* <DEDUP_REMOVED lines=19> */
.L_x_6129:
[----:B------:R-:W-:Y:S05]  /*f690*/  BSYNC.RECONVERGENT B1 ;  /* 0x0000000000017941 */ /* 0x000fea0003800200 */
.L_x_6128:
[----:B------:R-:W-:Y:S01]  /*f6a0*/  IMAD.SHL.U32 R0, R0, 0x200000, RZ ;  /* 0x0020000000007824 */ /* 0x000fe200078e00ff */
[----:B------:R-:W-:-:S04]  /*f6b0*/  LEA R2, R2, 0x37800000, 0x17 ;  /* 0x3780000002027811 */ /* 0x000fc800078eb8ff */
[----:B------:R-:W-:-:S07]  /*f6c0*/  LOP3.LUT R0, R2, R0, R7, 0xfe, !PT ;  /* 0x0000000002007212 */ /* 0x000fce00078efe07 */
.L_x_6127:
[----:B------:R-:W-:Y:S05]  /*f6d0*/  BSYNC.RECONVERGENT B0 ;  /* 0x0000000000007941 */ /* 0x000fea0003800200 */
.L_x_6126:
[----:B------:R-:W-:-:S04]  /*f6e0*/  F2FP.BF16.F32.PACK_AB R0, RZ, R0 ;  /* 0x00000000ff00723e */ /* 0x000fc800000010ff */
[----:B------:R-:W-:Y:S01]  /*f6f0*/  PRMT R19, R0, 0x7610, R19 ;  /* 0x0000761000137816 */ /* 0x000fe20000000013 */
[----:B------:R-:W-:Y:S06]  /*f700*/  BRA `(.L_x_6107) ;  /* 0x0000000000b47947 */ /* 0x000fec0003800000 */
.L_x_6119:
        /* <DEDUP_REMOVED lines=8> */
[----:B------:R-:W-:Y:S02]  /*f790*/  MOV R0, 0x400000 ;  /* 0x0040000000007802 */ /* 0x000fe40000000f00 */
[----:B--2---:R-:W-:-:S13]  /*f7a0*/  ISETP.NE.AND P0, PT, R2, RZ, PT ;  /* 0x000000ff0200720c */ /* 0x004fda0003f05270 */
[----:B------:R-:W-:Y:S05]  /*f7b0*/  @!P0 BRA `(.L_x_6133) ;  /* 0x00000000000c8947 */ /* 0x000fea0003800000 */
[----:B------:R-:W-:-:S13]  /*f7c0*/  ISETP.NE.AND P0, PT, R2, 0xff, PT ;  /* 0x000000ff0200780c */ /* 0x000fda0003f05270 */
[----:B------:R-:W-:Y:S02]  /*f7d0*/  @!P0 IMAD.MOV.U32 R0, RZ, RZ, 0x7f800001 ;  /* 0x7f800001ff008424 */ /* 0x000fe400078e00ff */
[----:B------:R-:W-:-:S07]  /*f7e0*/  @P0 IMAD.SHL.U32 R0, R2, 0x800000, RZ ;  /* 0x0080000002000824 */ /* 0x000fce00078e00ff */
.L_x_6133:
[----:B------:R-:W-:Y:S05]  /*f7f0*/  BSYNC.RECONVERGENT B0 ;  /* 0x0000000000007941 */ /* 0x000fea0003800200 */
.L_x_6132:
[----:B------:R-:W-:-:S04]  /*f800*/  F2FP.BF16.F32.PACK_AB R0, RZ, R0 ;  /* 0x00000000ff00723e */ /* 0x000fc800000010ff */
[----:B------:R-:W-:Y:S01]  /*f810*/  PRMT R19, R0, 0x7610, R19 ;  /* 0x0000761000137816 */ /* 0x000fe20000000013 */
[----:B------:R-:W-:Y:S06]  /*f820*/  BRA `(.L_x_6107) ;  /* 0x00000000006c7947 */ /* 0x000fec0003800000 */
.L_x_6106:
        /* <DEDUP_REMOVED lines=15> */
[----:B--2---:R-:W-:Y:S05]  /*f920*/  CALL.ABS.NOINC R2 ;  /* 0x0000000002007343 */ /* 0x004fea0003c00000 */
.L_x_6134:
[----:B------:R-:W-:Y:S01]  /*f930*/  PRMT R19, RZ, 0x7610, R19 ;  /* 0x00007610ff137816 */ /* 0x000fe20000000013 */
[----:B------:R-:W-:Y:S06]  /*f940*/  BRA `(.L_x_6107) ;  /* 0x0000000000247947 */ /* 0x000fec0003800000 */
.L_x_6131:
[----:B------:R-:W2:Y:S02]  /*f950*/  LDG.E.64 R2, desc[UR36][R2.64] ;  /* 0x0000002402027981 */ /* 0x000ea4000c1e1b00 */
[----:B--2---:R-:W0:Y:S02]  /*f960*/  I2F.U64 R0, R2 ;  /* 0x0000000200007312 */ /* 0x004e240000301000 */
[----:B0-----:R-:W-:-:S04]  /*f970*/  F2FP.BF16.F32.PACK_AB R0, RZ, R0 ;  /* 0x00000000ff00723e */ /* 0x001fc800000010ff */
[----:B------:R-:W-:Y:S01]  /*f980*/  PRMT R19, R0, 0x7610, R19 ;  /* 0x0000761000137816 */ /* 0x000fe20000000013 */
[----:B------:R-:W-:Y:S06]  /*f990*/  BRA `(.L_x_6107) ;  /* 0x0000000000107947 */ /* 0x000fec0003800000 */
.L_x_6130:
[----:B------:R-:W2:Y:S02]  /*f9a0*/  LDG.E R2, desc[UR36][R2.64] ;  /* 0x0000002402027981 */ /* 0x000ea4000c1e1900 */
[----:B--2---:R-:W-:-:S04]  /*f9b0*/  I2FP.F32.U32 R0, R2 ;  /* 0x0000000200007245 */ /* 0x004fc80000201000 */
[----:B------:R-:W-:-:S04]  /*f9c0*/  F2FP.BF16.F32.PACK_AB R0, RZ, R0 ;  /* 0x00000000ff00723e */ /* 0x000fc800000010ff */
[----:B------:R-:W-:-:S07]  /*f9d0*/  PRMT R19, R0, 0x7610, R19 ;  /* 0x0000761000137816 */ /* 0x000fce0000000013 */
.L_x_6107:
        /* <DEDUP_REMOVED lines=18> */
.L_x_6138:
[----:B------:R-:W2:Y:S02]  /*fb00*/  LDG.E.U8 R2, desc[UR36][R2.64] ;  /* 0x0000002402027981 */ /* 0x000ea4000c1e1100 */
[----:B--2---:R-:W-:-:S04]  /*fb10*/  I2FP.F32.U32 R0, R2 ;  /* 0x0000000200007245 */ /* 0x004fc80000201000 */
[----:B------:R-:W-:Y:S01]  /*fb20*/  F2FP.BF16.F32.PACK_AB R0, RZ, R0 ;  /* 0x00000000ff00723e */ /* 0x000fe200000010ff */
[----:B------:R-:W-:Y:S06]  /*fb30*/  BRA `(.L_x_6140) ;  /* 0x0000000c00847947 */ /* 0x000fec0003800000 */
.L_x_6137:
        /* <DEDUP_REMOVED lines=10> */
.L_x_6142:
[----:B------:R-:W2:Y:S02]  /*fbe0*/  LDG.E R2, desc[UR36][R2.64] ;  /* 0x0000002402027981 */ /* 0x000ea4000c1e1900 */
[----:B--2---:R-:W-:-:S04]  /*fbf0*/  I2FP.F32.S32 R0, R2 ;  /* 0x0000000200007245 */ /* 0x004fc80000201400 */
[----:B------:R-:W-:Y:S01]  /*fc00*/  F2FP.BF16.F32.PACK_AB R0, RZ, R0 ;  /* 0x00000000ff00723e */ /* 0x000fe200000010ff */
[----:B------:R-:W-:Y:S06]  /*fc10*/  BRA `(.L_x_6140) ;  /* 0x0000000c004c7947 */ /* 0x000fec0003800000 */
.L_x_6141:
[----:B------:R-:W2:Y:S02]  /*fc20*/  LDG.E.U16 R2, desc[UR36][R2.64] ;  /* 0x0000002402027981 */ /* 0x000ea4000c1e1500 */
[----:B--2---:R-:W0:Y:S02]  /*fc30*/  I2F.S16 R0, R2 ;  /* 0x0000000200007306 */ /* 0x004e240000101400 */
[----:B0-----:R-:W-:Y:S01]  /*fc40*/  F2FP.BF16.F32.PACK_AB R0, RZ, R0 ;  /* 0x00000000ff00723e */ /* 0x001fe200000010ff */
[----:B------:R-:W-:Y:S06]  /*fc50*/  BRA `(.L_x_6140) ;  /* 0x0000000c003c7947 */ /* 0x000fec0003800000 */
.L_x_6136:
        /* <DEDUP_REMOVED lines=9> */
.L_x_6144:
[----:B------:R-:W2:Y:S02]  /*fcf0*/  LDG.E.U16 R0, desc[UR36][R2.64] ;  /* 0x0000002402007981 */ /* 0x000ea4000c1e1500 */
[----:B--2---:R-:W-:-:S05]  /*fd00*/  HADD2.F32 R0, -RZ, R0.H0_H0 ;  /* 0x20000000ff007230 */ /* 0x004fca0000004100 */
[----:B------:R-:W-:Y:S01]  /*fd10*/  F2FP.BF16.F32.PACK_AB R0, RZ, R0 ;  /* 0x00000000ff00723e */ /* 0x000fe200000010ff */
[----:B------:R-:W-:Y:S06]  /*fd20*/  BRA `(.L_x_6140) ;  /* 0x0000000c00087947 */ /* 0x000fec0003800000 */
.L_x_6143:
        /* <DEDUP_REMOVED lines=9> */
.L_x_6146:
[----:B------:R-:W2:Y:S02]  /*fdc0*/  LDG.E.U16 R2, desc[UR36][R2.64] ;  /* 0x0000002402027981 */ /* 0x000ea4000c1e1500 */
[----:B--2---:R-:W-:-:S05]  /*fdd0*/  HADD2.F32 R0, -RZ, R2.H0_H0 ;  /* 0x20000002ff007230 */ /* 0x004fca0000004100 */
[----:B------:R-:W-:Y:S01]  /*fde0*/  F2FP.BF16.F32.PACK_AB R0, RZ, R0 ;  /* 0x00000000ff00723e */ /* 0x000fe200000010ff */
[----:B------:R-:W-:Y:S06]  /*fdf0*/  BRA `(.L_x_6140) ;  /* 0x0000000800d47947 */ /* 0x000fec0003800000 */
.L_x_6145:
        /* <DEDUP_REMOVED lines=8> */
.L_x_6135:
        /* <DEDUP_REMOVED lines=13> */
.L_x_6149:
        /* <DEDUP_REMOVED lines=8> */
.L_x_6148:
        /* <DEDUP_REMOVED lines=27> */
.L_x_6151:
        /* <DEDUP_REMOVED lines=13> */
.L_x_6150:
[----:B------:R0:W5:Y:S01]  /*10250*/  LDG.E.U16 R0, desc[UR36][R2.64] ;  /* 0x0000002402007981 */ /* 0x000162000c1e1500 */
[----:B------:R-:W-:Y:S05]  /*10260*/  BRA `(.L_x_6140) ;  /* 0x0000000400b87947 */ /* 0x000fea0003800000 */
.L_x_6147:
        /* <DEDUP_REMOVED lines=12> */
.L_x_6154:
        /* <DEDUP_REMOVED lines=21> */
.L_x_6158:
[----:B------:R-:W-:Y:S05]  /*10480*/  BSYNC.RECONVERGENT B1 ;  /* 0x0000000000017941 */ /* 0x000fea0003800200 */
.L_x_6157:
[----:B------:R-:W-:Y:S01]  /*10490*/  IMAD.SHL.U32 R0, R0, 0x100000, RZ ;  /* 0x0010000000007824 */ /* 0x000fe200078e00ff */
[----:B------:R-:W-:-:S04]  /*104a0*/  LEA R2, R2, 0x3b800000, 0x17 ;  /* 0x3b80000002027811 */ /* 0x000fc800078eb8ff */
[----:B------:R-:W-:-:S07]  /*104b0*/  LOP3.LUT R0, R2, R0, R7, 0xfe, !PT ;  /* 0x0000000002007212 */ /* 0x000fce00078efe07 */
.L_x_6156:
[----:B------:R-:W-:Y:S05]  /*104c0*/  BSYNC.RECONVERGENT B0 ;  /* 0x0000000000007941 */ /* 0x000fea0003800200 */
.L_x_6155:
[----:B------:R-:W-:Y:S01]  /*104d0*/  F2FP.BF16.F32.PACK_AB R0, RZ, R0 ;  /* 0x00000000ff00723e */ /* 0x000fe200000010ff */
[----:B------:R-:W-:Y:S06]  /*104e0*/  BRA `(.L_x_6140) ;  /* 0x0000000400187947 */ /* 0x000fec0003800000 */
.L_x_6153:
        /* <DEDUP_REMOVED lines=21> */
.L_x_6162:
[----:B------:R-:W-:Y:S05]  /*10640*/  BSYNC.RECONVERGENT B1 ;  /* 0x0000000000017941 */ /* 0x000fea0003800200 */
.L_x_6161:
[----:B------:R-:W-:Y:S01]  /*10650*/  IMAD.SHL.U32 R0, R0, 0x200000, RZ ;  /* 0x0020000000007824 */ /* 0x000fe200078e00ff */
[----:B------:R-:W-:-:S04]  /*10660*/  LEA R2, R2, 0x37800000, 0x17 ;  /* 0x3780000002027811 */ /* 0x000fc800078eb8ff */
[----:B------:R-:W-:-:S07]  /*10670*/  LOP3.LUT R0, R2, R0, R7, 0xfe, !PT ;  /* 0x0000000002007212 */ /* 0x000fce00078efe07 */
.L_x_6160:
[----:B------:R-:W-:Y:S05]  /*10680*/  BSYNC.RECONVERGENT B0 ;  /* 0x0000000000007941 */ /* 0x000fea0003800200 */
.L_x_6159:
[----:B------:R-:W-:Y:S01]  /*10690*/  F2FP.BF16.F32.PACK_AB R0, RZ, R0 ;  /* 0x00000000ff00723e */ /* 0x000fe200000010ff */
[----:B------:R-:W-:Y:S06]  /*106a0*/  BRA `(.L_x_6140) ;  /* 0x0000000000a87947 */ /* 0x000fec0003800000 */
.L_x_6152:
        /* <DEDUP_REMOVED lines=14> */
.L_x_6166:
[----:B------:R-:W-:Y:S05]  /*10790*/  BSYNC.RECONVERGENT B0 ;  /* 0x0000000000007941 */ /* 0x000fea0003800200 */
.L_x_6165:
[----:B------:R-:W-:Y:S01]  /*107a0*/  F2FP.BF16.F32.PACK_AB R0, RZ, R0 ;  /* 0x00000000ff00723e */ /* 0x000fe200000010ff */
[----:B------:R-:W-:Y:S06]  /*107b0*/  BRA `(.L_x_6140) ;  /* 0x0000000000647947 */ /* 0x000fec0003800000 */
.L_x_6139:
        /* <DEDUP_REMOVED lines=8> */
[----:B0-----:R-:W-:Y:S01]  /*10840*/  MOV R4, UR4 ;  /* 0x0000000400047c02 */ /* 0x001fe20008000f00 */
[----:B------:R-:W-:-:S02]  /*10850*/  IMAD.U32 R5, RZ, RZ, UR5 ;  /* 0x00000005ff057e24 */ /* 0x000fc4000f8e00ff */
[----:B-1----:R-:W-:Y:S02]  /*10860*/  IMAD.U32 R6, RZ, RZ, UR6 ;  /* 0x00000006ff067e24 */ /* 0x002fe4000f8e00ff */
[----:B------:R-:W-:Y:S02]  /*10870*/  IMAD.U32 R7, RZ, RZ, UR7 ;  /* 0x00000007ff077e24 */ /* 0x000fe4000f8e00ff */
[----:B---3--:R-:W-:Y:S01]  /*10880*/  IMAD.U32 R10, RZ, RZ, UR8 ;  /* 0x00000008ff0a7e24 */ /* 0x008fe2000f8e00ff */
[----:B------:R-:W-:-:S07]  /*10890*/  MOV R11, UR9 ;  /* 0x00000009000b7c02 */ /* 0x000fce0008000f00 */
[----:B------:R-:W-:-:S07]  /*108a0*/  LEPC R20, `(.L_x_6167) ;  /* 0x000000001014794e */ /* 0x000fce0000000000 */
[----:B--2--5:R-:W-:Y:S05]  /*108b0*/  CALL.ABS.NOINC R2 ;  /* 0x0000000002007343 */ /* 0x024fea0003c00000 */
.L_x_6167:
[----:B------:R-:W-:Y:S01]  /*108c0*/  PRMT R0, RZ, 0x7610, R0 ;  /* 0x00007610ff007816 */ /* 0x000fe20000000000 */
[----:B------:R-:W-:Y:S06]  /*108d0*/  BRA `(.L_x_6140) ;  /* 0x00000000001c7947 */ /* 0x000fec0003800000 */
.L_x_6164:
[----:B------:R-:W2:Y:S02]  /*108e0*/  LDG.E.64 R2, desc[UR36][R2.64] ;  /* 0x0000002402027981 */ /* 0x000ea4000c1e1b00 */
[----:B--2---:R-:W0:Y:S02]  /*108f0*/  I2F.U64 R0, R2 ;  /* 0x0000000200007312 */ /* 0x004e240000301000 */
[----:B0-----:R-:W-:Y:S01]  /*10900*/  F2FP.BF16.F32.PACK_AB R0, RZ, R0 ;  /* 0x00000000ff00723e */ /* 0x001fe200000010ff */
[----:B------:R-:W-:Y:S06]  /*10910*/  BRA `(.L_x_6140) ;  /* 0x00000000000c7947 */ /* 0x000fec0003800000 */
.L_x_6163:
[----:B------:R-:W2:Y:S02]  /*10920*/  LDG.E R2, desc[UR36][R2.64] ;  /* 0x0000002402027981 */ /* 0x000ea4000c1e1900 */
[----:B--2---:R-:W-:-:S04]  /*10930*/  I2FP.F32.U32 R0, R2 ;  /* 0x0000000200007245 */ /* 0x004fc80000201000 */
[----:B------:R-:W-:-:S07]  /*10940*/  F2FP.BF16.F32.PACK_AB R0, RZ, R0 ;  /* 0x00000000ff00723e */ /* 0x000fce00000010ff */
.L_x_6140:
[----:B-----5:R-:W-:Y:S01]  /*10950*/  IMAD.U32 R0, R0, 0x10000, RZ ;  /* 0x0001000000007824 */ /* 0x020fe200078e00ff */
[----:B------:R-:W-:Y:S01]  /*10960*/  SHF.L.U32 R19, R19, 0x10, RZ ;  /* 0x0000001013137819 */ /* 0x000fe200000006ff */
[----:B------:R-:W-:Y:S02]  /*10970*/  UPRMT UR4, UR43, 0x9910, URZ ;  /* 0x000099102b047896 */ /* 0x000fe400080000ff */
[----:B------:R-:W-:Y:S02]  /*10980*/  FMUL.FTZ R0, R0, -1.4426950216293334961 ;  /* 0xbfb8aa3b00007820 */ /* 0x000fe40000410000 */
[----:B------:R-:W-:-:S04]  /*10990*/  UISETP.GT.AND UP0, UPT, UR4, 0x9, UPT ;  /* 0x000000090400788c */ /* 0x000fc8000bf04270 */
[----:B------:R-:W0:Y:S02]  /*109a0*/  MUFU.EX2 R0, R0 ;  /* 0x0000000000007308 */ /* 0x000e240000000800 */
[----:B0-----:R-:W-:-:S06]  /*109b0*/  FADD.FTZ R2, R0, 1 ;  /* 0x3f80000000027421 */ /* 0x001fcc0000010000 */
        /* <DEDUP_REMOVED lines=16> */
.L_x_6171:
[----:B0-----:R-:W-:-:S06]  /*10ac0*/  IMAD.U32 R3, R19, 0x10000, RZ ;  /* 0x0001000013037824 */ /* 0x001fcc00078e00ff */
[----:B------:R-:W0:Y:S02]  /*10ad0*/  F2I.S64.TRUNC R2, R3 ;  /* 0x0000000300027311 */ /* 0x000e24000020d900 */
[----:B0-----:R-:W-:Y:S01]  /*10ae0*/  STG.E.U8 desc[UR36][R16.64], R2 ;  /* 0x0000000210007986 */ /* 0x001fe2000c101124 */
[----:B------:R-:W-:Y:S05]  /*10af0*/  EXIT ;  /* 0x000000000000794d */ /* 0x000fea0003800000 */
.L_x_6170:
        /* <DEDUP_REMOVED lines=10> */
.L_x_6174:
[----:B0-----:R-:W-:-:S06]  /*10ba0*/  IMAD.U32 R19, R19, 0x10000, RZ ;  /* 0x0001000013137824 */ /* 0x001fcc00078e00ff */
[----:B------:R-:W0:Y:S02]  /*10bb0*/  F2I.FTZ.TRUNC.NTZ R19, R19 ;  /* 0x0000001300137305 */ /* 0x000e24000021f100 */
[----:B0-----:R-:W-:Y:S01]  /*10bc0*/  STG.E desc[UR36][R16.64], R19 ;  /* 0x0000001310007986 */ /* 0x001fe2000c101924 */
[----:B------:R-:W-:Y:S05]  /*10bd0*/  EXIT ;  /* 0x000000000000794d */ /* 0x000fea0003800000 */
.L_x_6173:
[----:B0-----:R-:W-:-:S06]  /*10be0*/  SHF.L.U32 R19, R19, 0x10, RZ ;  /* 0x0000001013137819 */ /* 0x001fcc00000006ff */
[----:B------:R-:W0:Y:S02]  /*10bf0*/  F2I.FTZ.TRUNC.NTZ R19, R19 ;  /* 0x0000001300137305 */ /* 0x000e24000021f100 */
[----:B0-----:R-:W-:Y:S01]  /*10c00*/  STG.E.U16 desc[UR36][R16.64], R19 ;  /* 0x0000001310007986 */ /* 0x001fe2000c101524 */
[----:B------:R-:W-:Y:S05]  /*10c10*/  EXIT ;  /* 0x000000000000794d */ /* 0x000fea0003800000 */
.L_x_6169:
        /* <DEDUP_REMOVED lines=9> */
.L_x_6176:
[----:B0-----:R-:W-:-:S05]  /*10cb0*/  IMAD.U32 R0, R19, 0x10000, RZ ;  /* 0x0001000013007824 */ /* 0x001fca00078e00ff */
[----:B------:R-:W-:-:S05]  /*10cc0*/  F2FP.F16.F32.PACK_AB R0, RZ, R0 ;  /* 0x00000000ff00723e */ /* 0x000fca00000000ff */
[----:B------:R-:W-:Y:S01]  /*10cd0*/  STG.E.U16 desc[UR36][R16.64], R0 ;  /* 0x0000000010007986 */ /* 0x000fe2000c101524 */
[----:B------:R-:W-:Y:S05]  /*10ce0*/  EXIT ;  /* 0x000000000000794d */ /* 0x000fea0003800000 */
.L_x_6175:
        /* <DEDUP_REMOVED lines=10> */
.L_x_6178:
[----:B0-----:R-:W-:-:S04]  /*10d90*/  SHF.L.U32 R19, R19, 0x10, RZ ;  /* 0x0000001013137819 */ /* 0x001fc800000006ff */
[----:B------:R-:W-:-:S04]  /*10da0*/  F2FP.F16.F32.PACK_AB R3, RZ, R19 ;  /* 0x00000013ff03723e */ /* 0x000fc800000000ff */
[----:B------:R-:W-:-:S05]  /*10db0*/  PRMT R3, R3, 0x5410, RZ ;  /* 0x0000541003037816 */ /* 0x000fca00000000ff */
[----:B------:R-:W-:Y:S01]  /*10dc0*/  STG.E desc[UR36][R16.64], R3 ;  /* 0x0000000310007986 */ /* 0x000fe2000c101924 */
[----:B------:R-:W-:Y:S05]  /*10dd0*/  EXIT ;  /* 0x000000000000794d */ /* 0x000fea0003800000 */
.L_x_6177:
[----:B0-----:R-:W-:-:S04]  /*10de0*/  IMAD.U32 R2, R19, 0x10000, RZ ;  /* 0x0001000013027824 */ /* 0x001fc800078e00ff */
[----:B------:R-:W-:-:S06]  /*10df0*/  FMUL.FTZ R2, R2, 1 ;  /* 0x3f80000002027820 */ /* 0x000fcc0000410000 */
[----:B------:R-:W0:Y:S02]  /*10e00*/  F2F.F64.F32 R2, R2 ;  /* 0x0000000200027310 */ /* 0x000e240000201800 */
[----:B0-----:R-:W-:Y:S01]  /*10e10*/  STG.E.64 desc[UR36][R16.64], R2 ;  /* 0x0000000210007986 */ /* 0x001fe2000c101b24 */
[----:B------:R-:W-:Y:S05]  /*10e20*/  EXIT ;  /* 0x000000000000794d */ /* 0x000fea0003800000 */
.L_x_6168:
        /* <DEDUP_REMOVED lines=14> */
.L_x_6182:
        /* <DEDUP_REMOVED lines=17> */
.L_x_6185:
[----:B------:R-:W-:-:S04]  /*11020*/  SHF.R.U32.HI R3, RZ, 0x18, R3 ;  /* 0x00000018ff037819 */ /* 0x000fc80000011603 */
[----:B------:R-:W-:-:S04]  /*11030*/  LOP3.LUT R0, R0, 0x80, R3, 0xf8, !PT ;  /* 0x0000008000007812 */ /* 0x000fc800078ef803 */
[----:B------:R-:W-:-:S07]  /*11040*/  PRMT R8, R0, 0x7610, R8 ;  /* 0x0000761000087816 */ /* 0x000fce0000000008 */
.L_x_6184:
[----:B------:R-:W-:Y:S05]  /*11050*/  BSYNC.RECONVERGENT B0 ;  /* 0x0000000000007941 */ /* 0x000fea0003800200 */
.L_x_6183:
[----:B------:R-:W-:Y:S01]  /*11060*/  STG.E.U8 desc[UR36][R16.64], R8 ;  /* 0x0000000810007986 */ /* 0x000fe2000c101124 */
[----:B------:R-:W-:Y:S05]  /*11070*/  EXIT ;  /* 0x000000000000794d */ /* 0x000fea0003800000 */
.L_x_6181:
        /* <DEDUP_REMOVED lines=17> */
.L_x_6188:
[----:B------:R-:W-:-:S04]  /*11190*/  SHF.R.U32.HI R3, RZ, 0x18, R3 ;  /* 0x00000018ff037819 */ /* 0x000fc80000011603 */
[----:B------:R-:W-:-:S04]  /*111a0*/  LOP3.LUT R0, R0, 0x80, R3, 0xf8, !PT ;  /* 0x0000008000007812 */ /* 0x000fc800078ef803 */
[----:B------:R-:W-:-:S07]  /*111b0*/  PRMT R8, R0, 0x7610, R8 ;  /* 0x0000761000087816 */ /* 0x000fce0000000008 */
.L_x_6187:
[----:B------:R-:W-:Y:S05]  /*111c0*/  BSYNC.RECONVERGENT B0 ;  /* 0x0000000000007941 */ /* 0x000fea0003800200 */
.L_x_6186:
[----:B------:R-:W-:Y:S01]  /*111d0*/  STG.E.U8 desc[UR36][R16.64], R8 ;  /* 0x0000000810007986 */ /* 0x000fe2000c101124 */
[----:B------:R-:W-:Y:S05]  /*111e0*/  EXIT ;  /* 0x000000000000794d */ /* 0x000fea0003800000 */
.L_x_6180:
        /* <DEDUP_REMOVED lines=18> */
[----:B------:R-:W-:-:S05]  /*11310*/  @!P0 IADD3 R0, PT, PT, R4, RZ, RZ ;  /* 0x000000ff04008210 */ /* 0x000fca0007ffe0ff */
[----:B------:R-:W-:-:S05]  /*11320*/  @P1 IMAD.MOV.U32 R3, RZ, RZ, R0 ;  /* 0x000000ffff031224 */ /* 0x000fca00078e0000 */
[----:B------:R-:W-:Y:S01]  /*11330*/  STG.E.U8 desc[UR36][R16.64], R3 ;  /* 0x0000000310007986 */ /* 0x000fe2000c101124 */
[----:B------:R-:W-:Y:S05]  /*11340*/  EXIT ;  /* 0x000000000000794d */ /* 0x000fea0003800000 */
.L_x_6190:
[----:B0-----:R-:W-:-:S06]  /*11350*/  IMAD.U32 R2, R19, 0x10000, RZ ;  /* 0x0001000013027824 */ /* 0x001fcc00078e00ff */
[----:B------:R-:W0:Y:S02]  /*11360*/  F2I.U64.TRUNC R2, R2 ;  /* 0x0000000200027311 */ /* 0x000e24000020d800 */
[----:B0-----:R-:W-:Y:S01]  /*11370*/  STG.E.64 desc[UR36][R16.64], R2 ;  /* 0x0000000210007986 */ /* 0x001fe2000c101b24 */
[----:B------:R-:W-:Y:S05]  /*11380*/  EXIT ;  /* 0x000000000000794d */ /* 0x000fea0003800000 */
.L_x_6189:
[----:B0-----:R-:W-:-:S06]  /*11390*/  IMAD.U32 R19, R19, 0x10000, RZ ;  /* 0x0001000013137824 */ /* 0x001fcc00078e00ff */
[----:B------:R-:W0:Y:S02]  /*113a0*/  F2I.FTZ.U32.TRUNC.NTZ R19, R19 ;  /* 0x0000001300137305 */ /* 0x000e24000021f000 */
[----:B0-----:R-:W-:Y:S01]  /*113b0*/  STG.E desc[UR36][R16.64], R19 ;  /* 0x0000001310007986 */ /* 0x001fe2000c101924 */
[----:B------:R-:W-:Y:S05]  /*113c0*/  EXIT ;  /* 0x000000000000794d */ /* 0x000fea0003800000 */
.L_x_6179:
        /* <DEDUP_REMOVED lines=11> */
.L_x_6192:
[----:B0-----:R-:W-:Y:S02]  /*11480*/  SHF.L.U32 R19, R19, 0x10, RZ ;  /* 0x0000001013137819 */ /* 0x001fe400000006ff */
[----:B------:R-:W-:-:S03]  /*11490*/  CS2R R6, SRZ ;  /* 0x0000000000067805 */ /* 0x000fc6000001ff00 */
[----:B------:R-:W-:-:S06]  /*114a0*/  FMUL.FTZ R4, R19, 1 ;  /* 0x3f80000013047820 */ /* 0x000fcc0000410000 */
[----:B------:R-:W0:Y:S02]  /*114b0*/  F2F.F64.F32 R4, R4 ;  /* 0x0000000400047310 */ /* 0x000e240000201800 */
[----:B0-----:R-:W-:Y:S01]  /*114c0*/  STG.E.128 desc[UR36][R16.64], R4 ;  /* 0x0000000410007986 */ /* 0x001fe2000c101d24 */
[----:B------:R-:W-:Y:S05]  /*114d0*/  EXIT ;  /* 0x000000000000794d */ /* 0x000fea0003800000 */
.L_x_6191:
[----:B------:R-:W-:-:S09]  /*114e0*/  UISETP.NE.AND UP0, UPT, UR4, 0xf, UPT ;  /* 0x0000000f0400788c */ /* 0x000fd2000bf05270 */
[----:B------:R-:W-:Y:S05]  /*114f0*/  BRA.U !UP0, `(.L_x_6193) ;  /* 0x0000000108e87547 */ /* 0x000fea000b800000 */
[----:B------:R-:W-:-:S09]  /*11500*/  UISETP.NE.AND UP0, UPT, UR4, 0x17, UPT ;  /* 0x000000170400788c */ /* 0x000fd2000bf05270 */
[----:B------:R-:W-:Y:S05]  /*11510*/  BRA.U !UP0, `(.L_x_6194) ;  /* 0x0000000108907547 */ /* 0x000fea000b800000 */
[----:B------:R-:W-:-:S09]  /*11520*/  UISETP.NE.AND UP0, UPT, UR4, 0x18, UPT ;  /* 0x000000180400788c */ /* 0x000fd2000bf05270 */
[----:B------:R-:W-:Y:S05]  /*11530*/  BRA.U !UP0, `(.L_x_6195) ;  /* 0x0000000108447547 */ /* 0x000fea000b800000 */
.L_x_6172:
        /* <DEDUP_REMOVED lines=11> */
[----:B------:R-:W-:Y:S01]  /*115f0*/  IMAD.U32 R7, RZ, RZ, UR7 ;  /* 0x00000007ff077e24 */ /* 0x000fe2000f8e00ff */
[----:B-----5:R-:W-:Y:S01]  /*11600*/  MOV R10, UR8 ;  /* 0x00000008000a7c02 */ /* 0x020fe20008000f00 */
[----:B--2---:R-:W-:-:S07]  /*11610*/  IMAD.U32 R11, RZ, RZ, UR9 ;  /* 0x00000009ff0b7e24 */ /* 0x004fce000f8e00ff */
[----:B------:R-:W-:-:S07]  /*11620*/  LEPC R20, `(.L_x_6196) ;  /* 0x000000001014794e */ /* 0x000fce0000000000 */
[----:B0--3--:R-:W-:Y:S05]  /*11630*/  CALL.ABS.NOINC R2 ;  /* 0x0000000002007343 */ /* 0x009fea0003c00000 */
.L_x_6196:
[----:B------:R-:W-:Y:S05]  /*11640*/  EXIT ;  /* 0x000000000000794d */ /* 0x000fea0003800000 */
.L_x_6195:
[----:B0-----:R-:W-:Y:S01]  /*11650*/  SHF.L.U32 R19, R19, 0x10, RZ ;  /* 0x0000001013137819 */ /* 0x001fe200000006ff */
[----:B------:R-:W-:Y:S01]  /*11660*/  BSSY.RECONVERGENT B0, `(.L_x_6197) ;  /* 0x000000c000007945 */ /* 0x000fe20003800200 */
[----:B------:R-:W-:Y:S02]  /*11670*/  IMAD.MOV.U32 R0, RZ, RZ, 0x7f ;  /* 0x0000007fff007424 */ /* 0x000fe400078e00ff */
        /* <DEDUP_REMOVED lines=10> */
.L_x_6198:
[----:B------:R-:W-:Y:S05]  /*11720*/  BSYNC.RECONVERGENT B0 ;  /* 0x0000000000007941 */ /* 0x000fea0003800200 */
.L_x_6197:
[----:B------:R-:W-:-:S05]  /*11730*/  LOP3.LUT R3, R0, 0x80, R3, 0xf8, !PT ;  /* 0x0000008000037812 */ /* 0x000fca00078ef803 */
[----:B------:R-:W-:Y:S01]  /*11740*/  STG.E.U8 desc[UR36][R16.64], R3 ;  /* 0x0000000310007986 */ /* 0x000fe2000c101124 */
[----:B------:R-:W-:Y:S05]  /*11750*/  EXIT ;  /* 0x000000000000794d */ /* 0x000fea0003800000 */
.L_x_6194:
        /* <DEDUP_REMOVED lines=12> */
.L_x_6200:
[----:B------:R-:W-:Y:S01]  /*11820*/  IMAD.MOV.U32 R0, RZ, RZ, 0x7f ;  /* 0x0000007fff007424 */ /* 0x000fe200078e00ff */
[----:B------:R-:W-:-:S04]  /*11830*/  ISETP.GT.U32.AND P0, PT, R2, 0x7f800000, PT ;  /* 0x7f8000000200780c */ /* 0x000fc80003f04070 */
[----:B------:R-:W-:-:S09]  /*11840*/  SEL R0, R0, 0x7c, P0 ;  /* 0x0000007c00007807 */ /* 0x000fd20000000000 */
.L_x_6201:
[----:B------:R-:W-:Y:S05]  /*11850*/  BSYNC.RECONVERGENT B0 ;  /* 0x0000000000007941 */ /* 0x000fea0003800200 */
.L_x_6199:
[----:B------:R-:W-:-:S04]  /*11860*/  SHF.R.U32.HI R3, RZ, 0x18, R3 ;  /* 0x00000018ff037819 */ /* 0x000fc80000011603 */
[----:B------:R-:W-:-:S05]  /*11870*/  LOP3.LUT R3, R0, 0x80, R3, 0xf8, !PT ;  /* 0x0000008000037812 */ /* 0x000fca00078ef803 */
[----:B------:R-:W-:Y:S01]  /*11880*/  STG.E.U8 desc[UR36][R16.64], R3 ;  /* 0x0000000310007986 */ /* 0x000fe2000c101124 */
[----:B------:R-:W-:Y:S05]  /*11890*/  EXIT ;  /* 0x000000000000794d */ /* 0x000fea0003800000 */
.L_x_6193:
[----:B0-----:R-:W-:Y:S01]  /*118a0*/  STG.E.U16 desc[UR36][R16.64], R19 ;  /* 0x0000001310007986 */ /* 0x001fe2000c101524 */
[----:B------:R-:W-:Y:S05]  /*118b0*/  EXIT ;  /* 0x000000000000794d */ /* 0x000fea0003800000 */
.L_x_6202:
        /* <DEDUP_REMOVED lines=12> */
.L_x_9535:


//--------------------- .text._ZN2at6native27unrolled_elementwise_kernelIZZZNS0_10glu_kernelERNS_18TensorIteratorBaseEENKUlvE_clEvENKUlvE2_clEvEUlN3c108BFloat16ES7_E_St5arrayIPcLm3EELi4E23TrivialOffsetCalculatorILi2EjESC_ILi1EjENS0_6memory12LoadWithCastILi2EEENSF_13StoreWithCastILi1EEEEEviT_T0_T2_T3_T4_T5_ --------------------------
	.section	.text._ZN2at6native27unrolled_elementwise_kernelIZZZNS0_10glu_kernelERNS_18TensorIteratorBaseEENKUlvE_clEvENKUlvE2_clEvEUlN3c108BFloat16ES7_E_St5arrayIPcLm3EELi4E23TrivialOffsetCalculatorILi2EjESC_ILi1EjENS0_6memory12LoadWithCastILi2EEENSF_13StoreWithCastILi1EEEEEviT_T0_T2_T3_T4_T5_,"ax",@progbits
	.align	128
        .global         _ZN2at6native27unrolled_elementwise_kernelIZZZNS0_10glu_kernelERNS_18TensorIteratorBaseEENKUlvE_clEvENKUlvE2_clEvEUlN3c108BFloat16ES7_E_St5arrayIPcLm3EELi4E23TrivialOffsetCalculatorILi2EjESC_ILi1EjENS0_6memory12LoadWithCastILi2EEENSF_13StoreWithCastILi1EEEEEviT_T0_T2_T3_T4_T5_
        .type           _ZN2at6native27unrolled_elementwise_kernelIZZZNS0_10glu_kernelERNS_18TensorIteratorBaseEENKUlvE_clEvENKUlvE2_clEvEUlN3c108BFloat16ES7_E_St5arrayIPcLm3EELi4E23TrivialOffsetCalculatorILi2EjESC_ILi1EjENS0_6memory12LoadWithCastILi2EEENSF_13StoreWithCastILi1EEEEEviT_T0_T2_T3_T4_T5_,@function
        .size           _ZN2at6native27unrolled_elementwise_kernelIZZZNS0_10glu_kernelERNS_18TensorIteratorBaseEENKUlvE_clEvENKUlvE2_clEvEUlN3c108BFloat16ES7_E_St5arrayIPcLm3EELi4E23TrivialOffsetCalculatorILi2EjESC_ILi1EjENS0_6memory12LoadWithCastILi2EEENSF_13StoreWithCastILi1EEEEEviT_T0_T2_T3_T4_T5_,(.L_x_9536 - _ZN2at6native27unrolled_elementwise_kernelIZZZNS0_10glu_kernelERNS_18TensorIteratorBaseEENKUlvE_clEvENKUlvE2_clEvEUlN3c108BFloat16ES7_E_St5arrayIPcLm3EELi4E23TrivialOffsetCalculatorILi2EjESC_ILi1EjENS0_6memory12LoadWithCastILi2EEENSF_13StoreWithCastILi1EEEEEviT_T0_T2_T3_T4_T5_)
        .other          _ZN2at6native27unrolled_elementwise_kernelIZZZNS0_10glu_kernelERNS_18TensorIteratorBaseEENKUlvE_clEvENKUlvE2_clEvEUlN3c108BFloat16ES7_E_St5arrayIPcLm3EELi4E23TrivialOffsetCalculatorILi2EjESC_ILi1EjENS0_6memory12LoadWithCastILi2EEENSF_13StoreWithCastILi1EEEEEviT_T0_T2_T3_T4_T5_,@"STO_CUDA_ENTRY STV_DEFAULT"
_ZN2at6native27unrolled_elementwise_kernelIZZZNS0_10glu_kernelERNS_18TensorIteratorBaseEENKUlvE_clEvENKUlvE2_clEvEUlN3c108BFloat16ES7_E_St5arrayIPcLm3EELi4E23TrivialOffsetCalculatorILi2EjESC_ILi1EjENS0_6memory12LoadWithCastILi2EEENSF_13StoreWithCastILi1EEEEEviT_T0_T2_T3_T4_T5_:
.text._ZN2at6native27unrolled_elementwise_kernelIZZZNS0_10glu_kernelERNS_18TensorIteratorBaseEENKUlvE_clEvENKUlvE2_clEvEUlN3c108BFloat16ES7_E_St5arrayIPcLm3EELi4E23TrivialOffsetCalculatorILi2EjESC_ILi1EjENS0_6memory12LoadWithCastILi2EEENSF_13StoreWithCastILi1EEEEEviT_T0_T2_T3_T4_T5_:
[----:B------:R-:W0:Y:S01]  /*0000*/  LDC R1, c[0x0][0x37c] ;  /* 0x0000df00ff017b82 */ /* 0x000e220000000800 */
[----:B------:R-:W1:Y:S07]  /*0010*/  S2R R2, SR_CTAID.X ;  /* 0x0000000000027919 */ /* 0x000e6e0000002500 */
[----:B------:R-:W1:Y:S01]  /*0020*/  LDC R3, c[0x0][0x380] ;  /* 0x0000e000ff037b82 */ /* 0x000e620000000800 */
[----:B------:R-:W2:Y:S01]  /*0030*/  LDCU.64 UR36, c[0x0][0x358] ;  /* 0x00006b00ff2477ac */ /* 0x000ea20008000a00 */
[----:B------:R-:W-:Y:S01]  /*0040*/  BSSY.RECONVERGENT B6, `(.L_x_6203) ;  /* 0x0000222000067945 */ /* 0x000fe20003800200 */
[----:B------:R-:W3:Y:S01]  /*0050*/  S2R R23, SR_TID.X ;  /* 0x0000000000177919 */ /* 0x000ee20000002100 */
[----:B------:R-:W-:Y:S01]  /*0060*/  PRMT R27, RZ, 0x7610, R27 ;  /* 0x00007610ff1b7816 */ /* 0x000fe2000000001b */
[----:B------:R-:W4:Y:S01]  /*0070*/  LDCU.U8 UR38, c[0x0][0x3a4] ;  /* 0x00007480ff2677ac */ /* 0x000f220008000000 */
[----:B------:R-:W-:Y:S01]  /*0080*/  PRMT R26, RZ, 0x7610, R26 ;  /* 0x00007610ff1a7816 */ /* 0x000fe2000000001a */
[----:B------:R-:W0:Y:S01]  /*0090*/  LDCU.U8 UR39, c[0x0][0x3a5] ;  /* 0x000074a0ff2777ac */ /* 0x000e220008000000 */
[----:B-1----:R-:W-:-:S02]  /*00a0*/  IMAD R16, R2, -0x200, R3 ;  /* 0xfffffe0002107824 */ /* 0x002fc400078e0203 */
[----:B---3--:R-:W-:-:S03]  /*00b0*/  IMAD.MOV.U32 R25, RZ, RZ, R23 ;  /* 0x000000ffff197224 */ /* 0x008fc600078e0017 */
[----:B------:R-:W-:-:S13]  /*00c0*/  ISETP.GE.AND P0, PT, R23, R16, PT ;  /* 0x000000101700720c */ /* 0x000fda0003f06270 */
[----:B0-2-4-:R-:W-:Y:S05]  /*00d0*/  @P0 BRA `(.L_x_6204) ;  /* 0x0000002000600947 */ /* 0x015fea0003800000 */
[----:B------:R-:W0:Y:S01]  /*00e0*/  LDC.64 R4, c[0x0][0x390] ;  /* 0x0000e400ff047b82 */ /* 0x000e220000000a00 */
[----:B------:R-:W1:Y:S01]  /*00f0*/  LDCU UR5, c[0x0][0x3a8] ;  /* 0x00007500ff0577ac */ /* 0x000e620008000800 */
[----:B------:R-:W-:Y:S01]  /*0100*/  IMAD R17, R2, 0x200, R25 ;  /* 0x0000020002117824 */ /* 0x000fe200078e0219 */
        /* <DEDUP_REMOVED lines=19> */
.L_x_6208:
[----:B------:R-:W2:Y:S02]  /*0240*/  LDG.E.U8 R4, desc[UR36][R4.64] ;  /* 0x0000002404047981 */ /* 0x000ea4000c1e1100 */
[----:B--2---:R-:W-:-:S04]  /*0250*/  I2FP.F32.U32 R0, R4 ;  /* 0x0000000400007245 */ /* 0x004fc80000201000 */
[----:B------:R-:W-:-:S04]  /*0260*/  F2FP.BF16.F32.PACK_AB R0, RZ, R0 ;  /* 0x00000000ff00723e */ /* 0x000fc800000010ff */
[----:B------:R-:W-:Y:S01]  /*0270*/  PRMT R27, R0, 0x7610, R27 ;  /* 0x00007610001b7816 */ /* 0x000fe2000000001b */
[----:B------:R-:W-:Y:S06]  /*0280*/  BRA `(.L_x_6210) ;  /* 0x0000000c00c47947 */ /* 0x000fec0003800000 */
.L_x_6207:
        /* <DEDUP_REMOVED lines=11> */
.L_x_6212:
[----:B------:R-:W2:Y:S02]  /*0340*/  LDG.E R4, desc[UR36][R4.64] ;  /* 0x0000002404047981 */ /* 0x000ea4000c1e1900 */
[----:B--2---:R-:W-:-:S04]  /*0350*/  I2FP.F32.S32 R0, R4 ;  /* 0x0000000400007245 */ /* 0x004fc80000201400 */
[----:B------:R-:W-:-:S04]  /*0360*/  F2FP.BF16.F32.PACK_AB R0, RZ, R0 ;  /* 0x00000000ff00723e */ /* 0x000fc800000010ff */
[----:B------:R-:W-:Y:S01]  /*0370*/  PRMT R27, R0, 0x7610, R27 ;  /* 0x00007610001b7816 */ /* 0x000fe2000000001b */
[----:B------:R-:W-:Y:S06]  /*0380*/  BRA `(.L_x_6210) ;  /* 0x0000000c00847947 */ /* 0x000fec0003800000 */
.L_x_6211:
[----:B------:R-:W2:Y:S02]  /*0390*/  LDG.E.U16 R4, desc[UR36][R4.64] ;  /* 0x0000002404047981 */ /* 0x000ea4000c1e1500 */
[----:B--2---:R-:W0:Y:S02]  /*03a0*/  I2F.S16 R0, R4 ;  /* 0x0000000400007306 */ /* 0x004e240000101400 */
[----:B0-----:R-:W-:-:S04]  /*03b0*/  F2FP.BF16.F32.PACK_AB R0, RZ, R0 ;  /* 0x00000000ff00723e */ /* 0x001fc800000010ff */
[----:B------:R-:W-:Y:S01]  /*03c0*/  PRMT R27, R0, 0x7610, R27 ;  /* 0x00007610001b7816 */ /* 0x000fe2000000001b */
[----:B------:R-:W-:Y:S06]  /*03d0*/  BRA `(.L_x_6210) ;  /* 0x0000000c00707947 */ /* 0x000fec0003800000 */
.L_x_6206:
        /* <DEDUP_REMOVED lines=9> */
.L_x_6214:
[----:B------:R-:W2:Y:S02]  /*0470*/  LDG.E.U16 R0, desc[UR36][R4.64] ;  /* 0x0000002404007981 */ /* 0x000ea4000c1e1500 */
[----:B--2---:R-:W-:-:S05]  /*0480*/  HADD2.F32 R0, -RZ, R0.H0_H0 ;  /* 0x20000000ff007230 */ /* 0x004fca0000004100 */
[----:B------:R-:W-:-:S04]  /*0490*/  F2FP.BF16.F32.PACK_AB R0, RZ, R0 ;  /* 0x00000000ff00723e */ /* 0x000fc800000010ff */
[----:B------:R-:W-:Y:S01]  /*04a0*/  PRMT R27, R0, 0x7610, R27 ;  /* 0x00007610001b7816 */ /* 0x000fe2000000001b */
[----:B------:R-:W-:Y:S06]  /*04b0*/  BRA `(.L_x_6210) ;  /* 0x0000000c00387947 */ /* 0x000fec0003800000 */
.L_x_6213:
        /* <DEDUP_REMOVED lines=9> */
.L_x_6216:
[----:B------:R-:W2:Y:S02]  /*0550*/  LDG.E.U16 R4, desc[UR36][R4.64] ;  /* 0x0000002404047981 */ /* 0x000ea4000c1e1500 */
[----:B--2---:R-:W-:-:S05]  /*0560*/  HADD2.F32 R0, -RZ, R4.H0_H0 ;  /* 0x20000004ff007230 */ /* 0x004fca0000004100 */
[----:B------:R-:W-:-:S04]  /*0570*/  F2FP.BF16.F32.PACK_AB R0, RZ, R0 ;  /* 0x00000000ff00723e */ /* 0x000fc800000010ff */
[----:B------:R-:W-:Y:S01]  /*0580*/  PRMT R27, R0, 0x7610, R27 ;  /* 0x00007610001b7816 */ /* 0x000fe2000000001b */
[----:B------:R-:W-:Y:S06]  /*0590*/  BRA `(.L_x_6210) ;  /* 0x0000000c00007947 */ /* 0x000fec0003800000 */
.L_x_6215:
        /* <DEDUP_REMOVED lines=9> */
.L_x_6205:
        /* <DEDUP_REMOVED lines=14> */
.L_x_6219:
        /* <DEDUP_REMOVED lines=9> */
.L_x_6218:
        /* <DEDUP_REMOVED lines=27> */
.L_x_6221:
        /* <DEDUP_REMOVED lines=15> */
.L_x_6220:
[----:B------:R0:W5:Y:S01]  /*0a40*/  LDG.E.U16 R27, desc[UR36][R4.64] ;  /* 0x00000024041b7981 */ /* 0x000162000c1e1500 */
[----:B------:R-:W-:Y:S05]  /*0a50*/  BRA `(.L_x_6210) ;  /* 0x0000000400d07947 */ /* 0x000fea0003800000 */
.L_x_6217:
        /* <DEDUP_REMOVED lines=13> */
.L_x_6224:
        /* <DEDUP_REMOVED lines=21> */
.L_x_6228:
[----:B------:R-:W-:Y:S05]  /*0c80*/  BSYNC.RECONVERGENT B1 ;  /* 0x0000000000017941 */ /* 0x000fea0003800200 */
.L_x_6227:
[----:B------:R-:W-:Y:S01]  /*0c90*/  IMAD.SHL.U32 R0, R0, 0x100000, RZ ;  /* 0x0010000000007824 */ /* 0x000fe200078e00ff */
[----:B------:R-:W-:-:S04]  /*0ca0*/  LEA R3, R3, 0x3b800000, 0x17 ;  /* 0x3b80000003037811 */ /* 0x000fc800078eb8ff */
[----:B------:R-:W-:-:S07]  /*0cb0*/  LOP3.LUT R0, R3, R0, R7, 0xfe, !PT ;  /* 0x0000000003007212 */ /* 0x000fce00078efe07 */
.L_x_6226:
[----:B------:R-:W-:Y:S05]  /*0cc0*/  BSYNC.RECONVERGENT B0 ;  /* 0x0000000000007941 */ /* 0x000fea0003800200 */
.L_x_6225:
[----:B------:R-:W-:-:S04]  /*0cd0*/  F2FP.BF16.F32.PACK_AB R0, RZ, R0 ;  /* 0x00000000ff00723e */ /* 0x000fc800000010ff */
[----:B------:R-:W-:Y:S01]  /*0ce0*/  PRMT R27, R0, 0x7610, R27 ;  /* 0x00007610001b7816 */ /* 0x000fe2000000001b */
[----:B------:R-:W-:Y:S06]  /*0cf0*/  BRA `(.L_x_6210) ;  /* 0x0000000400287947 */ /* 0x000fec0003800000 */
.L_x_6223:
        /* <DEDUP_REMOVED lines=21> */
.L_x_6232:
[----:B------:R-:W-:Y:S05]  /*0e50*/  BSYNC.RECONVERGENT B1 ;  /* 0x0000000000017941 */ /* 0x000fea0003800200 */
.L_x_6231:
[----:B------:R-:W-:Y:S01]  /*0e60*/  IMAD.SHL.U32 R0, R0, 0x200000, RZ ;  /* 0x0020000000007824 */ /* 0x000fe200078e00ff */
[----:B------:R-:W-:-:S04]  /*0e70*/  LEA R3, R3, 0x37800000, 0x17 ;  /* 0x3780000003037811 */ /* 0x000fc800078eb8ff */
[----:B------:R-:W-:-:S07]  /*0e80*/  LOP3.LUT R0, R3, R0, R7, 0xfe, !PT ;  /* 0x0000000003007212 */ /* 0x000fce00078efe07 */
.L_x_6230:
[----:B------:R-:W-:Y:S05]  /*0e90*/  BSYNC.RECONVERGENT B0 ;  /* 0x0000000000007941 */ /* 0x000fea0003800200 */
.L_x_6229:
[----:B------:R-:W-:-:S04]  /*0ea0*/  F2FP.BF16.F32.PACK_AB R0, RZ, R0 ;  /* 0x00000000ff00723e */ /* 0x000fc800000010ff */
[----:B------:R-:W-:Y:S01]  /*0eb0*/  PRMT R27, R0, 0x7610, R27 ;  /* 0x00007610001b7816 */ /* 0x000fe2000000001b */
[----:B------:R-:W-:Y:S06]  /*0ec0*/  BRA `(.L_x_6210) ;  /* 0x0000000000b47947 */ /* 0x000fec0003800000 */
.L_x_6222:
[----:B------:R-:W-:-:S09]  /*0ed0*/  UISETP.NE.AND UP0, UPT, UR4, 0x1c, UPT ;  /* 0x0000001c0400788c */ /* 0x000fd2000bf05270 */
[----:B------:R-:W-:Y:S05]  /*0ee0*/  BRA.U !UP0, `(.L_x_6233) ;  /* 0x00000001089c7547 */ /* 0x000fea000b800000 */
[----:B------:R-:W-:-:S09]  /*0ef0*/  UISETP.NE.AND UP0, UPT, UR4, 0x1d, UPT ;  /* 0x0000001d0400788c */ /* 0x000fd2000bf05270 */
[----:B------:R-:W-:Y:S05]  /*0f00*/  BRA.U !UP0, `(.L_x_6234) ;  /* 0x0000000108807547 */ /* 0x000fea000b800000 */
[----:B------:R-:W-:-:S09]  /*0f10*/  UISETP.NE.AND UP0, UPT, UR4, 0x2c, UPT ;  /* 0x0000002c0400788c */ /* 0x000fd2000bf05270 */
[----:B------:R-:W-:Y:S05]  /*0f20*/  BRA.U !UP0, `(.L_x_6235) ;  /* 0x0000000108487547 */ /* 0x000fea000b800000 */
.L_x_6209:
        /* <DEDUP_REMOVED lines=16> */
.L_x_6236:
[----:B------:R-:W-:Y:S01]  /*1030*/  PRMT R27, RZ, 0x7610, R27 ;  /* 0x00007610ff1b7816 */ /* 0x000fe2000000001b */
[----:B------:R-:W-:Y:S06]  /*1040*/  BRA `(.L_x_6210) ;  /* 0x0000000000547947 */ /* 0x000fec0003800000 */
.L_x_6235:
        /* <DEDUP_REMOVED lines=8> */
.L_x_6238:
[----:B------:R-:W-:Y:S05]  /*10d0*/  BSYNC.RECONVERGENT B0 ;  /* 0x0000000000007941 */ /* 0x000fea0003800200 */
.L_x_6237:
[----:B------:R-:W-:-:S04]  /*10e0*/  F2FP.BF16.F32.PACK_AB R0, RZ, R0 ;  /* 0x00000000ff00723e */ /* 0x000fc800000010ff */
[----:B------:R-:W-:Y:S01]  /*10f0*/  PRMT R27, R0, 0x7610, R27 ;  /* 0x00007610001b7816 */ /* 0x000fe2000000001b */
[----:B------:R-:W-:Y:S06]  /*1100*/  BRA `(.L_x_6210) ;  /* 0x0000000000247947 */ /* 0x000fec0003800000 */
.L_x_6234:
[----:B------:R-:W2:Y:S02]  /*1110*/  LDG.E.64 R4, desc[UR36][R4.64] ;  /* 0x0000002404047981 */ /* 0x000ea4000c1e1b00 */
[----:B--2---:R-:W0:Y:S02]  /*1120*/  I2F.U64 R0, R4 ;  /* 0x0000000400007312 */ /* 0x004e240000301000 */
[----:B0-----:R-:W-:-:S04]  /*1130*/  F2FP.BF16.F32.PACK_AB R0, RZ, R0 ;  /* 0x00000000ff00723e */ /* 0x001fc800000010ff */
[----:B------:R-:W-:Y:S01]  /*1140*/  PRMT R27, R0, 0x7610, R27 ;  /* 0x00007610001b7816 */ /* 0x000fe2000000001b */
[----:B------:R-:W-:Y:S06]  /*1150*/  BRA `(.L_x_6210) ;  /* 0x0000000000107947 */ /* 0x000fec0003800000 */
.L_x_6233:
[----:B------:R-:W2:Y:S02]  /*1160*/  LDG.E R4, desc[UR36][R4.64] ;  /* 0x0000002404047981 */ /* 0x000ea4000c1e1900 */
[----:B--2---:R-:W-:-:S04]  /*1170*/  I2FP.F32.U32 R0, R4 ;  /* 0x0000000400007245 */ /* 0x004fc80000201000 */
[----:B------:R-:W-:-:S04]  /*1180*/  F2FP.BF16.F32.PACK_AB R0, RZ, R0 ;  /* 0x00000000ff00723e */ /* 0x000fc800000010ff */
[----:B------:R-:W-:-:S07]  /*1190*/  PRMT R27, R0, 0x7610, R27 ;  /* 0x00007610001b7816 */ /* 0x000fce000000001b */
.L_x_6210:
        /* <DEDUP_REMOVED lines=21> */
.L_x_6242:
[----:B------:R-:W2:Y:S02]  /*12f0*/  LDG.E.U8 R4, desc[UR36][R4.64] ;  /* 0x0000002404047981 */ /* 0x000ea4000c1e1100 */
[----:B--2---:R-:W-:-:S04]  /*1300*/  I2FP.F32.U32 R0, R4 ;  /* 0x0000000400007245 */ /* 0x004fc80000201000 */
[----:B------:R-:W-:-:S04]  /*1310*/  F2FP.BF16.F32.PACK_AB R0, RZ, R0 ;  /* 0x00000000ff00723e */ /* 0x000fc800000010ff */
[----:B------:R-:W-:Y:S01]  /*1320*/  PRMT R26, R0, 0x7610, R26 ;  /* 0x00007610001a7816 */ /* 0x000fe2000000001a */
[----:B------:R-:W-:Y:S06]  /*1330*/  BRA `(.L_x_6244) ;  /* 0x0000000c00c47947 */ /* 0x000fec0003800000 */
.L_x_6241:
        /* <DEDUP_REMOVED lines=11> */
.L_x_6246:
[----:B------:R-:W2:Y:S02]  /*13f0*/  LDG.E R4, desc[UR36][R4.64] ;  /* 0x0000002404047981 */ /* 0x000ea4000c1e1900 */
[----:B--2---:R-:W-:-:S04]  /*1400*/  I2FP.F32.S32 R0, R4 ;  /* 0x0000000400007245 */ /* 0x004fc80000201400 */
[----:B------:R-:W-:-:S04]  /*1410*/  F2FP.BF16.F32.PACK_AB R0, RZ, R0 ;  /* 0x00000000ff00723e */ /* 0x000fc800000010ff */
[----:B------:R-:W-:Y:S01]  /*1420*/  PRMT R26, R0, 0x7610, R26 ;  /* 0x00007610001a7816 */ /* 0x000fe2000000001a */
[----:B------:R-:W-:Y:S06]  /*1430*/  BRA `(.L_x_6244) ;  /* 0x0000000c00847947 */ /* 0x000fec0003800000 */
.L_x_6245:
[----:B------:R-:W2:Y:S02]  /*1440*/  LDG.E.U16 R4, desc[UR36][R4.64] ;  /* 0x0000002404047981 */ /* 0x000ea4000c1e1500 */
[----:B--2---:R-:W0:Y:S02]  /*1450*/  I2F.S16 R0, R4 ;  /* 0x0000000400007306 */ /* 0x004e240000101400 */
[----:B0-----:R-:W-:-:S04]  /*1460*/  F2FP.BF16.F32.PACK_AB R0, RZ, R0 ;  /* 0x00000000ff00723e */ /* 0x001fc800000010ff */
[----:B------:R-:W-:Y:S01]  /*1470*/  PRMT R26, R0, 0x7610, R26 ;  /* 0x00007610001a7816 */ /* 0x000fe2000000001a */
[----:B------:R-:W-:Y:S06]  /*1480*/  BRA `(.L_x_6244) ;  /* 0x0000000c00707947 */ /* 0x000fec0003800000 */
.L_x_6240:
        /* <DEDUP_REMOVED lines=9> */
.L_x_6248:
[----:B------:R-:W2:Y:S02]  /*1520*/  LDG.E.U16 R0, desc[UR36][R4.64] ;  /* 0x0000002404007981 */ /* 0x000ea4000c1e1500 */
[----:B--2---:R-:W-:-:S05]  /*1530*/  HADD2.F32 R0, -RZ, R0.H0_H0 ;  /* 0x20000000ff007230 */ /* 0x004fca0000004100 */
[----:B------:R-:W-:-:S04]  /*1540*/  F2FP.BF16.F32.PACK_AB R0, RZ, R0 ;  /* 0x00000000ff00723e */ /* 0x000fc800000010ff */
[----:B------:R-:W-:Y:S01]  /*1550*/  PRMT R26, R0, 0x7610, R26 ;  /* 0x00007610001a7816 */ /* 0x000fe2000000001a */
[----:B------:R-:W-:Y:S06]  /*1560*/  BRA `(.L_x_6244) ;  /* 0x0000000c00387947 */ /* 0x000fec0003800000 */
.L_x_6247:
        /* <DEDUP_REMOVED lines=9> */
.L_x_6250:
[----:B------:R-:W2:Y:S02]  /*1600*/  LDG.E.U16 R4, desc[UR36][R4.64] ;  /* 0x0000002404047981 */ /* 0x000ea4000c1e1500 */
[----:B--2---:R-:W-:-:S05]  /*1610*/  HADD2.F32 R0, -RZ, R4.H0_H0 ;  /* 0x20000004ff007230 */ /* 0x004fca0000004100 */
[----:B------:R-:W-:-:S04]  /*1620*/  F2FP.BF16.F32.PACK_AB R0, RZ, R0 ;  /* 0x00000000ff00723e */ /* 0x000fc800000010ff */
[----:B------:R-:W-:Y:S01]  /*1630*/  PRMT R26, R0, 0x7610, R26 ;  /* 0x00007610001a7816 */ /* 0x000fe2000000001a */
[----:B------:R-:W-:Y:S06]  /*1640*/  BRA `(.L_x_6244) ;  /* 0x0000000c00007947 */ /* 0x000fec0003800000 */
.L_x_6249:
        /* <DEDUP_REMOVED lines=9> */
.L_x_6239:
        /* <DEDUP_REMOVED lines=14> */
.L_x_6253:
        /* <DEDUP_REMOVED lines=9> */
.L_x_6252:
        /* <DEDUP_REMOVED lines=27> */
.L_x_6255:
        /* <DEDUP_REMOVED lines=15> */
.L_x_6254:
[----:B------:R0:W5:Y:S01]  /*1af0*/  LDG.E.U16 R26, desc[UR36][R4.64] ;  /* 0x00000024041a7981 */ /* 0x000162000c1e1500 */
[----:B------:R-:W-:Y:S05]  /*1b00*/  BRA `(.L_x_6244) ;  /* 0x0000000400d07947 */ /* 0x000fea0003800000 */
.L_x_6251:
        /* <DEDUP_REMOVED lines=13> */
.L_x_6258:
        /* <DEDUP_REMOVED lines=21> */
.L_x_6262:
[----:B------:R-:W-:Y:S05]  /*1d30*/  BSYNC.RECONVERGENT B1 ;  /* 0x0000000000017941 */ /* 0x000fea0003800200 */
.L_x_6261:
[----:B------:R-:W-:Y:S01]  /*1d40*/  IMAD.SHL.U32 R0, R0, 0x100000, RZ ;  /* 0x0010000000007824 */ /* 0x000fe200078e00ff */
[----:B------:R-:W-:-:S04]  /*1d50*/  LEA R3, R3, 0x3b800000, 0x17 ;  /* 0x3b80000003037811 */ /* 0x000fc800078eb8ff */
[----:B------:R-:W-:-:S07]  /*1d60*/  LOP3.LUT R0, R3, R0, R7, 0xfe, !PT ;  /* 0x0000000003007212 */ /* 0x000fce00078efe07 */
.L_x_6260:
[----:B------:R-:W-:Y:S05]  /*1d70*/  BSYNC.RECONVERGENT B0 ;  /* 0x0000000000007941 */ /* 0x000fea0003800200 */
.L_x_6259:
[----:B------:R-:W-:-:S04]  /*1d80*/  F2FP.BF16.F32.PACK_AB R0, RZ, R0 ;  /* 0x00000000ff00723e */ /* 0x000fc800000010ff */
[----:B------:R-:W-:Y:S01]  /*1d90*/  PRMT R26, R0, 0x7610, R26 ;  /* 0x00007610001a7816 */ /* 0x000fe2000000001a */
[----:B------:R-:W-:Y:S06]  /*1da0*/  BRA `(.L_x_6244) ;  /* 0x0000000400287947 */ /* 0x000fec0003800000 */
.L_x_6257:
        /* <DEDUP_REMOVED lines=21> */
.L_x_6266:
[----:B------:R-:W-:Y:S05]  /*1f00*/  BSYNC.RECONVERGENT B1 ;  /* 0x0000000000017941 */ /* 0x000fea0003800200 */
.L_x_6265:
[----:B------:R-:W-:Y:S01]  /*1f10*/  IMAD.SHL.U32 R0, R0, 0x200000, RZ ;  /* 0x0020000000007824 */ /* 0x000fe200078e00ff */
[----:B------:R-:W-:-:S04]  /*1f20*/  LEA R3, R3, 0x37800000, 0x17 ;  /* 0x3780000003037811 */ /* 0x000fc800078eb8ff */
[----:B------:R-:W-:-:S07]  /*1f30*/  LOP3.LUT R0, R3, R0, R7, 0xfe, !PT ;  /* 0x0000000003007212 */ /* 0x000fce00078efe07 */
.L_x_6264:
[----:B------:R-:W-:Y:S05]  /*1f40*/  BSYNC.RECONVERGENT B0 ;  /* 0x0000000000007941 */ /* 0x000fea0003800200 */
.L_x_6263:
[----:B------:R-:W-:-:S04]  /*1f50*/  F2FP.BF16.F32.PACK_AB R0, RZ, R0 ;  /* 0x00000000ff00723e */ /* 0x000fc800000010ff */
[----:B------:R-:W-:Y:S01]  /*1f60*/  PRMT R26, R0, 0x7610, R26 ;  /* 0x00007610001a7816 */ /* 0x000fe2000000001a */
[----:B------:R-:W-:Y:S06]  /*1f70*/  BRA `(.L_x_6244) ;  /* 0x0000000000b47947 */ /* 0x000fec0003800000 */
.L_x_6256:
[----:B------:R-:W-:-:S09]  /*1f80*/  UISETP.NE.AND UP0, UPT, UR4, 0x1c, UPT ;  /* 0x0000001c0400788c */ /* 0x000fd2000bf05270 */
[----:B------:R-:W-:Y:S05]  /*1f90*/  BRA.U !UP0, `(.L_x_6267) ;  /* 0x00000001089c7547 */ /* 0x000fea000b800000 */
[----:B------:R-:W-:-:S09]  /*1fa0*/  UISETP.NE.AND UP0, UPT, UR4, 0x1d, UPT ;  /* 0x0000001d0400788c */ /* 0x000fd2000bf05270 */
[----:B------:R-:W-:Y:S05]  /*1fb0*/  BRA.U !UP0, `(.L_x_6268) ;  /* 0x0000000108807547 */ /* 0x000fea000b800000 */
[----:B------:R-:W-:-:S09]  /*1fc0*/  UISETP.NE.AND UP0, UPT, UR4, 0x2c, UPT ;  /* 0x0000002c0400788c */ /* 0x000fd2000bf05270 */
[----:B------:R-:W-:Y:S05]  /*1fd0*/  BRA.U !UP0, `(.L_x_6269) ;  /* 0x0000000108487547 */ /* 0x000fea000b800000 */
.L_x_6243:
        /* <DEDUP_REMOVED lines=16> */
.L_x_6270:
[----:B------:R-:W-:Y:S01]  /*20e0*/  PRMT R26, RZ, 0x7610, R26 ;  /* 0x00007610ff1a7816 */ /* 0x000fe2000000001a */
[----:B------:R-:W-:Y:S06]  /*20f0*/  BRA `(.L_x_6244) ;  /* 0x0000000000547947 */ /* 0x000fec0003800000 */
.L_x_6269:
        /* <DEDUP_REMOVED lines=8> */
.L_x_6272:
[----:B------:R-:W-:Y:S05]  /*2180*/  BSYNC.RECONVERGENT B0 ;  /* 0x0000000000007941 */ /* 0x000fea0003800200 */
.L_x_6271:
[----:B------:R-:W-:-:S04]  /*2190*/  F2FP.BF16.F32.PACK_AB R0, RZ, R0 ;  /* 0x00000000ff00723e */ /* 0x000fc800000010ff */
[----:B------:R-:W-:Y:S01]  /*21a0*/  PRMT R26, R0, 0x7610, R26 ;  /* 0x00007610001a7816 */ /* 0x000fe2000000001a */
[----:B------:R-:W-:Y:S06]  /*21b0*/  BRA `(.L_x_6244) ;  /* 0x0000000000247947 */ /* 0x000fec0003800000 */
.L_x_6268:
[----:B------:R-:W2:Y:S02]  /*21c0*/  LDG.E.64 R4, desc[UR36][R4.64] ;  /* 0x0000002404047981 */ /* 0x000ea4000c1e1b00 */
[----:B--2---:R-:W0:Y:S02]  /*21d0*/  I2F.U64 R0, R4 ;  /* 0x0000000400007312 */ /* 0x004e240000301000 */
[----:B0-----:R-:W-:-:S04]  /*21e0*/  F2FP.BF16.F32.PACK_AB R0, RZ, R0 ;  /* 0x00000000ff00723e */ /* 0x001fc800000010ff */
[----:B------:R-:W-:Y:S01]  /*21f0*/  PRMT R26, R0, 0x7610, R26 ;  /* 0x00007610001a7816 */ /* 0x000fe2000000001a */
[----:B------:R-:W-:Y:S06]  /*2200*/  BRA `(.L_x_6244) ;  /* 0x0000000000107947 */ /* 0x000fec0003800000 */
.L_x_6267:
[----:B------:R-:W2:Y:S02]  /*2210*/  LDG.E R4, desc[UR36][R4.64] ;  /* 0x0000002404047981 */ /* 0x000ea4000c1e1900 */
[----:B--2---:R-:W-:-:S04]  /*2220*/  I2FP.F32.U32 R0, R4 ;  /* 0x0000000400007245 */ /* 0x004fc80000201000 */
[----:B------:R-:W-:-:S04]  /*2230*/  F2FP.BF16.F32.PACK_AB R0, RZ, R0 ;  /* 0x00000000ff00723e */ /* 0x000fc800000010ff */
[----:B------:R-:W-:-:S07]  /*2240*/  PRMT R26, R0, 0x7610, R26 ;  /* 0x00007610001a7816 */ /* 0x000fce000000001a */
.L_x_6244:
[----:B------:R-:W-:-:S07]  /*2250*/  VIADD R23, R25, 0x80 ;  /* 0x0000008019177836 */ /* 0x000fce0000000000 */
.L_x_6204:
[----:B------:R-:W-:Y:S05]  /*2260*/  BSYNC.RECONVERGENT B6 ;  /* 0x0000000000067941 */ /* 0x000fea0003800200 */
.L_x_6203:
[----:B------:R-:W-:Y:S01]  /*2270*/  ISETP.GE.AND P0, PT, R23, R16, PT ;  /* 0x000000101700720c */ /* 0x000fe20003f06270 */
[----:B------:R-:W-:Y:S01]  /*2280*/  BSSY.RECONVERGENT B6, `(.L_x_6273) ;  /* 0x000021c000067945 */ /* 0x000fe20003800200 */
[----:B------:R-:W-:Y:S02]  /*2290*/  PRMT R24, RZ, 0x7610, R24 ;  /* 0x00007610ff187816 */ /* 0x000fe40000000018 */
[----:B------:R-:W-:-:S09]  /*22a0*/  PRMT R22, RZ, 0x7610, R22 ;  /* 0x00007610ff167816 */ /* 0x000fd20000000016 */
[----:B------:R-:W-:Y:S05]  /*22b0*/  @P0 BRA `(.L_x_6274) ;  /* 0x0000002000600947 */ /* 0x000fea0003800000 */
[----:B0-----:R-:W0:Y:S01]  /*22c0*/  LDC.64 R4, c[0x0][0x390] ;  /* 0x0000e400ff047b82 */ /* 0x001e220000000a00 */
        /* <DEDUP_REMOVED lines=21> */
.L_x_6278:
[----:B------:R-:W2:Y:S02]  /*2420*/  LDG.E.U8 R4, desc[UR36][R4.64] ;  /* 0x0000002404047981 */ /* 0x000ea4000c1e1100 */
[----:B--2---:R-:W-:-:S04]  /*2430*/  I2FP.F32.U32 R0, R4 ;  /* 0x0000000400007245 */ /* 0x004fc80000201000 */
[----:B------:R-:W-:-:S04]  /*2440*/  F2FP.BF16.F32.PACK_AB R0, RZ, R0 ;  /* 0x00000000ff00723e */ /* 0x000fc800000010ff */
[----:B------:R-:W-:Y:S01]  /*2450*/  PRMT R24, R0, 0x7610, R24 ;  /* 0x0000761000187816 */ /* 0x000fe20000000018 */
[----:B------:R-:W-:Y:S06]  /*2460*/  BRA `(.L_x_6280) ;  /* 0x0000000c00c47947 */ /* 0x000fec0003800000 */
.L_x_6277:
        /* <DEDUP_REMOVED lines=11> */
.L_x_6282:
[----:B------:R-:W2:Y:S02]  /*2520*/  LDG.E R4, desc[UR36][R4.64] ;  /* 0x0000002404047981 */ /* 0x000ea4000c1e1900 */
[----:B--2---:R-:W-:-:S04]  /*2530*/  I2FP.F32.S32 R0, R4 ;  /* 0x0000000400007245 */ /* 0x004fc80000201400 */
[----:B------:R-:W-:-:S04]  /*2540*/  F2FP.BF16.F32.PACK_AB R0, RZ, R0 ;  /* 0x00000000ff00723e */ /* 0x000fc800000010ff */
[----:B------:R-:W-:Y:S01]  /*2550*/  PRMT R24, R0, 0x7610, R24 ;  /* 0x0000761000187816 */ /* 0x000fe20000000018 */
[----:B------:R-:W-:Y:S06]  /*2560*/  BRA `(.L_x_6280) ;  /* 0x0000000c00847947 */ /* 0x000fec0003800000 */
.L_x_6281:
[----:B------:R-:W2:Y:S02]  /*2570*/  LDG.E.U16 R4, desc[UR36][R4.64] ;  /* 0x0000002404047981 */ /* 0x000ea4000c1e1500 */
[----:B--2---:R-:W0:Y:S02]  /*2580*/  I2F.S16 R0, R4 ;  /* 0x0000000400007306 */ /* 0x004e240000101400 */
[----:B0-----:R-:W-:-:S04]  /*2590*/  F2FP.BF16.F32.PACK_AB R0, RZ, R0 ;  /* 0x00000000ff00723e */ /* 0x001fc800000010ff */
[----:B------:R-:W-:Y:S01]  /*25a0*/  PRMT R24, R0, 0x7610, R24 ;  /* 0x0000761000187816 */ /* 0x000fe20000000018 */
[----:B------:R-:W-:Y:S06]  /*25b0*/  BRA `(.L_x_6280) ;  /* 0x0000000c00707947 */ /* 0x000fec0003800000 */
.L_x_6276:
        /* <DEDUP_REMOVED lines=9> */
.L_x_6284:
[----:B------:R-:W2:Y:S02]  /*2650*/  LDG.E.U16 R0, desc[UR36][R4.64] ;  /* 0x0000002404007981 */ /* 0x000ea4000c1e1500 */
[----:B--2---:R-:W-:-:S05]  /*2660*/  HADD2.F32 R0, -RZ, R0.H0_H0 ;  /* 0x20000000ff007230 */ /* 0x004fca0000004100 */
[----:B------:R-:W-:-:S04]  /*2670*/  F2FP.BF16.F32.PACK_AB R0, RZ, R0 ;  /* 0x00000000ff00723e */ /* 0x000fc800000010ff */
[----:B------:R-:W-:Y:S01]  /*2680*/  PRMT R24, R0, 0x7610, R24 ;  /* 0x0000761000187816 */ /* 0x000fe20000000018 */
[----:B------:R-:W-:Y:S06]  /*2690*/  BRA `(.L_x_6280) ;  /* 0x0000000c00387947 */ /* 0x000fec0003800000 */
.L_x_6283:
        /* <DEDUP_REMOVED lines=9> */
.L_x_6286:
[----:B------:R-:W2:Y:S02]  /*2730*/  LDG.E.U16 R4, desc[UR36][R4.64] ;  /* 0x0000002404047981 */ /* 0x000ea4000c1e1500 */
[----:B--2---:R-:W-:-:S05]  /*2740*/  HADD2.F32 R0, -RZ, R4.H0_H0 ;  /* 0x20000004ff007230 */ /* 0x004fca0000004100 */
[----:B------:R-:W-:-:S04]  /*2750*/  F2FP.BF16.F32.PACK_AB R0, RZ, R0 ;  /* 0x00000000ff00723e */ /* 0x000fc800000010ff */
[----:B------:R-:W-:Y:S01]  /*2760*/  PRMT R24, R0, 0x7610, R24 ;  /* 0x0000761000187816 */ /* 0x000fe20000000018 */
[----:B------:R-:W-:Y:S06]  /*2770*/  BRA `(.L_x_6280) ;  /* 0x0000000c00007947 */ /* 0x000fec0003800000 */
.L_x_6285:
        /* <DEDUP_REMOVED lines=9> */
.L_x_6275:
        /* <DEDUP_REMOVED lines=14> */
.L_x_6289:
        /* <DEDUP_REMOVED lines=9> */
.L_x_6288:
        /* <DEDUP_REMOVED lines=27> */
.L_x_6291:
        /* <DEDUP_REMOVED lines=15> */
.L_x_6290:
[----:B------:R0:W5:Y:S01]  /*2c20*/  LDG.E.U16 R24, desc[UR36][R4.64] ;  /* 0x0000002404187981 */ /* 0x000162000c1e1500 */
[----:B------:R-:W-:Y:S05]  /*2c30*/  BRA `(.L_x_6280) ;  /* 0x0000000400d07947 */ /* 0x000fea0003800000 */
.L_x_6287:
        /* <DEDUP_REMOVED lines=13> */
.L_x_6294:
        /* <DEDUP_REMOVED lines=21> */
.L_x_6298:
[----:B------:R-:W-:Y:S05]  /*2e60*/  BSYNC.RECONVERGENT B1 ;  /* 0x0000000000017941 */ /* 0x000fea0003800200 */
.L_x_6297:
[----:B------:R-:W-:Y:S01]  /*2e70*/  IMAD.SHL.U32 R0, R0, 0x100000, RZ ;  /* 0x0010000000007824 */ /* 0x000fe200078e00ff */
[----:B------:R-:W-:-:S04]  /*2e80*/  LEA R3, R3, 0x3b800000, 0x17 ;  /* 0x3b80000003037811 */ /* 0x000fc800078eb8ff */
[----:B------:R-:W-:-:S07]  /*2e90*/  LOP3.LUT R0, R3, R0, R7, 0xfe, !PT ;  /* 0x0000000003007212 */ /* 0x000fce00078efe07 */
.L_x_6296:
[----:B------:R-:W-:Y:S05]  /*2ea0*/  BSYNC.RECONVERGENT B0 ;  /* 0x0000000000007941 */ /* 0x000fea0003800200 */
.L_x_6295:
[----:B------:R-:W-:-:S04]  /*2eb0*/  F2FP.BF16.F32.PACK_AB R0, RZ, R0 ;  /* 0x00000000ff00723e */ /* 0x000fc800000010ff */
[----:B------:R-:W-:Y:S01]  /*2ec0*/  PRMT R24, R0, 0x7610, R24 ;  /* 0x0000761000187816 */ /* 0x000fe20000000018 */
[----:B------:R-:W-:Y:S06]  /*2ed0*/  BRA `(.L_x_6280) ;  /* 0x0000000400287947 */ /* 0x000fec0003800000 */
.L_x_6293:
        /* <DEDUP_REMOVED lines=21> */
.L_x_6302:
[----:B------:R-:W-:Y:S05]  /*3030*/  BSYNC.RECONVERGENT B1 ;  /* 0x0000000000017941 */ /* 0x000fea0003800200 */
.L_x_6301:
[----:B------:R-:W-:Y:S01]  /*3040*/  IMAD.SHL.U32 R0, R0, 0x200000, RZ ;  /* 0x0020000000007824 */ /* 0x000fe200078e00ff */
[----:B------:R-:W-:-:S04]  /*3050*/  LEA R3, R3, 0x37800000, 0x17 ;  /* 0x3780000003037811 */ /* 0x000fc800078eb8ff */
[----:B------:R-:W-:-:S07]  /*3060*/  LOP3.LUT R0, R3, R0, R7, 0xfe, !PT ;  /* 0x0000000003007212 */ /* 0x000fce00078efe07 */
.L_x_6300:
[----:B------:R-:W-:Y:S05]  /*3070*/  BSYNC.RECONVERGENT B0 ;  /* 0x0000000000007941 */ /* 0x000fea0003800200 */
.L_x_6299:
[----:B------:R-:W-:-:S04]  /*3080*/  F2FP.BF16.F32.PACK_AB R0, RZ, R0 ;  /* 0x00000000ff00723e */ /* 0x000fc800000010ff */
[----:B------:R-:W-:Y:S01]  /*3090*/  PRMT R24, R0, 0x7610, R24 ;  /* 0x0000761000187816 */ /* 0x000fe20000000018 */
[----:B------:R-:W-:Y:S06]  /*30a0*/  BRA `(.L_x_6280) ;  /* 0x0000000000b47947 */ /* 0x000fec0003800000 */
.L_x_6292:
        /* <DEDUP_REMOVED lines=14> */
.L_x_6306:
[----:B------:R-:W-:Y:S05]  /*3190*/  BSYNC.RECONVERGENT B0 ;  /* 0x0000000000007941 */ /* 0x000fea0003800200 */
.L_x_6305:
[----:B------:R-:W-:-:S04]  /*31a0*/  F2FP.BF16.F32.PACK_AB R0, RZ, R0 ;  /* 0x00000000ff00723e */ /* 0x000fc800000010ff */
[----:B------:R-:W-:Y:S01]  /*31b0*/  PRMT R24, R0, 0x7610, R24 ;  /* 0x0000761000187816 */ /* 0x000fe20000000018 */
[----:B------:R-:W-:Y:S06]  /*31c0*/  BRA `(.L_x_6280) ;  /* 0x00000000006c7947 */ /* 0x000fec0003800000 */
.L_x_6279:
        /* <DEDUP_REMOVED lines=16> */
.L_x_6307:
[----:B------:R-:W-:Y:S01]  /*32d0*/  PRMT R24, RZ, 0x7610, R24 ;  /* 0x00007610ff187816 */ /* 0x000fe20000000018 */
[----:B------:R-:W-:Y:S06]  /*32e0*/  BRA `(.L_x_6280) ;  /* 0x0000000000247947 */ /* 0x000fec0003800000 */
.L_x_6304:
[----:B------:R-:W2:Y:S02]  /*32f0*/  LDG.E.64 R4, desc[UR36][R4.64] ;  /* 0x0000002404047981 */ /* 0x000ea4000c1e1b00 */
[----:B--2---:R-:W0:Y:S02]  /*3300*/  I2F.U64 R0, R4 ;  /* 0x0000000400007312 */ /* 0x004e240000301000 */
[----:B0-----:R-:W-:-:S04]  /*3310*/  F2FP.BF16.F32.PACK_AB R0, RZ, R0 ;  /* 0x00000000ff00723e */ /* 0x001fc800000010ff */
[----:B------:R-:W-:Y:S01]  /*3320*/  PRMT R24, R0, 0x7610, R24 ;  /* 0x0000761000187816 */ /* 0x000fe20000000018 */
[----:B------:R-:W-:Y:S06]  /*3330*/  BRA `(.L_x_6280) ;  /* 0x0000000000107947 */ /* 0x000fec0003800000 */
.L_x_6303:
[----:B------:R-:W2:Y:S02]  /*3340*/  LDG.E R4, desc[UR36][R4.64] ;  /* 0x0000002404047981 */ /* 0x000ea4000c1e1900 */
[----:B--2---:R-:W-:-:S04]  /*3350*/  I2FP.F32.U32 R0, R4 ;  /* 0x0000000400007245 */ /* 0x004fc80000201000 */
[----:B------:R-:W-:-:S04]  /*3360*/  F2FP.BF16.F32.PACK_AB R0, RZ, R0 ;  /* 0x00000000ff00723e */ /* 0x000fc800000010ff */
[----:B------:R-:W-:-:S07]  /*3370*/  PRMT R24, R0, 0x7610, R24 ;  /* 0x0000761000187816 */ /* 0x000fce0000000018 */
.L_x_6280:
        /* <DEDUP_REMOVED lines=21> */
.L_x_6311:
[----:B------:R-:W2:Y:S02]  /*34d0*/  LDG.E.U8 R4, desc[UR36][R4.64] ;  /* 0x0000002404047981 */ /* 0x000ea4000c1e1100 */
[----:B--2---:R-:W-:-:S04]  /*34e0*/  I2FP.F32.U32 R0, R4 ;  /* 0x0000000400007245 */ /* 0x004fc80000201000 */
[----:B------:R-:W-:-:S04]  /*34f0*/  F2FP.BF16.F32.PACK_AB R0, RZ, R0 ;  /* 0x00000000ff00723e */ /* 0x000fc800000010ff */
[----:B------:R-:W-:Y:S01]  /*3500*/  PRMT R22, R0, 0x7610, R22 ;  /* 0x0000761000167816 */ /* 0x000fe20000000016 */
[----:B------:R-:W-:Y:S06]  /*3510*/  BRA `(.L_x_6313) ;  /* 0x0000000c00c47947 */ /* 0x000fec0003800000 */
.L_x_6310:
        /* <DEDUP_REMOVED lines=11> */
.L_x_6315:
[----:B------:R-:W2:Y:S02]  /*35d0*/  LDG.E R4, desc[UR36][R4.64] ;  /* 0x0000002404047981 */ /* 0x000ea4000c1e1900 */
[----:B--2---:R-:W-:-:S04]  /*35e0*/  I2FP.F32.S32 R0, R4 ;  /* 0x0000000400007245 */ /* 0x004fc80000201400 */
[----:B------:R-:W-:-:S04]  /*35f0*/  F2FP.BF16.F32.PACK_AB R0, RZ, R0 ;  /* 0x00000000ff00723e */ /* 0x000fc800000010ff */
[----:B------:R-:W-:Y:S01]  /*3600*/  PRMT R22, R0, 0x7610, R22 ;  /* 0x0000761000167816 */ /* 0x000fe20000000016 */
[----:B------:R-:W-:Y:S06]  /*3610*/  BRA `(.L_x_6313) ;  /* 0x0000000c00847947 */ /* 0x000fec0003800000 */
.L_x_6314:
[----:B------:R-:W2:Y:S02]  /*3620*/  LDG.E.U16 R4, desc[UR36][R4.64] ;  /* 0x0000002404047981 */ /* 0x000ea4000c1e1500 */
[----:B--2---:R-:W0:Y:S02]  /*3630*/  I2F.S16 R0, R4 ;  /* 0x0000000400007306 */ /* 0x004e240000101400 */
[----:B0-----:R-:W-:-:S04]  /*3640*/  F2FP.BF16.F32.PACK_AB R0, RZ, R0 ;  /* 0x00000000ff00723e */ /* 0x001fc800000010ff */
[----:B------:R-:W-:Y:S01]  /*3650*/  PRMT R22, R0, 0x7610, R22 ;  /* 0x0000761000167816 */ /* 0x000fe20000000016 */
[----:B------:R-:W-:Y:S06]  /*3660*/  BRA `(.L_x_6313) ;  /* 0x0000000c00707947 */ /* 0x000fec0003800000 */
.L_x_6309:
        /* <DEDUP_REMOVED lines=9> */
.L_x_6317:
[----:B------:R-:W2:Y:S02]  /*3700*/  LDG.E.U16 R0, desc[UR36][R4.64] ;  /* 0x0000002404007981 */ /* 0x000ea4000c1e1500 */
[----:B--2---:R-:W-:-:S05]  /*3710*/  HADD2.F32 R0, -RZ, R0.H0_H0 ;  /* 0x20000000ff007230 */ /* 0x004fca0000004100 */
[----:B------:R-:W-:-:S04]  /*3720*/  F2FP.BF16.F32.PACK_AB R0, RZ, R0 ;  /* 0x00000000ff00723e */ /* 0x000fc800000010ff */
[----:B------:R-:W-:Y:S01]  /*3730*/  PRMT R22, R0, 0x7610, R22 ;  /* 0x0000761000167816 */ /* 0x000fe20000000016 */
[----:B------:R-:W-:Y:S06]  /*3740*/  BRA `(.L_x_6313) ;  /* 0x0000000c00387947 */ /* 0x000fec0003800000 */
.L_x_6316:
        /* <DEDUP_REMOVED lines=9> */
.L_x_6319:
[----:B------:R-:W2:Y:S02]  /*37e0*/  LDG.E.U16 R4, desc[UR36][R4.64] ;  /* 0x0000002404047981 */ /* 0x000ea4000c1e1500 */
[----:B--2---:R-:W-:-:S05]  /*37f0*/  HADD2.F32 R0, -RZ, R4.H0_H0 ;  /* 0x20000004ff007230 */ /* 0x004fca0000004100 */
[----:B------:R-:W-:-:S04]  /*3800*/  F2FP.BF16.F32.PACK_AB R0, RZ, R0 ;  /* 0x00000000ff00723e */ /* 0x000fc800000010ff */
[----:B------:R-:W-:Y:S01]  /*3810*/  PRMT R22, R0, 0x7610, R22 ;  /* 0x0000761000167816 */ /* 0x000fe20000000016 */
[----:B------:R-:W-:Y:S06]  /*3820*/  BRA `(.L_x_6313) ;  /* 0x0000000c00007947 */ /* 0x000fec0003800000 */
.L_x_6318:
        /* <DEDUP_REMOVED lines=9> */
.L_x_6308:
        /* <DEDUP_REMOVED lines=14> */
.L_x_6322:
        /* <DEDUP_REMOVED lines=9> */
.L_x_6321:
        /* <DEDUP_REMOVED lines=27> */
.L_x_6324:
        /* <DEDUP_REMOVED lines=15> */
.L_x_6323:
[----:B------:R0:W5:Y:S01]  /*3cd0*/  LDG.E.U16 R22, desc[UR36][R4.64] ;  /* 0x0000002404167981 */ /* 0x000162000c1e1500 */
[----:B------:R-:W-:Y:S05]  /*3ce0*/  BRA `(.L_x_6313) ;  /* 0x0000000400d07947 */ /* 0x000fea0003800000 */
.L_x_6320:
        /* <DEDUP_REMOVED lines=13> */
.L_x_6327:
        /* <DEDUP_REMOVED lines=21> */
.L_x_6331:
[----:B------:R-:W-:Y:S05]  /*3f10*/  BSYNC.RECONVERGENT B1 ;  /* 0x0000000000017941 */ /* 0x000fea0003800200 */
.L_x_6330:
[----:B------:R-:W-:Y:S01]  /*3f20*/  IMAD.SHL.U32 R0, R0, 0x100000, RZ ;  /* 0x0010000000007824 */ /* 0x000fe200078e00ff */
[----:B------:R-:W-:-:S04]  /*3f30*/  LEA R3, R3, 0x3b800000, 0x17 ;  /* 0x3b80000003037811 */ /* 0x000fc800078eb8ff */
[----:B------:R-:W-:-:S07]  /*3f40*/  LOP3.LUT R0, R3, R0, R7, 0xfe, !PT ;  /* 0x0000000003007212 */ /* 0x000fce00078efe07 */
.L_x_6329:
[----:B------:R-:W-:Y:S05]  /*3f50*/  BSYNC.RECONVERGENT B0 ;  /* 0x0000000000007941 */ /* 0x000fea0003800200 */
.L_x_6328:
[----:B------:R-:W-:-:S04]  /*3f60*/  F2FP.BF16.F32.PACK_AB R0, RZ, R0 ;  /* 0x00000000ff00723e */ /* 0x000fc800000010ff */
[----:B------:R-:W-:Y:S01]  /*3f70*/  PRMT R22, R0, 0x7610, R22 ;  /* 0x0000761000167816 */ /* 0x000fe20000000016 */
[----:B------:R-:W-:Y:S06]  /*3f80*/  BRA `(.L_x_6313) ;  /* 0x0000000400287947 */ /* 0x000fec0003800000 */
.L_x_6326:
        /* <DEDUP_REMOVED lines=21> */
.L_x_6335:
[----:B------:R-:W-:Y:S05]  /*40e0*/  BSYNC.RECONVERGENT B1 ;  /* 0x0000000000017941 */ /* 0x000fea0003800200 */
.L_x_6334:
[----:B------:R-:W-:Y:S01]  /*40f0*/  IMAD.SHL.U32 R0, R0, 0x200000, RZ ;  /* 0x0020000000007824 */ /* 0x000fe200078e00ff */
[----:B------:R-:W-:-:S04]  /*4100*/  LEA R3, R3, 0x37800000, 0x17 ;  /* 0x3780000003037811 */ /* 0x000fc800078eb8ff */
[----:B------:R-:W-:-:S07]  /*4110*/  LOP3.LUT R0, R3, R0, R7, 0xfe, !PT ;  /* 0x0000000003007212 */ /* 0x000fce00078efe07 */
.L_x_6333:
[----:B------:R-:W-:Y:S05]  /*4120*/  BSYNC.RECONVERGENT B0 ;  /* 0x0000000000007941 */ /* 0x000fea0003800200 */
.L_x_6332:
[----:B------:R-:W-:-:S04]  /*4130*/  F2FP.BF16.F32.PACK_AB R0, RZ, R0 ;  /* 0x00000000ff00723e */ /* 0x000fc800000010ff */
[----:B------:R-:W-:Y:S01]  /*4140*/  PRMT R22, R0, 0x7610, R22 ;  /* 0x0000761000167816 */ /* 0x000fe20000000016 */
[----:B------:R-:W-:Y:S06]  /*4150*/  BRA `(.L_x_6313) ;  /* 0x0000000000b47947 */ /* 0x000fec0003800000 */
.L_x_6325:
        /* <DEDUP_REMOVED lines=14> */
.L_x_6339:
[----:B------:R-:W-:Y:S05]  /*4240*/  BSYNC.RECONVERGENT B0 ;  /* 0x0000000000007941 */ /* 0x000fea0003800200 */
.L_x_6338:
[----:B------:R-:W-:-:S04]  /*4250*/  F2FP.BF16.F32.PACK_AB R0, RZ, R0 ;  /* 0x00000000ff00723e */ /* 0x000fc800000010ff */
[----:B------:R-:W-:Y:S01]  /*4260*/  PRMT R22, R0, 0x7610, R22 ;  /* 0x0000761000167816 */ /* 0x000fe20000000016 */
[----:B------:R-:W-:Y:S06]  /*4270*/  BRA `(.L_x_6313) ;  /* 0x00000000006c7947 */ /* 0x000fec0003800000 */
.L_x_6312:
        /* <DEDUP_REMOVED lines=16> */
.L_x_6340:
[----:B------:R-:W-:Y:S01]  /*4380*/  PRMT R22, RZ, 0x7610, R22 ;  /* 0x00007610ff167816 */ /* 0x000fe20000000016 */
[----:B------:R-:W-:Y:S06]  /*4390*/  BRA `(.L_x_6313) ;  /* 0x0000000000247947 */ /* 0x000fec0003800000 */
.L_x_6337:
[----:B------:R-:W2:Y:S02]  /*43a0*/  LDG.E.64 R4, desc[UR36][R4.64] ;  /* 0x0000002404047981 */ /* 0x000ea4000c1e1b00 */
[----:B--2---:R-:W0:Y:S02]  /*43b0*/  I2F.U64 R0, R4 ;  /* 0x0000000400007312 */ /* 0x004e240000301000 */
[----:B0-----:R-:W-:-:S04]  /*43c0*/  F2FP.BF16.F32.PACK_AB R0, RZ, R0 ;  /* 0x00000000ff00723e */ /* 0x001fc800000010ff */
[----:B------:R-:W-:Y:S01]  /*43d0*/  PRMT R22, R0, 0x7610, R22 ;  /* 0x0000761000167816 */ /* 0x000fe20000000016 */
[----:B------:R-:W-:Y:S06]  /*43e0*/  BRA `(.L_x_6313) ;  /* 0x0000000000107947 */ /* 0x000fec0003800000 */
.L_x_6336:
[----:B------:R-:W2:Y:S02]  /*43f0*/  LDG.E R4, desc[UR36][R4.64] ;  /* 0x0000002404047981 */ /* 0x000ea4000c1e1900 */
[----:B--2---:R-:W-:-:S04]  /*4400*/  I2FP.F32.U32 R0, R4 ;  /* 0x0000000400007245 */ /* 0x004fc80000201000 */
[----:B------:R-:W-:-:S04]  /*4410*/  F2FP.BF16.F32.PACK_AB R0, RZ, R0 ;  /* 0x00000000ff00723e */ /* 0x000fc800000010ff */
[----:B------:R-:W-:-:S07]  /*4420*/  PRMT R22, R0, 0x7610, R22 ;  /* 0x0000761000167816 */ /* 0x000fce0000000016 */
.L_x_6313:
[----:B------:R-:W-:-:S07]  /*4430*/  VIADD R23, R23, 0x80 ;  /* 0x0000008017177836 */ /* 0x000fce0000000000 */
.L_x_6274:
[----:B------:R-:W-:Y:S05]  /*4440*/  BSYNC.RECONVERGENT B6 ;  /* 0x0000000000067941 */ /* 0x000fea0003800200 */
.L_x_6273:
        /* <DEDUP_REMOVED lines=27> */
.L_x_6346:
[----:B------:R-:W2:Y:S02]  /*4600*/  LDG.E.U8 R4, desc[UR36][R4.64] ;  /* 0x0000002404047981 */ /* 0x000ea4000c1e1100 */
[----:B--2---:R-:W-:-:S04]  /*4610*/  I2FP.F32.U32 R0, R4 ;  /* 0x0000000400007245 */ /* 0x004fc80000201000 */
[----:B------:R-:W-:-:S04]  /*4620*/  F2FP.BF16.F32.PACK_AB R0, RZ, R0 ;  /* 0x00000000ff00723e */ /* 0x000fc800000010ff */
[----:B------:R-:W-:Y:S01]  /*4630*/  PRMT R19, R0, 0x7610, R19 ;  /* 0x0000761000137816 */ /* 0x000fe20000000013 */
[----:B------:R-:W-:Y:S06]  /*4640*/  BRA `(.L_x_6348) ;  /* 0x0000000c00c47947 */ /* 0x000fec0003800000 */
.L_x_6345:
        /* <DEDUP_REMOVED lines=11> */
.L_x_6350:
[----:B------:R-:W2:Y:S02]  /*4700*/  LDG.E R4, desc[UR36][R4.64] ;  /* 0x0000002404047981 */ /* 0x000ea4000c1e1900 */
[----:B--2---:R-:W-:-:S04]  /*4710*/  I2FP.F32.S32 R0, R4 ;  /* 0x0000000400007245 */ /* 0x004fc80000201400 */
[----:B------:R-:W-:-:S04]  /*4720*/  F2FP.BF16.F32.PACK_AB R0, RZ, R0 ;  /* 0x00000000ff00723e */ /* 0x000fc800000010ff */
[----:B------:R-:W-:Y:S01]  /*4730*/  PRMT R19, R0, 0x7610, R19 ;  /* 0x0000761000137816 */ /* 0x000fe20000000013 */
[----:B------:R-:W-:Y:S06]  /*4740*/  BRA `(.L_x_6348) ;  /* 0x0000000c00847947 */ /* 0x000fec0003800000 */
.L_x_6349:
[----:B------:R-:W2:Y:S02]  /*4750*/  LDG.E.U16 R4, desc[UR36][R4.64] ;  /* 0x0000002404047981 */ /* 0x000ea4000c1e1500 */
[----:B--2---:R-:W0:Y:S02]  /*4760*/  I2F.S16 R0, R4 ;  /* 0x0000000400007306 */ /* 0x004e240000101400 */
[----:B0-----:R-:W-:-:S04]  /*4770*/  F2FP.BF16.F32.PACK_AB R0, RZ, R0 ;  /* 0x00000000ff00723e */ /* 0x001fc800000010ff */
[----:B------:R-:W-:Y:S01]  /*4780*/  PRMT R19, R0, 0x7610, R19 ;  /* 0x0000761000137816 */ /* 0x000fe20000000013 */
[----:B------:R-:W-:Y:S06]  /*4790*/  BRA `(.L_x_6348) ;  /* 0x0000000c00707947 */ /* 0x000fec0003800000 */
.L_x_6344:
        /* <DEDUP_REMOVED lines=9> */
.L_x_6352:
[----:B------:R-:W2:Y:S02]  /*4830*/  LDG.E.U16 R0, desc[UR36][R4.64] ;  /* 0x0000002404007981 */ /* 0x000ea4000c1e1500 */
[----:B--2---:R-:W-:-:S05]  /*4840*/  HADD2.F32 R0, -RZ, R0.H0_H0 ;  /* 0x20000000ff007230 */ /* 0x004fca0000004100 */
[----:B------:R-:W-:-:S04]  /*4850*/  F2FP.BF16.F32.PACK_AB R0, RZ, R0 ;  /* 0x00000000ff00723e */ /* 0x000fc800000010ff */
[----:B------:R-:W-:Y:S01]  /*4860*/  PRMT R19, R0, 0x7610, R19 ;  /* 0x0000761000137816 */ /* 0x000fe20000000013 */
[----:B------:R-:W-:Y:S06]  /*4870*/  BRA `(.L_x_6348) ;  /* 0x0000000c00387947 */ /* 0x000fec0003800000 */
.L_x_6351:
        /* <DEDUP_REMOVED lines=9> */
.L_x_6354:
[----:B------:R-:W2:Y:S02]  /*4910*/  LDG.E.U16 R4, desc[UR36][R4.64] ;  /* 0x0000002404047981 */ /* 0x000ea4000c1e1500 */
[----:B--2---:R-:W-:-:S05]  /*4920*/  HADD2.F32 R0, -RZ, R4.H0_H0 ;  /* 0x20000004ff007230 */ /* 0x004fca0000004100 */
[----:B------:R-:W-:-:S04]  /*4930*/  F2FP.BF16.F32.PACK_AB R0, RZ, R0 ;  /* 0x00000000ff00723e */ /* 0x000fc800000010ff */
[----:B------:R-:W-:Y:S01]  /*4940*/  PRMT R19, R0, 0x7610, R19 ;  /* 0x0000761000137816 */ /* 0x000fe20000000013 */
[----:B------:R-:W-:Y:S06]  /*4950*/  BRA `(.L_x_6348) ;  /* 0x0000000c00007947 */ /* 0x000fec0003800000 */
.L_x_6353:
        /* <DEDUP_REMOVED lines=9> */
.L_x_6343:
        /* <DEDUP_REMOVED lines=14> */
.L_x_6357:
        /* <DEDUP_REMOVED lines=9> */
.L_x_6356:
        /* <DEDUP_REMOVED lines=27> */
.L_x_6359:
        /* <DEDUP_REMOVED lines=15> */
.L_x_6358:
[----:B------:R0:W5:Y:S01]  /*4e00*/  LDG.E.U16 R19, desc[UR36][R4.64] ;  /* 0x0000002404137981 */ /* 0x000162000c1e1500 */
[----:B------:R-:W-:Y:S05]  /*4e10*/  BRA `(.L_x_6348) ;  /* 0x0000000400d07947 */ /* 0x000fea0003800000 */
.L_x_6355:
        /* <DEDUP_REMOVED lines=13> */
.L_x_6362:
        /* <DEDUP_REMOVED lines=21> */
.L_x_6366:
[----:B------:R-:W-:Y:S05]  /*5040*/  BSYNC.RECONVERGENT B1 ;  /* 0x0000000000017941 */ /* 0x000fea0003800200 */
.L_x_6365:
[----:B------:R-:W-:Y:S01]  /*5050*/  IMAD.SHL.U32 R0, R0, 0x100000, RZ ;  /* 0x0010000000007824 */ /* 0x000fe200078e00ff */
[----:B------:R-:W-:-:S04]  /*5060*/  LEA R3, R3, 0x3b800000, 0x17 ;  /* 0x3b80000003037811 */ /* 0x000fc800078eb8ff */
[----:B------:R-:W-:-:S07]  /*5070*/  LOP3.LUT R0, R3, R0, R7, 0xfe, !PT ;  /* 0x0000000003007212 */ /* 0x000fce00078efe07 */
.L_x_6364:
[----:B------:R-:W-:Y:S05]  /*5080*/  BSYNC.RECONVERGENT B0 ;  /* 0x0000000000007941 */ /* 0x000fea0003800200 */
.L_x_6363:
[----:B------:R-:W-:-:S04]  /*5090*/  F2FP.BF16.F32.PACK_AB R0, RZ, R0 ;  /* 0x00000000ff00723e */ /* 0x000fc800000010ff */
[----:B------:R-:W-:Y:S01]  /*50a0*/  PRMT R19, R0, 0x7610, R19 ;  /* 0x0000761000137816 */ /* 0x000fe20000000013 */
[----:B------:R-:W-:Y:S06]  /*50b0*/  BRA `(.L_x_6348) ;  /* 0x0000000400287947 */ /* 0x000fec0003800000 */
.L_x_6361:
        /* <DEDUP_REMOVED lines=21> */
.L_x_6370:
[----:B------:R-:W-:Y:S05]  /*5210*/  BSYNC.RECONVERGENT B1 ;  /* 0x0000000000017941 */ /* 0x000fea0003800200 */
.L_x_6369:
[----:B------:R-:W-:Y:S01]  /*5220*/  IMAD.SHL.U32 R0, R0, 0x200000, RZ ;  /* 0x0020000000007824 */ /* 0x000fe200078e00ff */
[----:B------:R-:W-:-:S04]  /*5230*/  LEA R3, R3, 0x37800000, 0x17 ;  /* 0x3780000003037811 */ /* 0x000fc800078eb8ff */
[----:B------:R-:W-:-:S07]  /*5240*/  LOP3.LUT R0, R3, R0, R7, 0xfe, !PT ;  /* 0x0000000003007212 */ /* 0x000fce00078efe07 */
.L_x_6368:
[----:B------:R-:W-:Y:S05]  /*5250*/  BSYNC.RECONVERGENT B0 ;  /* 0x0000000000007941 */ /* 0x000fea0003800200 */
.L_x_6367:
[----:B------:R-:W-:-:S04]  /*5260*/  F2FP.BF16.F32.PACK_AB R0, RZ, R0 ;  /* 0x00000000ff00723e */ /* 0x000fc800000010ff */
[----:B------:R-:W-:Y:S01]  /*5270*/  PRMT R19, R0, 0x7610, R19 ;  /* 0x0000761000137816 */ /* 0x000fe20000000013 */
[----:B------:R-:W-:Y:S06]  /*5280*/  BRA `(.L_x_6348) ;  /* 0x0000000000b47947 */ /* 0x000fec0003800000 */
.L_x_6360:
        /* <DEDUP_REMOVED lines=14> */
.L_x_6374:
[----:B------:R-:W-:Y:S05]  /*5370*/  BSYNC.RECONVERGENT B0 ;  /* 0x0000000000007941 */ /* 0x000fea0003800200 */
.L_x_6373:
[----:B------:R-:W-:-:S04]  /*5380*/  F2FP.BF16.F32.PACK_AB R0, RZ, R0 ;  /* 0x00000000ff00723e */ /* 0x000fc800000010ff */
[----:B------:R-:W-:Y:S01]  /*5390*/  PRMT R19, R0, 0x7610, R19 ;  /* 0x0000761000137816 */ /* 0x000fe20000000013 */
[----:B------:R-:W-:Y:S06]  /*53a0*/  BRA `(.L_x_6348) ;  /* 0x00000000006c7947 */ /* 0x000fec0003800000 */
.L_x_6347:
        /* <DEDUP_REMOVED lines=16> */
.L_x_6375:
[----:B------:R-:W-:Y:S01]  /*54b0*/  PRMT R19, RZ, 0x7610, R19 ;  /* 0x00007610ff137816 */ /* 0x000fe20000000013 */
[----:B------:R-:W-:Y:S06]  /*54c0*/  BRA `(.L_x_6348) ;  /* 0x0000000000247947 */ /* 0x000fec0003800000 */
.L_x_6372:
[----:B------:R-:W2:Y:S02]  /*54d0*/  LDG.E.64 R4, desc[UR36][R4.64] ;  /* 0x0000002404047981 */ /* 0x000ea4000c1e1b00 */
[----:B--2---:R-:W0:Y:S02]  /*54e0*/  I2F.U64 R0, R4 ;  /* 0x0000000400007312 */ /* 0x004e240000301000 */
[----:B0-----:R-:W-:-:S04]  /*54f0*/  F2FP.BF16.F32.PACK_AB R0, RZ, R0 ;  /* 0x00000000ff00723e */ /* 0x001fc800000010ff */
[----:B------:R-:W-:Y:S01]  /*5500*/  PRMT R19, R0, 0x7610, R19 ;  /* 0x0000761000137816 */ /* 0x000fe20000000013 */
[----:B------:R-:W-:Y:S06]  /*5510*/  BRA `(.L_x_6348) ;  /* 0x0000000000107947 */ /* 0x000fec0003800000 */
.L_x_6371:
[----:B------:R-:W2:Y:S02]  /*5520*/  LDG.E R4, desc[UR36][R4.64] ;  /* 0x0000002404047981 */ /* 0x000ea4000c1e1900 */
[----:B--2---:R-:W-:-:S04]  /*5530*/  I2FP.F32.U32 R0, R4 ;  /* 0x0000000400007245 */ /* 0x004fc80000201000 */
[----:B------:R-:W-:-:S04]  /*5540*/  F2FP.BF16.F32.PACK_AB R0, RZ, R0 ;  /* 0x00000000ff00723e */ /* 0x000fc800000010ff */
[----:B------:R-:W-:-:S07]  /*5550*/  PRMT R19, R0, 0x7610, R19 ;  /* 0x0000761000137816 */ /* 0x000fce0000000013 */
.L_x_6348:
[----:B------:R-:W1:Y:S01]  /*5560*/  LDCU.U8 UR6, c[0x0][0x3a5] ;  /* 0x000074a0ff0677ac */ /* 0x000e620008000000 */
[----:B0-----:R-:W0:Y:S01]  /*5570*/  LDC.64 R4, c[0x0][0x398] ;  /* 0x0000e600ff047b82 */ /* 0x001e220000000a00 */
[----:B------:R-:W2:Y:S01]  /*5580*/  LDCU UR5, c[0x0][0x3ac] ;  /* 0x00007580ff0577ac */ /* 0x000ea20008000800 */
[----:B-1----:R-:W-:-:S04]  /*5590*/  UPRMT UR4, UR6, 0x9910, URZ ;  /* 0x0000991006047896 */ /* 0x002fc800080000ff */
        /* <DEDUP_REMOVED lines=18> */
.L_x_6379:
[----:B------:R-:W2:Y:S02]  /*56c0*/  LDG.E.U8 R4, desc[UR36][R4.64] ;  /* 0x0000002404047981 */ /* 0x000ea4000c1e1100 */
[----:B--2---:R-:W-:-:S04]  /*56d0*/  I2FP.F32.U32 R0, R4 ;  /* 0x0000000400007245 */ /* 0x004fc80000201000 */
[----:B------:R-:W-:-:S04]  /*56e0*/  F2FP.BF16.F32.PACK_AB R0, RZ, R0 ;  /* 0x00000000ff00723e */ /* 0x000fc800000010ff */
[----:B------:R-:W-:Y:S01]  /*56f0*/  PRMT R17, R0, 0x7610, R17 ;  /* 0x0000761000117816 */ /* 0x000fe20000000011 */
[----:B------:R-:W-:Y:S06]  /*5700*/  BRA `(.L_x_6381) ;  /* 0x0000000c00c47947 */ /* 0x000fec0003800000 */
.L_x_6378:
        /* <DEDUP_REMOVED lines=11> */
.L_x_6383:
[----:B------:R-:W2:Y:S02]  /*57c0*/  LDG.E R4, desc[UR36][R4.64] ;  /* 0x0000002404047981 */ /* 0x000ea4000c1e1900 */
[----:B--2---:R-:W-:-:S04]  /*57d0*/  I2FP.F32.S32 R0, R4 ;  /* 0x0000000400007245 */ /* 0x004fc80000201400 */
[----:B------:R-:W-:-:S04]  /*57e0*/  F2FP.BF16.F32.PACK_AB R0, RZ, R0 ;  /* 0x00000000ff00723e */ /* 0x000fc800000010ff */
[----:B------:R-:W-:Y:S01]  /*57f0*/  PRMT R17, R0, 0x7610, R17 ;  /* 0x0000761000117816 */ /* 0x000fe20000000011 */
[----:B------:R-:W-:Y:S06]  /*5800*/  BRA `(.L_x_6381) ;  /* 0x0000000c00847947 */ /* 0x000fec0003800000 */
.L_x_6382:
[----:B------:R-:W2:Y:S02]  /*5810*/  LDG.E.U16 R4, desc[UR36][R4.64] ;  /* 0x0000002404047981 */ /* 0x000ea4000c1e1500 */
[----:B--2---:R-:W0:Y:S02]  /*5820*/  I2F.S16 R0, R4 ;  /* 0x0000000400007306 */ /* 0x004e240000101400 */
[----:B0-----:R-:W-:-:S04]  /*5830*/  F2FP.BF16.F32.PACK_AB R0, RZ, R0 ;  /* 0x00000000ff00723e */ /* 0x001fc800000010ff */
[----:B------:R-:W-:Y:S01]  /*5840*/  PRMT R17, R0, 0x7610, R17 ;  /* 0x0000761000117816 */ /* 0x000fe20000000011 */
[----:B------:R-:W-:Y:S06]  /*5850*/  BRA `(.L_x_6381) ;  /* 0x0000000c00707947 */ /* 0x000fec0003800000 */
.L_x_6377:
        /* <DEDUP_REMOVED lines=9> */
.L_x_6385:
[----:B------:R-:W2:Y:S02]  /*58f0*/  LDG.E.U16 R0, desc[UR36][R4.64] ;  /* 0x0000002404007981 */ /* 0x000ea4000c1e1500 */
[----:B--2---:R-:W-:-:S05]  /*5900*/  HADD2.F32 R0, -RZ, R0.H0_H0 ;  /* 0x20000000ff007230 */ /* 0x004fca0000004100 */
[----:B------:R-:W-:-:S04]  /*5910*/  F2FP.BF16.F32.PACK_AB R0, RZ, R0 ;  /* 0x00000000ff00723e */ /* 0x000fc800000010ff */
[----:B------:R-:W-:Y:S01]  /*5920*/  PRMT R17, R0, 0x7610, R17 ;  /* 0x0000761000117816 */ /* 0x000fe20000000011 */
[----:B------:R-:W-:Y:S06]  /*5930*/  BRA `(.L_x_6381) ;  /* 0x0000000c00387947 */ /* 0x000fec0003800000 */
.L_x_6384:
        /* <DEDUP_REMOVED lines=9> */
.L_x_6387:
[----:B------:R-:W2:Y:S02]  /*59d0*/  LDG.E.U16 R4, desc[UR36][R4.64] ;  /* 0x0000002404047981 */ /* 0x000ea4000c1e1500 */
[----:B--2---:R-:W-:-:S05]  /*59e0*/  HADD2.F32 R0, -RZ, R4.H0_H0 ;  /* 0x20000004ff007230 */ /* 0x004fca0000004100 */
[----:B------:R-:W-:-:S04]  /*59f0*/  F2FP.BF16.F32.PACK_AB R0, RZ, R0 ;  /* 0x00000000ff00723e */ /* 0x000fc800000010ff */
[----:B------:R-:W-:Y:S01]  /*5a00*/  PRMT R17, R0, 0x7610, R17 ;  /* 0x0000761000117816 */ /* 0x000fe20000000011 */
[----:B------:R-:W-:Y:S06]  /*5a10*/  BRA `(.L_x_6381) ;  /* 0x0000000c00007947 */ /* 0x000fec0003800000 */
.L_x_6386:
        /* <DEDUP_REMOVED lines=9> */
.L_x_6376:
        /* <DEDUP_REMOVED lines=14> */
.L_x_6390:
        /* <DEDUP_REMOVED lines=9> */
.L_x_6389:
        /* <DEDUP_REMOVED lines=27> */
.L_x_6392:
        /* <DEDUP_REMOVED lines=15> */
.L_x_6391:
[----:B------:R0:W5:Y:S01]  /*5ec0*/  LDG.E.U16 R17, desc[UR36][R4.64] ;  /* 0x0000002404117981 */ /* 0x000162000c1e1500 */
[----:B------:R-:W-:Y:S05]  /*5ed0*/  BRA `(.L_x_6381) ;  /* 0x0000000400d07947 */ /* 0x000fea0003800000 */
.L_x_6388:
        /* <DEDUP_REMOVED lines=13> */
.L_x_6395:
        /* <DEDUP_REMOVED lines=21> */
.L_x_6399:
[----:B------:R-:W-:Y:S05]  /*6100*/  BSYNC.RECONVERGENT B1 ;  /* 0x0000000000017941 */ /* 0x000fea0003800200 */
.L_x_6398:
[----:B------:R-:W-:Y:S01]  /*6110*/  IMAD.SHL.U32 R0, R0, 0x100000, RZ ;  /* 0x0010000000007824 */ /* 0x000fe200078e00ff */
[----:B------:R-:W-:-:S04]  /*6120*/  LEA R3, R3, 0x3b800000, 0x17 ;  /* 0x3b80000003037811 */ /* 0x000fc800078eb8ff */
[----:B------:R-:W-:-:S07]  /*6130*/  LOP3.LUT R0, R3, R0, R7, 0xfe, !PT ;  /* 0x0000000003007212 */ /* 0x000fce00078efe07 */
.L_x_6397:
[----:B------:R-:W-:Y:S05]  /*6140*/  BSYNC.RECONVERGENT B0 ;  /* 0x0000000000007941 */ /* 0x000fea0003800200 */
.L_x_6396:
[----:B------:R-:W-:-:S04]  /*6150*/  F2FP.BF16.F32.PACK_AB R0, RZ, R0 ;  /* 0x00000000ff00723e */ /* 0x000fc800000010ff */
[----:B------:R-:W-:Y:S01]  /*6160*/  PRMT R17, R0, 0x7610, R17 ;  /* 0x0000761000117816 */ /* 0x000fe20000000011 */
[----:B------:R-:W-:Y:S06]  /*6170*/  BRA `(.L_x_6381) ;  /* 0x0000000400287947 */ /* 0x000fec0003800000 */
.L_x_6394:
        /* <DEDUP_REMOVED lines=21> */
.L_x_6403:
[----:B------:R-:W-:Y:S05]  /*62d0*/  BSYNC.RECONVERGENT B1 ;  /* 0x0000000000017941 */ /* 0x000fea0003800200 */
.L_x_6402:
[----:B------:R-:W-:Y:S01]  /*62e0*/  IMAD.SHL.U32 R0, R0, 0x200000, RZ ;  /* 0x0020000000007824 */ /* 0x000fe200078e00ff */
[----:B------:R-:W-:-:S04]  /*62f0*/  LEA R3, R3, 0x37800000, 0x17 ;  /* 0x3780000003037811 */ /* 0x000fc800078eb8ff */
[----:B------:R-:W-:-:S07]  /*6300*/  LOP3.LUT R0, R3, R0, R7, 0xfe, !PT ;  /* 0x0000000003007212 */ /* 0x000fce00078efe07 */
.L_x_6401:
[----:B------:R-:W-:Y:S05]  /*6310*/  BSYNC.RECONVERGENT B0 ;  /* 0x0000000000007941 */ /* 0x000fea0003800200 */
.L_x_6400:
[----:B------:R-:W-:-:S04]  /*6320*/  F2FP.BF16.F32.PACK_AB R0, RZ, R0 ;  /* 0x00000000ff00723e */ /* 0x000fc800000010ff */
[----:B------:R-:W-:Y:S01]  /*6330*/  PRMT R17, R0, 0x7610, R17 ;  /* 0x0000761000117816 */ /* 0x000fe20000000011 */
[----:B------:R-:W-:Y:S06]  /*6340*/  BRA `(.L_x_6381) ;  /* 0x0000000000b47947 */ /* 0x000fec0003800000 */
.L_x_6393:
        /* <DEDUP_REMOVED lines=14> */
.L_x_6407:
[----:B------:R-:W-:Y:S05]  /*6430*/  BSYNC.RECONVERGENT B0 ;  /* 0x0000000000007941 */ /* 0x000fea0003800200 */
.L_x_6406:
[----:B------:R-:W-:-:S04]  /*6440*/  F2FP.BF16.F32.PACK_AB R0, RZ, R0 ;  /* 0x00000000ff00723e */ /* 0x000fc800000010ff */
[----:B------:R-:W-:Y:S01]  /*6450*/  PRMT R17, R0, 0x7610, R17 ;  /* 0x0000761000117816 */ /* 0x000fe20000000011 */
[----:B------:R-:W-:Y:S06]  /*6460*/  BRA `(.L_x_6381) ;  /* 0x00000000006c7947 */ /* 0x000fec0003800000 */
.L_x_6380:
        /* <DEDUP_REMOVED lines=16> */
.L_x_6408:
[----:B------:R-:W-:Y:S01]  /*6570*/  PRMT R17, RZ, 0x7610, R17 ;  /* 0x00007610ff117816 */ /* 0x000fe20000000011 */
[----:B------:R-:W-:Y:S06]  /*6580*/  BRA `(.L_x_6381) ;  /* 0x0000000000247947 */ /* 0x000fec0003800000 */
.L_x_6405:
[----:B------:R-:W2:Y:S02]  /*6590*/  LDG.E.64 R4, desc[UR36][R4.64] ;  /* 0x0000002404047981 */ /* 0x000ea4000c1e1b00 */
[----:B--2---:R-:W0:Y:S02]  /*65a0*/  I2F.U64 R0, R4 ;  /* 0x0000000400007312 */ /* 0x004e240000301000 */
[----:B0-----:R-:W-:-:S04]  /*65b0*/  F2FP.BF16.F32.PACK_AB R0, RZ, R0 ;  /* 0x00000000ff00723e */ /* 0x001fc800000010ff */
[----:B------:R-:W-:Y:S01]  /*65c0*/  PRMT R17, R0, 0x7610, R17 ;  /* 0x0000761000117816 */ /* 0x000fe20000000011 */
[----:B------:R-:W-:Y:S06]  /*65d0*/  BRA `(.L_x_6381) ;  /* 0x0000000000107947 */ /* 0x000fec0003800000 */
.L_x_6404:
[----:B------:R-:W2:Y:S02]  /*65e0*/  LDG.E R4, desc[UR36][R4.64] ;  /* 0x0000002404047981 */ /* 0x000ea4000c1e1900 */
[----:B--2---:R-:W-:-:S04]  /*65f0*/  I2FP.F32.U32 R0, R4 ;  /* 0x0000000400007245 */ /* 0x004fc80000201000 */
[----:B------:R-:W-:-:S04]  /*6600*/  F2FP.BF16.F32.PACK_AB R0, RZ, R0 ;  /* 0x00000000ff00723e */ /* 0x000fc800000010ff */
[----:B------:R-:W-:-:S07]  /*6610*/  PRMT R17, R0, 0x7610, R17 ;  /* 0x0000761000117816 */ /* 0x000fce0000000011 */
.L_x_6381:
[----:B------:R-:W-:-:S07]  /*6620*/  VIADD R23, R23, 0x80 ;  /* 0x0000008017177836 */ /* 0x000fce0000000000 */
.L_x_6342:
[----:B------:R-:W-:Y:S05]  /*6630*/  BSYNC.RECONVERGENT B6 ;  /* 0x0000000000067941 */ /* 0x000fea0003800200 */
.L_x_6341:
        /* <DEDUP_REMOVED lines=27> */
.L_x_6414:
[----:B------:R-:W2:Y:S02]  /*67f0*/  LDG.E.U8 R4, desc[UR36][R4.64] ;  /* 0x0000002404047981 */ /* 0x000ea4000c1e1100 */
[----:B--2---:R-:W-:-:S04]  /*6800*/  I2FP.F32.U32 R0, R4 ;  /* 0x0000000400007245 */ /* 0x004fc80000201000 */
[----:B------:R-:W-:-:S04]  /*6810*/  F2FP.BF16.F32.PACK_AB R0, RZ, R0 ;  /* 0x00000000ff00723e */ /* 0x000fc800000010ff */
[----:B------:R-:W-:Y:S01]  /*6820*/  PRMT R18, R0, 0x7610, R18 ;  /* 0x0000761000127816 */ /* 0x000fe20000000012 */
[----:B------:R-:W-:Y:S06]  /*6830*/  BRA `(.L_x_6416) ;  /* 0x0000000c00c47947 */ /* 0x000fec0003800000 */
.L_x_6413:
        /* <DEDUP_REMOVED lines=11> */
.L_x_6418:
[----:B------:R-:W2:Y:S02]  /*68f0*/  LDG.E R4, desc[UR36][R4.64] ;  /* 0x0000002404047981 */ /* 0x000ea4000c1e1900 */
[----:B--2---:R-:W-:-:S04]  /*6900*/  I2FP.F32.S32 R0, R4 ;  /* 0x0000000400007245 */ /* 0x004fc80000201400 */
[----:B------:R-:W-:-:S04]  /*6910*/  F2FP.BF16.F32.PACK_AB R0, RZ, R0 ;  /* 0x00000000ff00723e */ /* 0x000fc800000010ff */
[----:B------:R-:W-:Y:S01]  /*6920*/  PRMT R18, R0, 0x7610, R18 ;  /* 0x0000761000127816 */ /* 0x000fe20000000012 */
[----:B------:R-:W-:Y:S06]  /*6930*/  BRA `(.L_x_6416) ;  /* 0x0000000c00847947 */ /* 0x000fec0003800000 */
.L_x_6417:
[----:B------:R-:W2:Y:S02]  /*6940*/  LDG.E.U16 R4, desc[UR36][R4.64] ;  /* 0x0000002404047981 */ /* 0x000ea4000c1e1500 */
[----:B--2---:R-:W0:Y:S02]  /*6950*/  I2F.S16 R0, R4 ;  /* 0x0000000400007306 */ /* 0x004e240000101400 */
[----:B0-----:R-:W-:-:S04]  /*6960*/  F2FP.BF16.F32.PACK_AB R0, RZ, R0 ;  /* 0x00000000ff00723e */ /* 0x001fc800000010ff */
[----:B------:R-:W-:Y:S01]  /*6970*/  PRMT R18, R0, 0x7610, R18 ;  /* 0x0000761000127816 */ /* 0x000fe20000000012 */
[----:B------:R-:W-:Y:S06]  /*6980*/  BRA `(.L_x_6416) ;  /* 0x0000000c00707947 */ /* 0x000fec0003800000 */
.L_x_6412:
        /* <DEDUP_REMOVED lines=9> */
.L_x_6420:
[----:B------:R-:W2:Y:S02]  /*6a20*/  LDG.E.U16 R0, desc[UR36][R4.64] ;  /* 0x0000002404007981 */ /* 0x000ea4000c1e1500 */
[----:B--2---:R-:W-:-:S05]  /*6a30*/  HADD2.F32 R0, -RZ, R0.H0_H0 ;  /* 0x20000000ff007230 */ /* 0x004fca0000004100 */
[----:B------:R-:W-:-:S04]  /*6a40*/  F2FP.BF16.F32.PACK_AB R0, RZ, R0 ;  /* 0x00000000ff00723e */ /* 0x000fc800000010ff */
[----:B------:R-:W-:Y:S01]  /*6a50*/  PRMT R18, R0, 0x7610, R18 ;  /* 0x0000761000127816 */ /* 0x000fe20000000012 */
[----:B------:R-:W-:Y:S06]  /*6a60*/  BRA `(.L_x_6416) ;  /* 0x0000000c00387947 */ /* 0x000fec0003800000 */
.L_x_6419:
        /* <DEDUP_REMOVED lines=9> */
.L_x_6422:
[----:B------:R-:W2:Y:S02]  /*6b00*/  LDG.E.U16 R4, desc[UR36][R4.64] ;  /* 0x0000002404047981 */ /* 0x000ea4000c1e1500 */
[----:B--2---:R-:W-:-:S05]  /*6b10*/  HADD2.F32 R0, -RZ, R4.H0_H0 ;  /* 0x20000004ff007230 */ /* 0x004fca0000004100 */
[----:B------:R-:W-:-:S04]  /*6b20*/  F2FP.BF16.F32.PACK_AB R0, RZ, R0 ;  /* 0x00000000ff00723e */ /* 0x000fc800000010ff */
[----:B------:R-:W-:Y:S01]  /*6b30*/  PRMT R18, R0, 0x7610, R18 ;  /* 0x0000761000127816 */ /* 0x000fe20000000012 */
[----:B------:R-:W-:Y:S06]  /*6b40*/  BRA `(.L_x_6416) ;  /* 0x0000000c00007947 */ /* 0x000fec0003800000 */
.L_x_6421:
        /* <DEDUP_REMOVED lines=9> */
.L_x_6411:
        /* <DEDUP_REMOVED lines=14> */
.L_x_6425:
        /* <DEDUP_REMOVED lines=9> */
.L_x_6424:
        /* <DEDUP_REMOVED lines=27> */
.L_x_6427:
        /* <DEDUP_REMOVED lines=15> */
.L_x_6426:
[----:B------:R0:W5:Y:S01]  /*6ff0*/  LDG.E.U16 R18, desc[UR36][R4.64] ;  /* 0x0000002404127981 */ /* 0x000162000c1e1500 */
[----:B------:R-:W-:Y:S05]  /*7000*/  BRA `(.L_x_6416) ;  /* 0x0000000400d07947 */ /* 0x000fea0003800000 */
.L_x_6423:
        /* <DEDUP_REMOVED lines=13> */
.L_x_6430:
        /* <DEDUP_REMOVED lines=21> */
.L_x_6434:
[----:B------:R-:W-:Y:S05]  /*7230*/  BSYNC.RECONVERGENT B1 ;  /* 0x0000000000017941 */ /* 0x000fea0003800200 */
.L_x_6433:
[----:B------:R-:W-:Y:S01]  /*7240*/  IMAD.SHL.U32 R0, R0, 0x100000, RZ ;  /* 0x0010000000007824 */ /* 0x000fe200078e00ff */
[----:B------:R-:W-:-:S04]  /*7250*/  LEA R3, R3, 0x3b800000, 0x17 ;  /* 0x3b80000003037811 */ /* 0x000fc800078eb8ff */
[----:B------:R-:W-:-:S07]  /*7260*/  LOP3.LUT R0, R3, R0, R7, 0xfe, !PT ;  /* 0x0000000003007212 */ /* 0x000fce00078efe07 */
.L_x_6432:
[----:B------:R-:W-:Y:S05]  /*7270*/  BSYNC.RECONVERGENT B0 ;  /* 0x0000000000007941 */ /* 0x000fea0003800200 */
.L_x_6431:
[----:B------:R-:W-:-:S04]  /*7280*/  F2FP.BF16.F32.PACK_AB R0, RZ, R0 ;  /* 0x00000000ff00723e */ /* 0x000fc800000010ff */
[----:B------:R-:W-:Y:S01]  /*7290*/  PRMT R18, R0, 0x7610, R18 ;  /* 0x0000761000127816 */ /* 0x000fe20000000012 */
[----:B------:R-:W-:Y:S06]  /*72a0*/  BRA `(.L_x_6416) ;  /* 0x0000000400287947 */ /* 0x000fec0003800000 */
.L_x_6429:
        /* <DEDUP_REMOVED lines=21> */
.L_x_6438:
[----:B------:R-:W-:Y:S05]  /*7400*/  BSYNC.RECONVERGENT B1 ;  /* 0x0000000000017941 */ /* 0x000fea0003800200 */
.L_x_6437:
[----:B------:R-:W-:Y:S01]  /*7410*/  IMAD.SHL.U32 R0, R0, 0x200000, RZ ;  /* 0x0020000000007824 */ /* 0x000fe200078e00ff */
[----:B------:R-:W-:-:S04]  /*7420*/  LEA R3, R3, 0x37800000, 0x17 ;  /* 0x3780000003037811 */ /* 0x000fc800078eb8ff */
[----:B------:R-:W-:-:S07]  /*7430*/  LOP3.LUT R0, R3, R0, R7, 0xfe, !PT ;  /* 0x0000000003007212 */ /* 0x000fce00078efe07 */
.L_x_6436:
[----:B------:R-:W-:Y:S05]  /*7440*/  BSYNC.RECONVERGENT B0 ;  /* 0x0000000000007941 */ /* 0x000fea0003800200 */
.L_x_6435:
[----:B------:R-:W-:-:S04]  /*7450*/  F2FP.BF16.F32.PACK_AB R0, RZ, R0 ;  /* 0x00000000ff00723e */ /* 0x000fc800000010ff */
[----:B------:R-:W-:Y:S01]  /*7460*/  PRMT R18, R0, 0x7610, R18 ;  /* 0x0000761000127816 */ /* 0x000fe20000000012 */
[----:B------:R-:W-:Y:S06]  /*7470*/  BRA `(.L_x_6416) ;  /* 0x0000000000b47947 */ /* 0x000fec0003800000 */
.L_x_6428:
        /* <DEDUP_REMOVED lines=14> */
.L_x_6442:
[----:B------:R-:W-:Y:S05]  /*7560*/  BSYNC.RECONVERGENT B0 ;  /* 0x0000000000007941 */ /* 0x000fea0003800200 */
.L_x_6441:
[----:B------:R-:W-:-:S04]  /*7570*/  F2FP.BF16.F32.PACK_AB R0, RZ, R0 ;  /* 0x00000000ff00723e */ /* 0x000fc800000010ff */
[----:B------:R-:W-:Y:S01]  /*7580*/  PRMT R18, R0, 0x7610, R18 ;  /* 0x0000761000127816 */ /* 0x000fe20000000012 */
[----:B------:R-:W-:Y:S06]  /*7590*/  BRA `(.L_x_6416) ;  /* 0x00000000006c7947 */ /* 0x000fec0003800000 */
.L_x_6415:
        /* <DEDUP_REMOVED lines=16> */
.L_x_6443:
[----:B------:R-:W-:Y:S01]  /*76a0*/  PRMT R18, RZ, 0x7610, R18 ;  /* 0x00007610ff127816 */ /* 0x000fe20000000012 */
[----:B------:R-:W-:Y:S06]  /*76b0*/  BRA `(.L_x_6416) ;  /* 0x0000000000247947 */ /* 0x000fec0003800000 */
.L_x_6440:
[----:B------:R-:W2:Y:S02]  /*76c0*/  LDG.E.64 R4, desc[UR36][R4.64] ;  /* 0x0000002404047981 */ /* 0x000ea4000c1e1b00 */
[----:B--2---:R-:W0:Y:S02]  /*76d0*/  I2F.U64 R0, R4 ;  /* 0x0000000400007312 */ /* 0x004e240000301000 */
[----:B0-----:R-:W-:-:S04]  /*76e0*/  F2FP.BF16.F32.PACK_AB R0, RZ, R0 ;  /* 0x00000000ff00723e */ /* 0x001fc800000010ff */
[----:B------:R-:W-:Y:S01]  /*76f0*/  PRMT R18, R0, 0x7610, R18 ;  /* 0x0000761000127816 */ /* 0x000fe20000000012 */
[----:B------:R-:W-:Y:S06]  /*7700*/  BRA `(.L_x_6416) ;  /* 0x0000000000107947 */ /* 0x000fec0003800000 */
.L_x_6439:
[----:B------:R-:W2:Y:S02]  /*7710*/  LDG.E R4, desc[UR36][R4.64] ;  /* 0x0000002404047981 */ /* 0x000ea4000c1e1900 */
[----:B--2---:R-:W-:-:S04]  /*7720*/  I2FP.F32.U32 R0, R4 ;  /* 0x0000000400007245 */ /* 0x004fc80000201000 */
[----:B------:R-:W-:-:S04]  /*7730*/  F2FP.BF16.F32.PACK_AB R0, RZ, R0 ;  /* 0x00000000ff00723e */ /* 0x000fc800000010ff */
[----:B------:R-:W-:-:S07]  /*7740*/  PRMT R18, R0, 0x7610, R18 ;  /* 0x0000761000127816 */ /* 0x000fce0000000012 */
.L_x_6416:
        /* <DEDUP_REMOVED lines=21> */
.L_x_6447:
[----:B------:R-:W2:Y:S02]  /*78a0*/  LDG.E.U8 R4, desc[UR36][R4.64] ;  /* 0x0000002404047981 */ /* 0x000ea4000c1e1100 */
[----:B--2---:R-:W-:-:S04]  /*78b0*/  I2FP.F32.U32 R0, R4 ;  /* 0x0000000400007245 */ /* 0x004fc80000201000 */
[----:B------:R-:W-:Y:S01]  /*78c0*/  F2FP.BF16.F32.PACK_AB R0, RZ, R0 ;  /* 0x00000000ff00723e */ /* 0x000fe200000010ff */
[----:B------:R-:W-:Y:S06]  /*78d0*/  BRA `(.L_x_6410) ;  /* 0x0000000c00887947 */ /* 0x000fec0003800000 */
.L_x_6446:
        /* <DEDUP_REMOVED lines=10> */
.L_x_6450:
[----:B------:R-:W2:Y:S02]  /*7980*/  LDG.E R4, desc[UR36][R4.64] ;  /* 0x0000002404047981 */ /* 0x000ea4000c1e1900 */
[----:B--2---:R-:W-:-:S04]  /*7990*/  I2FP.F32.S32 R0, R4 ;  /* 0x0000000400007245 */ /* 0x004fc80000201400 */
[----:B------:R-:W-:Y:S01]  /*79a0*/  F2FP.BF16.F32.PACK_AB R0, RZ, R0 ;  /* 0x00000000ff00723e */ /* 0x000fe200000010ff */
[----:B------:R-:W-:Y:S06]  /*79b0*/  BRA `(.L_x_6410) ;  /* 0x0000000c00507947 */ /* 0x000fec0003800000 */
.L_x_6449:
[----:B------:R-:W2:Y:S02]  /*79c0*/  LDG.E.U16 R4, desc[UR36][R4.64] ;  /* 0x0000002404047981 */ /* 0x000ea4000c1e1500 */
[----:B--2---:R-:W0:Y:S02]  /*79d0*/  I2F.S16 R0, R4 ;  /* 0x0000000400007306 */ /* 0x004e240000101400 */
[----:B0-----:R-:W-:Y:S01]  /*79e0*/  F2FP.BF16.F32.PACK_AB R0, RZ, R0 ;  /* 0x00000000ff00723e */ /* 0x001fe200000010ff */
[----:B------:R-:W-:Y:S06]  /*79f0*/  BRA `(.L_x_6410) ;  /* 0x0000000c00407947 */ /* 0x000fec0003800000 */
.L_x_6445:
        /* <DEDUP_REMOVED lines=9> */
.L_x_6452:
[----:B------:R-:W2:Y:S02]  /*7a90*/  LDG.E.U16 R0, desc[UR36][R4.64] ;  /* 0x0000002404007981 */ /* 0x000ea4000c1e1500 */
[----:B--2---:R-:W-:-:S05]  /*7aa0*/  HADD2.F32 R0, -RZ, R0.H0_H0 ;  /* 0x20000000ff007230 */ /* 0x004fca0000004100 */
[----:B------:R-:W-:Y:S01]  /*7ab0*/  F2FP.BF16.F32.PACK_AB R0, RZ, R0 ;  /* 0x00000000ff00723e */ /* 0x000fe200000010ff */
[----:B------:R-:W-:Y:S06]  /*7ac0*/  BRA `(.L_x_6410) ;  /* 0x0000000c000c7947 */ /* 0x000fec0003800000 */
.L_x_6451:
        /* <DEDUP_REMOVED lines=9> */
.L_x_6454:
[----:B------:R-:W2:Y:S02]  /*7b60*/  LDG.E.U16 R4, desc[UR36][R4.64] ;  /* 0x0000002404047981 */ /* 0x000ea4000c1e1500 */
[----:B--2---:R-:W-:-:S05]  /*7b70*/  HADD2.F32 R0, -RZ, R4.H0_H0 ;  /* 0x20000004ff007230 */ /* 0x004fca0000004100 */
[----:B------:R-:W-:Y:S01]  /*7b80*/  F2FP.BF16.F32.PACK_AB R0, RZ, R0 ;  /* 0x00000000ff00723e */ /* 0x000fe200000010ff */
[----:B------:R-:W-:Y:S06]  /*7b90*/  BRA `(.L_x_6410) ;  /* 0x0000000800d87947 */ /* 0x000fec0003800000 */
.L_x_6453:
        /* <DEDUP_REMOVED lines=8> */
.L_x_6444:
        /* <DEDUP_REMOVED lines=13> */
.L_x_6457:
        /* <DEDUP_REMOVED lines=8> */
.L_x_6456:
        /* <DEDUP_REMOVED lines=27> */
.L_x_6459:
        /* <DEDUP_REMOVED lines=14> */
.L_x_6458:
[----:B------:R1:W5:Y:S01]  /*8000*/  LDG.E.U16 R0, desc[UR36][R4.64] ;  /* 0x0000002404007981 */ /* 0x000362000c1e1500 */
[----:B------:R-:W-:Y:S05]  /*8010*/  BRA `(.L_x_6410) ;  /* 0x0000000400b87947 */ /* 0x000fea0003800000 */
.L_x_6455:
        /* <DEDUP_REMOVED lines=12> */
.L_x_6462:
        /* <DEDUP_REMOVED lines=21> */
.L_x_6466:
[----:B------:R-:W-:Y:S05]  /*8230*/  BSYNC.RECONVERGENT B1 ;  /* 0x0000000000017941 */ /* 0x000fea0003800200 */
.L_x_6465:
[----:B------:R-:W-:Y:S01]  /*8240*/  IMAD.SHL.U32 R0, R0, 0x100000, RZ ;  /* 0x0010000000007824 */ /* 0x000fe200078e00ff */
[----:B------:R-:W-:-:S04]  /*8250*/  LEA R3, R3, 0x3b800000, 0x17 ;  /* 0x3b80000003037811 */ /* 0x000fc800078eb8ff */
[----:B------:R-:W-:-:S07]  /*8260*/  LOP3.LUT R0, R3, R0, R7, 0xfe, !PT ;  /* 0x0000000003007212 */ /* 0x000fce00078efe07 */
.L_x_6464:
[----:B------:R-:W-:Y:S05]  /*8270*/  BSYNC.RECONVERGENT B0 ;  /* 0x0000000000007941 */ /* 0x000fea0003800200 */
.L_x_6463:
[----:B------:R-:W-:Y:S01]  /*8280*/  F2FP.BF16.F32.PACK_AB R0, RZ, R0 ;  /* 0x00000000ff00723e */ /* 0x000fe200000010ff */
[----:B------:R-:W-:Y:S06]  /*8290*/  BRA `(.L_x_6410) ;  /* 0x0000000400187947 */ /* 0x000fec0003800000 */
.L_x_6461:
        /* <DEDUP_REMOVED lines=21> */
.L_x_6470:
[----:B------:R-:W-:Y:S05]  /*83f0*/  BSYNC.RECONVERGENT B1 ;  /* 0x0000000000017941 */ /* 0x000fea0003800200 */
.L_x_6469:
[----:B------:R-:W-:Y:S01]  /*8400*/  IMAD.SHL.U32 R0, R0, 0x200000, RZ ;  /* 0x0020000000007824 */ /* 0x000fe200078e00ff */
[----:B------:R-:W-:-:S04]  /*8410*/  LEA R3, R3, 0x37800000, 0x17 ;  /* 0x3780000003037811 */ /* 0x000fc800078eb8ff */
[----:B------:R-:W-:-:S07]  /*8420*/  LOP3.LUT R0, R3, R0, R7, 0xfe, !PT ;  /* 0x0000000003007212 */ /* 0x000fce00078efe07 */
.L_x_6468:
[----:B------:R-:W-:Y:S05]  /*8430*/  BSYNC.RECONVERGENT B0 ;  /* 0x0000000000007941 */ /* 0x000fea0003800200 */
.L_x_6467:
[----:B------:R-:W-:Y:S01]  /*8440*/  F2FP.BF16.F32.PACK_AB R0, RZ, R0 ;  /* 0x00000000ff00723e */ /* 0x000fe200000010ff */
[----:B------:R-:W-:Y:S06]  /*8450*/  BRA `(.L_x_6410) ;  /* 0x0000000000a87947 */ /* 0x000fec0003800000 */
.L_x_6460:
        /* <DEDUP_REMOVED lines=14> */
.L_x_6474:
[----:B------:R-:W-:Y:S05]  /*8540*/  BSYNC.RECONVERGENT B0 ;  /* 0x0000000000007941 */ /* 0x000fea0003800200 */
.L_x_6473:
[----:B------:R-:W-:Y:S01]  /*8550*/  F2FP.BF16.F32.PACK_AB R0, RZ, R0 ;  /* 0x00000000ff00723e */ /* 0x000fe200000010ff */
[----:B------:R-:W-:Y:S06]  /*8560*/  BRA `(.L_x_6410) ;  /* 0x0000000000647947 */ /* 0x000fec0003800000 */
.L_x_6448:
        /* <DEDUP_REMOVED lines=16> */
.L_x_6475:
[----:B------:R-:W-:Y:S01]  /*8670*/  PRMT R0, RZ, 0x7610, R0 ;  /* 0x00007610ff007816 */ /* 0x000fe20000000000 */
[----:B------:R-:W-:Y:S06]  /*8680*/  BRA `(.L_x_6410) ;  /* 0x00000000001c7947 */ /* 0x000fec0003800000 */
.L_x_6472:
[----:B------:R-:W2:Y:S02]  /*8690*/  LDG.E.64 R4, desc[UR36][R4.64] ;  /* 0x0000002404047981 */ /* 0x000ea4000c1e1b00 */
[----:B--2---:R-:W0:Y:S02]  /*86a0*/  I2F.U64 R0, R4 ;  /* 0x0000000400007312 */ /* 0x004e240000301000 */
[----:B0-----:R-:W-:Y:S01]  /*86b0*/  F2FP.BF16.F32.PACK_AB R0, RZ, R0 ;  /* 0x00000000ff00723e */ /* 0x001fe200000010ff */
[----:B------:R-:W-:Y:S06]  /*86c0*/  BRA `(.L_x_6410) ;  /* 0x00000000000c7947 */ /* 0x000fec0003800000 */
.L_x_6471:
[----:B------:R-:W2:Y:S02]  /*86d0*/  LDG.E R4, desc[UR36][R4.64] ;  /* 0x0000002404047981 */ /* 0x000ea4000c1e1900 */
[----:B--2---:R-:W-:-:S04]  /*86e0*/  I2FP.F32.U32 R0, R4 ;  /* 0x0000000400007245 */ /* 0x004fc80000201000 */
[----:B------:R-:W-:-:S07]  /*86f0*/  F2FP.BF16.F32.PACK_AB R0, RZ, R0 ;  /* 0x00000000ff00723e */ /* 0x000fce00000010ff */
.L_x_6410:
[----:B------:R-:W-:Y:S05]  /*8700*/  BSYNC.RECONVERGENT B6 ;  /* 0x0000000000067941 */ /* 0x000fea0003800200 */
.L_x_6409:
[C---:B01----:R-:W-:Y:S01]  /*8710*/  VIADD R5, R25.reuse, 0x100 ;  /* 0x0000010019057836 */ /* 0x043fe20000000000 */
[CC--:B------:R-:W-:Y:S01]  /*8720*/  ISETP.GE.AND P0, PT, R25.reuse, R16.reuse, PT ;  /* 0x000000101900720c */ /* 0x0c0fe20003f06270 */
[----:B------:R-:W-:Y:S01]  /*8730*/  VIADD R23, R25, 0x80 ;  /* 0x0000008019177836 */ /* 0x000fe20000000000 */
[----:B------:R-:W-:Y:S02]  /*8740*/  BSSY.RECONVERGENT B6, `(.L_x_6476) ;  /* 0x0000133000067945 */ /* 0x000fe40003800200 */
[-C--:B------:R-:W-:Y:S01]  /*8750*/  ISETP.GE.AND P2, PT, R5, R16.reuse, PT ;  /* 0x000000100500720c */ /* 0x080fe20003f46270 */
[----:B------:R-:W-:Y:S01]  /*8760*/  VIADD R5, R25, 0x180 ;  /* 0x0000018019057836 */ /* 0x000fe20000000000 */
[----:B------:R-:W-:-:S04]  /*8770*/  ISETP.GE.AND P1, PT, R23, R16, PT ;  /* 0x000000101700720c */ /* 0x000fc80003f26270 */
[----:B------:R-:W-:-:S03]  /*8780*/  ISETP.GE.AND P3, PT, R5, R16, PT ;  /* 0x000000100500720c */ /* 0x000fc60003f66270 */
[----:B-----5:R-:W-:Y:S02]  /*8790*/  @!P0 IMAD.U32 R26, R26, 0x10000, RZ ;  /* 0x000100001a1a8824 */ /* 0x020fe400078e00ff */
[----:B------:R-:W-:Y:S02]  /*87a0*/  @!P0 IMAD.U32 R27, R27, 0x10000, RZ ;  /* 0x000100001b1b8824 */ /* 0x000fe400078e00ff */
[----:B------:R-:W-:Y:S01]  /*87b0*/  @!P0 FMUL.FTZ R26, R26, -1.4426950216293334961 ;  /* 0xbfb8aa3b1a1a8820 */ /* 0x000fe20000410000 */
[----:B------:R-:W-:Y:S02]  /*87c0*/  @!P2 IMAD.U32 R17, R17, 0x10000, RZ ;  /* 0x000100001111a824 */ /* 0x000fe400078e00ff */
[----:B------:R-:W-:Y:S02]  /*87d0*/  @!P1 IMAD.U32 R4, R22, 0x10000, RZ ;  /* 0x0001000016049824 */ /* 0x000fe400078e00ff */
[----:B------:R-:W-:Y:S01]  /*87e0*/  @!P2 FMUL.FTZ R17, R17, -1.4426950216293334961 ;  /* 0xbfb8aa3b1111a820 */ /* 0x000fe20000410000 */
[----:B------:R-:W-:-:S02]  /*87f0*/  @!P3 IMAD.U32 R0, R0, 0x10000, RZ ;  /* 0x000100000000b824 */ /* 0x000fc400078e00ff */
[----:B------:R-:W-:Y:S01]  /*8800*/  @!P1 FMUL.FTZ R4, R4, -1.4426950216293334961 ;  /* 0xbfb8aa3b04049820 */ /* 0x000fe20000410000 */
[----:B------:R-:W0:Y:S01]  /*8810*/  @!P0 MUFU.EX2 R26, R26 ;  /* 0x0000001a001a8308 */ /* 0x000e220000000800 */
[----:B------:R-:W-:Y:S02]  /*8820*/  @!P1 IMAD.U32 R24, R24, 0x10000, RZ ;  /* 0x0001000018189824 */ /* 0x000fe400078e00ff */
[----:B------:R-:W-:-:S05]  /*8830*/  @!P3 FMUL.FTZ R8, R0, -1.4426950216293334961 ;  /* 0xbfb8aa3b0008b820 */ /* 0x000fca0000410000 */
[----:B------:R-:W1:Y:S08]  /*8840*/  @!P1 MUFU.EX2 R4, R4 ;  /* 0x0000000400049308 */ /* 0x000e700000000800 */
[----:B------:R-:W2:Y:S01]  /*8850*/  @!P3 MUFU.EX2 R8, R8 ;  /* 0x000000080008b308 */ /* 0x000ea20000000800 */
[----:B0-----:R-:W-:-:S07]  /*8860*/  @!P0 FADD.FTZ R0, R26, 1 ;  /* 0x3f8000001a008421 */ /* 0x001fce0000010000 */
[----:B------:R-:W0:Y:S01]  /*8870*/  @!P2 MUFU.EX2 R17, R17 ;  /* 0x000000110011a308 */ /* 0x000e220000000800 */
[----:B-1----:R-:W-:Y:S01]  /*8880*/  @!P1 FADD.FTZ R5, R4, 1 ;  /* 0x3f80000004059421 */ /* 0x002fe20000010000 */
[----:B------:R-:W-:-:S06]  /*8890*/  @!P3 IMAD.U32 R4, R18, 0x10000, RZ ;  /* 0x000100001204b824 */ /* 0x000fcc00078e00ff */
[----:B------:R-:W1:Y:S01]  /*88a0*/  @!P0 MUFU.RCP R0, R0 ;  /* 0x0000000000008308 */ /* 0x000e620000001000 */
[----:B--2---:R-:W-:-:S07]  /*88b0*/  @!P3 FADD.FTZ R9, R8, 1 ;  /* 0x3f8000000809b421 */ /* 0x004fce0000010000 */
[----:B------:R-:W2:Y:S01]  /*88c0*/  @!P1 MUFU.RCP R5, R5 ;  /* 0x0000000500059308 */ /* 0x000ea20000001000 */
[----:B0-----:R-:W-:Y:S02]  /*88d0*/  @!P2 FADD.FTZ R6, R17, 1 ;  /* 0x3f8000001106a421 */ /* 0x001fe40000010000 */
[----:B------:R-:W0:Y:S05]  /*88e0*/  LDC.U8 R17, c[0x0][0x3b0] ;  /* 0x0000ec00ff117b82 */ /* 0x000e2a0000000000 */
[----:B------:R-:W3:Y:S01]  /*88f0*/  @!P2 MUFU.RCP R7, R6 ;  /* 0x000000060007a308 */ /* 0x000ee20000001000 */
[----:B-1----:R-:W-:Y:S01]  /*8900*/  @!P0 FMUL.FTZ R27, R27, R0 ;  /* 0x000000001b1b8220 */ /* 0x002fe20000410000 */
[----:B------:R-:W-:-:S06]  /*8910*/  @!P2 IMAD.U32 R0, R19, 0x10000, RZ ;  /* 0x000100001300a824 */ /* 0x000fcc00078e00ff */
[----:B------:R-:W1:Y:S01]  /*8920*/  @!P3 MUFU.RCP R9, R9 ;  /* 0x000000090009b308 */ /* 0x000e620000001000 */
[----:B--2---:R-:W-:-:S07]  /*8930*/  @!P1 FMUL.FTZ R24, R24, R5 ;  /* 0x0000000518189220 */ /* 0x004fce0000410000 */
[----:B------:R2:W4:Y:S01]  /*8940*/  @!P0 F2F.BF16.F32 R3, R27 ;  /* 0x0000001b00038304 */ /* 0x0005220000202000 */
[----:B---3--:R-:W-:-:S07]  /*8950*/  @!P2 FMUL.FTZ R0, R0, R7 ;  /* 0x000000070000a220 */ /* 0x008fce0000410000 */
[----:B------:R2:W3:Y:S01]  /*8960*/  @!P1 F2F.BF16.F32 R22, R24 ;  /* 0x0000001800169304 */ /* 0x0004e20000202000 */
[----:B-1----:R-:W-:-:S07]  /*8970*/  @!P3 FMUL.FTZ R4, R4, R9 ;  /* 0x000000090404b220 */ /* 0x002fce0000410000 */
[----:B------:R2:W1:Y:S08]  /*8980*/  @!P2 F2F.BF16.F32 R18, R0 ;  /* 0x000000000012a304 */ /* 0x0004700000202000 */
[----:B------:R2:W0:Y:S01]  /*8990*/  @!P3 F2F.BF16.F32 R19, R4 ;  /* 0x000000040013b304 */ /* 0x0004220000202000 */
[----:B---34-:R-:W-:Y:S05]  /*89a0*/  @P0 BRA `(.L_x_6477) ;  /* 0x0000001000300947 */ /* 0x018fea0003800000 */
[----:B------:R-:W3:Y:S01]  /*89b0*/  LDCU UR4, c[0x0][0x3b4] ;  /* 0x00007680ff0477ac */ /* 0x000ee20008000800 */
[----:B------:R-:W4:Y:S01]  /*89c0*/  LDC.64 R8, c[0x0][0x388] ;  /* 0x0000e200ff087b82 */ /* 0x000f220000000a00 */
[----:B--2---:R-:W-:Y:S01]  /*89d0*/  IMAD R0, R2, 0x200, R25 ;  /* 0x0000020002007824 */ /* 0x004fe200078e0219 */
[----:B0-----:R-:W-:-:S03]  /*89e0*/  PRMT R4, R17, 0x9910, RZ ;  /* 0x0000991011047816 */ /* 0x001fc600000000ff */
[----:B---3--:R-:W-:Y:S02]  /*89f0*/  IMAD R5, R0, UR4, RZ ;  /* 0x0000000400057c24 */ /* 0x008fe4000f8e02ff */
[----:B------:R-:W-:-:S05]  /*8a00*/  IMAD.MOV.U32 R0, RZ, RZ, R4 ;  /* 0x000000ffff007224 */ /* 0x000fca00078e0004 */
[----:B------:R-:W-:Y:S02]  /*8a10*/  ISETP.GT.AND P0, PT, R0, 0x9, PT ;  /* 0x000000090000780c */ /* 0x000fe40003f04270 */
[----:B----4-:R-:W-:-:S05]  /*8a20*/  IADD3 R8, P1, PT, R5, R8, RZ ;  /* 0x0000000805087210 */ /* 0x010fca0007f3e0ff */
        /* <DEDUP_REMOVED lines=15> */
.L_x_6481:
[----:B------:R-:W-:Y:S02]  /*8b20*/  IMAD.U32 R5, R3, 0x10000, RZ ;  /* 0x0001000003057824 */ /* 0x000fe400078e00ff */
[----:B------:R-:W-:-:S04]  /*8b30*/  IMAD.MOV.U32 R25, RZ, RZ, R23 ;  /* 0x000000ffff197224 */ /* 0x000fc800078e0017 */
[----:B------:R-:W0:Y:S02]  /*8b40*/  F2I.S64.TRUNC R4, R5 ;  /* 0x0000000500047311 */ /* 0x000e24000020d900 */
[----:B0-----:R0:W-:Y:S01]  /*8b50*/  STG.E.U8 desc[UR36][R8.64], R4 ;  /* 0x0000000408007986 */ /* 0x0011e2000c101124 */
[----:B------:R-:W-:Y:S05]  /*8b60*/  BRA `(.L_x_6477) ;  /* 0x0000000c00c07947 */ /* 0x000fea0003800000 */
.L_x_6480:
        /* <DEDUP_REMOVED lines=11> */
.L_x_6484:
[----:B------:R-:W-:Y:S02]  /*8c20*/  IMAD.U32 R3, R3, 0x10000, RZ ;  /* 0x0001000003037824 */ /* 0x000fe400078e00ff */
[----:B------:R-:W-:-:S04]  /*8c30*/  IMAD.MOV.U32 R25, RZ, RZ, R23 ;  /* 0x000000ffff197224 */ /* 0x000fc800078e0017 */
[----:B------:R-:W0:Y:S02]  /*8c40*/  F2I.FTZ.TRUNC.NTZ R3, R3 ;  /* 0x0000000300037305 */ /* 0x000e24000021f100 */
[----:B0-----:R0:W-:Y:S01]  /*8c50*/  STG.E desc[UR36][R8.64], R3 ;  /* 0x0000000308007986 */ /* 0x0011e2000c101924 */
[----:B------:R-:W-:Y:S05]  /*8c60*/  BRA `(.L_x_6477) ;  /* 0x0000000c00807947 */ /* 0x000fea0003800000 */
.L_x_6483:
[----:B------:R-:W-:Y:S02]  /*8c70*/  IMAD.U32 R3, R3, 0x10000, RZ ;  /* 0x0001000003037824 */ /* 0x000fe400078e00ff */
[----:B------:R-:W-:-:S04]  /*8c80*/  IMAD.MOV.U32 R25, RZ, RZ, R23 ;  /* 0x000000ffff197224 */ /* 0x000fc800078e0017 */
[----:B------:R-:W0:Y:S02]  /*8c90*/  F2I.FTZ.TRUNC.NTZ R3, R3 ;  /* 0x0000000300037305 */ /* 0x000e24000021f100 */
[----:B0-----:R0:W-:Y:S01]  /*8ca0*/  STG.E.U16 desc[UR36][R8.64], R3 ;  /* 0x0000000308007986 */ /* 0x0011e2000c101524 */
[----:B------:R-:W-:Y:S05]  /*8cb0*/  BRA `(.L_x_6477) ;  /* 0x0000000c006c7947 */ /* 0x000fea0003800000 */
.L_x_6479:
        /* <DEDUP_REMOVED lines=10> */
.L_x_6486:
[----:B------:R-:W-:Y:S02]  /*8d60*/  IMAD.U32 R0, R3, 0x10000, RZ ;  /* 0x0001000003007824 */ /* 0x000fe400078e00ff */
[----:B------:R-:W-:-:S03]  /*8d70*/  IMAD.MOV.U32 R25, RZ, RZ, R23 ;  /* 0x000000ffff197224 */ /* 0x000fc600078e0017 */
[----:B------:R-:W-:-:S05]  /*8d80*/  F2FP.F16.F32.PACK_AB R0, RZ, R0 ;  /* 0x00000000ff00723e */ /* 0x000fca00000000ff */
[----:B------:R3:W-:Y:S01]  /*8d90*/  STG.E.U16 desc[UR36][R8.64], R0 ;  /* 0x0000000008007986 */ /* 0x0007e2000c101524 */
[----:B------:R-:W-:Y:S05]  /*8da0*/  BRA `(.L_x_6477) ;  /* 0x0000000c00307947 */ /* 0x000fea0003800000 */
.L_x_6485:
        /* <DEDUP_REMOVED lines=11> */
.L_x_6488:
[----:B------:R-:W-:Y:S02]  /*8e60*/  IMAD.U32 R3, R3, 0x10000, RZ ;  /* 0x0001000003037824 */ /* 0x000fe400078e00ff */
[----:B------:R-:W-:-:S03]  /*8e70*/  IMAD.MOV.U32 R25, RZ, RZ, R23 ;  /* 0x000000ffff197224 */ /* 0x000fc600078e0017 */
[----:B------:R-:W-:-:S04]  /*8e80*/  F2FP.F16.F32.PACK_AB R3, RZ, R3 ;  /* 0x00000003ff03723e */ /* 0x000fc800000000ff */
[----:B------:R-:W-:-:S05]  /*8e90*/  PRMT R3, R3, 0x5410, RZ ;  /* 0x0000541003037816 */ /* 0x000fca00000000ff */
[----:B------:R0:W-:Y:S01]  /*8ea0*/  STG.E desc[UR36][R8.64], R3 ;  /* 0x0000000308007986 */ /* 0x0001e2000c101924 */
[----:B------:R-:W-:Y:S05]  /*8eb0*/  BRA `(.L_x_6477) ;  /* 0x0000000800ec7947 */ /* 0x000fea0003800000 */
.L_x_6487:
[----:B------:R-:W-:Y:S02]  /*8ec0*/  IMAD.U32 R4, R3, 0x10000, RZ ;  /* 0x0001000003047824 */ /* 0x000fe400078e00ff */
[----:B------:R-:W-:Y:S02]  /*8ed0*/  IMAD.MOV.U32 R25, RZ, RZ, R23 ;  /* 0x000000ffff197224 */ /* 0x000fe400078e0017 */
[----:B------:R-:W-:-:S06]  /*8ee0*/  FMUL.FTZ R4, R4, 1 ;  /* 0x3f80000004047820 */ /* 0x000fcc0000410000 */
[----:B------:R-:W0:Y:S02]  /*8ef0*/  F2F.F64.F32 R4, R4 ;  /* 0x0000000400047310 */ /* 0x000e240000201800 */
[----:B0-----:R0:W-:Y:S01]  /*8f00*/  STG.E.64 desc[UR36][R8.64], R4 ;  /* 0x0000000408007986 */ /* 0x0011e2000c101b24 */
[----:B------:R-:W-:Y:S05]  /*8f10*/  BRA `(.L_x_6477) ;  /* 0x0000000800d47947 */ /* 0x000fea0003800000 */
.L_x_6478:
        /* <DEDUP_REMOVED lines=14> */
.L_x_6491:
[----:B------:R-:W-:Y:S01]  /*9000*/  IMAD.U32 R3, R3, 0x10000, RZ ;  /* 0x0001000003037824 */ /* 0x000fe200078e00ff */
[----:B------:R-:W-:Y:S01]  /*9010*/  CS2R R6, SRZ ;  /* 0x0000000000067805 */ /* 0x000fe2000001ff00 */
[----:B------:R-:W-:Y:S02]  /*9020*/  IMAD.MOV.U32 R25, RZ, RZ, R23 ;  /* 0x000000ffff197224 */ /* 0x000fe400078e0017 */
[----:B------:R-:W-:-:S04]  /*9030*/  FMUL.FTZ R3, R3, 1 ;  /* 0x3f80000003037820 */ /* 0x000fc80000410000 */
[----:B------:R-:W0:Y:S02]  /*9040*/  F2F.F64.F32 R4, R3 ;  /* 0x0000000300047310 */ /* 0x000e240000201800 */
[----:B0-----:R0:W-:Y:S01]  /*9050*/  STG.E.128 desc[UR36][R8.64], R4 ;  /* 0x0000000408007986 */ /* 0x0011e2000c101d24 */
[----:B------:R-:W-:Y:S05]  /*9060*/  BRA `(.L_x_6477) ;  /* 0x0000000800807947 */ /* 0x000fea0003800000 */
.L_x_6490:
        /* <DEDUP_REMOVED lines=19> */
.L_x_6495:
[----:B------:R-:W-:Y:S05]  /*91a0*/  BSYNC.RECONVERGENT B0 ;  /* 0x0000000000007941 */ /* 0x000fea0003800200 */
.L_x_6494:
[----:B------:R-:W-:Y:S01]  /*91b0*/  LOP3.LUT R5, R0, 0x80, R5, 0xf8, !PT ;  /* 0x0000008000057812 */ /* 0x000fe200078ef805 */
[----:B------:R-:W-:-:S04]  /*91c0*/  IMAD.MOV.U32 R25, RZ, RZ, R23 ;  /* 0x000000ffff197224 */ /* 0x000fc800078e0017 */
[----:B------:R0:W-:Y:S01]  /*91d0*/  STG.E.U8 desc[UR36][R8.64], R5 ;  /* 0x0000000508007986 */ /* 0x0001e2000c101124 */
[----:B------:R-:W-:Y:S05]  /*91e0*/  BRA `(.L_x_6477) ;  /* 0x0000000800207947 */ /* 0x000fea0003800000 */
.L_x_6493:
        /* <DEDUP_REMOVED lines=15> */
.L_x_6497:
[----:B------:R-:W-:Y:S05]  /*92e0*/  BSYNC.RECONVERGENT B0 ;  /* 0x0000000000007941 */ /* 0x000fea0003800200 */
.L_x_6496:
[----:B------:R-:W-:Y:S01]  /*92f0*/  LOP3.LUT R5, R0, 0x80, R5, 0xf8, !PT ;  /* 0x0000008000057812 */ /* 0x000fe200078ef805 */
[----:B------:R-:W-:-:S04]  /*9300*/  IMAD.MOV.U32 R25, RZ, RZ, R23 ;  /* 0x000000ffff197224 */ /* 0x000fc800078e0017 */
[----:B------:R0:W-:Y:S01]  /*9310*/  STG.E.U8 desc[UR36][R8.64], R5 ;  /* 0x0000000508007986 */ /* 0x0001e2000c101124 */
[----:B------:R-:W-:Y:S05]  /*9320*/  BRA `(.L_x_6477) ;  /* 0x0000000400d07947 */ /* 0x000fea0003800000 */
.L_x_6492:
[----:B------:R0:W-:Y:S01]  /*9330*/  STG.E.U16 desc[UR36][R8.64], R3 ;  /* 0x0000000308007986 */ /* 0x0001e2000c101524 */
[----:B------:R-:W-:Y:S01]  /*9340*/  IMAD.MOV.U32 R25, RZ, RZ, R23 ;  /* 0x000000ffff197224 */ /* 0x000fe200078e0017 */
[----:B------:R-:W-:Y:S06]  /*9350*/  BRA `(.L_x_6477) ;  /* 0x0000000400c47947 */ /* 0x000fec0003800000 */
.L_x_6489:
        /* <DEDUP_REMOVED lines=13> */
.L_x_6500:
        /* <DEDUP_REMOVED lines=13> */
.L_x_6503:
[----:B------:R-:W-:-:S04]  /*9500*/  SHF.R.U32.HI R0, RZ, 0x14, R3 ;  /* 0x00000014ff007819 */ /* 0x000fc80000011603 */
[----:B------:R-:W-:-:S04]  /*9510*/  LOP3.LUT R0, R0, 0x1, RZ, 0xc0, !PT ;  /* 0x0000000100007812 */ /* 0x000fc800078ec0ff */
[----:B------:R-:W-:-:S04]  /*9520*/  IADD3 R0, PT, PT, R3, 0x487ffff, R0 ;  /* 0x0487ffff03007810 */ /* 0x000fc80007ffe000 */
[----:B------:R-:W-:-:S04]  /*9530*/  SHF.R.U32.HI R0, RZ, 0x14, R0 ;  /* 0x00000014ff007819 */ /* 0x000fc80000011600 */
[----:B------:R-:W-:-:S07]  /*9540*/  LOP3.LUT R0, R0, 0xff, RZ, 0xc0, !PT ;  /* 0x000000ff00007812 */ /* 0x000fce00078ec0ff */
.L_x_6504:
[----:B------:R-:W-:-:S04]  /*9550*/  SHF.R.U32.HI R3, RZ, 0x18, R3 ;  /* 0x00000018ff037819 */ /* 0x000fc80000011603 */
[----:B------:R-:W-:-:S04]  /*9560*/  LOP3.LUT R0, R0, 0x80, R3, 0xf8, !PT ;  /* 0x0000008000007812 */ /* 0x000fc800078ef803 */
[----:B------:R-:W-:-:S07]  /*9570*/  PRMT R4, R0, 0x7610, R4 ;  /* 0x0000761000047816 */ /* 0x000fce0000000004 */
.L_x_6502:
[----:B------:R-:W-:Y:S05]  /*9580*/  BSYNC.RECONVERGENT B0 ;  /* 0x0000000000007941 */ /* 0x000fea0003800200 */
.L_x_6501:
[----:B------:R0:W-:Y:S01]  /*9590*/  STG.E.U8 desc[UR36][R8.64], R4 ;  /* 0x0000000408007986 */ /* 0x0001e2000c101124 */
[----:B------:R-:W-:Y:S01]  /*95a0*/  IMAD.MOV.U32 R25, RZ, RZ, R23 ;  /* 0x000000ffff197224 */ /* 0x000fe200078e0017 */
[----:B------:R-:W-:Y:S06]  /*95b0*/  BRA `(.L_x_6477) ;  /* 0x00000004002c7947 */ /* 0x000fec0003800000 */
.L_x_6499:
        /* <DEDUP_REMOVED lines=13> */
.L_x_6507:
[----:B------:R-:W-:-:S04]  /*9690*/  SHF.R.U32.HI R0, RZ, 0x15, R3 ;  /* 0x00000015ff007819 */ /* 0x000fc80000011603 */
[----:B------:R-:W-:-:S04]  /*96a0*/  LOP3.LUT R0, R0, 0x1, RZ, 0xc0, !PT ;  /* 0x0000000100007812 */ /* 0x000fc800078ec0ff */
[----:B------:R-:W-:-:S04]  /*96b0*/  IADD3 R0, PT, PT, R3, 0x88fffff, R0 ;  /* 0x088fffff03007810 */ /* 0x000fc80007ffe000 */
[----:B------:R-:W-:-:S04]  /*96c0*/  SHF.R.U32.HI R0, RZ, 0x15, R0 ;  /* 0x00000015ff007819 */ /* 0x000fc80000011600 */
[----:B------:R-:W-:-:S07]  /*96d0*/  LOP3.LUT R0, R0, 0xff, RZ, 0xc0, !PT ;  /* 0x000000ff00007812 */ /* 0x000fce00078ec0ff */
.L_x_6508:
[----:B------:R-:W-:-:S04]  /*96e0*/  SHF.R.U32.HI R3, RZ, 0x18, R3 ;  /* 0x00000018ff037819 */ /* 0x000fc80000011603 */
[----:B------:R-:W-:-:S04]  /*96f0*/  LOP3.LUT R0, R0, 0x80, R3, 0xf8, !PT ;  /* 0x0000008000007812 */ /* 0x000fc800078ef803 */
[----:B------:R-:W-:-:S07]  /*9700*/  PRMT R4, R0, 0x7610, R4 ;  /* 0x0000761000047816 */ /* 0x000fce0000000004 */
.L_x_6506:
[----:B------:R-:W-:Y:S05]  /*9710*/  BSYNC.RECONVERGENT B0 ;  /* 0x0000000000007941 */ /* 0x000fea0003800200 */
.L_x_6505:
[----:B------:R0:W-:Y:S01]  /*9720*/  STG.E.U8 desc[UR36][R8.64], R4 ;  /* 0x0000000408007986 */ /* 0x0001e2000c101124 */
[----:B------:R-:W-:Y:S01]  /*9730*/  IMAD.MOV.U32 R25, RZ, RZ, R23 ;  /* 0x000000ffff197224 */ /* 0x000fe200078e0017 */
[----:B------:R-:W-:Y:S06]  /*9740*/  BRA `(.L_x_6477) ;  /* 0x0000000000c87947 */ /* 0x000fec0003800000 */
.L_x_6498:
[----:B------:R-:W-:-:S13]  /*9750*/  ISETP.NE.AND P0, PT, R0, 0x1c, PT ;  /* 0x0000001c0000780c */ /* 0x000fda0003f05270 */
[----:B------:R-:W-:Y:S05]  /*9760*/  @!P0 BRA `(.L_x_6509) ;  /* 0x0000000000b08947 */ /* 0x000fea0003800000 */
[----:B------:R-:W-:-:S13]  /*9770*/  ISETP.NE.AND P0, PT, R0, 0x1d, PT ;  /* 0x0000001d0000780c */ /* 0x000fda0003f05270 */
[----:B------:R-:W-:Y:S05]  /*9780*/  @!P0 BRA `(.L_x_6510) ;  /* 0x0000000000948947 */ /* 0x000fea0003800000 */
[----:B------:R-:W-:-:S13]  /*9790*/  ISETP.NE.AND P0, PT, R0, 0x2c, PT ;  /* 0x0000002c0000780c */ /* 0x000fda0003f05270 */
[----:B------:R-:W-:Y:S05]  /*97a0*/  @!P0 BRA `(.L_x_6511) ;  /* 0x0000000000488947 */ /* 0x000fea0003800000 */
.L_x_6482:
        /* <DEDUP_REMOVED lines=16> */
.L_x_6512:
[----:B------:R-:W-:Y:S01]  /*98b0*/  IMAD.MOV.U32 R25, RZ, RZ, R23 ;  /* 0x000000ffff197224 */ /* 0x000fe200078e0017 */
[----:B------:R-:W-:Y:S06]  /*98c0*/  BRA `(.L_x_6477) ;  /* 0x0000000000687947 */ /* 0x000fec0003800000 */
.L_x_6511:
        /* <DEDUP_REMOVED lines=17> */
.L_x_6510:
[----:B------:R-:W-:Y:S02]  /*99e0*/  IMAD.U32 R4, R3, 0x10000, RZ ;  /* 0x0001000003047824 */ /* 0x000fe400078e00ff */
[----:B------:R-:W-:-:S04]  /*99f0*/  IMAD.MOV.U32 R25, RZ, RZ, R23 ;  /* 0x000000ffff197224 */ /* 0x000fc800078e0017 */
[----:B------:R-:W0:Y:S02]  /*9a00*/  F2I.U64.TRUNC R4, R4 ;  /* 0x0000000400047311 */ /* 0x000e24000020d800 */
[----:B0-----:R0:W-:Y:S01]  /*9a10*/  STG.E.64 desc[UR36][R8.64], R4 ;  /* 0x0000000408007986 */ /* 0x0011e2000c101b24 */
[----:B------:R-:W-:Y:S05]  /*9a20*/  BRA `(.L_x_6477) ;  /* 0x0000000000107947 */ /* 0x000fea0003800000 */
.L_x_6509:
[----:B------:R-:W-:Y:S02]  /*9a30*/  IMAD.U32 R3, R3, 0x10000, RZ ;  /* 0x0001000003037824 */ /* 0x000fe400078e00ff */
[----:B------:R-:W-:-:S04]  /*9a40*/  IMAD.MOV.U32 R25, RZ, RZ, R23 ;  /* 0x000000ffff197224 */ /* 0x000fc800078e0017 */
[----:B------:R-:W0:Y:S02]  /*9a50*/  F2I.FTZ.U32.TRUNC.NTZ R3, R3 ;  /* 0x0000000300037305 */ /* 0x000e24000021f000 */
[----:B0-----:R0:W-:Y:S02]  /*9a60*/  STG.E desc[UR36][R8.64], R3 ;  /* 0x0000000308007986 */ /* 0x0011e4000c101924 */
.L_x_6477:
[----:B------:R-:W-:Y:S05]  /*9a70*/  BSYNC.RECONVERGENT B6 ;  /* 0x0000000000067941 */ /* 0x000fea0003800200 */
.L_x_6476:
[----:B------:R-:W-:Y:S01]  /*9a80*/  ISETP.GE.AND P0, PT, R25, R16, PT ;  /* 0x000000101900720c */ /* 0x000fe20003f06270 */
[----:B------:R-:W-:-:S12]  /*9a90*/  BSSY.RECONVERGENT B6, `(.L_x_6513) ;  /* 0x00001f0000067945 */ /* 0x000fd80003800200 */
[----:B------:R-:W-:Y:S05]  /*9aa0*/  @P0 BRA `(.L_x_6514) ;  /* 0x0000001c00b80947 */ /* 0x000fea0003800000 */
[----:B------:R-:W5:Y:S01]  /*9ab0*/  LDCU UR4, c[0x0][0x3b4] ;  /* 0x00007680ff0477ac */ /* 0x000f620008000800 */
[----:B0--34-:R-:W0:Y:S01]  /*9ac0*/  LDC.64 R8, c[0x0][0x388] ;  /* 0x0000e200ff087b82 */ /* 0x019e220000000a00 */
[----:B--2---:R-:W-:Y:S01]  /*9ad0*/  IMAD R0, R2, 0x200, R25 ;  /* 0x0000020002007824 */ /* 0x004fe200078e0219 */
        /* <DEDUP_REMOVED lines=19> */
.L_x_6518:
[----:B------:R-:W-:-:S06]  /*9c10*/  IMAD.U32 R5, R22, 0x10000, RZ ;  /* 0x0001000016057824 */ /* 0x000fcc00078e00ff */
[----:B------:R-:W0:Y:S02]  /*9c20*/  F2I.S64.TRUNC R4, R5 ;  /* 0x0000000500047311 */ /* 0x000e24000020d900 */
[----:B0-----:R0:W-:Y:S01]  /*9c30*/  STG.E.U8 desc[UR36][R8.64], R4 ;  /* 0x0000000408007986 */ /* 0x0011e2000c101124 */
[----:B------:R-:W-:Y:S05]  /*9c40*/  BRA `(.L_x_6520) ;  /* 0x0000000c006c7947 */ /* 0x000fea0003800000 */
.L_x_6517:
        /* <DEDUP_REMOVED lines=10> */
.L_x_6522:
[----:B------:R-:W-:-:S04]  /*9cf0*/  IMAD.U32 R22, R22, 0x10000, RZ ;  /* 0x0001000016167824 */ /* 0x000fc800078e00ff */
[----:B------:R-:W0:Y:S02]  /*9d00*/  F2I.FTZ.TRUNC.NTZ R3, R22 ;  /* 0x0000001600037305 */ /* 0x000e24000021f100 */
[----:B0-----:R0:W-:Y:S01]  /*9d10*/  STG.E desc[UR36][R8.64], R3 ;  /* 0x0000000308007986 */ /* 0x0011e2000c101924 */
[----:B------:R-:W-:Y:S05]  /*9d20*/  BRA `(.L_x_6520) ;  /* 0x0000000c00347947 */ /* 0x000fea0003800000 */
.L_x_6521:
[----:B------:R-:W-:-:S04]  /*9d30*/  IMAD.U32 R22, R22, 0x10000, RZ ;  /* 0x0001000016167824 */ /* 0x000fc800078e00ff */
[----:B------:R-:W0:Y:S02]  /*9d40*/  F2I.FTZ.TRUNC.NTZ R3, R22 ;  /* 0x0000001600037305 */ /* 0x000e24000021f100 */
[----:B0-----:R0:W-:Y:S01]  /*9d50*/  STG.E.U16 desc[UR36][R8.64], R3 ;  /* 0x0000000308007986 */ /* 0x0011e2000c101524 */
[----:B------:R-:W-:Y:S05]  /*9d60*/  BRA `(.L_x_6520) ;  /* 0x0000000c00247947 */ /* 0x000fea0003800000 */
.L_x_6516:
        /* <DEDUP_REMOVED lines=9> */
.L_x_6524:
[----:B------:R-:W-:-:S05]  /*9e00*/  IMAD.U32 R0, R22, 0x10000, RZ ;  /* 0x0001000016007824 */ /* 0x000fca00078e00ff */
[----:B------:R-:W-:-:S05]  /*9e10*/  F2FP.F16.F32.PACK_AB R0, RZ, R0 ;  /* 0x00000000ff00723e */ /* 0x000fca00000000ff */
[----:B------:R0:W-:Y:S01]  /*9e20*/  STG.E.U16 desc[UR36][R8.64], R0 ;  /* 0x0000000008007986 */ /* 0x0001e2000c101524 */
[----:B------:R-:W-:Y:S05]  /*9e30*/  BRA `(.L_x_6520) ;  /* 0x0000000800f07947 */ /* 0x000fea0003800000 */
.L_x_6523:
        /* <DEDUP_REMOVED lines=10> */
.L_x_6526:
[----:B------:R-:W-:-:S05]  /*9ee0*/  IMAD.U32 R22, R22, 0x10000, RZ ;  /* 0x0001000016167824 */ /* 0x000fca00078e00ff */
[----:B------:R-:W-:-:S04]  /*9ef0*/  F2FP.F16.F32.PACK_AB R3, RZ, R22 ;  /* 0x00000016ff03723e */ /* 0x000fc800000000ff */
[----:B------:R-:W-:-:S05]  /*9f00*/  PRMT R3, R3, 0x5410, RZ ;  /* 0x0000541003037816 */ /* 0x000fca00000000ff */
[----:B------:R3:W-:Y:S01]  /*9f10*/  STG.E desc[UR36][R8.64], R3 ;  /* 0x0000000308007986 */ /* 0x0007e2000c101924 */
[----:B------:R-:W-:Y:S05]  /*9f20*/  BRA `(.L_x_6520) ;  /* 0x0000000800b47947 */ /* 0x000fea0003800000 */
.L_x_6525:
[----:B------:R-:W-:-:S04]  /*9f30*/  IMAD.U32 R4, R22, 0x10000, RZ ;  /* 0x0001000016047824 */ /* 0x000fc800078e00ff */
[----:B------:R-:W-:-:S06]  /*9f40*/  FMUL.FTZ R4, R4, 1 ;  /* 0x3f80000004047820 */ /* 0x000fcc0000410000 */
[----:B------:R-:W0:Y:S02]  /*9f50*/  F2F.F64.F32 R4, R4 ;  /* 0x0000000400047310 */ /* 0x000e240000201800 */
[----:B0-----:R0:W-:Y:S01]  /*9f60*/  STG.E.64 desc[UR36][R8.64], R4 ;  /* 0x0000000408007986 */ /* 0x0011e2000c101b24 */
[----:B------:R-:W-:Y:S05]  /*9f70*/  BRA `(.L_x_6520) ;  /* 0x0000000800a07947 */ /* 0x000fea0003800000 */
.L_x_6515:
        /* <DEDUP_REMOVED lines=14> */
.L_x_6530:
        /* <DEDUP_REMOVED lines=17> */
.L_x_6533:
[----:B------:R-:W-:-:S04]  /*a170*/  SHF.R.U32.HI R3, RZ, 0x18, R5 ;  /* 0x00000018ff037819 */ /* 0x000fc80000011605 */
[----:B------:R-:W-:-:S04]  /*a180*/  LOP3.LUT R0, R0, 0x80, R3, 0xf8, !PT ;  /* 0x0000008000007812 */ /* 0x000fc800078ef803 */
[----:B------:R-:W-:-:S07]  /*a190*/  PRMT R4, R0, 0x7610, R4 ;  /* 0x0000761000047816 */ /* 0x000fce0000000004 */
.L_x_6532:
[----:B------:R-:W-:Y:S05]  /*a1a0*/  BSYNC.RECONVERGENT B0 ;  /* 0x0000000000007941 */ /* 0x000fea0003800200 */
.L_x_6531:
[----:B------:R0:W-:Y:S01]  /*a1b0*/  STG.E.U8 desc[UR36][R8.64], R4 ;  /* 0x0000000408007986 */ /* 0x0001e2000c101124 */
[----:B------:R-:W-:Y:S05]  /*a1c0*/  BRA `(.L_x_6520) ;  /* 0x00000008000c7947 */ /* 0x000fea0003800000 */
.L_x_6529:
        /* <DEDUP_REMOVED lines=17> */
.L_x_6536:
[----:B------:R-:W-:-:S04]  /*a2e0*/  SHF.R.U32.HI R3, RZ, 0x18, R5 ;  /* 0x00000018ff037819 */ /* 0x000fc80000011605 */
[----:B------:R-:W-:-:S04]  /*a2f0*/  LOP3.LUT R0, R0, 0x80, R3, 0xf8, !PT ;  /* 0x0000008000007812 */ /* 0x000fc800078ef803 */
[----:B------:R-:W-:-:S07]  /*a300*/  PRMT R4, R0, 0x7610, R4 ;  /* 0x0000761000047816 */ /* 0x000fce0000000004 */
.L_x_6535:
[----:B------:R-:W-:Y:S05]  /*a310*/  BSYNC.RECONVERGENT B0 ;  /* 0x0000000000007941 */ /* 0x000fea0003800200 */
.L_x_6534:
[----:B------:R0:W-:Y:S01]  /*a320*/  STG.E.U8 desc[UR36][R8.64], R4 ;  /* 0x0000000408007986 */ /* 0x0001e2000c101124 */
[----:B------:R-:W-:Y:S05]  /*a330*/  BRA `(.L_x_6520) ;  /* 0x0000000400b07947 */ /* 0x000fea0003800000 */
.L_x_6528:
        /* <DEDUP_REMOVED lines=22> */
.L_x_6538:
[----:B------:R-:W-:-:S06]  /*a4a0*/  IMAD.U32 R4, R22, 0x10000, RZ ;  /* 0x0001000016047824 */ /* 0x000fcc00078e00ff */
[----:B------:R-:W0:Y:S02]  /*a4b0*/  F2I.U64.TRUNC R4, R4 ;  /* 0x0000000400047311 */ /* 0x000e24000020d800 */
[----:B0-----:R0:W-:Y:S01]  /*a4c0*/  STG.E.64 desc[UR36][R8.64], R4 ;  /* 0x0000000408007986 */ /* 0x0011e2000c101b24 */
[----:B------:R-:W-:Y:S05]  /*a4d0*/  BRA `(.L_x_6520) ;  /* 0x0000000400487947 */ /* 0x000fea0003800000 */
.L_x_6537:
[----:B------:R-:W-:-:S04]  /*a4e0*/  IMAD.U32 R22, R22, 0x10000, RZ ;  /* 0x0001000016167824 */ /* 0x000fc800078e00ff */
[----:B------:R-:W0:Y:S02]  /*a4f0*/  F2I.FTZ.U32.TRUNC.NTZ R3, R22 ;  /* 0x0000001600037305 */ /* 0x000e24000021f000 */
[----:B0-----:R0:W-:Y:S01]  /*a500*/  STG.E desc[UR36][R8.64], R3 ;  /* 0x0000000308007986 */ /* 0x0011e2000c101924 */
[----:B------:R-:W-:Y:S05]  /*a510*/  BRA `(.L_x_6520) ;  /* 0x0000000400387947 */ /* 0x000fea0003800000 */
.L_x_6527:
        /* <DEDUP_REMOVED lines=11> */
.L_x_6540:
[----:B------:R-:W-:Y:S01]  /*a5d0*/  IMAD.U32 R22, R22, 0x10000, RZ ;  /* 0x0001000016167824 */ /* 0x000fe200078e00ff */
[----:B------:R-:W-:-:S03]  /*a5e0*/  CS2R R6, SRZ ;  /* 0x0000000000067805 */ /* 0x000fc6000001ff00 */
[----:B------:R-:W-:-:S06]  /*a5f0*/  FMUL.FTZ R4, R22, 1 ;  /* 0x3f80000016047820 */ /* 0x000fcc0000410000 */
[----:B------:R-:W0:Y:S02]  /*a600*/  F2F.F64.F32 R4, R4 ;  /* 0x0000000400047310 */ /* 0x000e240000201800 */
[----:B0-----:R0:W-:Y:S01]  /*a610*/  STG.E.128 desc[UR36][R8.64], R4 ;  /* 0x0000000408007986 */ /* 0x0011e2000c101d24 */
[----:B------:R-:W-:Y:S05]  /*a620*/  BRA `(.L_x_6520) ;  /* 0x0000000000f47947 */ /* 0x000fea0003800000 */
.L_x_6539:
[----:B------:R-:W-:-:S13]  /*a630*/  ISETP.NE.AND P0, PT, R0, 0xf, PT ;  /* 0x0000000f0000780c */ /* 0x000fda0003f05270 */
[----:B------:R-:W-:Y:S05]  /*a640*/  @!P0 BRA `(.L_x_6541) ;  /* 0x0000000000e88947 */ /* 0x000fea0003800000 */
[----:B------:R-:W-:-:S13]  /*a650*/  ISETP.NE.AND P0, PT, R0, 0x17, PT ;  /* 0x000000170000780c */ /* 0x000fda0003f05270 */
[----:B------:R-:W-:Y:S05]  /*a660*/  @!P0 BRA `(.L_x_6542) ;  /* 0x0000000000908947 */ /* 0x000fea0003800000 */
[----:B------:R-:W-:-:S13]  /*a670*/  ISETP.NE.AND P0, PT, R0, 0x18, PT ;  /* 0x000000180000780c */ /* 0x000fda0003f05270 */
[----:B------:R-:W-:Y:S05]  /*a680*/  @!P0 BRA `(.L_x_6543) ;  /* 0x0000000000448947 */ /* 0x000fea0003800000 */
.L_x_6519:
        /* <DEDUP_REMOVED lines=16> */
.L_x_6544:
[----:B------:R-:W-:Y:S05]  /*a790*/  BRA `(.L_x_6520) ;  /* 0x0000000000987947 */ /* 0x000fea0003800000 */
.L_x_6543:
        /* <DEDUP_REMOVED lines=13> */
.L_x_6546:
[----:B------:R-:W-:Y:S05]  /*a870*/  BSYNC.RECONVERGENT B0 ;  /* 0x0000000000007941 */ /* 0x000fea0003800200 */
.L_x_6545:
[----:B------:R-:W-:-:S05]  /*a880*/  LOP3.LUT R3, R0, 0x80, R3, 0xf8, !PT ;  /* 0x0000008000037812 */ /* 0x000fca00078ef803 */
[----:B------:R0:W-:Y:S01]  /*a890*/  STG.E.U8 desc[UR36][R8.64], R3 ;  /* 0x0000000308007986 */ /* 0x0001e2000c101124 */
[----:B------:R-:W-:Y:S05]  /*a8a0*/  BRA `(.L_x_6520) ;  /* 0x0000000000547947 */ /* 0x000fea0003800000 */
.L_x_6542:
        /* <DEDUP_REMOVED lines=12> */
.L_x_6548:
[----:B------:R-:W-:Y:S01]  /*a970*/  IMAD.MOV.U32 R0, RZ, RZ, 0x7f ;  /* 0x0000007fff007424 */ /* 0x000fe200078e00ff */
[----:B------:R-:W-:-:S04]  /*a980*/  ISETP.GT.U32.AND P0, PT, R4, 0x7f800000, PT ;  /* 0x7f8000000400780c */ /* 0x000fc80003f04070 */
[----:B------:R-:W-:-:S09]  /*a990*/  SEL R0, R0, 0x7c, P0 ;  /* 0x0000007c00007807 */ /* 0x000fd20000000000 */
.L_x_6549:
[----:B------:R-:W-:Y:S05]  /*a9a0*/  BSYNC.RECONVERGENT B0 ;  /* 0x0000000000007941 */ /* 0x000fea0003800200 */
.L_x_6547:
[----:B------:R-:W-:-:S04]  /*a9b0*/  SHF.R.U32.HI R3, RZ, 0x18, R3 ;  /* 0x00000018ff037819 */ /* 0x000fc80000011603 */
[----:B------:R-:W-:-:S05]  /*a9c0*/  LOP3.LUT R3, R0, 0x80, R3, 0xf8, !PT ;  /* 0x0000008000037812 */ /* 0x000fca00078ef803 */
[----:B------:R0:W-:Y:S01]  /*a9d0*/  STG.E.U8 desc[UR36][R8.64], R3 ;  /* 0x0000000308007986 */ /* 0x0001e2000c101124 */
[----:B------:R-:W-:Y:S05]  /*a9e0*/  BRA `(.L_x_6520) ;  /* 0x0000000000047947 */ /* 0x000fea0003800000 */
.L_x_6541:
[----:B------:R0:W-:Y:S02]  /*a9f0*/  STG.E.U16 desc[UR36][R8.64], R22 ;  /* 0x0000001608007986 */ /* 0x0001e4000c101524 */
.L_x_6520:
        /* <DEDUP_REMOVED lines=21> */
[----:B-1----:R-:W-:-:S04]  /*ab50*/  IMAD.U32 R18, R18, 0x10000, RZ ;  /* 0x0001000012127824 */ /* 0x002fc800078e00ff */
[----:B------:R-:W0:Y:S02]  /*ab60*/  F2I.FTZ.TRUNC.NTZ R3, R18 ;  /* 0x0000001200037305 */ /* 0x000e24000021f100 */
[----:B0-----:R3:W-:Y:S01]  /*ab70*/  STG.E.U8 desc[UR36][R8.64], R3 ;  /* 0x0000000308007986 */ /* 0x0017e2000c101124 */
[----:B------:R-:W-:Y:S05]  /*ab80*/  BRA `(.L_x_6555) ;  /* 0x0000000c007c7947 */ /* 0x000fea0003800000 */
.L_x_6553:
[----:B-1----:R-:W-:-:S06]  /*ab90*/  IMAD.U32 R5, R18, 0x10000, RZ ;  /* 0x0001000012057824 */ /* 0x002fcc00078e00ff */
[----:B------:R-:W0:Y:S02]  /*aba0*/  F2I.S64.TRUNC R4, R5 ;  /* 0x0000000500047311 */ /* 0x000e24000020d900 */
[----:B0-----:R4:W-:Y:S01]  /*abb0*/  STG.E.U8 desc[UR36][R8.64], R4 ;  /* 0x0000000408007986 */ /* 0x0019e2000c101124 */
[----:B------:R-:W-:Y:S05]  /*abc0*/  BRA `(.L_x_6555) ;  /* 0x0000000c006c7947 */ /* 0x000fea0003800000 */
.L_x_6552:
[----:B------:R-:W-:-:S13]  /*abd0*/  ISETP.NE.AND P0, PT, R0, 0x2, PT ;  /* 0x000000020000780c */ /* 0x000fda0003f05270 */
[----:B------:R-:W-:Y:S05]  /*abe0*/  @!P0 BRA `(.L_x_6556) ;  /* 0x0000000000308947 */ /* 0x000fea0003800000 */
[----:B------:R-:W-:-:S13]  /*abf0*/  ISETP.NE.AND P0, PT, R0, 0x3, PT ;  /* 0x000000030000780c */ /* 0x000fda0003f05270 */
[----:B------:R-:W-:Y:S05]  /*ac00*/  @!P0 BRA `(.L_x_6557) ;  /* 0x0000000000188947 */ /* 0x000fea0003800000 */
[----:B------:R-:W-:-:S13]  /*ac10*/  ISETP.NE.AND P0, PT, R0, 0x4, PT ;  /* 0x000000040000780c */ /* 0x000fda0003f05270 */
[----:B------:R-:W-:Y:S05]  /*ac20*/  @P0 BRA `(.L_x_6554) ;  /* 0x0000000800780947 */ /* 0x000fea0003800000 */
[----:B-1----:R-:W-:-:S06]  /*ac30*/  IMAD.U32 R4, R18, 0x10000, RZ ;  /* 0x0001000012047824 */ /* 0x002fcc00078e00ff */
[----:B------:R-:W0:Y:S02]  /*ac40*/  F2I.S64.TRUNC R4, R4 ;  /* 0x0000000400047311 */ /* 0x000e24000020d900 */
[----:B0-----:R1:W-:Y:S01]  /*ac50*/  STG.E.64 desc[UR36][R8.64], R4 ;  /* 0x0000000408007986 */ /* 0x0013e2000c101b24 */
[----:B------:R-:W-:Y:S05]  /*ac60*/  BRA `(.L_x_6555) ;  /* 0x0000000c00447947 */ /* 0x000fea0003800000 */
.L_x_6557:
[----:B-1----:R-:W-:-:S04]  /*ac70*/  IMAD.U32 R18, R18, 0x10000, RZ ;  /* 0x0001000012127824 */ /* 0x002fc800078e00ff */
[----:B------:R-:W0:Y:S02]  /*ac80*/  F2I.FTZ.TRUNC.NTZ R3, R18 ;  /* 0x0000001200037305 */ /* 0x000e24000021f100 */
[----:B0-----:R2:W-:Y:S01]  /*ac90*/  STG.E desc[UR36][R8.64], R3 ;  /* 0x0000000308007986 */ /* 0x0015e2000c101924 */
[----:B------:R-:W-:Y:S05]  /*aca0*/  BRA `(.L_x_6555) ;  /* 0x0000000c00347947 */ /* 0x000fea0003800000 */
.L_x_6556:
[----:B-1----:R-:W-:-:S04]  /*acb0*/  IMAD.U32 R18, R18, 0x10000, RZ ;  /* 0x0001000012127824 */ /* 0x002fc800078e00ff */
[----:B------:R-:W0:Y:S02]  /*acc0*/  F2I.FTZ.TRUNC.NTZ R3, R18 ;  /* 0x0000001200037305 */ /* 0x000e24000021f100 */
[----:B0-----:R0:W-:Y:S01]  /*acd0*/  STG.E.U16 desc[UR36][R8.64], R3 ;  /* 0x0000000308007986 */ /* 0x0011e2000c101524 */
[----:B------:R-:W-:Y:S05]  /*ace0*/  BRA `(.L_x_6555) ;  /* 0x0000000c00247947 */ /* 0x000fea0003800000 */
.L_x_6551:
[----:B------:R-:W-:-:S13]  /*acf0*/  ISETP.GT.AND P0, PT, R0, 0x6, PT ;  /* 0x000000060000780c */ /* 0x000fda0003f04270 */
[----:B------:R-:W-:Y:S05]  /*ad00*/  @P0 BRA `(.L_x_6558) ;  /* 0x00000000002c0947 */ /* 0x000fea0003800000 */
[----:B------:R-:W-:-:S13]  /*ad10*/  ISETP.NE.AND P0, PT, R0, 0x5, PT ;  /* 0x000000050000780c */ /* 0x000fda0003f05270 */
[----:B------:R-:W-:Y:S05]  /*ad20*/  @!P0 BRA `(.L_x_6559) ;  /* 0x0000000000148947 */ /* 0x000fea0003800000 */
[----:B------:R-:W-:-:S13]  /*ad30*/  ISETP.NE.AND P0, PT, R0, 0x6, PT ;  /* 0x000000060000780c */ /* 0x000fda0003f05270 */
[----:B------:R-:W-:Y:S05]  /*ad40*/  @P0 BRA `(.L_x_6554) ;  /* 0x0000000800300947 */ /* 0x000fea0003800000 */
[----:B-1----:R-:W-:-:S05]  /*ad50*/  IMAD.U32 R3, R18, 0x10000, RZ ;  /* 0x0001000012037824 */ /* 0x002fca00078e00ff */
[----:B------:R0:W-:Y:S01]  /*ad60*/  STG.E desc[UR36][R8.64], R3 ;  /* 0x0000000308007986 */ /* 0x0001e2000c101924 */
[----:B------:R-:W-:Y:S05]  /*ad70*/  BRA `(.L_x_6555) ;  /* 0x0000000c00007947 */ /* 0x000fea0003800000 */
.L_x_6559:
[----:B-1----:R-:W-:-:S05]  /*ad80*/  IMAD.U32 R0, R18, 0x10000, RZ ;  /* 0x0001000012007824 */ /* 0x002fca00078e00ff */
[----:B------:R-:W-:-:S05]  /*ad90*/  F2FP.F16.F32.PACK_AB R0, RZ, R0 ;  /* 0x00000000ff00723e */ /* 0x000fca00000000ff */
[----:B------:R0:W-:Y:S01]  /*ada0*/  STG.E.U16 desc[UR36][R8.64], R0 ;  /* 0x0000000008007986 */ /* 0x0001e2000c101524 */
[----:B------:R-:W-:Y:S05]  /*adb0*/  BRA `(.L_x_6555) ;  /* 0x0000000800f07947 */ /* 0x000fea0003800000 */
.L_x_6558:
[----:B------:R-:W-:-:S13]  /*adc0*/  ISETP.NE.AND P0, PT, R0, 0x7, PT ;  /* 0x000000070000780c */ /* 0x000fda0003f05270 */
[----:B------:R-:W-:Y:S05]  /*add0*/  @!P0 BRA `(.L_x_6560) ;  /* 0x0000000000348947 */ /* 0x000fea0003800000 */
[----:B------:R-:W-:-:S13]  /*ade0*/  ISETP.NE.AND P0, PT, R0, 0x8, PT ;  /* 0x000000080000780c */ /* 0x000fda0003f05270 */
[----:B------:R-:W-:Y:S05]  /*adf0*/  @!P0 BRA `(.L_x_6561) ;  /* 0x0000000000188947 */ /* 0x000fea0003800000 */
[----:B------:R-:W-:-:S13]  /*ae00*/  ISETP.NE.AND P0, PT, R0, 0x9, PT ;  /* 0x000000090000780c */ /* 0x000fda0003f05270 */
[----:B------:R-:W-:Y:S05]  /*ae10*/  @P0 BRA `(.L_x_6554) ;  /* 0x0000000400fc0947 */ /* 0x000fea0003800000 */
[----:B-1----:R-:W-:Y:S02]  /*ae20*/  IMAD.U32 R4, R18, 0x10000, RZ ;  /* 0x0001000012047824 */ /* 0x002fe400078e00ff */
[----:B------:R-:W-:-:S05]  /*ae30*/  IMAD.MOV.U32 R5, RZ, RZ, RZ ;  /* 0x000000ffff057224 */ /* 0x000fca00078e00ff */
[----:B------:R0:W-:Y:S01]  /*ae40*/  STG.E.64 desc[UR36][R8.64], R4 ;  /* 0x0000000408007986 */ /* 0x0001e2000c101b24 */
[----:B------:R-:W-:Y:S05]  /*ae50*/  BRA `(.L_x_6555) ;  /* 0x0000000800c87947 */ /* 0x000fea0003800000 */
.L_x_6561:
[----:B-1----:R-:W-:-:S05]  /*ae60*/  IMAD.U32 R18, R18, 0x10000, RZ ;  /* 0x0001000012127824 */ /* 0x002fca00078e00ff */
[----:B------:R-:W-:-:S04]  /*ae70*/  F2FP.F16.F32.PACK_AB R3, RZ, R18 ;  /* 0x00000012ff03723e */ /* 0x000fc800000000ff */
[----:B------:R-:W-:-:S05]  /*ae80*/  PRMT R3, R3, 0x5410, RZ ;  /* 0x0000541003037816 */ /* 0x000fca00000000ff */
[----:B------:R0:W-:Y:S01]  /*ae90*/  STG.E desc[UR36][R8.64], R3 ;  /* 0x0000000308007986 */ /* 0x0001e2000c101924 */
[----:B------:R-:W-:Y:S05]  /*aea0*/  BRA `(.L_x_6555) ;  /* 0x0000000800b47947 */ /* 0x000fea0003800000 */
.L_x_6560:
[----:B-1----:R-:W-:-:S04]  /*aeb0*/  IMAD.U32 R4, R18, 0x10000, RZ ;  /* 0x0001000012047824 */ /* 0x002fc800078e00ff */
[----:B------:R-:W-:-:S06]  /*aec0*/  FMUL.FTZ R4, R4, 1 ;  /* 0x3f80000004047820 */ /* 0x000fcc0000410000 */
[----:B------:R-:W0:Y:S02]  /*aed0*/  F2F.F64.F32 R4, R4 ;  /* 0x0000000400047310 */ /* 0x000e240000201800 */
[----:B0-----:R0:W-:Y:S01]  /*aee0*/  STG.E.64 desc[UR36][R8.64], R4 ;  /* 0x0000000408007986 */ /* 0x0011e2000c101b24 */
[----:B------:R-:W-:Y:S05]  /*aef0*/  BRA `(.L_x_6555) ;  /* 0x0000000800a07947 */ /* 0x000fea0003800000 */
.L_x_6550:
        /* <DEDUP_REMOVED lines=10> */
[----:B-1----:R-:W-:-:S06]  /*afa0*/  IMAD.U32 R3, R18, 0x10000, RZ ;  /* 0x0001000012037824 */ /* 0x002fcc00078e00ff */
[----:B------:R-:W0:Y:S02]  /*afb0*/  F2I.FTZ.U32.TRUNC.NTZ R3, R3 ;  /* 0x0000000300037305 */ /* 0x000e24000021f000 */
[----:B0-----:R0:W-:Y:S01]  /*afc0*/  STG.E.U16 desc[UR36][R8.64], R3 ;  /* 0x0000000308007986 */ /* 0x0011e2000c101524 */
[----:B------:R-:W-:Y:S05]  /*afd0*/  BRA `(.L_x_6555) ;  /* 0x0000000800687947 */ /* 0x000fea0003800000 */
.L_x_6565:
[----:B-1----:R-:W-:Y:S01]  /*afe0*/  IMAD.U32 R5, R18, 0x10000, RZ ;  /* 0x0001000012057824 */ /* 0x002fe200078e00ff */
        /* <DEDUP_REMOVED lines=16> */
.L_x_6568:
[----:B------:R-:W-:-:S04]  /*b0f0*/  SHF.R.U32.HI R3, RZ, 0x18, R5 ;  /* 0x00000018ff037819 */ /* 0x000fc80000011605 */
[----:B------:R-:W-:-:S04]  /*b100*/  LOP3.LUT R0, R0, 0x80, R3, 0xf8, !PT ;  /* 0x0000008000007812 */ /* 0x000fc800078ef803 */
[----:B------:R-:W-:-:S07]  /*b110*/  PRMT R4, R0, 0x7610, R4 ;  /* 0x0000761000047816 */ /* 0x000fce0000000004 */
.L_x_6567:
[----:B------:R-:W-:Y:S05]  /*b120*/  BSYNC.RECONVERGENT B0 ;  /* 0x0000000000007941 */ /* 0x000fea0003800200 */
.L_x_6566:
[----:B------:R0:W-:Y:S01]  /*b130*/  STG.E.U8 desc[UR36][R8.64], R4 ;  /* 0x0000000408007986 */ /* 0x0001e2000c101124 */
[----:B------:R-:W-:Y:S05]  /*b140*/  BRA `(.L_x_6555) ;  /* 0x00000008000c7947 */ /* 0x000fea0003800000 */
.L_x_6564:
        /* <DEDUP_REMOVED lines=17> */
.L_x_6571:
[----:B------:R-:W-:-:S04]  /*b260*/  SHF.R.U32.HI R3, RZ, 0x18, R5 ;  /* 0x00000018ff037819 */ /* 0x000fc80000011605 */
[----:B------:R-:W-:-:S04]  /*b270*/  LOP3.LUT R0, R0, 0x80, R3, 0xf8, !PT ;  /* 0x0000008000007812 */ /* 0x000fc800078ef803 */
[----:B------:R-:W-:-:S07]  /*b280*/  PRMT R4, R0, 0x7610, R4 ;  /* 0x0000761000047816 */ /* 0x000fce0000000004 */
.L_x_6570:
[----:B------:R-:W-:Y:S05]  /*b290*/  BSYNC.RECONVERGENT B0 ;  /* 0x0000000000007941 */ /* 0x000fea0003800200 */
.L_x_6569:
[----:B------:R0:W-:Y:S01]  /*b2a0*/  STG.E.U8 desc[UR36][R8.64], R4 ;  /* 0x0000000408007986 */ /* 0x0001e2000c101124 */
[----:B------:R-:W-:Y:S05]  /*b2b0*/  BRA `(.L_x_6555) ;  /* 0x0000000400b07947 */ /* 0x000fea0003800000 */
.L_x_6563:
[----:B------:R-:W-:-:S13]  /*b2c0*/  ISETP.NE.AND P0, PT, R0, 0x1c, PT ;  /* 0x0000001c0000780c */ /* 0x000fda0003f05270 */
[----:B------:R-:W-:Y:S05]  /*b2d0*/  @!P0 BRA `(.L_x_6572) ;  /* 0x0000000000608947 */ /* 0x000fea0003800000 */
[----:B------:R-:W-:-:S13]  /*b2e0*/  ISETP.NE.AND P0, PT, R0, 0x1d, PT ;  /* 0x0000001d0000780c */ /* 0x000fda0003f05270 */
[----:B------:R-:W-:Y:S05]  /*b2f0*/  @!P0 BRA `(.L_x_6573) ;  /* 0x0000000000488947 */ /* 0x000fea0003800000 */
[----:B------:R-:W-:-:S13]  /*b300*/  ISETP.NE.AND P0, PT, R0, 0x2c, PT ;  /* 0x0000002c0000780c */ /* 0x000fda0003f05270 */
[----:B------:R-:W-:Y:S05]  /*b310*/  @P0 BRA `(.L_x_6554) ;  /* 0x0000000000bc0947 */ /* 0x000fea0003800000 */
[----:B-1----:R-:W-:-:S05]  /*b320*/  IMAD.U32 R18, R18, 0x10000, RZ ;  /* 0x0001000012127824 */ /* 0x002fca00078e00ff */
        /* <DEDUP_REMOVED lines=15> */
.L_x_6573:
[----:B-1----:R-:W-:-:S06]  /*b420*/  IMAD.U32 R4, R18, 0x10000, RZ ;  /* 0x0001000012047824 */ /* 0x002fcc00078e00ff */
[----:B------:R-:W0:Y:S02]  /*b430*/  F2I.U64.TRUNC R4, R4 ;  /* 0x0000000400047311 */ /* 0x000e24000020d800 */
[----:B0-----:R0:W-:Y:S01]  /*b440*/  STG.E.64 desc[UR36][R8.64], R4 ;  /* 0x0000000408007986 */ /* 0x0011e2000c101b24 */
[----:B------:R-:W-:Y:S05]  /*b450*/  BRA `(.L_x_6555) ;  /* 0x0000000400487947 */ /* 0x000fea0003800000 */
.L_x_6572:
[----:B-1----:R-:W-:-:S04]  /*b460*/  IMAD.U32 R18, R18, 0x10000, RZ ;  /* 0x0001000012127824 */ /* 0x002fc800078e00ff */
[----:B------:R-:W0:Y:S02]  /*b470*/  F2I.FTZ.U32.TRUNC.NTZ R3, R18 ;  /* 0x0000001200037305 */ /* 0x000e24000021f000 */
[----:B0-----:R0:W-:Y:S01]  /*b480*/  STG.E desc[UR36][R8.64], R3 ;  /* 0x0000000308007986 */ /* 0x0011e2000c101924 */
[----:B------:R-:W-:Y:S05]  /*b490*/  BRA `(.L_x_6555) ;  /* 0x0000000400387947 */ /* 0x000fea0003800000 */
.L_x_6562:
[----:B------:R-:W-:-:S13]  /*b4a0*/  ISETP.GT.AND P0, PT, R0, 0xe, PT ;  /* 0x0000000e0000780c */ /* 0x000fda0003f04270 */
[----:B------:R-:W-:Y:S05]  /*b4b0*/  @P0 BRA `(.L_x_6574) ;  /* 0x00000000003c0947 */ /* 0x000fea0003800000 */
[----:B------:R-:W-:-:S13]  /*b4c0*/  ISETP.NE.AND P0, PT, R0, 0xa, PT ;  /* 0x0000000a0000780c */ /* 0x000fda0003f05270 */
[----:B------:R-:W-:Y:S05]  /*b4d0*/  @!P0 BRA `(.L_x_6575) ;  /* 0x00000000001c8947 */ /* 0x000fea0003800000 */
[----:B------:R-:W-:-:S13]  /*b4e0*/  ISETP.NE.AND P0, PT, R0, 0xb, PT ;  /* 0x0000000b0000780c */ /* 0x000fda0003f05270 */
[----:B------:R-:W-:Y:S05]  /*b4f0*/  @P0 BRA `(.L_x_6554) ;  /* 0x0000000000440947 */ /* 0x000fea0003800000 */
[----:B-1----:R-:W-:-:S05]  /*b500*/  IMAD.U32 R18, R18, 0x10000, RZ ;  /* 0x0001000012127824 */ /* 0x002fca00078e00ff */
[----:B------:R-:W-:-:S04]  /*b510*/  FSETP.NEU.FTZ.AND P0, PT, R18, RZ, PT ;  /* 0x000000ff1200720b */ /* 0x000fc80003f1d000 */
[----:B------:R-:W-:-:S05]  /*b520*/  SEL R3, RZ, 0x1, !P0 ;  /* 0x00000001ff037807 */ /* 0x000fca0004000000 */
[----:B------:R0:W-:Y:S01]  /*b530*/  STG.E.U8 desc[UR36][R8.64], R3 ;  /* 0x0000000308007986 */ /* 0x0001e2000c101124 */
[----:B------:R-:W-:Y:S05]  /*b540*/  BRA `(.L_x_6555) ;  /* 0x00000004000c7947 */ /* 0x000fea0003800000 */
.L_x_6575:
[----:B-1----:R-:W-:Y:S01]  /*b550*/  IMAD.U32 R18, R18, 0x10000, RZ ;  /* 0x0001000012127824 */ /* 0x002fe200078e00ff */
[----:B------:R-:W-:-:S03]  /*b560*/  CS2R R6, SRZ ;  /* 0x0000000000067805 */ /* 0x000fc6000001ff00 */
[----:B------:R-:W-:-:S06]  /*b570*/  FMUL.FTZ R4, R18, 1 ;  /* 0x3f80000012047820 */ /* 0x000fcc0000410000 */
[----:B------:R-:W0:Y:S02]  /*b580*/  F2F.F64.F32 R4, R4 ;  /* 0x0000000400047310 */ /* 0x000e240000201800 */
[----:B0-----:R0:W-:Y:S01]  /*b590*/  STG.E.128 desc[UR36][R8.64], R4 ;  /* 0x0000000408007986 */ /* 0x0011e2000c101d24 */
[----:B------:R-:W-:Y:S05]  /*b5a0*/  BRA `(.L_x_6555) ;  /* 0x0000000000f47947 */ /* 0x000fea0003800000 */
.L_x_6574:
[----:B------:R-:W-:-:S13]  /*b5b0*/  ISETP.NE.AND P0, PT, R0, 0xf, PT ;  /* 0x0000000f0000780c */ /* 0x000fda0003f05270 */
[----:B------:R-:W-:Y:S05]  /*b5c0*/  @!P0 BRA `(.L_x_6576) ;  /* 0x0000000000e88947 */ /* 0x000fea0003800000 */
[----:B------:R-:W-:-:S13]  /*b5d0*/  ISETP.NE.AND P0, PT, R0, 0x17, PT ;  /* 0x000000170000780c */ /* 0x000fda0003f05270 */
[----:B------:R-:W-:Y:S05]  /*b5e0*/  @!P0 BRA `(.L_x_6577) ;  /* 0x0000000000908947 */ /* 0x000fea0003800000 */
[----:B------:R-:W-:-:S13]  /*b5f0*/  ISETP.NE.AND P0, PT, R0, 0x18, PT ;  /* 0x000000180000780c */ /* 0x000fda0003f05270 */
[----:B------:R-:W-:Y:S05]  /*b600*/  @!P0 BRA `(.L_x_6578) ;  /* 0x0000000000448947 */ /* 0x000fea0003800000 */
.L_x_6554:
        /* <DEDUP_REMOVED lines=16> */
.L_x_6579:
[----:B------:R-:W-:Y:S05]  /*b710*/  BRA `(.L_x_6555) ;  /* 0x0000000000987947 */ /* 0x000fea0003800000 */
.L_x_6578:
[----:B-1----:R-:W-:Y:S01]  /*b720*/  IMAD.U32 R5, R18, 0x10000, RZ ;  /* 0x0001000012057824 */ /* 0x002fe200078e00ff */
        /* <DEDUP_REMOVED lines=12> */
.L_x_6581:
[----:B------:R-:W-:Y:S05]  /*b7f0*/  BSYNC.RECONVERGENT B0 ;  /* 0x0000000000007941 */ /* 0x000fea0003800200 */
.L_x_6580:
[----:B------:R-:W-:-:S05]  /*b800*/  LOP3.LUT R3, R0, 0x80, R3, 0xf8, !PT ;  /* 0x0000008000037812 */ /* 0x000fca00078ef803 */
[----:B------:R0:W-:Y:S01]  /*b810*/  STG.E.U8 desc[UR36][R8.64], R3 ;  /* 0x0000000308007986 */ /* 0x0001e2000c101124 */
[----:B------:R-:W-:Y:S05]  /*b820*/  BRA `(.L_x_6555) ;  /* 0x0000000000547947 */ /* 0x000fea0003800000 */
.L_x_6577:
[----:B-1----:R-:W-:Y:S01]  /*b830*/  IMAD.U32 R3, R18, 0x10000, RZ ;  /* 0x0001000012037824 */ /* 0x002fe200078e00ff */
        /* <DEDUP_REMOVED lines=11> */
.L_x_6583:
[----:B------:R-:W-:Y:S01]  /*b8f0*/  IMAD.MOV.U32 R0, RZ, RZ, 0x7f ;  /* 0x0000007fff007424 */ /* 0x000fe200078e00ff */
[----:B------:R-:W-:-:S04]  /*b900*/  ISETP.GT.U32.AND P0, PT, R4, 0x7f800000, PT ;  /* 0x7f8000000400780c */ /* 0x000fc80003f04070 */
[----:B------:R-:W-:-:S09]  /*b910*/  SEL R0, R0, 0x7c, P0 ;  /* 0x0000007c00007807 */ /* 0x000fd20000000000 */
.L_x_6584:
[----:B------:R-:W-:Y:S05]  /*b920*/  BSYNC.RECONVERGENT B0 ;  /* 0x0000000000007941 */ /* 0x000fea0003800200 */
.L_x_6582:
[----:B------:R-:W-:-:S04]  /*b930*/  SHF.R.U32.HI R3, RZ, 0x18, R3 ;  /* 0x00000018ff037819 */ /* 0x000fc80000011603 */
[----:B------:R-:W-:-:S05]  /*b940*/  LOP3.LUT R3, R0, 0x80, R3, 0xf8, !PT ;  /* 0x0000008000037812 */ /* 0x000fca00078ef803 */
[----:B------:R0:W-:Y:S01]  /*b950*/  STG.E.U8 desc[UR36][R8.64], R3 ;  /* 0x0000000308007986 */ /* 0x0001e2000c101124 */
[----:B------:R-:W-:Y:S05]  /*b960*/  BRA `(.L_x_6555) ;  /* 0x0000000000047947 */ /* 0x000fea0003800000 */
.L_x_6576:
[----:B-1----:R0:W-:Y:S02]  /*b970*/  STG.E.U16 desc[UR36][R8.64], R18 ;  /* 0x0000001208007986 */ /* 0x0021e4000c101524 */
.L_x_6555:
[----:B------:R-:W-:-:S07]  /*b980*/  VIADD R25, R25, 0x80 ;  /* 0x0000008019197836 */ /* 0x000fce0000000000 */
.L_x_6514:
[----:B------:R-:W-:Y:S05]  /*b990*/  BSYNC.RECONVERGENT B6 ;  /* 0x0000000000067941 */ /* 0x000fea0003800200 */
.L_x_6513:
[----:B------:R-:W-:-:S13]  /*b9a0*/  ISETP.GE.AND P0, PT, R25, R16, PT ;  /* 0x000000101900720c */ /* 0x000fda0003f06270 */
[----:B------:R-:W-:Y:S05]  /*b9b0*/  @P0 EXIT ;  /* 0x000000000000094d */ /* 0x000fea0003800000 */
[----:B012-4-:R-:W0:Y:S01]  /*b9c0*/  LDC.64 R4, c[0x0][0x388] ;  /* 0x0000e200ff047b82 */ /* 0x017e220000000a00 */
[----:B------:R-:W1:Y:S01]  /*b9d0*/  LDCU UR4, c[0x0][0x3b4] ;  /* 0x00007680ff0477ac */ /* 0x000e620008000800 */
[----:B---3--:R-:W-:Y:S01]  /*b9e0*/  PRMT R0, R17, 0x9910, RZ ;  /* 0x0000991011007816 */ /* 0x008fe200000000ff */
        /* <DEDUP_REMOVED lines=18> */
.L_x_6588:
[----:B------:R-:W-:-:S06]  /*bb10*/  IMAD.U32 R5, R19, 0x10000, RZ ;  /* 0x0001000013057824 */ /* 0x000fcc00078e00ff */
[----:B------:R-:W0:Y:S02]  /*bb20*/  F2I.S64.TRUNC R4, R5 ;  /* 0x0000000500047311 */ /* 0x000e24000020d900 */
[----:B0-----:R-:W-:Y:S01]  /*bb30*/  STG.E.U8 desc[UR36][R2.64], R4 ;  /* 0x0000000402007986 */ /* 0x001fe2000c101124 */
[----:B------:R-:W-:Y:S05]  /*bb40*/  EXIT ;  /* 0x000000000000794d */ /* 0x000fea0003800000 */
.L_x_6587:
        /* <DEDUP_REMOVED lines=10> */
.L_x_6591:
[----:B------:R-:W-:-:S06]  /*bbf0*/  IMAD.U32 R19, R19, 0x10000, RZ ;  /* 0x0001000013137824 */ /* 0x000fcc00078e00ff */
[----:B------:R-:W0:Y:S02]  /*bc00*/  F2I.FTZ.TRUNC.NTZ R19, R19 ;  /* 0x0000001300137305 */ /* 0x000e24000021f100 */
[----:B0-----:R-:W-:Y:S01]  /*bc10*/  STG.E desc[UR36][R2.64], R19 ;  /* 0x0000001302007986 */ /* 0x001fe2000c101924 */
[----:B------:R-:W-:Y:S05]  /*bc20*/  EXIT ;  /* 0x000000000000794d */ /* 0x000fea0003800000 */
.L_x_6590:
[----:B------:R-:W-:-:S06]  /*bc30*/  IMAD.U32 R19, R19, 0x10000, RZ ;  /* 0x0001000013137824 */ /* 0x000fcc00078e00ff */
[----:B------:R-:W0:Y:S02]  /*bc40*/  F2I.FTZ.TRUNC.NTZ R19, R19 ;  /* 0x0000001300137305 */ /* 0x000e24000021f100 */
[----:B0-----:R-:W-:Y:S01]  /*bc50*/  STG.E.U16 desc[UR36][R2.64], R19 ;  /* 0x0000001302007986 */ /* 0x001fe2000c101524 */
[----:B------:R-:W-:Y:S05]  /*bc60*/  EXIT ;  /* 0x000000000000794d */ /* 0x000fea0003800000 */
.L_x_6586:
        /* <DEDUP_REMOVED lines=9> */
.L_x_6593:
[----:B------:R-:W-:-:S05]  /*bd00*/  IMAD.U32 R0, R19, 0x10000, RZ ;  /* 0x0001000013007824 */ /* 0x000fca00078e00ff */
[----:B------:R-:W-:-:S05]  /*bd10*/  F2FP.F16.F32.PACK_AB R0, RZ, R0 ;  /* 0x00000000ff00723e */ /* 0x000fca00000000ff */
[----:B------:R-:W-:Y:S01]  /*bd20*/  STG.E.U16 desc[UR36][R2.64], R0 ;  /* 0x0000000002007986 */ /* 0x000fe2000c101524 */
[----:B------:R-:W-:Y:S05]  /*bd30*/  EXIT ;  /* 0x000000000000794d */ /* 0x000fea0003800000 */
.L_x_6592:
        /* <DEDUP_REMOVED lines=10> */
.L_x_6595:
[----:B------:R-:W-:-:S05]  /*bde0*/  IMAD.U32 R19, R19, 0x10000, RZ ;  /* 0x0001000013137824 */ /* 0x000fca00078e00ff */
[----:B------:R-:W-:-:S04]  /*bdf0*/  F2FP.F16.F32.PACK_AB R5, RZ, R19 ;  /* 0x00000013ff05723e */ /* 0x000fc800000000ff */
[----:B------:R-:W-:-:S05]  /*be00*/  PRMT R5, R5, 0x5410, RZ ;  /* 0x0000541005057816 */ /* 0x000fca00000000ff */
[----:B------:R-:W-:Y:S01]  /*be10*/  STG.E desc[UR36][R2.64], R5 ;  /* 0x0000000502007986 */ /* 0x000fe2000c101924 */
[----:B------:R-:W-:Y:S05]  /*be20*/  EXIT ;  /* 0x000000000000794d */ /* 0x000fea0003800000 */
.L_x_6594:
[----:B------:R-:W-:-:S04]  /*be30*/  IMAD.U32 R4, R19, 0x10000, RZ ;  /* 0x0001000013047824 */ /* 0x000fc800078e00ff */
[----:B------:R-:W-:-:S06]  /*be40*/  FMUL.FTZ R4, R4, 1 ;  /* 0x3f80000004047820 */ /* 0x000fcc0000410000 */
[----:B------:R-:W0:Y:S02]  /*be50*/  F2F.F64.F32 R4, R4 ;  /* 0x0000000400047310 */ /* 0x000e240000201800 */
[----:B0-----:R-:W-:Y:S01]  /*be60*/  STG.E.64 desc[UR36][R2.64], R4 ;  /* 0x0000000402007986 */ /* 0x001fe2000c101b24 */
[----:B------:R-:W-:Y:S05]  /*be70*/  EXIT ;  /* 0x000000000000794d */ /* 0x000fea0003800000 */
.L_x_6585:
        /* <DEDUP_REMOVED lines=14> */
.L_x_6599:
        /* <DEDUP_REMOVED lines=18> */
.L_x_6602:
[----:B------:R-:W-:-:S04]  /*c080*/  SHF.R.U32.HI R5, RZ, 0x18, R5 ;  /* 0x00000018ff057819 */ /* 0x000fc80000011605 */
[----:B------:R-:W-:-:S07]  /*c090*/  LOP3.LUT R0, R0, 0x80, R5, 0xf8, !PT ;  /* 0x0000008000007812 */ /* 0x000fce00078ef805 */
.L_x_6601:
[----:B------:R-:W-:Y:S05]  /*c0a0*/  BSYNC.RECONVERGENT B0 ;  /* 0x0000000000007941 */ /* 0x000fea0003800200 */
.L_x_6600:
[----:B------:R-:W-:Y:S01]  /*c0b0*/  STG.E.U8 desc[UR36][R2.64], R0 ;  /* 0x0000000002007986 */ /* 0x000fe2000c101124 */
[----:B------:R-:W-:Y:S05]  /*c0c0*/  EXIT ;  /* 0x000000000000794d */ /* 0x000fea0003800000 */
.L_x_6598:
        /* <DEDUP_REMOVED lines=18> */
.L_x_6605:
[----:B------:R-:W-:-:S04]  /*c1f0*/  SHF.R.U32.HI R5, RZ, 0x18, R5 ;  /* 0x00000018ff057819 */ /* 0x000fc80000011605 */
[----:B------:R-:W-:-:S07]  /*c200*/  LOP3.LUT R0, R0, 0x80, R5, 0xf8, !PT ;  /* 0x0000008000007812 */ /* 0x000fce00078ef805 */
.L_x_6604:
[----:B------:R-:W-:Y:S05]  /*c210*/  BSYNC.RECONVERGENT B0 ;  /* 0x0000000000007941 */ /* 0x000fea0003800200 */
.L_x_6603:
[----:B------:R-:W-:Y:S01]  /*c220*/  STG.E.U8 desc[UR36][R2.64], R0 ;  /* 0x0000000002007986 */ /* 0x000fe2000c101124 */
[----:B------:R-:W-:Y:S05]  /*c230*/  EXIT ;  /* 0x000000000000794d */ /* 0x000fea0003800000 */
.L_x_6597:
        /* <DEDUP_REMOVED lines=22> */
.L_x_6607:
[----:B------:R-:W-:-:S06]  /*c3a0*/  IMAD.U32 R4, R19, 0x10000, RZ ;  /* 0x0001000013047824 */ /* 0x000fcc00078e00ff */
[----:B------:R-:W0:Y:S02]  /*c3b0*/  F2I.U64.TRUNC R4, R4 ;  /* 0x0000000400047311 */ /* 0x000e24000020d800 */
[----:B0-----:R-:W-:Y:S01]  /*c3c0*/  STG.E.64 desc[UR36][R2.64], R4 ;  /* 0x0000000402007986 */ /* 0x001fe2000c101b24 */
[----:B------:R-:W-:Y:S05]  /*c3d0*/  EXIT ;  /* 0x000000000000794d */ /* 0x000fea0003800000 */
.L_x_6606:
[----:B------:R-:W-:-:S06]  /*c3e0*/  IMAD.U32 R19, R19, 0x10000, RZ ;  /* 0x0001000013137824 */ /* 0x000fcc00078e00ff */
[----:B------:R-:W0:Y:S02]  /*c3f0*/  F2I.FTZ.U32.TRUNC.NTZ R19, R19 ;  /* 0x0000001300137305 */ /* 0x000e24000021f000 */
[----:B0-----:R-:W-:Y:S01]  /*c400*/  STG.E desc[UR36][R2.64], R19 ;  /* 0x0000001302007986 */ /* 0x001fe2000c101924 */
[----:B------:R-:W-:Y:S05]  /*c410*/  EXIT ;  /* 0x000000000000794d */ /* 0x000fea0003800000 */
.L_x_6596:
        /* <DEDUP_REMOVED lines=11> */
.L_x_6609:
[----:B------:R-:W-:Y:S01]  /*c4d0*/  IMAD.U32 R19, R19, 0x10000, RZ ;  /* 0x0001000013137824 */ /* 0x000fe200078e00ff */
[----:B------:R-:W-:-:S03]  /*c4e0*/  CS2R R6, SRZ ;  /* 0x0000000000067805 */ /* 0x000fc6000001ff00 */
[----:B------:R-:W-:-:S06]  /*c4f0*/  FMUL.FTZ R4, R19, 1 ;  /* 0x3f80000013047820 */ /* 0x000fcc0000410000 */
[----:B------:R-:W0:Y:S02]  /*c500*/  F2F.F64.F32 R4, R4 ;  /* 0x0000000400047310 */ /* 0x000e240000201800 */
[----:B0-----:R-:W-:Y:S01]  /*c510*/  STG.E.128 desc[UR36][R2.64], R4 ;  /* 0x0000000402007986 */ /* 0x001fe2000c101d24 */
[----:B------:R-:W-:Y:S05]  /*c520*/  EXIT ;  /* 0x000000000000794d */ /* 0x000fea0003800000 */
.L_x_6608:
[----:B------:R-:W-:-:S13]  /*c530*/  ISETP.NE.AND P0, PT, R0, 0xf, PT ;  /* 0x0000000f0000780c */ /* 0x000fda0003f05270 */
[----:B------:R-:W-:Y:S05]  /*c540*/  @!P0 BRA `(.L_x_6610) ;  /* 0x0000000000e88947 */ /* 0x000fea0003800000 */
[----:B------:R-:W-:-:S13]  /*c550*/  ISETP.NE.AND P0, PT, R0, 0x17, PT ;  /* 0x000000170000780c */ /* 0x000fda0003f05270 */
[----:B------:R-:W-:Y:S05]  /*c560*/  @!P0 BRA `(.L_x_6611) ;  /* 0x0000000000908947 */ /* 0x000fea0003800000 */
[----:B------:R-:W-:-:S13]  /*c570*/  ISETP.NE.AND P0, PT, R0, 0x18, PT ;  /* 0x000000180000780c */ /* 0x000fda0003f05270 */
[----:B------:R-:W-:Y:S05]  /*c580*/  @!P0 BRA `(.L_x_6612) ;  /* 0x0000000000448947 */ /* 0x000fea0003800000 */
.L_x_6589:
        /* <DEDUP_REMOVED lines=16> */
.L_x_6613:
[----:B------:R-:W-:Y:S05]  /*c690*/  EXIT ;  /* 0x000000000000794d */ /* 0x000fea0003800000 */
.L_x_6612:
        /* <DEDUP_REMOVED lines=13> */
.L_x_6615:
[----:B------:R-:W-:Y:S05]  /*c770*/  BSYNC.RECONVERGENT B0 ;  /* 0x0000000000007941 */ /* 0x000fea0003800200 */
.L_x_6614:
[----:B------:R-:W-:-:S05]  /*c780*/  LOP3.LUT R5, R0, 0x80, R5, 0xf8, !PT ;  /* 0x0000008000057812 */ /* 0x000fca00078ef805 */
[----:B------:R-:W-:Y:S01]  /*c790*/  STG.E.U8 desc[UR36][R2.64], R5 ;  /* 0x0000000502007986 */ /* 0x000fe2000c101124 */
[----:B------:R-:W-:Y:S05]  /*c7a0*/  EXIT ;  /* 0x000000000000794d */ /* 0x000fea0003800000 */
.L_x_6611:
        /* <DEDUP_REMOVED lines=12> */
.L_x_6617:
[----:B------:R-:W-:Y:S01]  /*c870*/  IMAD.MOV.U32 R0, RZ, RZ, 0x7f ;  /* 0x0000007fff007424 */ /* 0x000fe200078e00ff */
[----:B------:R-:W-:-:S04]  /*c880*/  ISETP.GT.U32.AND P0, PT, R4, 0x7f800000, PT ;  /* 0x7f8000000400780c */ /* 0x000fc80003f04070 */
[----:B------:R-:W-:-:S09]  /*c890*/  SEL R0, R0, 0x7c, P0 ;  /* 0x0000007c00007807 */ /* 0x000fd20000000000 */
.L_x_6618:
[----:B------:R-:W-:Y:S05]  /*c8a0*/  BSYNC.RECONVERGENT B0 ;  /* 0x0000000000007941 */ /* 0x000fea0003800200 */
.L_x_6616:
[----:B------:R-:W-:-:S04]  /*c8b0*/  SHF.R.U32.HI R5, RZ, 0x18, R5 ;  /* 0x00000018ff057819 */ /* 0x000fc80000011605 */
[----:B------:R-:W-:-:S05]  /*c8c0*/  LOP3.LUT R5, R0, 0x80, R5, 0xf8, !PT ;  /* 0x0000008000057812 */ /* 0x000fca00078ef805 */
[----:B------:R-:W-:Y:S01]  /*c8d0*/  STG.E.U8 desc[UR36][R2.64], R5 ;  /* 0x0000000502007986 */ /* 0x000fe2000c101124 */
[----:B------:R-:W-:Y:S05]  /*c8e0*/  EXIT ;  /* 0x000000000000794d */ /* 0x000fea0003800000 */
.L_x_6610:
[----:B------:R-:W-:Y:S01]  /*c8f0*/  STG.E.U16 desc[UR36][R2.64], R19 ;  /* 0x0000001302007986 */ /* 0x000fe2000c101524 */
[----:B------:R-:W-:Y:S05]  /*c900*/  EXIT ;  /* 0x000000000000794d */ /* 0x000fea0003800000 */
.L_x_6619:
        /* <DEDUP_REMOVED lines=15> */
.L_x_9536:


//--------------------- .text._ZN2at6native18elementwise_kernelILi128ELi4EZNS0_22gpu_kernel_impl_nocastIZZZNS0_10glu_kernelERNS_18TensorIteratorBaseEENKUlvE_clEvENKUlvE2_clEvEUlN3c108BFloat16ES8_E_EEvS4_RKT_EUliE_EEviT1_ --------------------------
	.section	.text._ZN2at6native18elementwise_kernelILi128ELi4EZNS0_22gpu_kernel_impl_nocastIZZZNS0_10glu_kernelERNS_18TensorIteratorBaseEENKUlvE_clEvENKUlvE2_clEvEUlN3c108BFloat16ES8_E_EEvS4_RKT_EUliE_EEviT1_,"ax",@progbits
	.align	128
        .global         _ZN2at6native18elementwise_kernelILi128ELi4EZNS0_22gpu_kernel_impl_nocastIZZZNS0_10glu_kernelERNS_18TensorIteratorBaseEENKUlvE_clEvENKUlvE2_clEvEUlN3c108BFloat16ES8_E_EEvS4_RKT_EUliE_EEviT1_
        .type           _ZN2at6native18elementwise_kernelILi128ELi4EZNS0_22gpu_kernel_impl_nocastIZZZNS0_10glu_kernelERNS_18TensorIteratorBaseEENKUlvE_clEvENKUlvE2_clEvEUlN3c108BFloat16ES8_E_EEvS4_RKT_EUliE_EEviT1_,@function
        .size           _ZN2at6native18elementwise_kernelILi128ELi4EZNS0_22gpu_kernel_impl_nocastIZZZNS0_10glu_kernelERNS_18TensorIteratorBaseEENKUlvE_clEvENKUlvE2_clEvEUlN3c108BFloat16ES8_E_EEvS4_RKT_EUliE_EEviT1_,(.L_x_9537 - _ZN2at6native18elementwise_kernelILi128ELi4EZNS0_22gpu_kernel_impl_nocastIZZZNS0_10glu_kernelERNS_18TensorIteratorBaseEENKUlvE_clEvENKUlvE2_clEvEUlN3c108BFloat16ES8_E_EEvS4_RKT_EUliE_EEviT1_)
        .other          _ZN2at6native18elementwise_kernelILi128ELi4EZNS0_22gpu_kernel_impl_nocastIZZZNS0_10glu_kernelERNS_18TensorIteratorBaseEENKUlvE_clEvENKUlvE2_clEvEUlN3c108BFloat16ES8_E_EEvS4_RKT_EUliE_EEviT1_,@"STO_CUDA_ENTRY STV_DEFAULT"
_ZN2at6native18elementwise_kernelILi128ELi4EZNS0_22gpu_kernel_impl_nocastIZZZNS0_10glu_kernelERNS_18TensorIteratorBaseEENKUlvE_clEvENKUlvE2_clEvEUlN3c108BFloat16ES8_E_EEvS4_RKT_EUliE_EEviT1_:
.text._ZN2at6native18elementwise_kernelILi128ELi4EZNS0_22gpu_kernel_impl_nocastIZZZNS0_10glu_kernelERNS_18TensorIteratorBaseEENKUlvE_clEvENKUlvE2_clEvEUlN3c108BFloat16ES8_E_EEvS4_RKT_EUliE_EEviT1_:
        /* <DEDUP_REMOVED lines=16> */
[----:B------:R-:W0:Y:S02]  /*0100*/  LDC.64 R4, c[0x0][0x5f0] ;  /* 0x00017c00ff047b82 */ /* 0x000e240000000a00 */
[----:B0-----:R-:W3:Y:S06]  /*0110*/  LDG.E.U16 R4, desc[UR6][R4.64] ;  /* 0x0000000604047981 */ /* 0x001eec000c1e1500 */
[----:B------:R-:W0:Y:S01]  /*0120*/  LDC.64 R8, c[0x0][0x5e8] ;  /* 0x00017a00ff087b82 */ /* 0x000e220000000a00 */
[----:B------:R-:W-:-:S04]  /*0130*/  IADD3 R3, PT, PT, R3, 0x80, RZ ;  /* 0x0000008003037810 */ /* 0x000fc80007ffe0ff */
[----:B------:R-:W-:-:S13]  /*0140*/  ISETP.GE.AND P0, PT, R3, UR4, PT ;  /* 0x0000000403007c0c */ /* 0x000fda000bf06270 */
[----:B------:R-:W-:Y:S05]  /*0150*/  @P0 BREAK.RELIABLE B1 ;  /* 0x0000000000010942 */ /* 0x000fea0003800100 */
[----:B--2---:R-:W-:-:S05]  /*0160*/  SHF.L.U32 R0, R6, 0x10, RZ ;  /* 0x0000001006007819 */ /* 0x004fca00000006ff */
[----:B------:R-:W-:-:S06]  /*0170*/  FMUL.FTZ R2, R0, -1.4426950216293334961 ;  /* 0xbfb8aa3b00027820 */ /* 0x000fcc0000410000 */
[----:B------:R-:W1:Y:S01]  /*0180*/  MUFU.EX2 R2, R2 ;  /* 0x0000000200027308 */ /* 0x000e620000000800 */
[----:B---3--:R-:W-:Y:S01]  /*0190*/  SHF.L.U32 R0, R4, 0x10, RZ ;  /* 0x0000001004007819 */ /* 0x008fe200000006ff */
[----:B-1----:R-:W-:-:S06]  /*01a0*/  FADD.FTZ R10, R2, 1 ;  /* 0x3f800000020a7421 */ /* 0x002fcc0000010000 */
[----:B------:R-:W1:Y:S02]  /*01b0*/  MUFU.RCP R11, R10 ;  /* 0x0000000a000b7308 */ /* 0x000e640000001000 */
[----:B-1----:R-:W-:-:S05]  /*01c0*/  FMUL.FTZ R0, R0, R11 ;  /* 0x0000000b00007220 */ /* 0x002fca0000410000 */
[----:B------:R-:W-:-:S05]  /*01d0*/  F2FP.BF16.F32.PACK_AB R0, RZ, R0 ;  /* 0x00000000ff00723e */ /* 0x000fca00000010ff */
[----:B0-----:R0:W-:Y:S01]  /*01e0*/  STG.E.U16 desc[UR6][R8.64], R0 ;  /* 0x0000000008007986 */ /* 0x0011e2000c101506 */
[----:B------:R-:W-:Y:S05]  /*01f0*/  @P0 BRA `(.L_x_6624) ;  /* 0x0000000000880947 */ /* 0x000fea0003800000 */
[----:B------:R-:W1:Y:S02]  /*0200*/  LDC.64 R6, c[0x0][0x5f8] ;  /* 0x00017e00ff067b82 */ /* 0x000e640000000a00 */
[----:B-1----:R-:W2:Y:S06]  /*0210*/  LDG.E.U16 R6, desc[UR6][R6.64] ;  /* 0x0000000606067981 */ /* 0x002eac000c1e1500 */
[----:B------:R-:W1:Y:S02]  /*0220*/  LDC.64 R4, c[0x0][0x5f0] ;  /* 0x00017c00ff047b82 */ /* 0x000e640000000a00 */
[----:B-1----:R-:W3:Y:S06]  /*0230*/  LDG.E.U16 R4, desc[UR6][R4.64] ;  /* 0x0000000604047981 */ /* 0x002eec000c1e1500 */
[----:B0-----:R-:W0:Y:S01]  /*0240*/  LDC.64 R8, c[0x0][0x5e8] ;  /* 0x00017a00ff087b82 */ /* 0x001e220000000a00 */
[----:B------:R-:W-:-:S02]  /*0250*/  IADD3 R3, PT, PT, R3, 0x80, RZ ;  /* 0x0000008003037810 */ /* 0x000fc40007ffe0ff */
        /* <DEDUP_REMOVED lines=8> */
[----:B0-----:R0:W-:Y:S02]  /*02e0*/  STG.E.U16 desc[UR6][R8.64], R0 ;  /* 0x0000000008007986 */ /* 0x0011e4000c101506 */
.L_x_6623:
[----:B------:R-:W-:-:S13]  /*02f0*/  ISETP.GE.AND P0, PT, R3, UR4, PT ;  /* 0x0000000403007c0c */ /* 0x000fda000bf06270 */
[----:B------:R-:W-:Y:S05]  /*0300*/  @P0 BREAK.RELIABLE B1 ;  /* 0x0000000000010942 */ /* 0x000fea0003800100 */
[----:B------:R-:W-:Y:S05]  /*0310*/  @P0 BRA `(.L_x_6624) ;  /* 0x0000000000400947 */ /* 0x000fea0003800000 */
[----:B------:R-:W-:Y:S05]  /*0320*/  BSYNC.RELIABLE B1 ;  /* 0x0000000000017941 */ /* 0x000fea0003800100 */
.L_x_6622:
        /* <DEDUP_REMOVED lines=15> */
.L_x_6624:
[----:B------:R-:W-:Y:S05]  /*0420*/  BSYNC.RECONVERGENT B0 ;  /* 0x0000000000007941 */ /* 0x000fea0003800200 */
.L_x_6621:
[----:B------:R-:W-:Y:S05]  /*0430*/  WARPSYNC.ALL ;  /* 0x0000000000007948 */ /* 0x000fea0003800000 */
[----:B------:R-:W-:-:S13]  /*0440*/  ISETP.GE.AND P0, PT, R3, UR4, PT ;  /* 0x0000000403007c0c */ /* 0x000fda000bf06270 */
[----:B------:R-:W-:Y:S05]  /*0450*/  @P0 EXIT ;  /* 0x000000000000094d */ /* 0x000fea0003800000 */
[----:B------:R-:W2:Y:S02]  /*0460*/  LDC.64 R4, c[0x0][0x5f8] ;  /* 0x00017e00ff047b82 */ /* 0x000ea40000000a00 */
[----:B--2---:R-:W0:Y:S06]  /*0470*/  LDG.E.U16 R4, desc[UR6][R4.64] ;  /* 0x0000000604047981 */ /* 0x004e2c000c1e1500 */
[----:B------:R-:W2:Y:S02]  /*0480*/  LDC.64 R2, c[0x0][0x5f0] ;  /* 0x00017c00ff027b82 */ /* 0x000ea40000000a00 */
[----:B--2---:R-:W2:Y:S06]  /*0490*/  LDG.E.U16 R2, desc[UR6][R2.64] ;  /* 0x0000000602027981 */ /* 0x004eac000c1e1500 */
[----:B------:R-:W3:Y:S01]  /*04a0*/  LDC.64 R6, c[0x0][0x5e8] ;  /* 0x00017a00ff067b82 */ /* 0x000ee20000000a00 */
[----:B01----:R-:W-:-:S05]  /*04b0*/  SHF.L.U32 R0, R4, 0x10, RZ ;  /* 0x0000001004007819 */ /* 0x003fca00000006ff */
[----:B------:R-:W-:-:S06]  /*04c0*/  FMUL.FTZ R8, R0, -1.4426950216293334961 ;  /* 0xbfb8aa3b00087820 */ /* 0x000fcc0000410000 */
[----:B------:R-:W0:Y:S01]  /*04d0*/  MUFU.EX2 R8, R8 ;  /* 0x0000000800087308 */ /* 0x000e220000000800 */
[----:B--2---:R-:W-:Y:S01]  /*04e0*/  SHF.L.U32 R0, R2, 0x10, RZ ;  /* 0x0000001002007819 */ /* 0x004fe200000006ff */
[----:B0-----:R-:W-:-:S06]  /*04f0*/  FADD.FTZ R9, R8, 1 ;  /* 0x3f80000008097421 */ /* 0x001fcc0000010000 */
[----:B------:R-:W0:Y:S02]  /*0500*/  MUFU.RCP R9, R9 ;  /* 0x0000000900097308 */ /* 0x000e240000001000 */
[----:B0-----:R-:W-:-:S05]  /*0510*/  FMUL.FTZ R0, R0, R9 ;  /* 0x0000000900007220 */ /* 0x001fca0000410000 */
[----:B------:R-:W-:-:S05]  /*0520*/  F2FP.BF16.F32.PACK_AB R0, RZ, R0 ;  /* 0x00000000ff00723e */ /* 0x000fca00000010ff */
[----:B---3--:R-:W-:Y:S01]  /*0530*/  STG.E.U16 desc[UR6][R6.64], R0 ;  /* 0x0000000006007986 */ /* 0x008fe2000c101506 */
[----:B------:R-:W-:Y:S05]  /*0540*/  EXIT ;  /* 0x000000000000794d */ /* 0x000fea0003800000 */
.L_x_6620:
        /* <DEDUP_REMOVED lines=14> */
[----:B0-----:R-:W-:Y:S01]  /*0630*/  IMAD.HI.U32 R8, R3, UR8, R4 ;  /* 0x0000000803087c27 */ /* 0x001fe2000f8e0004 */
[----:B------:R-:W0:Y:S04]  /*0640*/  LDCU UR8, c[0x0][0x4c0] ;  /* 0x00009800ff0877ac */ /* 0x000e280008000800 */
[----:B------:R-:W-:-:S04]  /*0650*/  SHF.R.U32.HI R9, RZ, UR9, R8 ;  /* 0x00000009ff097c19 */ /* 0x000fc80008011608 */
[----:B------:R-:W-:-:S05]  /*0660*/  IADD3 R6, PT, PT, -R9, RZ, RZ ;  /* 0x000000ff09067210 */ /* 0x000fca0007ffe1ff */
[----:B-1----:R-:W-:-:S04]  /*0670*/  IMAD R6, R6, UR5, R3 ;  /* 0x0000000506067c24 */ /* 0x002fc8000f8e0203 */
[C---:B--2---:R-:W-:Y:S02]  /*0680*/  IMAD R5, R6.reuse, UR10, RZ ;  /* 0x0000000a06057c24 */ /* 0x044fe4000f8e02ff */
[C---:B------:R-:W-:Y:S02]  /*0690*/  IMAD R4, R6.reuse, UR11, RZ ;  /* 0x0000000b06047c24 */ /* 0x040fe4000f8e02ff */
[----:B0-----:R-:W-:Y:S01]  /*06a0*/  IMAD R6, R6, UR8, RZ ;  /* 0x0000000806067c24 */ /* 0x001fe2000f8e02ff */
[----:B------:R-:W-:Y:S06]  /*06b0*/  @!P0 BRA `(.L_x_6628) ;  /* 0x0000001400348947 */ /* 0x000fec0003800000 */
[----:B------:R-:W0:Y:S01]  /*06c0*/  LDCU.64 UR8, c[0x0][0x398] ;  /* 0x00007300ff0877ac */ /* 0x000e220008000a00 */
[----:B------:R-:W-:Y:S02]  /*06d0*/  MOV R8, RZ ;  /* 0x000000ff00087202 */ /* 0x000fe40000000f00 */
[----:B------:R-:W-:Y:S01]  /*06e0*/  ISETP.NE.AND P0, PT, R0, 0x2, PT ;  /* 0x000000020000780c */ /* 0x000fe20003f05270 */
[----:B------:R-:W1:Y:S01]  /*06f0*/  LDCU UR5, c[0x0][0x3a0] ;  /* 0x00007400ff0577ac */ /* 0x000e620008000800 */
[----:B------:R-:W2:Y:S01]  /*0700*/  LDCU UR10, c[0x0][0x4c4] ;  /* 0x00009880ff0a77ac */ /* 0x000ea20008000800 */
[----:B------:R-:W3:Y:S01]  /*0710*/  LDCU.64 UR12, c[0x0][0x4c8] ;  /* 0x00009900ff0c77ac */ /* 0x000ee20008000a00 */
[----:B0-----:R-:W-:-:S05]  /*0720*/  IMAD.HI.U32 R10, R9, UR9, R8 ;  /* 0x00000009090a7c27 */ /* 0x001fca000f8e0008 */
[----:B-1----:R-:W-:-:S04]  /*0730*/  SHF.R.U32.HI R11, RZ, UR5, R10 ;  /* 0x00000005ff0b7c19 */ /* 0x002fc8000801160a */
[----:B------:R-:W-:-:S05]  /*0740*/  IADD3 R7, PT, PT, -R11, RZ, RZ ;  /* 0x000000ff0b077210 */ /* 0x000fca0007ffe1ff */
[----:B------:R-:W-:-:S04]  /*0750*/  IMAD R9, R7, UR8, R9 ;  /* 0x0000000807097c24 */ /* 0x000fc8000f8e0209 */
[C---:B--2---:R-:W-:Y:S02]  /*0760*/  IMAD R5, R9.reuse, UR10, R5 ;  /* 0x0000000a09057c24 */ /* 0x044fe4000f8e0205 */
[C---:B---3--:R-:W-:Y:S02]  /*0770*/  IMAD R4, R9.reuse, UR12, R4 ;  /* 0x0000000c09047c24 */ /* 0x048fe4000f8e0204 */
[----:B------:R-:W-:Y:S01]  /*0780*/  IMAD R6, R9, UR13, R6 ;  /* 0x0000000d09067c24 */ /* 0x000fe2000f8e0206 */
[----:B------:R-:W-:Y:S06]  /*0790*/  @!P0 BRA `(.L_x_6628) ;  /* 0x0000001000fc8947 */ /* 0x000fec0003800000 */
[----:B------:R-:W0:Y:S01]  /*07a0*/  LDCU.64 UR8, c[0x0][0x3a8] ;  /* 0x00007500ff0877ac */ /* 0x000e220008000a00 */
[----:B------:R-:W-:Y:S01]  /*07b0*/  HFMA2 R10, -RZ, RZ, 0, 0 ;  /* 0x00000000ff0a7431 */ /* 0x000fe200000001ff */
[----:B------:R-:W-:Y:S01]  /*07c0*/  ISETP.NE.AND P0, PT, R0, 0x3, PT ;  /* 0x000000030000780c */ /* 0x000fe20003f05270 */
[----:B------:R-:W1:Y:S01]  /*07d0*/  LDCU UR5, c[0x0][0x3a4] ;  /* 0x00007480ff0577ac */ /* 0x000e620008000800 */
[----:B------:R-:W2:Y:S02]  /*07e0*/  LDCU.64 UR10, c[0x0][0x4d0] ;  /* 0x00009a00ff0a77ac */ /* 0x000ea40008000a00 */
        /* <DEDUP_REMOVED lines=24> */
[----:B------:R-:W-:Y:S02]  /*0970*/  MOV R10, RZ ;  /* 0x000000ff000a7202 */ /* 0x000fe40000000f00 */
[----:B------:R-:W-:Y:S01]  /*0980*/  ISETP.NE.AND P0, PT, R0, 0x5, PT ;  /* 0x000000050000780c */ /* 0x000fe20003f05270 */
[----:B------:R-:W1:Y:S01]  /*0990*/  LDCU UR5, c[0x0][0x3bc] ;  /* 0x00007780ff0577ac */ /* 0x000e620008000800 */
[----:B------:R-:W2:Y:S01]  /*09a0*/  LDCU.64 UR10, c[0x0][0x4e8] ;  /* 0x00009d00ff0a77ac */ /* 0x000ea20008000a00 */
        /* <DEDUP_REMOVED lines=267> */
[----:B0-----:R-:W-:Y:S01]  /*1a60*/  IMAD.HI.U32 R12, R9, UR9, R8 ;  /* 0x00000009090c7c27 */ /* 0x001fe2000f8e0008 */
[----:B------:R-:W0:Y:S06]  /*1a70*/  LDCU UR9, c[0x0][0x5cc] ;  /* 0x0000b980ff0977ac */ /* 0x000e2c0008000800 */
[----:B------:R-:W4:Y:S01]  /*1a80*/  @P0 LDC R17, c[0x0][0x4ac] ;  /* 0x00012b00ff110b82 */ /* 0x000f220000000800 */
[----:B-1----:R-:W-:-:S02]  /*1a90*/  SHF.R.U32.HI R13, RZ, UR5, R12 ;  /* 0x00000005ff0d7c19 */ /* 0x002fc4000801160c */
[----:B------:R-:W-:Y:S02]  /*1aa0*/  @P0 MOV R12, RZ ;  /* 0x000000ff000c0202 */ /* 0x000fe40000000f00 */
[----:B------:R-:W-:-:S03]  /*1ab0*/  IADD3 R7, PT, PT, -R13, RZ, RZ ;  /* 0x000000ff0d077210 */ /* 0x000fc60007ffe1ff */
[----:B------:R-:W1:Y:S02]  /*1ac0*/  @P0 LDC.64 R10, c[0x0][0x5d8] ;  /* 0x00017600ff0a0b82 */ /* 0x000e640000000a00 */
[----:B------:R-:W-:-:S06]  /*1ad0*/  IMAD R9, R7, UR8, R9 ;  /* 0x0000000807097c24 */ /* 0x000fcc000f8e0209 */
[----:B------:R-:W5:Y:S01]  /*1ae0*/  @P0 LDC R16, c[0x0][0x5e0] ;  /* 0x00017800ff100b82 */ /* 0x000f620000000800 */
[----:B---3--:R-:W-:-:S04]  /*1af0*/  @P0 IMAD.HI.U32 R8, R13, R14, R12 ;  /* 0x0000000e0d080227 */ /* 0x008fc800078e000c */
[C---:B0-----:R-:W-:Y:S01]  /*1b00*/  IMAD R5, R9.reuse, UR9, R5 ;  /* 0x0000000909057c24 */ /* 0x041fe2000f8e0205 */
[----:B------:R-:W-:Y:S01]  /*1b10*/  @P0 SHF.R.U32.HI R8, RZ, R15, R8 ;  /* 0x0000000fff080219 */ /* 0x000fe20000011608 */
[C---:B--2---:R-:W-:Y:S02]  /*1b20*/  IMAD R4, R9.reuse, UR10, R4 ;  /* 0x0000000a09047c24 */ /* 0x044fe4000f8e0204 */
[----:B------:R-:W-:Y:S01]  /*1b30*/  IMAD R6, R9, UR11, R6 ;  /* 0x0000000b09067c24 */ /* 0x000fe2000f8e0206 */
[----:B------:R-:W-:-:S05]  /*1b40*/  @P0 IADD3 R12, PT, PT, -R8, RZ, RZ ;  /* 0x000000ff080c0210 */ /* 0x000fca0007ffe1ff */
[----:B----4-:R-:W-:-:S04]  /*1b50*/  @P0 IMAD R13, R12, R17, R13 ;  /* 0x000000110c0d0224 */ /* 0x010fc800078e020d */
[C---:B-1----:R-:W-:Y:S02]  /*1b60*/  @P0 IMAD R5, R13.reuse, R10, R5 ;  /* 0x0000000a0d050224 */ /* 0x042fe400078e0205 */
[C---:B------:R-:W-:Y:S02]  /*1b70*/  @P0 IMAD R4, R13.reuse, R11, R4 ;  /* 0x0000000b0d040224 */ /* 0x040fe400078e0204 */
[----:B-----5:R-:W-:-:S07]  /*1b80*/  @P0 IMAD R6, R13, R16, R6 ;  /* 0x000000100d060224 */ /* 0x020fce00078e0206 */
.L_x_6628:
[----:B------:R-:W0:Y:S02]  /*1b90*/  LDCU.128 UR8, c[0x0][0x5f0] ;  /* 0x0000be00ff0877ac */ /* 0x000e240008000c00 */
[----:B0-----:R-:W-:-:S04]  /*1ba0*/  IADD3 R8, P0, PT, R6, UR10, RZ ;  /* 0x0000000a06087c10 */ /* 0x001fc8000ff1e0ff */
[----:B------:R-:W-:-:S05]  /*1bb0*/  IADD3.X R9, PT, PT, RZ, UR11, RZ, P0, !PT ;  /* 0x0000000bff097c10 */ /* 0x000fca00087fe4ff */
[----:B------:R-:W2:Y:S01]  /*1bc0*/  LDG.E.U16 R8, desc[UR6][R8.64] ;  /* 0x0000000608087981 */ /* 0x000ea2000c1e1500 */
[----:B------:R-:W-:-:S04]  /*1bd0*/  IADD3 R6, P0, PT, R4, UR8, RZ ;  /* 0x0000000804067c10 */ /* 0x000fc8000ff1e0ff */
[----:B------:R-:W-:Y:S01]  /*1be0*/  IADD3.X R7, PT, PT, RZ, UR9, RZ, P0, !PT ;  /* 0x00000009ff077c10 */ /* 0x000fe200087fe4ff */
[----:B------:R-:W0:Y:S04]  /*1bf0*/  LDCU.64 UR8, c[0x0][0x5e8] ;  /* 0x0000bd00ff0877ac */ /* 0x000e280008000a00 */
[----:B------:R-:W3:Y:S01]  /*1c00*/  LDG.E.U16 R6, desc[UR6][R6.64] ;  /* 0x0000000606067981 */ /* 0x000ee2000c1e1500 */
[----:B------:R-:W-:Y:S02]  /*1c10*/  IADD3 R3, PT, PT, R3, 0x80, RZ ;  /* 0x0000008003037810 */ /* 0x000fe40007ffe0ff */
[----:B--2---:R-:W-:-:S05]  /*1c20*/  SHF.L.U32 R4, R8, 0x10, RZ ;  /* 0x0000001008047819 */ /* 0x004fca00000006ff */
[----:B------:R-:W-:Y:S01]  /*1c30*/  FMUL.FTZ R10, R4, -1.4426950216293334961 ;  /* 0xbfb8aa3b040a7820 */ /* 0x000fe20000410000 */
[----:B---3--:R-:W-:-:S05]  /*1c40*/  SHF.L.U32 R4, R6, 0x10, RZ ;  /* 0x0000001006047819 */ /* 0x008fca00000006ff */
[----:B------:R-:W1:Y:S02]  /*1c50*/  MUFU.EX2 R10, R10 ;  /* 0x0000000a000a7308 */ /* 0x000e640000000800 */
[----:B-1----:R-:W-:-:S06]  /*1c60*/  FADD.FTZ R11, R10, 1 ;  /* 0x3f8000000a0b7421 */ /* 0x002fcc0000010000 */
[----:B------:R-:W1:Y:S02]  /*1c70*/  MUFU.RCP R11, R11 ;  /* 0x0000000b000b7308 */ /* 0x000e640000001000 */
[----:B-1----:R-:W-:Y:S01]  /*1c80*/  FMUL.FTZ R8, R4, R11 ;  /* 0x0000000b04087220 */ /* 0x002fe20000410000 */
[----:B0-----:R-:W-:-:S04]  /*1c90*/  IADD3 R4, P0, PT, R5, UR8, RZ ;  /* 0x0000000805047c10 */ /* 0x001fc8000ff1e0ff */
[----:B------:R-:W-:Y:S02]  /*1ca0*/  F2FP.BF16.F32.PACK_AB R8, RZ, R8 ;  /* 0x00000008ff08723e */ /* 0x000fe400000010ff */
[----:B------:R-:W-:Y:S02]  /*1cb0*/  IADD3.X R5, PT, PT, RZ, UR9, RZ, P0, !PT ;  /* 0x00000009ff057c10 */ /* 0x000fe400087fe4ff */
[----:B------:R-:W-:-:S03]  /*1cc0*/  ISETP.GE.AND P0, PT, R3, UR4, PT ;  /* 0x0000000403007c0c */ /* 0x000fc6000bf06270 */
[----:B------:R0:W-:Y:S10]  /*1cd0*/  STG.E.U16 desc[UR6][R4.64], R8 ;  /* 0x0000000804007986 */ /* 0x0001f4000c101506 */
[----:B------:R-:W-:Y:S05]  /*1ce0*/  @P0 BREAK.RELIABLE B1 ;  /* 0x0000000000010942 */ /* 0x000fea0003800100 */
[----:B------:R-:W-:Y:S05]  /*1cf0*/  @P0 BRA `(.L_x_6629) ;  /* 0x0000002c00900947 */ /* 0x000fea0003800000 */
[----:B------:R-:W1:Y:S01]  /*1d00*/  LDCU.64 UR8, c[0x0][0x390] ;  /* 0x00007200ff0877ac */ /* 0x000e620008000a00 */
[----:B0-----:R-:W-:Y:S01]  /*1d10*/  HFMA2 R4, -RZ, RZ, 0, 0 ;  /* 0x00000000ff047431 */ /* 0x001fe200000001ff */
[----:B------:R-:W-:Y:S01]  /*1d20*/  MOV R5, R3 ;  /* 0x0000000300057202 */ /* 0x000fe20000000f00 */
[----:B------:R-:W0:Y:S01]  /*1d30*/  LDCU UR5, c[0x0][0x38c] ;  /* 0x00007180ff0577ac */ /* 0x000e220008000800 */
[----:B------:R-:W-:Y:S01]  /*1d40*/  ISETP.NE.AND P0, PT, R2, RZ, PT ;  /* 0x000000ff0200720c */ /* 0x000fe20003f05270 */
[----:B------:R-:W2:Y:S01]  /*1d50*/  LDCU.64 UR10, c[0x0][0x4b8] ;  /* 0x00009700ff0a77ac */ /* 0x000ea20008000a00 */
[----:B-1----:R-:W-:Y:S01]  /*1d60*/  IMAD.HI.U32 R8, R3, UR8, R4 ;  /* 0x0000000803087c27 */ /* 0x002fe2000f8e0004 */
[----:B------:R-:W1:Y:S04]  /*1d70*/  LDCU UR8, c[0x0][0x4c0] ;  /* 0x00009800ff0877ac */ /* 0x000e680008000800 */
[----:B------:R-:W-:-:S04]  /*1d80*/  SHF.R.U32.HI R9, RZ, UR9, R8 ;  /* 0x00000009ff097c19 */ /* 0x000fc80008011608 */
[----:B------:R-:W-:-:S05]  /*1d90*/  IADD3 R6, PT, PT, -R9, RZ, RZ ;  /* 0x000000ff09067210 */ /* 0x000fca0007ffe1ff */
[----:B0-----:R-:W-:-:S04]  /*1da0*/  IMAD R6, R6, UR5, R3 ;  /* 0x0000000506067c24 */ /* 0x001fc8000f8e0203 */
[C---:B--2---:R-:W-:Y:S02]  /*1db0*/  IMAD R5, R6.reuse, UR10, RZ ;  /* 0x0000000a06057c24 */ /* 0x044fe4000f8e02ff */
[C---:B------:R-:W-:Y:S02]  /*1dc0*/  IMAD R4, R6.reuse, UR11, RZ ;  /* 0x0000000b06047c24 */ /* 0x040fe4000f8e02ff */
[----:B-1----:R-:W-:Y:S01]  /*1dd0*/  IMAD R6, R6, UR8, RZ ;  /* 0x0000000806067c24 */ /* 0x002fe2000f8e02ff */
        /* <DEDUP_REMOVED lines=334> */
.L_x_6630:
        /* <DEDUP_REMOVED lines=18> */
[----:B------:R-:W-:-:S05]  /*33e0*/  IADD3.X R5, PT, PT, RZ, UR9, RZ, P0, !PT ;  /* 0x00000009ff057c10 */ /* 0x000fca00087fe4ff */
[----:B------:R0:W-:Y:S02]  /*33f0*/  STG.E.U16 desc[UR6][R4.64], R8 ;  /* 0x0000000804007986 */ /* 0x0001e4000c101506 */
.L_x_6627:
[----:B------:R-:W-:-:S13]  /*3400*/  ISETP.GE.AND P0, PT, R3, UR4, PT ;  /* 0x0000000403007c0c */ /* 0x000fda000bf06270 */
[----:B------:R-:W-:Y:S05]  /*3410*/  @P0 BREAK.RELIABLE B1 ;  /* 0x0000000000010942 */ /* 0x000fea0003800100 */
[----:B------:R-:W-:Y:S05]  /*3420*/  @P0 BRA `(.L_x_6629) ;  /* 0x0000001400c40947 */ /* 0x000fea0003800000 */
[----:B------:R-:W-:Y:S05]  /*3430*/  BSYNC.RELIABLE B1 ;  /* 0x0000000000017941 */ /* 0x000fea0003800100 */
.L_x_6626:
        /* <DEDUP_REMOVED lines=348> */
.L_x_6631:
        /* <DEDUP_REMOVED lines=20> */
.L_x_6629:
[----:B------:R-:W-:Y:S05]  /*4b40*/  BSYNC.RECONVERGENT B0 ;  /* 0x0000000000007941 */ /* 0x000fea0003800200 */
.L_x_6625:
        /* <DEDUP_REMOVED lines=9> */
[----:B--2---:R-:W-:Y:S01]  /*4be0*/  IMAD.HI.U32 R6, R3, UR4, R4 ;  /* 0x0000000403067c27 */ /* 0x004fe2000f8e0004 */
[----:B------:R-:W2:Y:S04]  /*4bf0*/  LDCU UR4, c[0x0][0x4c0] ;  /* 0x00009800ff0477ac */ /* 0x000ea80008000800 */
[----:B------:R-:W-:-:S04]  /*4c00*/  SHF.R.U32.HI R7, RZ, UR5, R6 ;  /* 0x00000005ff077c19 */ /* 0x000fc80008011606 */
[----:B------:R-:W-:-:S05]  /*4c10*/  IADD3 R4, PT, PT, -R7, RZ, RZ ;  /* 0x000000ff07047210 */ /* 0x000fca0007ffe1ff */
[----:B0-----:R-:W-:-:S04]  /*4c20*/  IMAD R4, R4, UR8, R3 ;  /* 0x0000000804047c24 */ /* 0x001fc8000f8e0203 */
[C---:B-1----:R-:W-:Y:S02]  /*4c30*/  IMAD R3, R4.reuse, UR10, RZ ;  /* 0x0000000a04037c24 */ /* 0x042fe4000f8e02ff */
[C---:B------:R-:W-:Y:S02]  /*4c40*/  IMAD R2, R4.reuse, UR11, RZ ;  /* 0x0000000b04027c24 */ /* 0x040fe4000f8e02ff */
[----:B--2---:R-:W-:Y:S01]  /*4c50*/  IMAD R4, R4, UR4, RZ ;  /* 0x0000000404047c24 */ /* 0x004fe2000f8e02ff */
        /* <DEDUP_REMOVED lines=316> */
[----:B0-----:R-:W-:-:S06]  /*6020*/  IMAD.HI.U32 R10, R7, UR9, R6 ;  /* 0x00000009070a7c27 */ /* 0x001fcc000f8e0006 */
[----:B------:R-:W0:Y:S01]  /*6030*/  @P0 LDC R15, c[0x0][0x4ac] ;  /* 0x00012b00ff0f0b82 */ /* 0x000e220000000800 */
[----:B-1----:R-:W-:Y:S02]  /*6040*/  SHF.R.U32.HI R11, RZ, UR4, R10 ;  /* 0x00000004ff0b7c19 */ /* 0x002fe4000801160a */
[----:B------:R-:W-:Y:S02]  /*6050*/  @P0 MOV R10, RZ ;  /* 0x000000ff000a0202 */ /* 0x000fe40000000f00 */
[----:B------:R-:W-:-:S03]  /*6060*/  IADD3 R5, PT, PT, -R11, RZ, RZ ;  /* 0x000000ff0b057210 */ /* 0x000fc60007ffe1ff */
[----:B------:R-:W1:Y:S02]  /*6070*/  @P0 LDC.64 R8, c[0x0][0x5d8] ;  /* 0x00017600ff080b82 */ /* 0x000e640000000a00 */
[----:B------:R-:W-:-:S06]  /*6080*/  IMAD R7, R5, UR8, R7 ;  /* 0x0000000805077c24 */ /* 0x000fcc000f8e0207 */
[----:B------:R-:W5:Y:S01]  /*6090*/  @P0 LDC R6, c[0x0][0x5e0] ;  /* 0x00017800ff060b82 */ /* 0x000f620000000800 */
[----:B---3--:R-:W-:-:S04]  /*60a0*/  @P0 IMAD.HI.U32 R0, R11, R12, R10 ;  /* 0x0000000c0b000227 */ /* 0x008fc800078e000a */
[C---:B--2---:R-:W-:Y:S01]  /*60b0*/  IMAD R3, R7.reuse, UR5, R3 ;  /* 0x0000000507037c24 */ /* 0x044fe2000f8e0203 */
[----:B------:R-:W-:Y:S01]  /*60c0*/  @P0 SHF.R.U32.HI R0, RZ, R13, R0 ;  /* 0x0000000dff000219 */ /* 0x000fe20000011600 */
[C---:B----4-:R-:W-:Y:S02]  /*60d0*/  IMAD R2, R7.reuse, UR10, R2 ;  /* 0x0000000a07027c24 */ /* 0x050fe4000f8e0202 */
[----:B------:R-:W-:Y:S01]  /*60e0*/  IMAD R4, R7, UR11, R4 ;  /* 0x0000000b07047c24 */ /* 0x000fe2000f8e0204 */
[----:B------:R-:W-:-:S05]  /*60f0*/  @P0 IADD3 R10, PT, PT, -R0, RZ, RZ ;  /* 0x000000ff000a0210 */ /* 0x000fca0007ffe1ff */
[----:B0-----:R-:W-:-:S04]  /*6100*/  @P0 IMAD R11, R15, R10, R11 ;  /* 0x0000000a0f0b0224 */ /* 0x001fc800078e020b */
[C---:B-1----:R-:W-:Y:S02]  /*6110*/  @P0 IMAD R3, R11.reuse, R8, R3 ;  /* 0x000000080b030224 */ /* 0x042fe400078e0203 */
[C---:B------:R-:W-:Y:S02]  /*6120*/  @P0 IMAD R2, R11.reuse, R9, R2 ;  /* 0x000000090b020224 */ /* 0x040fe400078e0202 */
[----:B-----5:R-:W-:-:S07]  /*6130*/  @P0 IMAD R4, R11, R6, R4 ;  /* 0x000000060b040224 */ /* 0x020fce00078e0204 */
.L_x_6632:
[----:B------:R-:W0:Y:S01]  /*6140*/  LDCU.128 UR8, c[0x0][0x5f0] ;  /* 0x0000be00ff0877ac */ /* 0x000e220008000c00 */
[----:B------:R-:W1:Y:S01]  /*6150*/  LDCU.64 UR4, c[0x0][0x5e8] ;  /* 0x0000bd00ff0477ac */ /* 0x000e620008000a00 */
[----:B0-----:R-:W-:-:S04]  /*6160*/  IADD3 R6, P0, PT, R4, UR10, RZ ;  /* 0x0000000a04067c10 */ /* 0x001fc8000ff1e0ff */
[----:B------:R-:W-:-:S05]  /*6170*/  IADD3.X R7, PT, PT, RZ, UR11, RZ, P0, !PT ;  /* 0x0000000bff077c10 */ /* 0x000fca00087fe4ff */
[----:B------:R-:W2:Y:S01]  /*6180*/  LDG.E.U16 R6, desc[UR6][R6.64] ;  /* 0x0000000606067981 */ /* 0x000ea2000c1e1500 */
[----:B------:R-:W-:-:S04]  /*6190*/  IADD3 R4, P0, PT, R2, UR8, RZ ;  /* 0x0000000802047c10 */ /* 0x000fc8000ff1e0ff */
[----:B------:R-:W-:-:S05]  /*61a0*/  IADD3.X R5, PT, PT, RZ, UR9, RZ, P0, !PT ;  /* 0x00000009ff057c10 */ /* 0x000fca00087fe4ff */
[----:B------:R-:W3:Y:S01]  /*61b0*/  LDG.E.U16 R4, desc[UR6][R4.64] ;  /* 0x0000000604047981 */ /* 0x000ee2000c1e1500 */
[----:B-1----:R-:W-:-:S04]  /*61c0*/  IADD3 R2, P0, PT, R3, UR4, RZ ;  /* 0x0000000403027c10 */ /* 0x002fc8000ff1e0ff */
[----:B------:R-:W-:Y:S02]  /*61d0*/  IADD3.X R3, PT, PT, RZ, UR5, RZ, P0, !PT ;  /* 0x00000005ff037c10 */ /* 0x000fe400087fe4ff */
[----:B--2---:R-:W-:-:S05]  /*61e0*/  SHF.L.U32 R0, R6, 0x10, RZ ;  /* 0x0000001006007819 */ /* 0x004fca00000006ff */
[----:B------:R-:W-:Y:S01]  /*61f0*/  FMUL.FTZ R8, R0, -1.4426950216293334961 ;  /* 0xbfb8aa3b00087820 */ /* 0x000fe20000410000 */
[----:B---3--:R-:W-:-:S05]  /*6200*/  SHF.L.U32 R0, R4, 0x10, RZ ;  /* 0x0000001004007819 */ /* 0x008fca00000006ff */
[----:B------:R-:W0:Y:S02]  /*6210*/  MUFU.EX2 R8, R8 ;  /* 0x0000000800087308 */ /* 0x000e240000000800 */
[----:B0-----:R-:W-:-:S06]  /*6220*/  FADD.FTZ R9, R8, 1 ;  /* 0x3f80000008097421 */ /* 0x001fcc0000010000 */
[----:B------:R-:W0:Y:S02]  /*6230*/  MUFU.RCP R9, R9 ;  /* 0x0000000900097308 */ /* 0x000e240000001000 */
[----:B0-----:R-:W-:-:S05]  /*6240*/  FMUL.FTZ R0, R0, R9 ;  /* 0x0000000900007220 */ /* 0x001fca0000410000 */
[----:B------:R-:W-:-:S05]  /*6250*/  F2FP.BF16.F32.PACK_AB R0, RZ, R0 ;  /* 0x00000000ff00723e */ /* 0x000fca00000010ff */
[----:B------:R-:W-:Y:S01]  /*6260*/  STG.E.U16 desc[UR6][R2.64], R0 ;  /* 0x0000000002007986 */ /* 0x000fe2000c101506 */
[----:B------:R-:W-:Y:S05]  /*6270*/  EXIT ;  /* 0x000000000000794d */ /* 0x000fea0003800000 */
.L_x_6633:
        /* <DEDUP_REMOVED lines=16> */
.L_x_9537:


//--------------------- .text._ZN2at6native27unrolled_elementwise_kernelIZZZNS0_10glu_kernelERNS_18TensorIteratorBaseEENKUlvE_clEvENKUlvE2_clEvEUlN3c108BFloat16ES7_E_St5arrayIPcLm3EELi4E23TrivialOffsetCalculatorILi2EjESC_ILi1EjENS0_6memory15LoadWithoutCastENSF_16StoreWithoutCastEEEviT_T0_T2_T3_T4_T5_ --------------------------
	.section	.text._ZN2at6native27unrolled_elementwise_kernelIZZZNS0_10glu_kernelERNS_18TensorIteratorBaseEENKUlvE_clEvENKUlvE2_clEvEUlN3c108BFloat16ES7_E_St5arrayIPcLm3EELi4E23TrivialOffsetCalculatorILi2EjESC_ILi1EjENS0_6memory15LoadWithoutCastENSF_16StoreWithoutCastEEEviT_T0_T2_T3_T4_T5_,"ax",@progbits
	.align	128
        .global         _ZN2at6native27unrolled_elementwise_kernelIZZZNS0_10glu_kernelERNS_18TensorIteratorBaseEENKUlvE_clEvENKUlvE2_clEvEUlN3c108BFloat16ES7_E_St5arrayIPcLm3EELi4E23TrivialOffsetCalculatorILi2EjESC_ILi1EjENS0_6memory15LoadWithoutCastENSF_16StoreWithoutCastEEEviT_T0_T2_T3_T4_T5_
        .type           _ZN2at6native27unrolled_elementwise_kernelIZZZNS0_10glu_kernelERNS_18TensorIteratorBaseEENKUlvE_clEvENKUlvE2_clEvEUlN3c108BFloat16ES7_E_St5arrayIPcLm3EELi4E23TrivialOffsetCalculatorILi2EjESC_ILi1EjENS0_6memory15LoadWithoutCastENSF_16StoreWithoutCastEEEviT_T0_T2_T3_T4_T5_,@function
        .size           _ZN2at6native27unrolled_elementwise_kernelIZZZNS0_10glu_kernelERNS_18TensorIteratorBaseEENKUlvE_clEvENKUlvE2_clEvEUlN3c108BFloat16ES7_E_St5arrayIPcLm3EELi4E23TrivialOffsetCalculatorILi2EjESC_ILi1EjENS0_6memory15LoadWithoutCastENSF_16StoreWithoutCastEEEviT_T0_T2_T3_T4_T5_,(.L_x_9538 - _ZN2at6native27unrolled_elementwise_kernelIZZZNS0_10glu_kernelERNS_18TensorIteratorBaseEENKUlvE_clEvENKUlvE2_clEvEUlN3c108BFloat16ES7_E_St5arrayIPcLm3EELi4E23TrivialOffsetCalculatorILi2EjESC_ILi1EjENS0_6memory15LoadWithoutCastENSF_16StoreWithoutCastEEEviT_T0_T2_T3_T4_T5_)
        .other          _ZN2at6native27unrolled_elementwise_kernelIZZZNS0_10glu_kernelERNS_18TensorIteratorBaseEENKUlvE_clEvENKUlvE2_clEvEUlN3c108BFloat16ES7_E_St5arrayIPcLm3EELi4E23TrivialOffsetCalculatorILi2EjESC_ILi1EjENS0_6memory15LoadWithoutCastENSF_16StoreWithoutCastEEEviT_T0_T2_T3_T4_T5_,@"STO_CUDA_ENTRY STV_DEFAULT"
_ZN2at6native27unrolled_elementwise_kernelIZZZNS0_10glu_kernelERNS_18TensorIteratorBaseEENKUlvE_clEvENKUlvE2_clEvEUlN3c108BFloat16ES7_E_St5arrayIPcLm3EELi4E23TrivialOffsetCalculatorILi2EjESC_ILi1EjENS0_6memory15LoadWithoutCastENSF_16StoreWithoutCastEEEviT_T0_T2_T3_T4_T5_:
.text._ZN2at6native27unrolled_elementwise_kernelIZZZNS0_10glu_kernelERNS_18TensorIteratorBaseEENKUlvE_clEvENKUlvE2_clEvEUlN3c108BFloat16ES7_E_St5arrayIPcLm3EELi4E23TrivialOffsetCalculatorILi2EjESC_ILi1EjENS0_6memory15LoadWithoutCastENSF_16StoreWithoutCastEEEviT_T0_T2_T3_T4_T5_:
[----:B------:R-:W-:Y:S01]  /*0000*/  LDC R1, c[0x0][0x37c] ;  /* 0x0000df00ff017b82 */ /* 0x000fe20000000800 */
[----:B------:R-:W0:Y:S07]  /*0010*/  S2R R0, SR_CTAID.X ;  /* 0x0000000000007919 */ /* 0x000e2e0000002500 */
[----:B------:R-:W0:Y:S01]  /*0020*/  LDC R3, c[0x0][0x380] ;  /* 0x0000e000ff037b82 */ /* 0x000e220000000800 */
[----:B------:R-:W1:Y:S01]  /*0030*/  LDCU.64 UR4, c[0x0][0x358] ;  /* 0x00006b00ff0477ac */ /* 0x000e620008000a00 */
[----:B------:R-:W-:Y:S01]  /*0040*/  PRMT R17, RZ, 0x7610, R17 ;  /* 0x00007610ff117816 */ /* 0x000fe20000000011 */
[----:B------:R-:W2:Y:S05]  /*0050*/  S2R R19, SR_TID.X ;  /* 0x0000000000137919 */ /* 0x000eaa0000002100 */
[----:B------:R-:W3:Y:S08]  /*0060*/  LDC.64 R4, c[0x0][0x398] ;  /* 0x0000e600ff047b82 */ /* 0x000ef00000000a00 */
[----:B------:R-:W4:Y:S01]  /*0070*/  LDC.64 R24, c[0x0][0x398] ;  /* 0x0000e600ff187b82 */ /* 0x000f220000000a00 */
[----:B------:R-:W-:-:S02]  /*0080*/  PRMT R16, RZ, 0x7610, R16 ;  /* 0x00007610ff107816 */ /* 0x000fc40000000010 */
[----:B------:R-:W-:-:S05]  /*0090*/  PRMT R15, RZ, 0x7610, R15 ;  /* 0x00007610ff0f7816 */ /* 0x000fca000000000f */
[----:B------:R-:W4:Y:S01]  /*00a0*/  LDC.64 R8, c[0x0][0x390] ;  /* 0x0000e400ff087b82 */ /* 0x000f220000000a00 */
[----:B0-----:R-:W-:-:S07]  /*00b0*/  IMAD R10, R0, -0x200, R3 ;  /* 0xfffffe00000a7824 */ /* 0x001fce00078e0203 */
[----:B------:R-:W0:Y:S01]  /*00c0*/  LDC.64 R6, c[0x0][0x398] ;  /* 0x0000e600ff067b82 */ /* 0x000e220000000a00 */
[----:B--2---:R-:W-:Y:S02]  /*00d0*/  MOV R11, R19 ;  /* 0x00000013000b7202 */ /* 0x004fe40000000f00 */
[----:B------:R-:W-:-:S05]  /*00e0*/  ISETP.GE.AND P0, PT, R19, R10, PT ;  /* 0x0000000a1300720c */ /* 0x000fca0003f06270 */
[----:B------:R-:W2:Y:S08]  /*00f0*/  LDC.64 R2, c[0x0][0x398] ;  /* 0x0000e600ff027b82 */ /* 0x000eb00000000a00 */
[----:B------:R-:W-:Y:S01]  /*0100*/  @!P0 VIADD R19, R11, 0x80 ;  /* 0x000000800b138836 */ /* 0x000fe20000000000 */
[----:B------:R-:W-:-:S04]  /*0110*/  @!P0 LEA R27, R0, R11, 0x9 ;  /* 0x0000000b001b8211 */ /* 0x000fc800078e48ff */
[----:B------:R-:W-:Y:S01]  /*0120*/  ISETP.GE.AND P1, PT, R19, R10, PT ;  /* 0x0000000a1300720c */ /* 0x000fe20003f26270 */
[----:B---3--:R-:W-:-:S05]  /*0130*/  @!P0 IMAD.WIDE.U32 R4, R27, 0x2, R4 ;  /* 0x000000021b048825 */ /* 0x008fca00078e0004 */
[----:B-1----:R1:W3:Y:S07]  /*0140*/  @!P0 LDG.E.U16 R17, desc[UR4][R4.64] ;  /* 0x0000000404118981 */ /* 0x0022ee000c1e1500 */
[C---:B------:R-:W-:Y:S01]  /*0150*/  @!P1 LEA R23, R0.reuse, R19, 0x9 ;  /* 0x0000001300179211 */ /* 0x040fe200078e48ff */
[----:B------:R-:W-:Y:S01]  /*0160*/  @!P1 VIADD R19, R19, 0x80 ;  /* 0x0000008013139836 */ /* 0x000fe20000000000 */
[----:B------:R-:W-:Y:S01]  /*0170*/  PRMT R20, RZ, 0x7610, R20 ;  /* 0x00007610ff147816 */ /* 0x000fe20000000014 */
[----:B----4-:R-:W-:Y:S01]  /*0180*/  @!P0 IMAD.WIDE.U32 R8, R27, 0x2, R8 ;  /* 0x000000021b088825 */ /* 0x010fe200078e0008 */
[----:B-1----:R-:W1:Y:S02]  /*0190*/  LDC.64 R4, c[0x0][0x390] ;  /* 0x0000e400ff047b82 */ /* 0x002e640000000a00 */
[----:B------:R-:W-:Y:S01]  /*01a0*/  ISETP.GE.AND P3, PT, R19, R10, PT ;  /* 0x0000000a1300720c */ /* 0x000fe20003f66270 */
[----:B--2---:R-:W-:Y:S01]  /*01b0*/  @!P1 IMAD.WIDE.U32 R28, R23, 0x2, R2 ;  /* 0x00000002171c9825 */ /* 0x004fe200078e0002 */
[----:B------:R-:W2:Y:S04]  /*01c0*/  @!P0 LDG.E.U16 R20, desc[UR4][R8.64] ;  /* 0x0000000408148981 */ /* 0x000ea8000c1e1500 */
[----:B------:R-:W4:Y:S01]  /*01d0*/  @!P1 LDG.E.U16 R15, desc[UR4][R28.64] ;  /* 0x000000041c0f9981 */ /* 0x000f22000c1e1500 */
[----:B------:R-:W1:Y:S06]  /*01e0*/  LDC.64 R2, c[0x0][0x390] ;  /* 0x0000e400ff027b82 */ /* 0x000e6c0000000a00 */
[----:B------:R-:W-:-:S04]  /*01f0*/  @!P3 IMAD R21, R0, 0x200, R19 ;  /* 0x000002000015b824 */ /* 0x000fc800078e0213 */
[----:B------:R-:W-:-:S05]  /*0200*/  @!P3 IMAD.WIDE.U32 R24, R21, 0x2, R24 ;  /* 0x000000021518b825 */ /* 0x000fca00078e0018 */
[----:B------:R0:W2:Y:S01]  /*0210*/  @!P3 LDG.E.U16 R16, desc[UR4][R24.64] ;  /* 0x000000041810b981 */ /* 0x0000a2000c1e1500 */
[----:B------:R-:W-:-:S04]  /*0220*/  @!P3 IADD3 R19, PT, PT, R19, 0x80, RZ ;  /* 0x000000801313b810 */ /* 0x000fc80007ffe0ff */
[----:B------:R-:W-:Y:S02]  /*0230*/  ISETP.GE.AND P2, PT, R19, R10, PT ;  /* 0x0000000a1300720c */ /* 0x000fe40003f46270 */
[----:B------:R-:W-:-:S11]  /*0240*/  PRMT R18, RZ, 0x7610, R18 ;  /* 0x00007610ff127816 */ /* 0x000fd60000000012 */
[----:B------:R-:W-:-:S04]  /*0250*/  @!P2 IMAD R19, R0, 0x200, R19 ;  /* 0x000002000013a824 */ /* 0x000fc800078e0213 */
[----:B0-----:R-:W-:-:S05]  /*0260*/  @!P2 IMAD.WIDE.U32 R6, R19, 0x2, R6 ;  /* 0x000000021306a825 */ /* 0x001fca00078e0006 */
[----:B------:R0:W2:Y:S01]  /*0270*/  @!P2 LDG.E.U16 R18, desc[UR4][R6.64] ;  /* 0x000000040612a981 */ /* 0x0000a2000c1e1500 */
[----:B------:R-:W-:Y:S01]  /*0280*/  PRMT R24, RZ, 0x7610, R24 ;  /* 0x00007610ff187816 */ /* 0x000fe20000000018 */
[----:B-1----:R-:W-:Y:S01]  /*0290*/  @!P3 IMAD.WIDE.U32 R2, R21, 0x2, R2 ;  /* 0x000000021502b825 */ /* 0x002fe200078e0002 */
[----:B------:R-:W-:-:S03]  /*02a0*/  PRMT R21, RZ, 0x7610, R21 ;  /* 0x00007610ff157816 */ /* 0x000fc60000000015 */
[----:B------:R-:W-:Y:S02]  /*02b0*/  @!P1 IMAD.WIDE.U32 R4, R23, 0x2, R4 ;  /* 0x0000000217049825 */ /* 0x000fe400078e0004 */
[----:B------:R-:W1:Y:S01]  /*02c0*/  LDC.64 R22, c[0x0][0x390] ;  /* 0x0000e400ff167b82 */ /* 0x000e620000000a00 */
[----:B------:R1:W2:Y:S04]  /*02d0*/  @!P3 LDG.E.U16 R21, desc[UR4][R2.64] ;  /* 0x000000040215b981 */ /* 0x0002a8000c1e1500 */
[----:B------:R4:W2:Y:S01]  /*02e0*/  @!P1 LDG.E.U16 R24, desc[UR4][R4.64] ;  /* 0x0000000404189981 */ /* 0x0008a2000c1e1500 */
[C---:B------:R-:W-:Y:S01]  /*02f0*/  ISETP.GE.AND P1, PT, R11.reuse, R10, PT ;  /* 0x0000000a0b00720c */ /* 0x040fe20003f26270 */
[C---:B------:R-:W-:Y:S01]  /*0300*/  VIADD R9, R11.reuse, 0x100 ;  /* 0x000001000b097836 */ /* 0x040fe20000000000 */
[----:B0-----:R-:W-:-:S04]  /*0310*/  IADD3 R7, PT, PT, R11, 0x80, RZ ;  /* 0x000000800b077810 */ /* 0x001fc80007ffe0ff */
[----:B------:R-:W-:Y:S01]  /*0320*/  ISETP.GE.AND P3, PT, R9, R10, PT ;  /* 0x0000000a0900720c */ /* 0x000fe20003f66270 */
[----:B-1----:R-:W-:Y:S01]  /*0330*/  @!P2 IMAD.WIDE.U32 R22, R19, 0x2, R22 ;  /* 0x000000021316a825 */ /* 0x002fe200078e0016 */
[----:B------:R-:W-:-:S06]  /*0340*/  PRMT R19, RZ, 0x7610, R19 ;  /* 0x00007610ff137816 */ /* 0x000fcc0000000013 */
[----:B------:R0:W5:Y:S01]  /*0350*/  @!P2 LDG.E.U16 R19, desc[UR4][R22.64] ;  /* 0x000000041613a981 */ /* 0x000162000c1e1500 */
[----:B------:R-:W-:Y:S01]  /*0360*/  ISETP.GE.AND P2, PT, R7, R10, PT ;  /* 0x0000000a0700720c */ /* 0x000fe20003f46270 */
[----:B------:R-:W-:-:S05]  /*0370*/  VIADD R3, R11, 0x180 ;  /* 0x000001800b037836 */ /* 0x000fca0000000000 */
[----:B------:R-:W-:Y:S02]  /*0380*/  ISETP.GE.AND P0, PT, R3, R10, PT ;  /* 0x0000000a0300720c */ /* 0x000fe40003f06270 */
[----:B------:R-:W1:Y:S01]  /*0390*/  @!P1 LDC.64 R2, c[0x0][0x388] ;  /* 0x0000e200ff029b82 */ /* 0x000e620000000a00 */
[----:B------:R-:W-:Y:S01]  /*03a0*/  @!P1 LEA R9, R0, R11, 0x9 ;  /* 0x0000000b00099211 */ /* 0x000fe200078e48ff */
[----:B------:R-:W-:-:S05]  /*03b0*/  @!P1 IMAD.MOV.U32 R11, RZ, RZ, R7 ;  /* 0x000000ffff0b9224 */ /* 0x000fca00078e0007 */
[----:B------:R-:W-:Y:S01]  /*03c0*/  ISETP.GE.AND P4, PT, R11, R10, PT ;  /* 0x0000000a0b00720c */ /* 0x000fe20003f86270 */
[----:B-1----:R-:W-:Y:S01]  /*03d0*/  @!P1 IMAD.WIDE.U32 R2, R9, 0x2, R2 ;  /* 0x0000000209029825 */ /* 0x002fe200078e0002 */
[----:B------:R-:W-:Y:S01]  /*03e0*/  BSSY.RECONVERGENT B0, `(.L_x_6634) ;  /* 0x0000028000007945 */ /* 0x000fe20003800200 */
[----:B---3--:R-:W-:-:S05]  /*03f0*/  @!P1 SHF.L.U32 R17, R17, 0x10, RZ ;  /* 0x0000001011119819 */ /* 0x008fca00000006ff */
[----:B------:R-:W-:-:S06]  /*0400*/  @!P1 FMUL.FTZ R17, R17, -1.4426950216293334961 ;  /* 0xbfb8aa3b11119820 */ /* 0x000fcc0000410000 */
[----:B------:R-:W1:Y:S01]  /*0410*/  @!P1 MUFU.EX2 R17, R17 ;  /* 0x0000001100119308 */ /* 0x000e620000000800 */
[----:B----4-:R-:W-:-:S04]  /*0420*/  @!P2 IMAD.U32 R15, R15, 0x10000, RZ ;  /* 0x000100000f0fa824 */ /* 0x010fc800078e00ff */
[----:B------:R-:W-:Y:S01]  /*0430*/  @!P2 FMUL.FTZ R15, R15, -1.4426950216293334961 ;  /* 0xbfb8aa3b0f0fa820 */ /* 0x000fe20000410000 */
[----:B-1----:R-:W-:Y:S01]  /*0440*/  @!P1 FADD.FTZ R5, R17, 1 ;  /* 0x3f80000011059421 */ /* 0x002fe20000010000 */
[----:B--2---:R-:W-:-:S05]  /*0450*/  @!P3 SHF.L.U32 R16, R16, 0x10, RZ ;  /* 0x000000101010b819 */ /* 0x004fca00000006ff */
[----:B------:R-:W1:Y:S01]  /*0460*/  @!P1 MUFU.RCP R5, R5 ;  /* 0x0000000500059308 */ /* 0x000e620000001000 */
[----:B------:R-:W-:-:S07]  /*0470*/  @!P3 FMUL.FTZ R16, R16, -1.4426950216293334961 ;  /* 0xbfb8aa3b1010b820 */ /* 0x000fce0000410000 */
[----:B------:R-:W2:Y:S08]  /*0480*/  @!P2 MUFU.EX2 R15, R15 ;  /* 0x0000000f000fa308 */ /* 0x000eb00000000800 */
[----:B------:R-:W3:Y:S01]  /*0490*/  @!P3 MUFU.EX2 R16, R16 ;  /* 0x000000100010b308 */ /* 0x000ee20000000800 */
[----:B------:R-:W-:-:S05]  /*04a0*/  @!P1 SHF.L.U32 R20, R20, 0x10, RZ ;  /* 0x0000001014149819 */ /* 0x000fca00000006ff */
[----:B-1----:R-:W-:Y:S01]  /*04b0*/  @!P1 FMUL.FTZ R20, R20, R5 ;  /* 0x0000000514149220 */ /* 0x002fe20000410000 */
[----:B--2---:R-:W-:-:S04]  /*04c0*/  @!P2 FADD.FTZ R4, R15, 1 ;  /* 0x3f8000000f04a421 */ /* 0x004fc80000010000 */
[----:B------:R-:W-:Y:S01]  /*04d0*/  @!P1 F2FP.BF16.F32.PACK_AB R14, RZ, R20 ;  /* 0x00000014ff0e923e */ /* 0x000fe200000010ff */
[----:B---3--:R-:W-:Y:S01]  /*04e0*/  @!P3 FADD.FTZ R6, R16, 1 ;  /* 0x3f8000001006b421 */ /* 0x008fe20000010000 */
[----:B------:R-:W1:Y:S01]  /*04f0*/  @!P2 MUFU.RCP R4, R4 ;  /* 0x000000040004a308 */ /* 0x000e620000001000 */
[----:B------:R-:W-:Y:S02]  /*0500*/  @!P0 IMAD.U32 R18, R18, 0x10000, RZ ;  /* 0x0001000012128824 */ /* 0x000fe400078e00ff */
[----:B------:R0:W-:Y:S05]  /*0510*/  @!P1 STG.E.U16 desc[UR4][R2.64], R14 ;  /* 0x0000000e02009986 */ /* 0x0001ea000c101504 */
[----:B------:R-:W2:Y:S01]  /*0520*/  @!P3 MUFU.RCP R6, R6 ;  /* 0x000000060006b308 */ /* 0x000ea20000001000 */
[----:B------:R-:W-:Y:S01]  /*0530*/  @!P0 FMUL.FTZ R5, R18, -1.4426950216293334961 ;  /* 0xbfb8aa3b12058820 */ /* 0x000fe20000410000 */
[----:B------:R-:W-:Y:S01]  /*0540*/  @!P2 SHF.L.U32 R7, R24, 0x10, RZ ;  /* 0x000000101807a819 */ /* 0x000fe200000006ff */
[----:B------:R-:W-:-:S05]  /*0550*/  @!P3 IMAD.U32 R21, R21, 0x10000, RZ ;  /* 0x000100001515b824 */ /* 0x000fca00078e00ff */
[----:B------:R-:W3:Y:S01]  /*0560*/  @!P0 MUFU.EX2 R5, R5 ;  /* 0x0000000500058308 */ /* 0x000ee20000000800 */
[----:B-1----:R-:W-:Y:S01]  /*0570*/  @!P2 FMUL.FTZ R4, R7, R4 ;  /* 0x000000040704a220 */ /* 0x002fe20000410000 */
[----:B--2---:R-:W-:-:S04]  /*0580*/  @!P3 FMUL.FTZ R6, R21, R6 ;  /* 0x000000061506b220 */ /* 0x004fc80000410000 */
[----:B------:R-:W-:Y:S02]  /*0590*/  @!P2 F2FP.BF16.F32.PACK_AB R12, RZ, R4 ;  /* 0x00000004ff0ca23e */ /* 0x000fe400000010ff */
[----:B------:R-:W-:Y:S01]  /*05a0*/  @!P3 F2FP.BF16.F32.PACK_AB R13, RZ, R6 ;  /* 0x00000006ff0db23e */ /* 0x000fe200000010ff */
[----:B0-----:R-:W-:Y:S06]  /*05b0*/  @P4 BRA `(.L_x_6635) ;  /* 0x0000000000284947 */ /* 0x001fec0003800000 */
[----:B------:R-:W0:Y:S01]  /*05c0*/  LDC.64 R2, c[0x0][0x388] ;  /* 0x0000e200ff027b82 */ /* 0x000e220000000a00 */
[----:B------:R-:W-:Y:S01]  /*05d0*/  LEA R7, R0, R11, 0x9 ;  /* 0x0000000b00077211 */ /* 0x000fe200078e48ff */
[----:B------:R-:W-:-:S05]  /*05e0*/  VIADD R11, R11, 0x80 ;  /* 0x000000800b0b7836 */ /* 0x000fca0000000000 */
[----:B------:R-:W-:-:S13]  /*05f0*/  ISETP.GE.AND P1, PT, R11, R10, PT ;  /* 0x0000000a0b00720c */ /* 0x000fda0003f26270 */
[----:B------:R-:W-:Y:S01]  /*0600*/  @!P1 LEA R9, R0, R11, 0x9 ;  /* 0x0000000b00099211 */ /* 0x000fe200078e48ff */
[----:B------:R-:W-:Y:S02]  /*0610*/  @!P1 VIADD R11, R11, 0x80 ;  /* 0x000000800b0b9836 */ /* 0x000fe40000000000 */
[----:B0-----:R-:W-:-:S04]  /*0620*/  IMAD.WIDE.U32 R6, R7, 0x2, R2 ;  /* 0x0000000207067825 */ /* 0x001fc800078e0002 */
[----:B------:R-:W-:Y:S01]  /*0630*/  @!P1 IMAD.WIDE.U32 R2, R9, 0x2, R2 ;  /* 0x0000000209029825 */ /* 0x000fe200078e0002 */
[----:B------:R0:W-:Y:S04]  /*0640*/  STG.E.U16 desc[UR4][R6.64], R12 ;  /* 0x0000000c06007986 */ /* 0x0001e8000c101504 */
[----:B------:R0:W-:Y:S02]  /*0650*/  @!P1 STG.E.U16 desc[UR4][R2.64], R13 ;  /* 0x0000000d02009986 */ /* 0x0001e4000c101504 */
.L_x_6635:
[----:B------:R-:W-:Y:S05]  /*0660*/  BSYNC.RECONVERGENT B0 ;  /* 0x0000000000007941 */ /* 0x000fea0003800200 */
.L_x_6634:
[----:B---3--:R-:W-:Y:S01]  /*0670*/  @!P0 FADD.FTZ R5, R5, 1 ;  /* 0x3f80000005058421 */ /* 0x008fe20000010000 */
[----:B------:R-:W-:-:S03]  /*0680*/  ISETP.GE.AND P1, PT, R11, R10, PT ;  /* 0x0000000a0b00720c */ /* 0x000fc60003f26270 */
[----:B------:R1:W2:Y:S10]  /*0690*/  @!P0 MUFU.RCP R4, R5 ;  /* 0x0000000500048308 */ /* 0x0002b40000001000 */
[----:B-1----:R-:W-:Y:S05]  /*06a0*/  @P1 EXIT ;  /* 0x000000000000194d */ /* 0x002fea0003800000 */
[----:B0-----:R-:W0:Y:S01]  /*06b0*/  LDC.64 R2, c[0x0][0x388] ;  /* 0x0000e200ff027b82 */ /* 0x001e220000000a00 */
[----:B-----5:R-:W-:Y:S02]  /*06c0*/  @!P0 SHF.L.U32 R19, R19, 0x10, RZ ;  /* 0x0000001013138819 */ /* 0x020fe400000006ff */
[----:B------:R-:W-:-:S03]  /*06d0*/  LEA R11, R0, R11, 0x9 ;  /* 0x0000000b000b7211 */ /* 0x000fc600078e48ff */
[----:B--2---:R-:W-:-:S05]  /*06e0*/  @!P0 FMUL.FTZ R4, R19, R4 ;  /* 0x0000000413048220 */ /* 0x004fca0000410000 */
[----:B------:R-:W-:Y:S01]  /*06f0*/  @!P0 F2FP.BF16.F32.PACK_AB R5, RZ, R4 ;  /* 0x00000004ff05823e */ /* 0x000fe200000010ff */
[----:B0-----:R-:W-:-:S05]  /*0700*/  IMAD.WIDE.U32 R2, R11, 0x2, R2 ;  /* 0x000000020b027825 */ /* 0x001fca00078e0002 */
[----:B------:R-:W-:Y:S01]  /*0710*/  STG.E.U16 desc[UR4][R2.64], R5 ;  /* 0x0000000502007986 */ /* 0x000fe2000c101504 */
[----:B------:R-:W-:Y:S05]  /*0720*/  EXIT ;  /* 0x000000000000794d */ /* 0x000fea0003800000 */
.L_x_6636:
        /* <DEDUP_REMOVED lines=13> */
.L_x_9538:


//--------------------- .text._ZN2at6native29vectorized_elementwise_kernelILi2EZZZNS0_10glu_kernelERNS_18TensorIteratorBaseEENKUlvE_clEvENKUlvE2_clEvEUlN3c108BFloat16ES7_E_St5arrayIPcLm3EEEEviT0_T1_ --------------------------
	.section	.text._ZN2at6native29vectorized_elementwise_kernelILi2EZZZNS0_10glu_kernelERNS_18TensorIteratorBaseEENKUlvE_clEvENKUlvE2_clEvEUlN3c108BFloat16ES7_E_St5arrayIPcLm3EEEEviT0_T1_,"ax",@progbits
	.align	128
        .global         _ZN2at6native29vectorized_elementwise_kernelILi2EZZZNS0_10glu_kernelERNS_18TensorIteratorBaseEENKUlvE_clEvENKUlvE2_clEvEUlN3c108BFloat16ES7_E_St5arrayIPcLm3EEEEviT0_T1_
        .type           _ZN2at6native29vectorized_elementwise_kernelILi2EZZZNS0_10glu_kernelERNS_18TensorIteratorBaseEENKUlvE_clEvENKUlvE2_clEvEUlN3c108BFloat16ES7_E_St5arrayIPcLm3EEEEviT0_T1_,@function
        .size           _ZN2at6native29vectorized_elementwise_kernelILi2EZZZNS0_10glu_kernelERNS_18TensorIteratorBaseEENKUlvE_clEvENKUlvE2_clEvEUlN3c108BFloat16ES7_E_St5arrayIPcLm3EEEEviT0_T1_,(.L_x_9539 - _ZN2at6native29vectorized_elementwise_kernelILi2EZZZNS0_10glu_kernelERNS_18TensorIteratorBaseEENKUlvE_clEvENKUlvE2_clEvEUlN3c108BFloat16ES7_E_St5arrayIPcLm3EEEEviT0_T1_)
        .other          _ZN2at6native29vectorized_elementwise_kernelILi2EZZZNS0_10glu_kernelERNS_18TensorIteratorBaseEENKUlvE_clEvENKUlvE2_clEvEUlN3c108BFloat16ES7_E_St5arrayIPcLm3EEEEviT0_T1_,@"STO_CUDA_ENTRY STV_DEFAULT"
_ZN2at6native29vectorized_elementwise_kernelILi2EZZZNS0_10glu_kernelERNS_18TensorIteratorBaseEENKUlvE_clEvENKUlvE2_clEvEUlN3c108BFloat16ES7_E_St5arrayIPcLm3EEEEviT0_T1_:
.text._ZN2at6native29vectorized_elementwise_kernelILi2EZZZNS0_10glu_kernelERNS_18TensorIteratorBaseEENKUlvE_clEvENKUlvE2_clEvEUlN3c108BFloat16ES7_E_St5arrayIPcLm3EEEEviT0_T1_:
        /* <DEDUP_REMOVED lines=11> */
[----:B------:R-:W-:Y:S02]  /*00b0*/  PRMT R23, RZ, 0x7610, R23 ;  /* 0x00007610ff177816 */ /* 0x000fe40000000017 */
[----:B------:R-:W-:-:S03]  /*00c0*/  PRMT R26, RZ, 0x7610, R26 ;  /* 0x00007610ff1a7816 */ /* 0x000fc6000000001a */
[----:B------:R-:W2:Y:S08]  /*00d0*/  LDC.64 R28, c[0x0][0x398] ;  /* 0x0000e600ff1c7b82 */ /* 0x000eb00000000a00 */
[----:B------:R-:W3:Y:S08]  /*00e0*/  LDC.64 R18, c[0x0][0x390] ;  /* 0x0000e400ff127b82 */ /* 0x000ef00000000a00 */
[----:B------:R-:W4:Y:S01]  /*00f0*/  LDC.64 R14, c[0x0][0x398] ;  /* 0x0000e600ff0e7b82 */ /* 0x000f220000000a00 */
[----:B0-----:R-:W-:Y:S01]  /*0100*/  ISETP.GE.U32.AND P0, PT, R27, R2, PT ;  /* 0x000000021b00720c */ /* 0x001fe20003f06070 */
[----:B------:R-:W-:-:S06]  /*0110*/  IMAD.MOV.U32 R3, RZ, RZ, R27 ;  /* 0x000000ffff037224 */ /* 0x000fcc00078e001b */
[----:B------:R-:W0:Y:S08]  /*0120*/  LDC.64 R36, c[0x0][0x390] ;  /* 0x0000e400ff247b82 */ /* 0x000e300000000a00 */
[----:B------:R-:W5:Y:S01]  /*0130*/  LDC.64 R34, c[0x0][0x398] ;  /* 0x0000e600ff227b82 */ /* 0x000f620000000a00 */
[----:B------:R-:W-:Y:S01]  /*0140*/  @!P0 IADD3 R27, PT, PT, R3, 0x80, RZ ;  /* 0x00000080031b8810 */ /* 0x000fe20007ffe0ff */
[----:B------:R-:W-:-:S03]  /*0150*/  @!P0 IMAD.IADD R13, R0, 0x1, R3 ;  /* 0x00000001000d8824 */ /* 0x000fc600078e0203 */
[-C--:B------:R-:W-:Y:S01]  /*0160*/  ISETP.GE.U32.AND P1, PT, R27, R2.reuse, PT ;  /* 0x000000021b00720c */ /* 0x080fe20003f26070 */
[C---:B-1----:R-:W-:Y:S02]  /*0170*/  @!P0 IMAD.WIDE.U32 R30, R13.reuse, 0x2, R30 ;  /* 0x000000020d1e8825 */ /* 0x042fe400078e001e */
[----:B------:R-:W1:Y:S02]  /*0180*/  LDC.64 R32, c[0x0][0x390] ;  /* 0x0000e400ff207b82 */ /* 0x000e640000000a00 */
[----:B--2---:R-:W-:Y:S01]  /*0190*/  @!P0 IMAD.WIDE.U32 R28, R13, 0x2, R28 ;  /* 0x000000020d1c8825 */ /* 0x004fe200078e001c */
[----:B------:R2:W5:Y:S04]  /*01a0*/  @!P0 LDG.E.U16 R25, desc[UR4][R30.64] ;  /* 0x000000041e198981 */ /* 0x000568000c1e1500 */
[----:B------:R4:W5:Y:S03]  /*01b0*/  @!P0 LDG.E.U16 R23, desc[UR4][R28.64] ;  /* 0x000000041c178981 */ /* 0x000966000c1e1500 */
[----:B------:R-:W-:Y:S01]  /*01c0*/  @!P1 IMAD.IADD R11, R0, 0x1, R27 ;  /* 0x00000001000b9824 */ /* 0x000fe200078e021b */
[----:B------:R-:W-:Y:S01]  /*01d0*/  @!P1 IADD3 R27, PT, PT, R27, 0x80, RZ ;  /* 0x000000801b1b9810 */ /* 0x000fe20007ffe0ff */
[----:B--2---:R-:W2:Y:S02]  /*01e0*/  LDC.64 R30, c[0x0][0x398] ;  /* 0x0000e600ff1e7b82 */ /* 0x004ea40000000a00 */
[----:B---3--:R-:W-:Y:S01]  /*01f0*/  @!P1 IMAD.WIDE.U32 R18, R11, 0x2, R18 ;  /* 0x000000020b129825 */ /* 0x008fe200078e0012 */
[----:B------:R-:W-:-:S02]  /*0200*/  ISETP.GE.U32.AND P2, PT, R27, R2, PT ;  /* 0x000000021b00720c */ /* 0x000fc40003f46070 */
[----:B------:R-:W-:Y:S01]  /*0210*/  PRMT R13, RZ, 0x7610, R13 ;  /* 0x00007610ff0d7816 */ /* 0x000fe2000000000d */
[----:B----4-:R-:W-:Y:S01]  /*0220*/  @!P1 IMAD.WIDE.U32 R14, R11, 0x2, R14 ;  /* 0x000000020b0e9825 */ /* 0x010fe200078e000e */
[----:B------:R-:W3:Y:S01]  /*0230*/  @!P1 LDG.E.U16 R26, desc[UR4][R18.64] ;  /* 0x00000004121a9981 */ /* 0x000ee2000c1e1500 */
[----:B------:R-:W4:Y:S03]  /*0240*/  LDC.64 R28, c[0x0][0x390] ;  /* 0x0000e400ff1c7b82 */ /* 0x000f260000000a00 */
[----:B------:R0:W3:Y:S05]  /*0250*/  @!P1 LDG.E.U16 R13, desc[UR4][R14.64] ;  /* 0x000000040e0d9981 */ /* 0x0000ea000c1e1500 */
[----:B------:R-:W-:Y:S01]  /*0260*/  @!P2 IADD3 R17, PT, PT, R0, R27, RZ ;  /* 0x0000001b0011a210 */ /* 0x000fe20007ffe0ff */
[----:B------:R-:W-:Y:S01]  /*0270*/  @!P2 VIADD R27, R27, 0x80 ;  /* 0x000000801b1ba836 */ /* 0x000fe20000000000 */
[----:B0-----:R-:W0:Y:S04]  /*0280*/  LDC.64 R14, c[0x0][0x398] ;  /* 0x0000e600ff0e7b82 */ /* 0x001e280000000a00 */
[----:B------:R-:W-:-:S13]  /*0290*/  ISETP.GE.U32.AND P0, PT, R27, R2, PT ;  /* 0x000000021b00720c */ /* 0x000fda0003f06070 */
[----:B------:R-:W-:Y:S01]  /*02a0*/  @!P0 IADD3 R11, PT, PT, R0, R27, RZ ;  /* 0x0000001b000b8210 */ /* 0x000fe20007ffe0ff */
[----:B------:R-:W-:-:S05]  /*02b0*/  @!P0 VIADD R27, R27, 0x80 ;  /* 0x000000801b1b8836 */ /* 0x000fca0000000000 */
[----:B------:R-:W-:Y:S01]  /*02c0*/  ISETP.GE.U32.AND P1, PT, R27, R2, PT ;  /* 0x000000021b00720c */ /* 0x000fe20003f26070 */
[----:B------:R-:W-:Y:S01]  /*02d0*/  @!P2 IMAD.WIDE.U32 R36, R17, 0x2, R36 ;  /* 0x000000021124a825 */ /* 0x000fe200078e0024 */
[----:B------:R-:W-:-:S03]  /*02e0*/  PRMT R22, RZ, 0x7610, R22 ;  /* 0x00007610ff167816 */ /* 0x000fc60000000016 */
[----:B-----5:R-:W-:Y:S01]  /*02f0*/  @!P2 IMAD.WIDE.U32 R34, R17, 0x2, R34 ;  /* 0x000000021122a825 */ /* 0x020fe200078e0022 */
[----:B------:R-:W-:-:S03]  /*0300*/  PRMT R17, RZ, 0x7610, R17 ;  /* 0x00007610ff117816 */ /* 0x000fc60000000011 */
[----:B-1----:R-:W-:-:S04]  /*0310*/  @!P0 IMAD.WIDE.U32 R32, R11, 0x2, R32 ;  /* 0x000000020b208825 */ /* 0x002fc800078e0020 */
[----:B--2---:R-:W-:Y:S01]  /*0320*/  @!P0 IMAD.WIDE.U32 R30, R11, 0x2, R30 ;  /* 0x000000020b1e8825 */ /* 0x004fe200078e001e */
[----:B------:R-:W-:Y:S01]  /*0330*/  @!P1 IADD3 R11, PT, PT, R0, R27, RZ ;  /* 0x0000001b000b9210 */ /* 0x000fe20007ffe0ff */
[----:B------:R1:W2:Y:S02]  /*0340*/  @!P0 LDG.E.U16 R22, desc[UR4][R32.64] ;  /* 0x0000000420168981 */ /* 0x0002a4000c1e1500 */
[----:B------:R-:W-:Y:S01]  /*0350*/  @!P1 VIADD R27, R27, 0x80 ;  /* 0x000000801b1b9836 */ /* 0x000fe20000000000 */
[----:B------:R-:W-:Y:S01]  /*0360*/  PRMT R16, RZ, 0x7610, R16 ;  /* 0x00007610ff107816 */ /* 0x000fe20000000010 */
[----:B------:R-:W5:Y:S01]  /*0370*/  @!P0 LDG.E.U16 R17, desc[UR4][R30.64] ;  /* 0x000000041e118981 */ /* 0x000f62000c1e1500 */
[----:B------:R-:W-:Y:S02]  /*0380*/  PRMT R19, RZ, 0x7610, R19 ;  /* 0x00007610ff137816 */ /* 0x000fe40000000013 */
[----:B------:R-:W-:Y:S02]  /*0390*/  ISETP.GE.U32.AND P0, PT, R27, R2, PT ;  /* 0x000000021b00720c */ /* 0x000fe40003f06070 */
[----:B------:R0:W2:Y:S01]  /*03a0*/  @!P2 LDG.E.U16 R16, desc[UR4][R36.64] ;  /* 0x000000042410a981 */ /* 0x0000a2000c1e1500 */
[C---:B----4-:R-:W-:Y:S01]  /*03b0*/  @!P1 IMAD.WIDE.U32 R28, R11.reuse, 0x2, R28 ;  /* 0x000000020b1c9825 */ /* 0x050fe200078e001c */
[----:B------:R-:W-:Y:S01]  /*03c0*/  PRMT R20, RZ, 0x7610, R20 ;  /* 0x00007610ff147816 */ /* 0x000fe20000000014 */
[----:B-1----:R-:W1:Y:S01]  /*03d0*/  LDC.64 R32, c[0x0][0x390] ;  /* 0x0000e400ff207b82 */ /* 0x002e620000000a00 */
[----:B------:R4:W5:Y:S01]  /*03e0*/  @!P2 LDG.E.U16 R19, desc[UR4][R34.64] ;  /* 0x000000042213a981 */ /* 0x000962000c1e1500 */
[----:B0-----:R-:W-:Y:S01]  /*03f0*/  @!P1 IMAD.WIDE.U32 R14, R11, 0x2, R14 ;  /* 0x000000020b0e9825 */ /* 0x001fe200078e000e */
[----:B------:R-:W-:-:S02]  /*0400*/  PRMT R24, RZ, 0x7610, R24 ;  /* 0x00007610ff187816 */ /* 0x000fc40000000018 */
[----:B------:R0:W2:Y:S03]  /*0410*/  @!P1 LDG.E.U16 R20, desc[UR4][R28.64] ;  /* 0x000000041c149981 */ /* 0x0000a6000c1e1500 */
[----:B------:R-:W1:Y:S01]  /*0420*/  LDC.64 R36, c[0x0][0x390] ;  /* 0x0000e400ff247b82 */ /* 0x000e620000000a00 */
[----:B------:R-:W-:-:S07]  /*0430*/  @!P0 IADD3 R11, PT, PT, R0, R27, RZ ;  /* 0x0000001b000b8210 */ /* 0x000fce0007ffe0ff */
[----:B----4-:R-:W4:Y:S01]  /*0440*/  LDC.64 R34, c[0x0][0x398] ;  /* 0x0000e600ff227b82 */ /* 0x010f220000000a00 */
[----:B------:R-:W-:Y:S01]  /*0450*/  @!P0 VIADD R27, R27, 0x80 ;  /* 0x000000801b1b8836 */ /* 0x000fe20000000000 */
[----:B------:R1:W2:Y:S04]  /*0460*/  @!P1 LDG.E.U16 R24, desc[UR4][R14.64] ;  /* 0x000000040e189981 */ /* 0x0002a8000c1e1500 */
[----:B------:R-:W-:Y:S02]  /*0470*/  ISETP.GE.U32.AND P1, PT, R27, R2, PT ;  /* 0x000000021b00720c */ /* 0x000fe40003f26070 */
[----:B------:R-:W-:Y:S01]  /*0480*/  PRMT R12, RZ, 0x7610, R12 ;  /* 0x00007610ff0c7816 */ /* 0x000fe2000000000c */
[----:B0-----:R-:W0:Y:S01]  /*0490*/  LDC.64 R28, c[0x0][0x398] ;  /* 0x0000e600ff1c7b82 */ /* 0x001e220000000a00 */
[----:B-1----:R-:W-:-:S07]  /*04a0*/  @!P0 IMAD.WIDE.U32 R36, R11, 0x2, R36 ;  /* 0x000000020b248825 */ /* 0x002fce00078e0024 */
[----:B------:R-:W1:Y:S02]  /*04b0*/  LDC.64 R14, c[0x0][0x390] ;  /* 0x0000e400ff0e7b82 */ /* 0x000e640000000a00 */
[----:B------:R-:W-:Y:S01]  /*04c0*/  @!P1 IADD3 R30, PT, PT, R0, R27, RZ ;  /* 0x0000001b001e9210 */ /* 0x000fe20007ffe0ff */
[----:B------:R-:W-:Y:S01]  /*04d0*/  @!P1 VIADD R27, R27, 0x80 ;  /* 0x000000801b1b9836 */ /* 0x000fe20000000000 */
[----:B------:R-:W2:Y:S01]  /*04e0*/  @!P0 LDG.E.U16 R12, desc[UR4][R36.64] ;  /* 0x00000004240c8981 */ /* 0x000ea2000c1e1500 */
[----:B----4-:R-:W-:Y:S01]  /*04f0*/  @!P0 IMAD.WIDE.U32 R34, R11, 0x2, R34 ;  /* 0x000000020b228825 */ /* 0x010fe200078e0022 */
[----:B------:R-:W-:-:S06]  /*0500*/  PRMT R11, RZ, 0x7610, R11 ;  /* 0x00007610ff0b7816 */ /* 0x000fcc000000000b */
[----:B------:R1:W4:Y:S01]  /*0510*/  @!P0 LDG.E.U16 R11, desc[UR4][R34.64] ;  /* 0x00000004220b8981 */ /* 0x000322000c1e1500 */
[----:B------:R-:W-:-:S13]  /*0520*/  ISETP.GE.U32.AND P0, PT, R27, R2, PT ;  /* 0x000000021b00720c */ /* 0x000fda0003f06070 */
[----:B------:R-:W-:-:S05]  /*0530*/  @!P0 IADD3 R27, PT, PT, R0, R27, RZ ;  /* 0x0000001b001b8210 */ /* 0x000fca0007ffe0ff */
[----:B-1----:R-:W-:Y:S02]  /*0540*/  @!P0 IMAD.WIDE.U32 R34, R27, 0x2, R14 ;  /* 0x000000021b228825 */ /* 0x002fe400078e000e */
[----:B------:R-:W1:Y:S02]  /*0550*/  LDC.64 R14, c[0x0][0x398] ;  /* 0x0000e600ff0e7b82 */ /* 0x000e640000000a00 */
[----:B------:R-:W-:-:S04]  /*0560*/  @!P1 IMAD.WIDE.U32 R32, R30, 0x2, R32 ;  /* 0x000000021e209825 */ /* 0x000fc800078e0020 */
[----:B0-----:R-:W-:Y:S01]  /*0570*/  @!P1 IMAD.WIDE.U32 R30, R30, 0x2, R28 ;  /* 0x000000021e1e9825 */ /* 0x001fe200078e001c */
[----:B------:R-:W-:-:S06]  /*0580*/  PRMT R28, RZ, 0x7610, R28 ;  /* 0x00007610ff1c7816 */ /* 0x000fcc000000001c */
[----:B------:R0:W4:Y:S01]  /*0590*/  @!P1 LDG.E.U16 R28, desc[UR4][R30.64] ;  /* 0x000000041e1c9981 */ /* 0x000122000c1e1500 */
[----:B-1----:R-:W-:Y:S01]  /*05a0*/  @!P0 IMAD.WIDE.U32 R14, R27, 0x2, R14 ;  /* 0x000000021b0e8825 */ /* 0x002fe200078e000e */
[----:B------:R-:W-:-:S06]  /*05b0*/  PRMT R27, RZ, 0x7610, R27 ;  /* 0x00007610ff1b7816 */ /* 0x000fcc000000001b */
[----:B------:R-:W4:Y:S01]  /*05c0*/  @!P0 LDG.E.U16 R27, desc[UR4][R14.64] ;  /* 0x000000040e1b8981 */ /* 0x000f22000c1e1500 */
[----:B------:R-:W-:Y:S02]  /*05d0*/  PRMT R18, RZ, 0x7610, R18 ;  /* 0x00007610ff127816 */ /* 0x000fe40000000012 */
[----:B------:R-:W-:-:S04]  /*05e0*/  PRMT R29, RZ, 0x7610, R29 ;  /* 0x00007610ff1d7816 */ /* 0x000fc8000000001d */
[----:B------:R1:W4:Y:S04]  /*05f0*/  @!P1 LDG.E.U16 R18, desc[UR4][R32.64] ;  /* 0x0000000420129981 */ /* 0x000328000c1e1500 */
[----:B------:R-:W4:Y:S01]  /*0600*/  @!P0 LDG.E.U16 R29, desc[UR4][R34.64] ;  /* 0x00000004221d8981 */ /* 0x000f22000c1e1500 */
[----:B0-----:R-:W-:-:S05]  /*0610*/  VIADD R31, R3, 0x200 ;  /* 0x00000200031f7836 */ /* 0x001fca0000000000 */
[----:B------:R-:W-:Y:S02]  /*0620*/  ISETP.GE.U32.AND P3, PT, R31, R2, PT ;  /* 0x000000021f00720c */ /* 0x000fe40003f66070 */
[----:B------:R-:W-:-:S04]  /*0630*/  IADD3 R31, PT, PT, R3, 0x80, RZ ;  /* 0x00000080031f7810 */ /* 0x000fc80007ffe0ff */
[-C--:B------:R-:W-:Y:S01]  /*0640*/  ISETP.GE.U32.AND P5, PT, R31, R2.reuse, PT ;  /* 0x000000021f00720c */ /* 0x080fe20003fa6070 */
[C---:B-1----:R-:W-:Y:S01]  /*0650*/  VIADD R33, R3.reuse, 0x100 ;  /* 0x0000010003217836 */ /* 0x042fe20000000000 */
[----:B------:R-:W-:-:S04]  /*0660*/  ISETP.GE.U32.AND P1, PT, R3, R2, PT ;  /* 0x000000020300720c */ /* 0x000fc80003f26070 */
[----:B------:R-:W-:Y:S02]  /*0670*/  ISETP.GE.U32.AND P2, PT, R33, R2, PT ;  /* 0x000000022100720c */ /* 0x000fe40003f46070 */
[----:B------:R-:W-:-:S04]  /*0680*/  IADD3 R33, PT, PT, R3, 0x180, RZ ;  /* 0x0000018003217810 */ /* 0x000fc80007ffe0ff */
[----:B------:R-:W-:Y:S02]  /*0690*/  ISETP.GE.U32.AND P0, PT, R33, R2, PT ;  /* 0x000000022100720c */ /* 0x000fe40003f06070 */
[----:B------:R-:W-:-:S04]  /*06a0*/  IADD3 R33, PT, PT, R3, 0x280, RZ ;  /* 0x0000028003217810 */ /* 0x000fc80007ffe0ff */
[----:B------:R-:W-:Y:S02]  /*06b0*/  ISETP.GE.U32.AND P4, PT, R33, R2, PT ;  /* 0x000000022100720c */ /* 0x000fe40003f86070 */
[----:B------:R-:W-:-:S04]  /*06c0*/  IADD3 R33, PT, PT, R3, 0x300, RZ ;  /* 0x0000030003217810 */ /* 0x000fc80007ffe0ff */
[----:B------:R-:W-:Y:S02]  /*06d0*/  ISETP.GE.U32.AND P6, PT, R33, R2, PT ;  /* 0x000000022100720c */ /* 0x000fe40003fc6070 */
[----:B---3--:R-:W-:-:S05]  /*06e0*/  @!P5 SHF.L.U32 R14, R13, 0x10, RZ ;  /* 0x000000100d0ed819 */ /* 0x008fca00000006ff */
[----:B------:R-:W-:-:S04]  /*06f0*/  @!P5 FMUL.FTZ R30, R14, -1.4426950216293334961 ;  /* 0xbfb8aa3b0e1ed820 */ /* 0x000fc80000410000 */
[----:B------:R-:W0:Y:S01]  /*0700*/  @!P5 MUFU.EX2 R14, R30 ;  /* 0x0000001e000ed308 */ /* 0x000e220000000800 */
[----:B------:R-:W-:Y:S02]  /*0710*/  @!P1 IMAD.U32 R23, R23, 0x10000, RZ ;  /* 0x0001000017179824 */ /* 0x000fe400078e00ff */
[----:B0-----:R-:W-:-:S05]  /*0720*/  @!P5 FADD.FTZ R32, R14, 1 ;  /* 0x3f8000000e20d421 */ /* 0x001fca0000010000 */
[----:B------:R-:W0:Y:S01]  /*0730*/  @!P5 MUFU.RCP R15, R32 ;  /* 0x00000020000fd308 */ /* 0x000e220000001000 */
[----:B------:R-:W-:Y:S01]  /*0740*/  @!P1 FMUL.FTZ R23, R23, -1.4426950216293334961 ;  /* 0xbfb8aa3b17179820 */ /* 0x000fe20000410000 */
[----:B------:R-:W-:-:S06]  /*0750*/  @!P5 IMAD.U32 R26, R26, 0x10000, RZ ;  /* 0x000100001a1ad824 */ /* 0x000fcc00078e00ff */
[----:B------:R0:W1:Y:S02]  /*0760*/  @!P1 MUFU.EX2 R13, R23 ;  /* 0x00000017000d9308 */ /* 0x0000640000000800 */
[----:B0-----:R-:W-:Y:S01]  /*0770*/  @!P5 FMUL.FTZ R23, R26, R15 ;  /* 0x0000000f1a17d220 */ /* 0x001fe20000410000 */
[----:B-----5:R-:W-:-:S04]  /*0780*/  @!P2 IMAD.U32 R19, R19, 0x10000, RZ ;  /* 0x000100001313a824 */ /* 0x020fc800078e00ff */
[----:B------:R-:W-:Y:S01]  /*0790*/  @!P2 FMUL.FTZ R14, R19, -1.4426950216293334961 ;  /* 0xbfb8aa3b130ea820 */ /* 0x000fe20000410000 */
[----:B------:R-:W-:Y:S01]  /*07a0*/  @!P5 F2FP.BF16.F32.PACK_AB R4, RZ, R23 ;  /* 0x00000017ff04d23e */ /* 0x000fe200000010ff */
[----:B------:R-:W-:-:S04]  /*07b0*/  VIADD R23, R3, 0x380 ;  /* 0x0000038003177836 */ /* 0x000fc80000000000 */
[----:B------:R-:W0:Y:S01]  /*07c0*/  @!P2 MUFU.EX2 R14, R14 ;  /* 0x0000000e000ea308 */ /* 0x000e220000000800 */
[----:B--2---:R-:W-:-:S05]  /*07d0*/  @!P3 SHF.L.U32 R24, R24, 0x10, RZ ;  /* 0x000000101818b819 */ /* 0x004fca00000006ff */
[----:B------:R-:W-:Y:S01]  /*07e0*/  @!P3 FMUL.FTZ R24, R24, -1.4426950216293334961 ;  /* 0xbfb8aa3b1818b820 */ /* 0x000fe20000410000 */
[----:B------:R-:W-:-:S03]  /*07f0*/  ISETP.GE.U32.AND P5, PT, R23, R2, PT ;  /* 0x000000021700720c */ /* 0x000fc60003fa6070 */
[----:B------:R-:W2:Y:S01]  /*0800*/  @!P3 MUFU.EX2 R15, R24 ;  /* 0x00000018000fb308 */ /* 0x000ea20000000800 */
[----:B-1----:R-:W-:Y:S01]  /*0810*/  @!P1 FADD.FTZ R13, R13, 1 ;  /* 0x3f8000000d0d9421 */ /* 0x002fe20000010000 */
[----:B------:R-:W-:Y:S01]  /*0820*/  @!P0 SHF.L.U32 R17, R17, 0x10, RZ ;  /* 0x0000001011118819 */ /* 0x000fe200000006ff */
[----:B0-----:R-:W-:-:S04]  /*0830*/  @!P2 FADD.FTZ R19, R14, 1 ;  /* 0x3f8000000e13a421 */ /* 0x001fc80000010000 */
[----:B------:R-:W-:Y:S01]  /*0840*/  @!P0 FMUL.FTZ R17, R17, -1.4426950216293334961 ;  /* 0xbfb8aa3b11118820 */ /* 0x000fe20000410000 */
[----:B------:R-:W0:Y:S01]  /*0850*/  @!P1 MUFU.RCP R13, R13 ;  /* 0x0000000d000d9308 */ /* 0x000e220000001000 */
[----:B----4-:R-:W-:Y:S01]  /*0860*/  @!P4 SHF.L.U32 R14, R11, 0x10, RZ ;  /* 0x000000100b0ec819 */ /* 0x010fe200000006ff */
[----:B--2---:R-:W-:-:S04]  /*0870*/  @!P3 FADD.FTZ R30, R15, 1 ;  /* 0x3f8000000f1eb421 */ /* 0x004fc80000010000 */
[----:B------:R-:W-:Y:S02]  /*0880*/  @!P4 FMUL.FTZ R32, R14, -1.4426950216293334961 ;  /* 0xbfb8aa3b0e20c820 */ /* 0x000fe40000410000 */
[----:B------:R-:W1:Y:S01]  /*0890*/  @!P1 LDC.64 R14, c[0x0][0x388] ;  /* 0x0000e200ff0e9b82 */ /* 0x000e620000000a00 */
[----:B------:R-:W2:Y:S08]  /*08a0*/  @!P0 MUFU.EX2 R17, R17 ;  /* 0x0000001100118308 */ /* 0x000eb00000000800 */
[----:B------:R-:W3:Y:S01]  /*08b0*/  @!P4 MUFU.EX2 R23, R32 ;  /* 0x000000200017c308 */ /* 0x000ee20000000800 */
[----:B------:R-:W-:-:S05]  /*08c0*/  @!P6 SHF.L.U32 R28, R28, 0x10, RZ ;  /* 0x000000101c1ce819 */ /* 0x000fca00000006ff */
[----:B------:R-:W-:-:S06]  /*08d0*/  @!P6 FMUL.FTZ R26, R28, -1.4426950216293334961 ;  /* 0xbfb8aa3b1c1ae820 */ /* 0x000fcc0000410000 */
[----:B------:R-:W4:Y:S01]  /*08e0*/  @!P6 MUFU.EX2 R26, R26 ;  /* 0x0000001a001ae308 */ /* 0x000f220000000800 */
[----:B------:R-:W-:-:S04]  /*08f0*/  @!P5 IMAD.U32 R27, R27, 0x10000, RZ ;  /* 0x000100001b1bd824 */ /* 0x000fc800078e00ff */
[----:B------:R-:W-:-:S04]  /*0900*/  @!P5 FMUL.FTZ R27, R27, -1.4426950216293334961 ;  /* 0xbfb8aa3b1b1bd820 */ /* 0x000fc80000410000 */
[----:B------:R-:W5:Y:S01]  /*0910*/  @!P5 MUFU.EX2 R24, R27 ;  /* 0x0000001b0018d308 */ /* 0x000f620000000800 */
[----:B------:R-:W-:-:S05]  /*0920*/  @!P1 SHF.L.U32 R28, R25, 0x10, RZ ;  /* 0x00000010191c9819 */ /* 0x000fca00000006ff */
[----:B0-----:R-:W-:Y:S01]  /*0930*/  @!P1 FMUL.FTZ R28, R28, R13 ;  /* 0x0000000d1c1c9220 */ /* 0x001fe20000410000 */
[----:B------:R-:W-:Y:S01]  /*0940*/  @!P1 IADD3 R25, PT, PT, R0, R3, RZ ;  /* 0x0000000300199210 */ /* 0x000fe20007ffe0ff */
[----:B--2---:R-:W-:Y:S01]  /*0950*/  @!P0 FADD.FTZ R17, R17, 1 ;  /* 0x3f80000011118421 */ /* 0x004fe20000010000 */
[----:B---3--:R-:W-:Y:S01]  /*0960*/  @!P4 FADD.FTZ R23, R23, 1 ;  /* 0x3f8000001717c421 */ /* 0x008fe20000010000 */
[----:B----4-:R-:W-:Y:S01]  /*0970*/  @!P6 FADD.FTZ R13, R26, 1 ;  /* 0x3f8000001a0de421 */ /* 0x010fe20000010000 */
[----:B------:R-:W-:Y:S01]  /*0980*/  @!P1 F2FP.BF16.F32.PACK_AB R21, RZ, R28 ;  /* 0x0000001cff15923e */ /* 0x000fe200000010ff */
[----:B------:R-:W0:Y:S01]  /*0990*/  @!P3 MUFU.RCP R11, R30 ;  /* 0x0000001e000bb308 */ /* 0x000e220000001000 */
[----:B-1----:R-:W-:-:S04]  /*09a0*/  @!P1 IMAD.WIDE.U32 R14, R25, 0x2, R14 ;  /* 0x00000002190e9825 */ /* 0x002fc800078e000e */
[----:B-----5:R-:W-:Y:S01]  /*09b0*/  @!P5 FADD.FTZ R24, R24, 1 ;  /* 0x3f8000001818d421 */ /* 0x020fe20000010000 */
[----:B------:R-:W-:Y:S02]  /*09c0*/  PRMT R25, R21, 0x7610, R25 ;  /* 0x0000761015197816 */ /* 0x000fe40000000019 */
[----:B------:R-:W1:Y:S01]  /*09d0*/  @!P2 MUFU.RCP R19, R19 ;  /* 0x000000130013a308 */ /* 0x000e620000001000 */
[----:B------:R-:W-:-:S07]  /*09e0*/  @!P1 MOV R3, R31 ;  /* 0x0000001f00039202 */ /* 0x000fce0000000f00 */
[----:B------:R-:W2:Y:S01]  /*09f0*/  @!P0 MUFU.RCP R17, R17 ;  /* 0x0000001100118308 */ /* 0x000ea20000001000 */
[----:B------:R3:W-:Y:S07]  /*0a00*/  @!P1 STG.E.U16 desc[UR4][R14.64], R25 ;  /* 0x000000190e009986 */ /* 0x0007ee000c101504 */
[----:B------:R-:W4:Y:S01]  /*0a10*/  @!P4 MUFU.RCP R23, R23 ;  /* 0x000000170017c308 */ /* 0x000f220000001000 */
[----:B------:R-:W-:-:S07]  /*0a20*/  ISETP.GE.U32.AND P1, PT, R3, R2, PT ;  /* 0x000000020300720c */ /* 0x000fce0003f26070 */
[----:B------:R-:W5:Y:S08]  /*0a30*/  @!P6 MUFU.RCP R13, R13 ;  /* 0x0000000d000de308 */ /* 0x000f700000001000 */
[----:B------:R-:W3:Y:S01]  /*0a40*/  @!P5 MUFU.RCP R21, R24 ;  /* 0x000000180015d308 */ /* 0x000ee20000001000 */
[----:B------:R-:W-:Y:S01]  /*0a50*/  @!P3 IMAD.U32 R20, R20, 0x10000, RZ ;  /* 0x000100001414b824 */ /* 0x000fe200078e00ff */
[----:B------:R-:W-:Y:S01]  /*0a60*/  @!P0 SHF.L.U32 R22, R22, 0x10, RZ ;  /* 0x0000001016168819 */ /* 0x000fe200000006ff */
[----:B------:R-:W-:Y:S01]  /*0a70*/  @!P2 IMAD.U32 R16, R16, 0x10000, RZ ;  /* 0x000100001010a824 */ /* 0x000fe200078e00ff */
[----:B------:R-:W-:Y:S01]  /*0a80*/  @!P4 SHF.L.U32 R12, R12, 0x10, RZ ;  /* 0x000000100c0cc819 */ /* 0x000fe200000006ff */
[----:B0-----:R-:W-:Y:S01]  /*0a90*/  @!P3 FMUL.FTZ R11, R20, R11 ;  /* 0x0000000b140bb220 */ /* 0x001fe20000410000 */
[----:B------:R-:W-:Y:S01]  /*0aa0*/  @!P6 SHF.L.U32 R18, R18, 0x10, RZ ;  /* 0x000000101212e819 */ /* 0x000fe200000006ff */
[----:B------:R-:W-:-:S02]  /*0ab0*/  @!P5 IMAD.U32 R20, R29, 0x10000, RZ ;  /* 0x000100001d14d824 */ /* 0x000fc400078e00ff */
[----:B-1----:R-:W-:Y:S01]  /*0ac0*/  @!P2 FMUL.FTZ R16, R16, R19 ;  /* 0x000000131010a220 */ /* 0x002fe20000410000 */
[----:B--2---:R-:W-:Y:S01]  /*0ad0*/  @!P0 FMUL.FTZ R17, R22, R17 ;  /* 0x0000001116118220 */ /* 0x004fe20000410000 */
[----:B----4-:R-:W-:Y:S01]  /*0ae0*/  @!P4 FMUL.FTZ R12, R12, R23 ;  /* 0x000000170c0cc220 */ /* 0x010fe20000410000 */
[----:B-----5:R-:W-:Y:S01]  /*0af0*/  @!P6 FMUL.FTZ R13, R18, R13 ;  /* 0x0000000d120de220 */ /* 0x020fe20000410000 */
[----:B------:R-:W-:Y:S04]  /*0b00*/  BSSY.RECONVERGENT B0, `(.L_x_6638) ;  /* 0x0000033000007945 */ /* 0x000fe80003800200 */
[----:B------:R-:W-:Y:S01]  /*0b10*/  BSSY.RELIABLE B1, `(.L_x_6639) ;  /* 0x000002b000017945 */ /* 0x000fe20003800100 */
[----:B---3--:R-:W-:Y:S01]  /*0b20*/  @!P5 FMUL.FTZ R20, R20, R21 ;  /* 0x000000151414d220 */ /* 0x008fe20000410000 */
[----:B------:R-:W-:-:S02]  /*0b30*/  @!P2 F2FP.BF16.F32.PACK_AB R5, RZ, R16 ;  /* 0x00000010ff05a23e */ /* 0x000fc400000010ff */
[----:B------:R-:W-:Y:S02]  /*0b40*/  @!P0 F2FP.BF16.F32.PACK_AB R6, RZ, R17 ;  /* 0x00000011ff06823e */ /* 0x000fe400000010ff */
[----:B------:R-:W-:Y:S02]  /*0b50*/  @!P3 F2FP.BF16.F32.PACK_AB R7, RZ, R11 ;  /* 0x0000000bff07b23e */ /* 0x000fe400000010ff */
[----:B------:R-:W-:Y:S02]  /*0b60*/  @!P4 F2FP.BF16.F32.PACK_AB R8, RZ, R12 ;  /* 0x0000000cff08c23e */ /* 0x000fe400000010ff */
[----:B------:R-:W-:Y:S02]  /*0b70*/  @!P6 F2FP.BF16.F32.PACK_AB R9, RZ, R13 ;  /* 0x0000000dff09e23e */ /* 0x000fe400000010ff */
[----:B------:R-:W-:Y:S01]  /*0b80*/  @!P5 F2FP.BF16.F32.PACK_AB R10, RZ, R20 ;  /* 0x00000014ff0ad23e */ /* 0x000fe200000010ff */
[----:B------:R-:W-:Y:S06]  /*0b90*/  @P1 BRA `(.L_x_6640) ;  /* 0x0000000000301947 */ /* 0x000fec0003800000 */
        /* <DEDUP_REMOVED lines=8> */
[----:B------:R-:W-:Y:S01]  /*0c20*/  IMAD.IADD R11, R0, 0x1, R3 ;  /* 0x00000001000b7824 */ /* 0x000fe200078e0203 */
[----:B------:R-:W-:-:S03]  /*0c30*/  IADD3 R3, PT, PT, R3, 0x80, RZ ;  /* 0x0000008003037810 */ /* 0x000fc60007ffe0ff */
[----:B0-----:R-:W-:-:S05]  /*0c40*/  IMAD.WIDE.U32 R12, R11, 0x2, R12 ;  /* 0x000000020b0c7825 */ /* 0x001fca00078e000c */
[----:B------:R0:W-:Y:S02]  /*0c50*/  STG.E.U16 desc[UR4][R12.64], R5 ;  /* 0x000000050c007986 */ /* 0x0001e4000c101504 */
.L_x_6640:
[----:B------:R-:W-:-:S13]  /*0c60*/  ISETP.GE.U32.AND P0, PT, R3, R2, PT ;  /* 0x000000020300720c */ /* 0x000fda0003f06070 */
[----:B------:R-:W-:Y:S05]  /*0c70*/  @P0 BRA `(.L_x_6642) ;  /* 0x0000000000300947 */ /* 0x000fea0003800000 */
[----:B0-----:R-:W0:Y:S01]  /*0c80*/  LDC.64 R4, c[0x0][0x388] ;  /* 0x0000e200ff047b82 */ /* 0x001e220000000a00 */
[----:B------:R-:W-:Y:S01]  /*0c90*/  IADD3 R11, PT, PT, R0, R3, RZ ;  /* 0x00000003000b7210 */ /* 0x000fe20007ffe0ff */
[----:B------:R-:W-:-:S04]  /*0ca0*/  VIADD R3, R3, 0x80 ;  /* 0x0000008003037836 */ /* 0x000fc80000000000 */
[----:B0-----:R-:W-:-:S05]  /*0cb0*/  IMAD.WIDE.U32 R4, R11, 0x2, R4 ;  /* 0x000000020b047825 */ /* 0x001fca00078e0004 */
[----:B------:R1:W-:Y:S02]  /*0cc0*/  STG.E.U16 desc[UR4][R4.64], R6 ;  /* 0x0000000604007986 */ /* 0x0003e4000c101504 */
.L_x_6641:
[----:B------:R-:W-:-:S13]  /*0cd0*/  ISETP.GE.U32.AND P0, PT, R3, R2, PT ;  /* 0x000000020300720c */ /* 0x000fda0003f06070 */
[----:B------:R-:W-:Y:S05]  /*0ce0*/  @P0 BRA `(.L_x_6643) ;  /* 0x0000000000340947 */ /* 0x000fea0003800000 */
[----:B01----:R-:W0:Y:S01]  /*0cf0*/  LDC.64 R4, c[0x0][0x388] ;  /* 0x0000e200ff047b82 */ /* 0x003e220000000a00 */
[----:B------:R-:W-:Y:S02]  /*0d00*/  IADD3 R11, PT, PT, R0, R3, RZ ;  /* 0x00000003000b7210 */ /* 0x000fe40007ffe0ff */
[----:B------:R-:W-:-:S03]  /*0d10*/  IADD3 R3, PT, PT, R3, 0x80, RZ ;  /* 0x0000008003037810 */ /* 0x000fc60007ffe0ff */
[----:B0-----:R-:W-:-:S05]  /*0d20*/  IMAD.WIDE.U32 R4, R11, 0x2, R4 ;  /* 0x000000020b047825 */ /* 0x001fca00078e0004 */
[----:B------:R1:W-:Y:S02]  /*0d30*/  STG.E.U16 desc[UR4][R4.64], R7 ;  /* 0x0000000704007986 */ /* 0x0003e4000c101504 */
.L_x_6642:
[----:B------:R-:W-:-:S13]  /*0d40*/  ISETP.GE.U32.AND P0, PT, R3, R2, PT ;  /* 0x000000020300720c */ /* 0x000fda0003f06070 */
[----:B------:R-:W-:Y:S05]  /*0d50*/  @P0 BREAK.RELIABLE B1 ;  /* 0x0000000000010942 */ /* 0x000fea0003800100 */
[----:B------:R-:W-:Y:S05]  /*0d60*/  @P0 BRA `(.L_x_6644) ;  /* 0x0000000000300947 */ /* 0x000fea0003800000 */
[----:B01----:R-:W0:Y:S01]  /*0d70*/  LDC.64 R4, c[0x0][0x388] ;  /* 0x0000e200ff047b82 */ /* 0x003e220000000a00 */
[----:B------:R-:W-:Y:S01]  /*0d80*/  IMAD.IADD R7, R0, 0x1, R3 ;  /* 0x0000000100077824 */ /* 0x000fe200078e0203 */
[----:B------:R-:W-:-:S03]  /*0d90*/  IADD3 R3, PT, PT, R3, 0x80, RZ ;  /* 0x0000008003037810 */ /* 0x000fc60007ffe0ff */
[----:B0-----:R-:W-:-:S05]  /*0da0*/  IMAD.WIDE.U32 R4, R7, 0x2, R4 ;  /* 0x0000000207047825 */ /* 0x001fca00078e0004 */
[----:B------:R2:W-:Y:S02]  /*0db0*/  STG.E.U16 desc[UR4][R4.64], R8 ;  /* 0x0000000804007986 */ /* 0x0005e4000c101504 */
.L_x_6643:
[----:B------:R-:W-:Y:S05]  /*0dc0*/  BSYNC.RELIABLE B1 ;  /* 0x0000000000017941 */ /* 0x000fea0003800100 */
.L_x_6639:
[----:B------:R-:W-:-:S13]  /*0dd0*/  ISETP.GE.U32.AND P0, PT, R3, R2, PT ;  /* 0x000000020300720c */ /* 0x000fda0003f06070 */
[----:B012---:R-:W0:Y:S01]  /*0de0*/  @!P0 LDC.64 R4, c[0x0][0x388] ;  /* 0x0000e200ff048b82 */ /* 0x007e220000000a00 */
[----:B------:R-:W-:Y:S01]  /*0df0*/  @!P0 IADD3 R7, PT, PT, R0, R3, RZ ;  /* 0x0000000300078210 */ /* 0x000fe20007ffe0ff */
[----:B------:R-:W-:-:S04]  /*0e00*/  @!P0 VIADD R3, R3, 0x80 ;  /* 0x0000008003038836 */ /* 0x000fc80000000000 */
[----:B0-----:R-:W-:-:S05]  /*0e10*/  @!P0 IMAD.WIDE.U32 R4, R7, 0x2, R4 ;  /* 0x0000000207048825 */ /* 0x001fca00078e0004 */
[----:B------:R2:W-:Y:S02]  /*0e20*/  @!P0 STG.E.U16 desc[UR4][R4.64], R9 ;  /* 0x0000000904008986 */ /* 0x0005e4000c101504 */
.L_x_6644:
[----:B------:R-:W-:Y:S05]  /*0e30*/  BSYNC.RECONVERGENT B0 ;  /* 0x0000000000007941 */ /* 0x000fea0003800200 */
.L_x_6638:
        /* <DEDUP_REMOVED lines=8> */
.L_x_6637:
[----:B------:R-:W0:Y:S01]  /*0ec0*/  S2R R4, SR_TID.X ;  /* 0x0000000000047919 */ /* 0x000e220000002100 */
[----:B------:R-:W1:Y:S08]  /*0ed0*/  LDC.64 R2, c[0x0][0x398] ;  /* 0x0000e600ff027b82 */ /* 0x000e700000000a00 */
[----:B------:R-:W2:Y:S01]  /*0ee0*/  LDC.64 R6, c[0x0][0x390] ;  /* 0x0000e400ff067b82 */ /* 0x000ea20000000a00 */
[----:B-1----:R-:W-:-:S04]  /*0ef0*/  IMAD.WIDE.U32 R2, R0, 0x2, R2 ;  /* 0x0000000200027825 */ /* 0x002fc800078e0002 */
[----:B0-----:R-:W-:-:S05]  /*0f00*/  IMAD.WIDE.U32 R16, R4, 0x4, R2 ;  /* 0x0000000404107825 */ /* 0x001fca00078e0002 */
[----:B------:R-:W3:Y:S04]  /*0f10*/  LDG.E R12, desc[UR4][R16.64] ;  /* 0x00000004100c7981 */ /* 0x000ee8000c1e1900 */
[----:B------:R-:W4:Y:S04]  /*0f20*/  LDG.E R13, desc[UR4][R16.64+0x200] ;  /* 0x00020004100d7981 */ /* 0x000f28000c1e1900 */
[----:B------:R-:W5:Y:S04]  /*0f30*/  LDG.E R2, desc[UR4][R16.64+0x400] ;  /* 0x0004000410027981 */ /* 0x000f68000c1e1900 */
[----:B------:R-:W5:Y:S01]  /*0f40*/  LDG.E R11, desc[UR4][R16.64+0x600] ;  /* 0x00060004100b7981 */ /* 0x000f62000c1e1900 */
[----:B--2---:R-:W-:-:S04]  /*0f50*/  IMAD.WIDE.U32 R6, R0, 0x2, R6 ;  /* 0x0000000200067825 */ /* 0x004fc800078e0006 */
[----:B------:R-:W-:-:S05]  /*0f60*/  IMAD.WIDE.U32 R14, R4, 0x4, R6 ;  /* 0x00000004040e7825 */ /* 0x000fca00078e0006 */
[----:B------:R-:W2:Y:S04]  /*0f70*/  LDG.E R8, desc[UR4][R14.64] ;  /* 0x000000040e087981 */ /* 0x000ea8000c1e1900 */
[----:B------:R-:W2:Y:S04]  /*0f80*/  LDG.E R7, desc[UR4][R14.64+0x200] ;  /* 0x000200040e077981 */ /* 0x000ea8000c1e1900 */
[----:B------:R-:W2:Y:S04]  /*0f90*/  LDG.E R5, desc[UR4][R14.64+0x400] ;  /* 0x000400040e057981 */ /* 0x000ea8000c1e1900 */
[----:B------:R0:W2:Y:S01]  /*0fa0*/  LDG.E R6, desc[UR4][R14.64+0x600] ;  /* 0x000600040e067981 */ /* 0x0000a2000c1e1900 */
[----:B---3--:R-:W-:-:S02]  /*0fb0*/  SHF.L.U32 R3, R12, 0x10, RZ ;  /* 0x000000100c037819 */ /* 0x008fc400000006ff */
[----:B------:R-:W-:-:S03]  /*0fc0*/  PRMT R12, R12, 0x7632, R12 ;  /* 0x000076320c0c7816 */ /* 0x000fc6000000000c */
[----:B------:R-:W-:Y:S01]  /*0fd0*/  FMUL.FTZ R9, R3, -1.4426950216293334961 ;  /* 0xbfb8aa3b03097820 */ /* 0x000fe20000410000 */
[C---:B----4-:R-:W-:Y:S01]  /*0fe0*/  IMAD.U32 R3, R13.reuse, 0x10000, RZ ;  /* 0x000100000d037824 */ /* 0x050fe200078e00ff */
[----:B------:R-:W-:Y:S01]  /*0ff0*/  PRMT R13, R13, 0x7632, R13 ;  /* 0x000076320d0d7816 */ /* 0x000fe2000000000d */
[----:B0-----:R-:W-:Y:S01]  /*1000*/  IMAD.U32 R14, R12, 0x10000, RZ ;  /* 0x000100000c0e7824 */ /* 0x001fe200078e00ff */
[----:B-----5:R-:W-:Y:S01]  /*1010*/  SHF.L.U32 R16, R2, 0x10, RZ ;  /* 0x0000001002107819 */ /* 0x020fe200000006ff */
[----:B------:R-:W-:Y:S01]  /*1020*/  FMUL.FTZ R10, R3, -1.4426950216293334961 ;  /* 0xbfb8aa3b030a7820 */ /* 0x000fe20000410000 */
[----:B------:R-:W-:Y:S01]  /*1030*/  SHF.L.U32 R13, R13, 0x10, RZ ;  /* 0x000000100d0d7819 */ /* 0x000fe200000006ff */
[----:B------:R-:W-:Y:S01]  /*1040*/  FMUL.FTZ R15, R14, -1.4426950216293334961 ;  /* 0xbfb8aa3b0e0f7820 */ /* 0x000fe20000410000 */
[----:B------:R-:W-:Y:S01]  /*1050*/  PRMT R2, R2, 0x7632, R2 ;  /* 0x0000763202027816 */ /* 0x000fe20000000002 */
[----:B------:R-:W-:Y:S01]  /*1060*/  FMUL.FTZ R3, R16, -1.4426950216293334961 ;  /* 0xbfb8aa3b10037820 */ /* 0x000fe20000410000 */
[----:B------:R-:W-:Y:S01]  /*1070*/  SHF.L.U32 R16, R11, 0x10, RZ ;  /* 0x000000100b107819 */ /* 0x000fe200000006ff */
[----:B------:R-:W-:Y:S01]  /*1080*/  FMUL.FTZ R17, R13, -1.4426950216293334961 ;  /* 0xbfb8aa3b0d117820 */ /* 0x000fe20000410000 */
[----:B------:R-:W-:Y:S01]  /*1090*/  PRMT R11, R11, 0x7632, R11 ;  /* 0x000076320b0b7816 */ /* 0x000fe2000000000b */
[----:B------:R-:W0:Y:S01]  /*10a0*/  MUFU.EX2 R15, R15 ;  /* 0x0000000f000f7308 */ /* 0x000e220000000800 */
[----:B------:R-:W-:Y:S01]  /*10b0*/  SHF.L.U32 R13, R2, 0x10, RZ ;  /* 0x00000010020d7819 */ /* 0x000fe200000006ff */
[----:B------:R-:W-:-:S02]  /*10c0*/  FMUL.FTZ R16, R16, -1.4426950216293334961 ;  /* 0xbfb8aa3b10107820 */ /* 0x000fc40000410000 */
[----:B------:R-:W-:Y:S01]  /*10d0*/  IMAD.U32 R11, R11, 0x10000, RZ ;  /* 0x000100000b0b7824 */ /* 0x000fe200078e00ff */
[----:B--2---:R-:W-:-:S03]  /*10e0*/  SHF.L.U32 R18, R8, 0x10, RZ ;  /* 0x0000001008127819 */ /* 0x004fc600000006ff */
[----:B------:R-:W1:Y:S01]  /*10f0*/  MUFU.EX2 R10, R10 ;  /* 0x0000000a000a7308 */ /* 0x000e620000000800 */
[----:B------:R-:W-:-:S07]  /*1100*/  FMUL.FTZ R14, R11, -1.4426950216293334961 ;  /* 0xbfb8aa3b0b0e7820 */ /* 0x000fce0000410000 */
[----:B------:R0:W2:Y:S08]  /*1110*/  MUFU.EX2 R2, R17 ;  /* 0x0000001100027308 */ /* 0x0000b00000000800 */
[----:B------:R3:W4:Y:S01]  /*1120*/  MUFU.EX2 R12, R16 ;  /* 0x00000010000c7308 */ /* 0x0007220000000800 */
[----:B0-----:R-:W-:Y:S01]  /*1130*/  FADD.FTZ R17, R15, 1 ;  /* 0x3f8000000f117421 */ /* 0x001fe20000010000 */
[----:B-1----:R-:W-:-:S06]  /*1140*/  FADD.FTZ R11, R10, 1 ;  /* 0x3f8000000a0b7421 */ /* 0x002fcc0000010000 */
[----:B------:R-:W0:Y:S01]  /*1150*/  MUFU.EX2 R9, R9 ;  /* 0x0000000900097308 */ /* 0x000e220000000800 */
[----:B---3--:R-:W-:Y:S01]  /*1160*/  FMUL.FTZ R16, R13, -1.4426950216293334961 ;  /* 0xbfb8aa3b0d107820 */ /* 0x008fe20000410000 */
[----:B--2---:R-:W-:-:S06]  /*1170*/  FADD.FTZ R15, R2, 1 ;  /* 0x3f800000020f7421 */ /* 0x004fcc0000010000 */
[----:B------:R-:W1:Y:S01]  /*1180*/  MUFU.EX2 R3, R3 ;  /* 0x0000000300037308 */ /* 0x000e620000000800 */
[----:B----4-:R-:W-:-:S07]  /*1190*/  FADD.FTZ R10, R12, 1 ;  /* 0x3f8000000c0a7421 */ /* 0x010fce0000010000 */
[----:B------:R-:W2:Y:S01]  /*11a0*/  MUFU.EX2 R16, R16 ;  /* 0x0000001000107308 */ /* 0x000ea20000000800 */
[----:B0-----:R-:W-:-:S07]  /*11b0*/  FADD.FTZ R13, R9, 1 ;  /* 0x3f800000090d7421 */ /* 0x001fce0000010000 */
[----:B------:R-:W0:Y:S01]  /*11c0*/  MUFU.EX2 R14, R14 ;  /* 0x0000000e000e7308 */ /* 0x000e220000000800 */
[----:B-1----:R-:W-:Y:S02]  /*11d0*/  FADD.FTZ R9, R3, 1 ;  /* 0x3f80000003097421 */ /* 0x002fe40000010000 */
[----:B------:R-:W1:Y:S05]  /*11e0*/  LDC.64 R2, c[0x0][0x388] ;  /* 0x0000e200ff027b82 */ /* 0x000e6a0000000a00 */
[----:B------:R-:W3:Y:S01]  /*11f0*/  MUFU.RCP R11, R11 ;  /* 0x0000000b000b7308 */ /* 0x000ee20000001000 */
[----:B--2---:R-:W-:Y:S01]  /*1200*/  FADD.FTZ R12, R16, 1 ;  /* 0x3f800000100c7421 */ /* 0x004fe20000010000 */
[----:B------:R-:W-:-:S02]  /*1210*/  PRMT R16, R8, 0x7632, R16 ;  /* 0x0000763208107816 */ /* 0x000fc40000000010 */
[----:B------:R-:W-:-:S03]  /*1220*/  PRMT R8, R7, 0x7632, R8 ;  /* 0x0000763207087816 */ /* 0x000fc60000000008 */
[----:B------:R-:W-:Y:S01]  /*1230*/  IMAD.U32 R16, R16, 0x10000, RZ ;  /* 0x0001000010107824 */ /* 0x000fe200078e00ff */
[----:B------:R-:W2:Y:S01]  /*1240*/  MUFU.RCP R15, R15 ;  /* 0x0000000f000f7308 */ /* 0x000ea20000001000 */
[----:B0-----:R-:W-:Y:S01]  /*1250*/  FADD.FTZ R19, R14, 1 ;  /* 0x3f8000000e137421 */ /* 0x001fe20000010000 */
[----:B------:R-:W-:Y:S02]  /*1260*/  SHF.L.U32 R14, R7, 0x10, RZ ;  /* 0x00000010070e7819 */ /* 0x000fe400000006ff */
[----:B------:R-:W-:-:S04]  /*1270*/  SHF.L.U32 R20, R8, 0x10, RZ ;  /* 0x0000001008147819 */ /* 0x000fc800000006ff */
[----:B------:R-:W0:Y:S01]  /*1280*/  MUFU.RCP R17, R17 ;  /* 0x0000001100117308 */ /* 0x000e220000001000 */
[----:B---3--:R-:W-:Y:S01]  /*1290*/  FMUL.FTZ R11, R14, R11 ;  /* 0x0000000b0e0b7220 */ /* 0x008fe20000410000 */
[----:B------:R-:W-:Y:S01]  /*12a0*/  PRMT R14, R5, 0x7632, R14 ;  /* 0x00007632050e7816 */ /* 0x000fe2000000000e */
[----:B-1----:R-:W-:-:S05]  /*12b0*/  IMAD.WIDE.U32 R2, R0, 0x2, R2 ;  /* 0x0000000200027825 */ /* 0x002fca00078e0002 */
[----:B------:R-:W1:Y:S01]  /*12c0*/  MUFU.RCP R13, R13 ;  /* 0x0000000d000d7308 */ /* 0x000e620000001000 */
[----:B--2---:R-:W-:Y:S01]  /*12d0*/  FMUL.FTZ R20, R20, R15 ;  /* 0x0000000f14147220 */ /* 0x004fe20000410000 */
[----:B------:R-:W-:Y:S01]  /*12e0*/  PRMT R15, R6, 0x7632, R15 ;  /* 0x00007632060f7816 */ /* 0x000fe2000000000f */
[----:B------:R-:W-:-:S03]  /*12f0*/  IMAD.WIDE.U32 R2, R4, 0x4, R2 ;  /* 0x0000000404027825 */ /* 0x000fc600078e0002 */
[----:B------:R-:W-:Y:S02]  /*1300*/  F2FP.BF16.F32.PACK_AB R11, R20, R11 ;  /* 0x0000000b140b723e */ /* 0x000fe400000010ff */
[----:B------:R-:W2:Y:S01]  /*1310*/  MUFU.RCP R9, R9 ;  /* 0x0000000900097308 */ /* 0x000ea20000001000 */
[----:B0-----:R-:W-:Y:S01]  /*1320*/  FMUL.FTZ R8, R16, R17 ;  /* 0x0000001110087220 */ /* 0x001fe20000410000 */
[----:B------:R-:W-:Y:S01]  /*1330*/  SHF.L.U32 R17, R6, 0x10, RZ ;  /* 0x0000001006117819 */ /* 0x000fe200000006ff */
[----:B------:R-:W-:Y:S01]  /*1340*/  STG.E desc[UR4][R2.64+0x200], R11 ;  /* 0x0002000b02007986 */ /* 0x000fe2000c101904 */
[----:B------:R-:W-:Y:S01]  /*1350*/  SHF.L.U32 R16, R5, 0x10, RZ ;  /* 0x0000001005107819 */ /* 0x000fe200000006ff */
[----:B------:R-:W-:Y:S01]  /*1360*/  IMAD.U32 R5, R14, 0x10000, RZ ;  /* 0x000100000e057824 */ /* 0x000fe200078e00ff */
[----:B------:R-:W-:Y:S02]  /*1370*/  SHF.L.U32 R6, R15, 0x10, RZ ;  /* 0x000000100f067819 */ /* 0x000fe400000006ff */
[----:B------:R-:W0:Y:S01]  /*1380*/  MUFU.RCP R10, R10 ;  /* 0x0000000a000a7308 */ /* 0x000e220000001000 */
[----:B-1----:R-:W-:-:S05]  /*1390*/  FMUL.FTZ R13, R18, R13 ;  /* 0x0000000d120d7220 */ /* 0x002fca0000410000 */
[----:B------:R-:W-:Y:S02]  /*13a0*/  F2FP.BF16.F32.PACK_AB R13, R8, R13 ;  /* 0x0000000d080d723e */ /* 0x000fe400000010ff */
[----:B------:R-:W1:Y:S01]  /*13b0*/  MUFU.RCP R12, R12 ;  /* 0x0000000c000c7308 */ /* 0x000e620000001000 */
[----:B--2---:R-:W-:Y:S02]  /*13c0*/  FMUL.FTZ R9, R16, R9 ;  /* 0x0000000910097220 */ /* 0x004fe40000410000 */
[----:B------:R-:W-:Y:S05]  /*13d0*/  STG.E desc[UR4][R2.64], R13 ;  /* 0x0000000d02007986 */ /* 0x000fea000c101904 */
[----:B------:R-:W2:Y:S01]  /*13e0*/  MUFU.RCP R7, R19 ;  /* 0x0000001300077308 */ /* 0x000ea20000001000 */
[----:B0-----:R-:W-:Y:S01]  /*13f0*/  FMUL.FTZ R10, R17, R10 ;  /* 0x0000000a110a7220 */ /* 0x001fe20000410000 */
[----:B-1----:R-:W-:-:S05]  /*1400*/  FMUL.FTZ R12, R5, R12 ;  /* 0x0000000c050c7220 */ /* 0x002fca0000410000 */
[----:B------:R-:W-:Y:S01]  /*1410*/  F2FP.BF16.F32.PACK_AB R9, R12, R9 ;  /* 0x000000090c09723e */ /* 0x000fe200000010ff */
[----:B--2---:R-:W-:-:S04]  /*1420*/  FMUL.FTZ R7, R6, R7 ;  /* 0x0000000706077220 */ /* 0x004fc80000410000 */
[----:B------:R-:W-:Y:S01]  /*1430*/  STG.E desc[UR4][R2.64+0x400], R9 ;  /* 0x0004000902007986 */ /* 0x000fe2000c101904 */
[----:B------:R-:W-:-:S05]  /*1440*/  F2FP.BF16.F32.PACK_AB R7, R7, R10 ;  /* 0x0000000a0707723e */ /* 0x000fca00000010ff */
[----:B------:R-:W-:Y:S01]  /*1450*/  STG.E desc[UR4][R2.64+0x600], R7 ;  /* 0x0006000702007986 */ /* 0x000fe2000c101904 */
[----:B------:R-:W-:Y:S05]  /*1460*/  EXIT ;  /* 0x000000000000794d */ /* 0x000fea0003800000 */
.L_x_6645:
        /* <DEDUP_REMOVED lines=9> */
.L_x_9539:


//--------------------- .text._ZN2at6native29vectorized_elementwise_kernelILi4EZZZNS0_10glu_kernelERNS_18TensorIteratorBaseEENKUlvE_clEvENKUlvE2_clEvEUlN3c108BFloat16ES7_E_St5arrayIPcLm3EEEEviT0_T1_ --------------------------
	.section	.text._ZN2at6native29vectorized_elementwise_kernelILi4EZZZNS0_10glu_kernelERNS_18TensorIteratorBaseEENKUlvE_clEvENKUlvE2_clEvEUlN3c108BFloat16ES7_E_St5arrayIPcLm3EEEEviT0_T1_,"ax",@progbits
	.align	128
        .global         _ZN2at6native29vectorized_elementwise_kernelILi4EZZZNS0_10glu_kernelERNS_18TensorIteratorBaseEENKUlvE_clEvENKUlvE2_clEvEUlN3c108BFloat16ES7_E_St5arrayIPcLm3EEEEviT0_T1_
        .type           _ZN2at6native29vectorized_elementwise_kernelILi4EZZZNS0_10glu_kernelERNS_18TensorIteratorBaseEENKUlvE_clEvENKUlvE2_clEvEUlN3c108BFloat16ES7_E_St5arrayIPcLm3EEEEviT0_T1_,@function
        .size           _ZN2at6native29vectorized_elementwise_kernelILi4EZZZNS0_10glu_kernelERNS_18TensorIteratorBaseEENKUlvE_clEvENKUlvE2_clEvEUlN3c108BFloat16ES7_E_St5arrayIPcLm3EEEEviT0_T1_,(.L_x_9540 - _ZN2at6native29vectorized_elementwise_kernelILi4EZZZNS0_10glu_kernelERNS_18TensorIteratorBaseEENKUlvE_clEvENKUlvE2_clEvEUlN3c108BFloat16ES7_E_St5arrayIPcLm3EEEEviT0_T1_)
        .other          _ZN2at6native29vectorized_elementwise_kernelILi4EZZZNS0_10glu_kernelERNS_18TensorIteratorBaseEENKUlvE_clEvENKUlvE2_clEvEUlN3c108BFloat16ES7_E_St5arrayIPcLm3EEEEviT0_T1_,@"STO_CUDA_ENTRY STV_DEFAULT"
_ZN2at6native29vectorized_elementwise_kernelILi4EZZZNS0_10glu_kernelERNS_18TensorIteratorBaseEENKUlvE_clEvENKUlvE2_clEvEUlN3c108BFloat16ES7_E_St5arrayIPcLm3EEEEviT0_T1_:
.text._ZN2at6native29vectorized_elementwise_kernelILi4EZZZNS0_10glu_kernelERNS_18TensorIteratorBaseEENKUlvE_clEvENKUlvE2_clEvEUlN3c108BFloat16ES7_E_St5arrayIPcLm3EEEEviT0_T1_:
        /* <DEDUP_REMOVED lines=198> */
.L_x_6649:
[----:B------:R-:W-:-:S13]  /*0c60*/  ISETP.GE.U32.AND P0, PT, R3, R2, PT ;  /* 0x000000020300720c */ /* 0x000fda0003f06070 */
[----:B------:R-:W-:Y:S05]  /*0c70*/  @P0 BRA `(.L_x_6651) ;  /* 0x0000000000300947 */ /* 0x000fea0003800000 */
[----:B0-----:R-:W0:Y:S01]  /*0c80*/  LDC.64 R4, c[0x0][0x388] ;  /* 0x0000e200ff047b82 */ /* 0x001e220000000a00 */
[----:B------:R-:W-:Y:S01]  /*0c90*/  IADD3 R11, PT, PT, R0, R3, RZ ;  /* 0x00000003000b7210 */ /* 0x000fe20007ffe0ff */
[----:B------:R-:W-:-:S04]  /*0ca0*/  VIADD R3, R3, 0x80 ;  /* 0x0000008003037836 */ /* 0x000fc80000000000 */
[----:B0-----:R-:W-:-:S05]  /*0cb0*/  IMAD.WIDE.U32 R4, R11, 0x2, R4 ;  /* 0x000000020b047825 */ /* 0x001fca00078e0004 */
[----:B------:R1:W-:Y:S02]  /*0cc0*/  STG.E.U16 desc[UR4][R4.64], R6 ;  /* 0x0000000604007986 */ /* 0x0003e4000c101504 */
.L_x_6650:
[----:B------:R-:W-:-:S13]  /*0cd0*/  ISETP.GE.U32.AND P0, PT, R3, R2, PT ;  /* 0x000000020300720c */ /* 0x000fda0003f06070 */
[----:B------:R-:W-:Y:S05]  /*0ce0*/  @P0 BRA `(.L_x_6652) ;  /* 0x0000000000340947 */ /* 0x000fea0003800000 */
[----:B01----:R-:W0:Y:S01]  /*0cf0*/  LDC.64 R4, c[0x0][0x388] ;  /* 0x0000e200ff047b82 */ /* 0x003e220000000a00 */
[----:B------:R-:W-:Y:S02]  /*0d00*/  IADD3 R11, PT, PT, R0, R3, RZ ;  /* 0x00000003000b7210 */ /* 0x000fe40007ffe0ff */
[----:B------:R-:W-:-:S03]  /*0d10*/  IADD3 R3, PT, PT, R3, 0x80, RZ ;  /* 0x0000008003037810 */ /* 0x000fc60007ffe0ff */
[----:B0-----:R-:W-:-:S05]  /*0d20*/  IMAD.WIDE.U32 R4, R11, 0x2, R4 ;  /* 0x000000020b047825 */ /* 0x001fca00078e0004 */
[----:B------:R1:W-:Y:S02]  /*0d30*/  STG.E.U16 desc[UR4][R4.64], R7 ;  /* 0x0000000704007986 */ /* 0x0003e4000c101504 */
.L_x_6651:
        /* <DEDUP_REMOVED lines=8> */
.L_x_6652:
[----:B------:R-:W-:Y:S05]  /*0dc0*/  BSYNC.RELIABLE B1 ;  /* 0x0000000000017941 */ /* 0x000fea0003800100 */
.L_x_6648:
[----:B------:R-:W-:-:S13]  /*0dd0*/  ISETP.GE.U32.AND P0, PT, R3, R2, PT ;  /* 0x000000020300720c */ /* 0x000fda0003f06070 */
[----:B012---:R-:W0:Y:S01]  /*0de0*/  @!P0 LDC.64 R4, c[0x0][0x388] ;  /* 0x0000e200ff048b82 */ /* 0x007e220000000a00 */
[----:B------:R-:W-:Y:S01]  /*0df0*/  @!P0 IADD3 R7, PT, PT, R0, R3, RZ ;  /* 0x0000000300078210 */ /* 0x000fe20007ffe0ff */
[----:B------:R-:W-:-:S04]  /*0e00*/  @!P0 VIADD R3, R3, 0x80 ;  /* 0x0000008003038836 */ /* 0x000fc80000000000 */
[----:B0-----:R-:W-:-:S05]  /*0e10*/  @!P0 IMAD.WIDE.U32 R4, R7, 0x2, R4 ;  /* 0x0000000207048825 */ /* 0x001fca00078e0004 */
[----:B------:R2:W-:Y:S02]  /*0e20*/  @!P0 STG.E.U16 desc[UR4][R4.64], R9 ;  /* 0x0000000904008986 */ /* 0x0005e4000c101504 */
.L_x_6653:
[----:B------:R-:W-:Y:S05]  /*0e30*/  BSYNC.RECONVERGENT B0 ;  /* 0x0000000000007941 */ /* 0x000fea0003800200 */
.L_x_6647:
        /* <DEDUP_REMOVED lines=8> */
.L_x_6646:
[----:B------:R-:W0:Y:S01]  /*0ec0*/  S2R R8, SR_TID.X ;  /* 0x0000000000087919 */ /* 0x000e220000002100 */
[----:B------:R-:W1:Y:S02]  /*0ed0*/  LDC.64 R2, c[0x0][0x398] ;  /* 0x0000e600ff027b82 */ /* 0x000e640000000a00 */
[----:B-1----:R-:W-:-:S04]  /*0ee0*/  IMAD.WIDE.U32 R2, R0, 0x2, R2 ;  /* 0x0000000200027825 */ /* 0x002fc800078e0002 */
[----:B0-----:R-:W-:Y:S02]  /*0ef0*/  IMAD.WIDE.U32 R16, R8, 0x8, R2 ;  /* 0x0000000808107825 */ /* 0x001fe400078e0002 */
[----:B------:R-:W0:Y:S03]  /*0f00*/  LDC.64 R2, c[0x0][0x390] ;  /* 0x0000e400ff027b82 */ /* 0x000e260000000a00 */
[----:B------:R-:W2:Y:S04]  /*0f10*/  LDG.E.64 R6, desc[UR4][R16.64] ;  /* 0x0000000410067981 */ /* 0x000ea8000c1e1b00 */
[----:B------:R-:W3:Y:S01]  /*0f20*/  LDG.E.64 R10, desc[UR4][R16.64+0x400] ;  /* 0x00040004100a7981 */ /* 0x000ee2000c1e1b00 */
[----:B0-----:R-:W-:-:S04]  /*0f30*/  IMAD.WIDE.U32 R2, R0, 0x2, R2 ;  /* 0x0000000200027825 */ /* 0x001fc800078e0002 */
[----:B------:R-:W-:-:S05]  /*0f40*/  IMAD.WIDE.U32 R14, R8, 0x8, R2 ;  /* 0x00000008080e7825 */ /* 0x000fca00078e0002 */
[----:B------:R-:W4:Y:S04]  /*0f50*/  LDG.E.64 R4, desc[UR4][R14.64] ;  /* 0x000000040e047981 */ /* 0x000f28000c1e1b00 */
[----:B------:R0:W5:Y:S01]  /*0f60*/  LDG.E.64 R2, desc[UR4][R14.64+0x400] ;  /* 0x000400040e027981 */ /* 0x000162000c1e1b00 */
[C---:B--2---:R-:W-:Y:S02]  /*0f70*/  SHF.L.U32 R9, R6.reuse, 0x10, RZ ;  /* 0x0000001006097819 */ /* 0x044fe400000006ff */
[----:B------:R-:W-:Y:S02]  /*0f80*/  PRMT R6, R6, 0x7632, R6 ;  /* 0x0000763206067816 */ /* 0x000fe40000000006 */
[----:B---3--:R-:W-:Y:S01]  /*0f90*/  SHF.L.U32 R16, R11, 0x10, RZ ;  /* 0x000000100b107819 */ /* 0x008fe200000006ff */
[----:B------:R-:W-:Y:S01]  /*0fa0*/  FMUL.FTZ R13, R9, -1.4426950216293334961 ;  /* 0xbfb8aa3b090d7820 */ /* 0x000fe20000410000 */
[C---:B------:R-:W-:Y:S01]  /*0fb0*/  IMAD.U32 R9, R7.reuse, 0x10000, RZ ;  /* 0x0001000007097824 */ /* 0x040fe200078e00ff */
[----:B------:R-:W-:Y:S01]  /*0fc0*/  PRMT R7, R7, 0x7632, R7 ;  /* 0x0000763207077816 */ /* 0x000fe20000000007 */
[----:B0-----:R-:W-:Y:S01]  /*0fd0*/  IMAD.U32 R14, R6, 0x10000, RZ ;  /* 0x00010000060e7824 */ /* 0x001fe200078e00ff */
[----:B------:R-:W-:Y:S01]  /*0fe0*/  SHF.L.U32 R18, R10, 0x10, RZ ;  /* 0x000000100a127819 */ /* 0x000fe200000006ff */
[----:B------:R-:W-:Y:S01]  /*0ff0*/  FMUL.FTZ R17, R16, -1.4426950216293334961 ;  /* 0xbfb8aa3b10117820 */ /* 0x000fe20000410000 */
[----:B------:R-:W-:Y:S01]  /*1000*/  PRMT R10, R10, 0x7632, R10 ;  /* 0x000076320a0a7816 */ /* 0x000fe2000000000a */
[----:B------:R-:W-:Y:S01]  /*1010*/  FMUL.FTZ R15, R14, -1.4426950216293334961 ;  /* 0xbfb8aa3b0e0f7820 */ /* 0x000fe20000410000 */
[----:B------:R-:W-:Y:S01]  /*1020*/  PRMT R14, R11, 0x7632, R14 ;  /* 0x000076320b0e7816 */ /* 0x000fe2000000000e */
[----:B------:R-:W0:Y:S01]  /*1030*/  MUFU.EX2 R6, R17 ;  /* 0x0000001100067308 */ /* 0x000e220000000800 */
[----:B------:R-:W-:Y:S01]  /*1040*/  SHF.L.U32 R16, R7, 0x10, RZ ;  /* 0x0000001007107819 */ /* 0x000fe200000006ff */
[----:B------:R-:W-:Y:S01]  /*1050*/  FMUL.FTZ R12, R9, -1.4426950216293334961 ;  /* 0xbfb8aa3b090c7820 */ /* 0x000fe20000410000 */
[----:B------:R-:W-:Y:S01]  /*1060*/  SHF.L.U32 R10, R10, 0x10, RZ ;  /* 0x000000100a0a7819 */ /* 0x000fe200000006ff */
[----:B------:R-:W-:-:S02]  /*1070*/  IMAD.U32 R14, R14, 0x10000, RZ ;  /* 0x000100000e0e7824 */ /* 0x000fc400078e00ff */
[----:B------:R-:W-:Y:S01]  /*1080*/  FMUL.FTZ R9, R18, -1.4426950216293334961 ;  /* 0xbfb8aa3b12097820 */ /* 0x000fe20000410000 */
[----:B------:R-:W-:Y:S01]  /*1090*/  FMUL.FTZ R11, R16, -1.4426950216293334961 ;  /* 0xbfb8aa3b100b7820 */ /* 0x000fe20000410000 */
[----:B------:R-:W1:Y:S01]  /*10a0*/  MUFU.EX2 R7, R15 ;  /* 0x0000000f00077308 */ /* 0x000e620000000800 */
[----:B------:R-:W-:Y:S01]  /*10b0*/  FMUL.FTZ R16, R10, -1.4426950216293334961 ;  /* 0xbfb8aa3b0a107820 */ /* 0x000fe20000410000 */
[----:B------:R-:W-:-:S06]  /*10c0*/  FMUL.FTZ R14, R14, -1.4426950216293334961 ;  /* 0xbfb8aa3b0e0e7820 */ /* 0x000fcc0000410000 */
[----:B------:R-:W2:Y:S01]  /*10d0*/  MUFU.EX2 R13, R13 ;  /* 0x0000000d000d7308 */ /* 0x000ea20000000800 */
[----:B0-----:R-:W-:Y:S01]  /*10e0*/  FADD.FTZ R10, R6, 1 ;  /* 0x3f800000060a7421 */ /* 0x001fe20000010000 */
[----:B----4-:R-:W-:Y:S02]  /*10f0*/  SHF.L.U32 R18, R4, 0x10, RZ ;  /* 0x0000001004127819 */ /* 0x010fe400000006ff */
[C---:B------:R-:W-:Y:S02]  /*1100*/  SHF.L.U32 R20, R5.reuse, 0x10, RZ ;  /* 0x0000001005147819 */ /* 0x040fe400000006ff */
[----:B------:R-:W-:Y:S02]  /*1110*/  PRMT R5, R5, 0x7632, R5 ;  /* 0x0000763205057816 */ /* 0x000fe40000000005 */
[----:B------:R-:W0:Y:S01]  /*1120*/  MUFU.EX2 R16, R16 ;  /* 0x0000001000107308 */ /* 0x000e220000000800 */
[----:B-1----:R-:W-:Y:S02]  /*1130*/  FADD.FTZ R17, R7, 1 ;  /* 0x3f80000007117421 */ /* 0x002fe40000010000 */
[----:B------:R-:W1:Y:S05]  /*1140*/  LDC.64 R6, c[0x0][0x388] ;  /* 0x0000e200ff067b82 */ /* 0x000e6a0000000a00 */
[----:B------:R-:W3:Y:S01]  /*1150*/  MUFU.EX2 R12, R12 ;  /* 0x0000000c000c7308 */ /* 0x000ee20000000800 */
[----:B--2---:R-:W-:-:S07]  /*1160*/  FADD.FTZ R13, R13, 1 ;  /* 0x3f8000000d0d7421 */ /* 0x004fce0000010000 */
[----:B------:R-:W2:Y:S01]  /*1170*/  MUFU.EX2 R9, R9 ;  /* 0x0000000900097308 */ /* 0x000ea20000000800 */
[----:B0-----:R-:W-:Y:S01]  /*1180*/  FADD.FTZ R19, R16, 1 ;  /* 0x3f80000010137421 */ /* 0x001fe20000010000 */
[----:B------:R-:W-:-:S06]  /*1190*/  PRMT R16, R4, 0x7632, R16 ;  /* 0x0000763204107816 */ /* 0x000fcc0000000010 */
[----:B------:R-:W0:Y:S01]  /*11a0*/  MUFU.EX2 R11, R11 ;  /* 0x0000000b000b7308 */ /* 0x000e220000000800 */
[----:B---3--:R-:W-:Y:S01]  /*11b0*/  FADD.FTZ R12, R12, 1 ;  /* 0x3f8000000c0c7421 */ /* 0x008fe20000010000 */
[----:B-1----:R-:W-:Y:S01]  /*11c0*/  IMAD.WIDE.U32 R6, R0, 0x2, R6 ;  /* 0x0000000200067825 */ /* 0x002fe200078e0006 */
[C---:B-----5:R-:W-:Y:S02]  /*11d0*/  PRMT R0, R2.reuse, 0x7632, R0 ;  /* 0x0000763202007816 */ /* 0x060fe40000000000 */
[----:B------:R-:W-:-:S03]  /*11e0*/  SHF.L.U32 R2, R2, 0x10, RZ ;  /* 0x0000001002027819 */ /* 0x000fc600000006ff */
[----:B------:R-:W1:Y:S01]  /*11f0*/  MUFU.EX2 R14, R14 ;  /* 0x0000000e000e7308 */ /* 0x000e620000000800 */
[----:B--2---:R-:W-:Y:S01]  /*1200*/  FADD.FTZ R9, R9, 1 ;  /* 0x3f80000009097421 */ /* 0x004fe20000010000 */
[----:B------:R-:W-:-:S06]  /*1210*/  IMAD.WIDE.U32 R6, R8, 0x8, R6 ;  /* 0x0000000808067825 */ /* 0x000fcc00078e0006 */
[----:B------:R-:W2:Y:S01]  /*1220*/  MUFU.RCP R13, R13 ;  /* 0x0000000d000d7308 */ /* 0x000ea20000001000 */
[----:B0-----:R-:W-:-:S07]  /*1230*/  FADD.FTZ R11, R11, 1 ;  /* 0x3f8000000b0b7421 */ /* 0x001fce0000010000 */
[----:B------:R-:W0:Y:S01]  /*1240*/  MUFU.RCP R17, R17 ;  /* 0x0000001100117308 */ /* 0x000e220000001000 */
[----:B-1----:R-:W-:Y:S01]  /*1250*/  FADD.FTZ R4, R14, 1 ;  /* 0x3f8000000e047421 */ /* 0x002fe20000010000 */
[----:B------:R-:W-:Y:S01]  /*1260*/  IMAD.U32 R14, R16, 0x10000, RZ ;  /* 0x00010000100e7824 */ /* 0x000fe200078e00ff */
[----:B------:R-:W-:-:S05]  /*1270*/  PRMT R16, R3, 0x7632, R16 ;  /* 0x0000763203107816 */ /* 0x000fca0000000010 */
[----:B------:R-:W1:Y:S01]  /*1280*/  MUFU.RCP R15, R12 ;  /* 0x0000000c000f7308 */ /* 0x000e620000001000 */
[----:B--2---:R-:W-:Y:S01]  /*1290*/  FMUL.FTZ R13, R18, R13 ;  /* 0x0000000d120d7220 */ /* 0x004fe20000410000 */
[----:B------:R-:W-:Y:S01]  /*12a0*/  SHF.L.U32 R18, R5, 0x10, RZ ;  /* 0x0000001005127819 */ /* 0x000fe200000006ff */
[----:B------:R-:W-:Y:S01]  /*12b0*/  IMAD.U32 R5, R3, 0x10000, RZ ;  /* 0x0001000003057824 */ /* 0x000fe200078e00ff */
[----:B------:R-:W-:-:S04]  /*12c0*/  SHF.L.U32 R3, R0, 0x10, RZ ;  /* 0x0000001000037819 */ /* 0x000fc800000006ff */
[----:B------:R-:W2:Y:S01]  /*12d0*/  MUFU.RCP R9, R9 ;  /* 0x0000000900097308 */ /* 0x000ea20000001000 */
[----:B0-----:R-:W-:Y:S01]  /*12e0*/  FMUL.FTZ R14, R14, R17 ;  /* 0x000000110e0e7220 */ /* 0x001fe20000410000 */
[----:B------:R-:W-:-:S04]  /*12f0*/  SHF.L.U32 R17, R16, 0x10, RZ ;  /* 0x0000001010117819 */ /* 0x000fc800000006ff */
[----:B------:R-:W-:Y:S02]  /*1300*/  F2FP.BF16.F32.PACK_AB R14, R14, R13 ;  /* 0x0000000d0e0e723e */ /* 0x000fe400000010ff */
[----:B------:R-:W0:Y:S01]  /*1310*/  MUFU.RCP R12, R19 ;  /* 0x00000013000c7308 */ /* 0x000e220000001000 */
[----:B-1----:R-:W-:-:S07]  /*1320*/  FMUL.FTZ R15, R20, R15 ;  /* 0x0000000f140f7220 */ /* 0x002fce0000410000 */
[----:B------:R-:W1:Y:S01]  /*1330*/  MUFU.RCP R10, R10 ;  /* 0x0000000a000a7308 */ /* 0x000e620000001000 */
[----:B--2---:R-:W-:-:S07]  /*1340*/  FMUL.FTZ R2, R2, R9 ;  /* 0x0000000902027220 */ /* 0x004fce0000410000 */
[----:B------:R-:W2:Y:S01]  /*1350*/  MUFU.RCP R11, R11 ;  /* 0x0000000b000b7308 */ /* 0x000ea20000001000 */
[----:B0-----:R-:W-:-:S05]  /*1360*/  FMUL.FTZ R3, R3, R12 ;  /* 0x0000000c03037220 */ /* 0x001fca0000410000 */
[----:B------:R-:W-:Y:S02]  /*1370*/  F2FP.BF16.F32.PACK_AB R2, R3, R2 ;  /* 0x000000020302723e */ /* 0x000fe400000010ff */
[----:B------:R-:W0:Y:S01]  /*1380*/  MUFU.RCP R4, R4 ;  /* 0x0000000400047308 */ /* 0x000e220000001000 */
[----:B-1----:R-:W-:Y:S01]  /*1390*/  FMUL.FTZ R5, R5, R10 ;  /* 0x0000000a05057220 */ /* 0x002fe20000410000 */
[----:B--2---:R-:W-:-:S05]  /*13a0*/  FMUL.FTZ R18, R18, R11 ;  /* 0x0000000b12127220 */ /* 0x004fca0000410000 */
[----:B------:R-:W-:Y:S01]  /*13b0*/  F2FP.BF16.F32.PACK_AB R15, R18, R15 ;  /* 0x0000000f120f723e */ /* 0x000fe200000010ff */
[----:B0-----:R-:W-:-:S04]  /*13c0*/  FMUL.FTZ R4, R17, R4 ;  /* 0x0000000411047220 */ /* 0x001fc80000410000 */
[----:B------:R-:W-:Y:S01]  /*13d0*/  STG.E.64 desc[UR4][R6.64], R14 ;  /* 0x0000000e06007986 */ /* 0x000fe2000c101b04 */
[----:B------:R-:W-:-:S05]  /*13e0*/  F2FP.BF16.F32.PACK_AB R3, R4, R5 ;  /* 0x000000050403723e */ /* 0x000fca00000010ff */
[----:B------:R-:W-:Y:S01]  /*13f0*/  STG.E.64 desc[UR4][R6.64+0x400], R2 ;  /* 0x0004000206007986 */ /* 0x000fe2000c101b04 */
[----:B------:R-:W-:Y:S05]  /*1400*/  EXIT ;  /* 0x000000000000794d */ /* 0x000fea0003800000 */
.L_x_6654:
        /* <DEDUP_REMOVED lines=15> */
.L_x_9540:


//--------------------- .text._ZN2at6native29vectorized_elementwise_kernelILi8EZZZNS0_10glu_kernelERNS_18TensorIteratorBaseEENKUlvE_clEvENKUlvE2_clEvEUlN3c108BFloat16ES7_E_St5arrayIPcLm3EEEEviT0_T1_ --------------------------
	.section	.text._ZN2at6native29vectorized_elementwise_kernelILi8EZZZNS0_10glu_kernelERNS_18TensorIteratorBaseEENKUlvE_clEvENKUlvE2_clEvEUlN3c108BFloat16ES7_E_St5arrayIPcLm3EEEEviT0_T1_,"ax",@progbits
	.align	128
        .global         _ZN2at6native29vectorized_elementwise_kernelILi8EZZZNS0_10glu_kernelERNS_18TensorIteratorBaseEENKUlvE_clEvENKUlvE2_clEvEUlN3c108BFloat16ES7_E_St5arrayIPcLm3EEEEviT0_T1_
        .type           _ZN2at6native29vectorized_elementwise_kernelILi8EZZZNS0_10glu_kernelERNS_18TensorIteratorBaseEENKUlvE_clEvENKUlvE2_clEvEUlN3c108BFloat16ES7_E_St5arrayIPcLm3EEEEviT0_T1_,@function
        .size           _ZN2at6native29vectorized_elementwise_kernelILi8EZZZNS0_10glu_kernelERNS_18TensorIteratorBaseEENKUlvE_clEvENKUlvE2_clEvEUlN3c108BFloat16ES7_E_St5arrayIPcLm3EEEEviT0_T1_,(.L_x_9541 - _ZN2at6native29vectorized_elementwise_kernelILi8EZZZNS0_10glu_kernelERNS_18TensorIteratorBaseEENKUlvE_clEvENKUlvE2_clEvEUlN3c108BFloat16ES7_E_St5arrayIPcLm3EEEEviT0_T1_)
        .other          _ZN2at6native29vectorized_elementwise_kernelILi8EZZZNS0_10glu_kernelERNS_18TensorIteratorBaseEENKUlvE_clEvENKUlvE2_clEvEUlN3c108BFloat16ES7_E_St5arrayIPcLm3EEEEviT0_T1_,@"STO_CUDA_ENTRY STV_DEFAULT"
_ZN2at6native29vectorized_elementwise_kernelILi8EZZZNS0_10glu_kernelERNS_18TensorIteratorBaseEENKUlvE_clEvENKUlvE2_clEvEUlN3c108BFloat16ES7_E_St5arrayIPcLm3EEEEviT0_T1_:
.text._ZN2at6native29vectorized_elementwise_kernelILi8EZZZNS0_10glu_kernelERNS_18TensorIteratorBaseEENKUlvE_clEvENKUlvE2_clEvEUlN3c108BFloat16ES7_E_St5arrayIPcLm3EEEEviT0_T1_:
        /* <DEDUP_REMOVED lines=198> */
.L_x_6658:
[----:B------:R-:W-:-:S13]  /*0c60*/  ISETP.GE.U32.AND P0, PT, R3, R2, PT ;  /* 0x000000020300720c */ /* 0x000fda0003f06070 */
[----:B------:R-:W-:Y:S05]  /*0c70*/  @P0 BRA `(.L_x_6660) ;  /* 0x0000000000300947 */ /* 0x000fea0003800000 */
[----:B0-----:R-:W0:Y:S01]  /*0c80*/  LDC.64 R4, c[0x0][0x388] ;  /* 0x0000e200ff047b82 */ /* 0x001e220000000a00 */
[----:B------:R-:W-:Y:S01]  /*0c90*/  IADD3 R11, PT, PT, R0, R3, RZ ;  /* 0x00000003000b7210 */ /* 0x000fe20007ffe0ff */
[----:B------:R-:W-:-:S04]  /*0ca0*/  VIADD R3, R3, 0x80 ;  /* 0x0000008003037836 */ /* 0x000fc80000000000 */
[----:B0-----:R-:W-:-:S05]  /*0cb0*/  IMAD.WIDE.U32 R4, R11, 0x2, R4 ;  /* 0x000000020b047825 */ /* 0x001fca00078e0004 */
[----:B------:R1:W-:Y:S02]  /*0cc0*/  STG.E.U16 desc[UR4][R4.64], R6 ;  /* 0x0000000604007986 */ /* 0x0003e4000c101504 */
.L_x_6659:
[----:B------:R-:W-:-:S13]  /*0cd0*/  ISETP.GE.U32.AND P0, PT, R3, R2, PT ;  /* 0x000000020300720c */ /* 0x000fda0003f06070 */
[----:B------:R-:W-:Y:S05]  /*0ce0*/  @P0 BRA `(.L_x_6661) ;  /* 0x0000000000340947 */ /* 0x000fea0003800000 */
[----:B01----:R-:W0:Y:S01]  /*0cf0*/  LDC.64 R4, c[0x0][0x388] ;  /* 0x0000e200ff047b82 */ /* 0x003e220000000a00 */
[----:B------:R-:W-:Y:S02]  /*0d00*/  IADD3 R11, PT, PT, R0, R3, RZ ;  /* 0x00000003000b7210 */ /* 0x000fe40007ffe0ff */
[----:B------:R-:W-:-:S03]  /*0d10*/  IADD3 R3, PT, PT, R3, 0x80, RZ ;  /* 0x0000008003037810 */ /* 0x000fc60007ffe0ff */
[----:B0-----:R-:W-:-:S05]  /*0d20*/  IMAD.WIDE.U32 R4, R11, 0x2, R4 ;  /* 0x000000020b047825 */ /* 0x001fca00078e0004 */
[----:B------:R1:W-:Y:S02]  /*0d30*/  STG.E.U16 desc[UR4][R4.64], R7 ;  /* 0x0000000704007986 */ /* 0x0003e4000c101504 */
.L_x_6660:
        /* <DEDUP_REMOVED lines=8> */
.L_x_6661:
[----:B------:R-:W-:Y:S05]  /*0dc0*/  BSYNC.RELIABLE B1 ;  /* 0x0000000000017941 */ /* 0x000fea0003800100 */
.L_x_6657:
[----:B------:R-:W-:-:S13]  /*0dd0*/  ISETP.GE.U32.AND P0, PT, R3, R2, PT ;  /* 0x000000020300720c */ /* 0x000fda0003f06070 */
[----:B012---:R-:W0:Y:S01]  /*0de0*/  @!P0 LDC.64 R4, c[0x0][0x388] ;  /* 0x0000e200ff048b82 */ /* 0x007e220000000a00 */
[----:B------:R-:W-:Y:S01]  /*0df0*/  @!P0 IADD3 R7, PT, PT, R0, R3, RZ ;  /* 0x0000000300078210 */ /* 0x000fe20007ffe0ff */
[----:B------:R-:W-:-:S04]  /*0e00*/  @!P0 VIADD R3, R3, 0x80 ;  /* 0x0000008003038836 */ /* 0x000fc80000000000 */
[----:B0-----:R-:W-:-:S05]  /*0e10*/  @!P0 IMAD.WIDE.U32 R4, R7, 0x2, R4 ;  /* 0x0000000207048825 */ /* 0x001fca00078e0004 */
[----:B------:R2:W-:Y:S02]  /*0e20*/  @!P0 STG.E.U16 desc[UR4][R4.64], R9 ;  /* 0x0000000904008986 */ /* 0x0005e4000c101504 */
.L_x_6662:
[----:B------:R-:W-:Y:S05]  /*0e30*/  BSYNC.RECONVERGENT B0 ;  /* 0x0000000000007941 */ /* 0x000fea0003800200 */
.L_x_6656:
        /* <DEDUP_REMOVED lines=8> */
.L_x_6655:
[----:B------:R-:W0:Y:S01]  /*0ec0*/  S2R R12, SR_TID.X ;  /* 0x00000000000c7919 */ /* 0x000e220000002100 */
[----:B------:R-:W1:Y:S02]  /*0ed0*/  LDC.64 R2, c[0x0][0x398] ;  /* 0x0000e600ff027b82 */ /* 0x000e640000000a00 */
[----:B-1----:R-:W-:-:S04]  /*0ee0*/  IMAD.WIDE.U32 R2, R0, 0x2, R2 ;  /* 0x0000000200027825 */ /* 0x002fc800078e0002 */
[----:B0-----:R-:W-:Y:S02]  /*0ef0*/  IMAD.WIDE.U32 R8, R12, 0x10, R2 ;  /* 0x000000100c087825 */ /* 0x001fe400078e0002 */
[----:B------:R-:W0:Y:S04]  /*0f00*/  LDC.64 R2, c[0x0][0x390] ;  /* 0x0000e400ff027b82 */ /* 0x000e280000000a00 */
[----:B------:R-:W2:Y:S01]  /*0f10*/  LDG.E.128 R8, desc[UR4][R8.64] ;  /* 0x0000000408087981 */ /* 0x000ea2000c1e1d00 */
[----:B0-----:R-:W-:-:S04]  /*0f20*/  IMAD.WIDE.U32 R2, R0, 0x2, R2 ;  /* 0x0000000200027825 */ /* 0x001fc800078e0002 */
[----:B------:R-:W-:-:S06]  /*0f30*/  IMAD.WIDE.U32 R4, R12, 0x10, R2 ;  /* 0x000000100c047825 */ /* 0x000fcc00078e0002 */
[----:B------:R-:W3:Y:S01]  /*0f40*/  LDG.E.128 R4, desc[UR4][R4.64] ;  /* 0x0000000404047981 */ /* 0x000ee2000c1e1d00 */
[C---:B--2---:R-:W-:Y:S02]  /*0f50*/  SHF.L.U32 R2, R11.reuse, 0x10, RZ ;  /* 0x000000100b027819 */ /* 0x044fe400000006ff */
[----:B------:R-:W-:Y:S02]  /*0f60*/  PRMT R11, R11, 0x7632, R11 ;  /* 0x000076320b0b7816 */ /* 0x000fe4000000000b */
[----:B------:R-:W-:Y:S01]  /*0f70*/  SHF.L.U32 R13, R9, 0x10, RZ ;  /* 0x00000010090d7819 */ /* 0x000fe200000006ff */
[----:B------:R-:W-:Y:S01]  /*0f80*/  FMUL.FTZ R3, R2, -1.4426950216293334961 ;  /* 0xbfb8aa3b02037820 */ /* 0x000fe20000410000 */
[C---:B------:R-:W-:Y:S01]  /*0f90*/  IMAD.U32 R2, R10.reuse, 0x10000, RZ ;  /* 0x000100000a027824 */ /* 0x040fe200078e00ff */
[----:B------:R-:W-:Y:S01]  /*0fa0*/  PRMT R10, R10, 0x7632, R10 ;  /* 0x000076320a0a7816 */ /* 0x000fe2000000000a */
[----:B------:R-:W-:Y:S01]  /*0fb0*/  IMAD.U32 R15, R11, 0x10000, RZ ;  /* 0x000100000b0f7824 */ /* 0x000fe200078e00ff */
[----:B------:R-:W-:Y:S01]  /*0fc0*/  SHF.L.U32 R14, R8, 0x10, RZ ;  /* 0x00000010080e7819 */ /* 0x000fe200000006ff */
[----:B------:R-:W-:Y:S01]  /*0fd0*/  FMUL.FTZ R2, R2, -1.4426950216293334961 ;  /* 0xbfb8aa3b02027820 */ /* 0x000fe20000410000 */
[----:B------:R-:W-:Y:S01]  /*0fe0*/  PRMT R9, R9, 0x7632, R9 ;  /* 0x0000763209097816 */ /* 0x000fe20000000009 */
[----:B------:R-:W-:Y:S01]  /*0ff0*/  FMUL.FTZ R19, R15, -1.4426950216293334961 ;  /* 0xbfb8aa3b0f137820 */ /* 0x000fe20000410000 */
[----:B------:R-:W-:Y:S01]  /*1000*/  PRMT R8, R8, 0x7632, R8 ;  /* 0x0000763208087816 */ /* 0x000fe20000000008 */
[----:B------:R-:W-:Y:S01]  /*1010*/  FMUL.FTZ R13, R13, -1.4426950216293334961 ;  /* 0xbfb8aa3b0d0d7820 */ /* 0x000fe20000410000 */
[----:B------:R-:W-:Y:S01]  /*1020*/  SHF.L.U32 R15, R10, 0x10, RZ ;  /* 0x000000100a0f7819 */ /* 0x000fe200000006ff */
[----:B------:R-:W-:Y:S01]  /*1030*/  FMUL.FTZ R14, R14, -1.4426950216293334961 ;  /* 0xbfb8aa3b0e0e7820 */ /* 0x000fe20000410000 */
[----:B------:R-:W-:Y:S01]  /*1040*/  SHF.L.U32 R9, R9, 0x10, RZ ;  /* 0x0000001009097819 */ /* 0x000fe200000006ff */
[----:B------:R-:W-:Y:S01]  /*1050*/  IMAD.U32 R8, R8, 0x10000, RZ ;  /* 0x0001000008087824 */ /* 0x000fe200078e00ff */
[----:B------:R-:W0:Y:S01]  /*1060*/  MUFU.EX2 R3, R3 ;  /* 0x0000000300037308 */ /* 0x000e220000000800 */
[----:B------:R-:W-:-:S02]  /*1070*/  FMUL.FTZ R16, R15, -1.4426950216293334961 ;  /* 0xbfb8aa3b0f107820 */ /* 0x000fc40000410000 */
[----:B------:R-:W-:Y:S01]  /*1080*/  FMUL.FTZ R9, R9, -1.4426950216293334961 ;  /* 0xbfb8aa3b09097820 */ /* 0x000fe20000410000 */
[----:B------:R-:W-:-:S04]  /*1090*/  FMUL.FTZ R17, R8, -1.4426950216293334961 ;  /* 0xbfb8aa3b08117820 */ /* 0x000fc80000410000 */
[----:B------:R-:W1:Y:S01]  /*10a0*/  MUFU.EX2 R2, R2 ;  /* 0x0000000200027308 */ /* 0x000e620000000800 */
[----:B---3--:R-:W-:Y:S01]  /*10b0*/  SHF.L.U32 R23, R6, 0x10, RZ ;  /* 0x0000001006177819 */ /* 0x008fe200000006ff */
[----:B------:R-:W-:Y:S01]  /*10c0*/  IMAD.U32 R22, R5, 0x10000, RZ ;  /* 0x0001000005167824 */ /* 0x000fe200078e00ff */
[----:B------:R-:W-:-:S05]  /*10d0*/  SHF.L.U32 R24, R7, 0x10, RZ ;  /* 0x0000001007187819 */ /* 0x000fca00000006ff */
[----:B------:R1:W2:Y:S01]  /*10e0*/  MUFU.EX2 R11, R14 ;  /* 0x0000000e000b7308 */ /* 0x0002a20000000800 */
[----:B0-----:R-:W-:Y:S01]  /*10f0*/  FADD.FTZ R15, R3, 1 ;  /* 0x3f800000030f7421 */ /* 0x001fe20000010000 */
[----:B------:R-:W-:-:S06]  /*1100*/  SHF.L.U32 R21, R4, 0x10, RZ ;  /* 0x0000001004157819 */ /* 0x000fcc00000006ff */
[----:B------:R0:W-:Y:S01]  /*1110*/  MUFU.EX2 R10, R19 ;  /* 0x00000013000a7308 */ /* 0x0001e20000000800 */
[----:B-1----:R-:W-:Y:S02]  /*1120*/  FADD.FTZ R14, R2, 1 ;  /* 0x3f800000020e7421 */ /* 0x002fe40000010000 */
[----:B------:R-:W1:Y:S05]  /*1130*/  LDC.64 R2, c[0x0][0x388] ;  /* 0x0000e200ff027b82 */ /* 0x000e6a0000000a00 */
[----:B------:R-:W3:Y:S01]  /*1140*/  MUFU.EX2 R13, R13 ;  /* 0x0000000d000d7308 */ /* 0x000ee20000000800 */
[----:B--2---:R-:W-:Y:S01]  /*1150*/  FADD.FTZ R8, R11, 1 ;  /* 0x3f8000000b087421 */ /* 0x004fe20000010000 */
[----:B0-----:R-:W-:-:S04]  /*1160*/  PRMT R19, R4, 0x7632, R19 ;  /* 0x0000763204137816 */ /* 0x001fc80000000013 */
[----:B------:R-:W-:Y:S02]  /*1170*/  SHF.L.U32 R19, R19, 0x10, RZ ;  /* 0x0000001013137819 */ /* 0x000fe400000006ff */
[----:B------:R-:W0:Y:S08]  /*1180*/  MUFU.EX2 R16, R16 ;  /* 0x0000001000107308 */ /* 0x000e300000000800 */
[----:B------:R2:W4:Y:S01]  /*1190*/  MUFU.EX2 R18, R9 ;  /* 0x0000000900127308 */ /* 0x0005220000000800 */
[----:B---3--:R-:W-:Y:S01]  /*11a0*/  FADD.FTZ R13, R13, 1 ;  /* 0x3f8000000d0d7421 */ /* 0x008fe20000010000 */
[----:B-1----:R-:W-:-:S06]  /*11b0*/  IMAD.WIDE.U32 R2, R0, 0x2, R2 ;  /* 0x0000000200027825 */ /* 0x002fcc00078e0002 */
[----:B------:R-:W1:Y:S01]  /*11c0*/  MUFU.EX2 R17, R17 ;  /* 0x0000001100117308 */ /* 0x000e620000000800 */
[----:B--2---:R-:W-:Y:S01]  /*11d0*/  FADD.FTZ R9, R10, 1 ;  /* 0x3f8000000a097421 */ /* 0x004fe20000010000 */
[----:B0-----:R-:W-:Y:S01]  /*11e0*/  FADD.FTZ R10, R16, 1 ;  /* 0x3f800000100a7421 */ /* 0x001fe20000010000 */
[----:B------:R-:W-:Y:S01]  /*11f0*/  PRMT R16, R7, 0x7632, R16 ;  /* 0x0000763207107816 */ /* 0x000fe20000000010 */
[----:B------:R-:W-:-:S03]  /*1200*/  IMAD.WIDE.U32 R2, R12, 0x10, R2 ;  /* 0x000000100c027825 */ /* 0x000fc600078e0002 */
[----:B------:R-:W-:Y:S01]  /*1210*/  SHF.L.U32 R16, R16, 0x10, RZ ;  /* 0x0000001010107819 */ /* 0x000fe200000006ff */
[----:B------:R-:W0:Y:S01]  /*1220*/  MUFU.RCP R15, R15 ;  /* 0x0000000f000f7308 */ /* 0x000e220000001000 */
[----:B----4-:R-:W-:Y:S01]  /*1230*/  FADD.FTZ R11, R18, 1 ;  /* 0x3f800000120b7421 */ /* 0x010fe20000010000 */
[----:B------:R-:W-:-:S04]  /*1240*/  PRMT R18, R5, 0x7632, R18 ;  /* 0x0000763205127816 */ /* 0x000fc80000000012 */
[----:B------:R-:W-:Y:S02]  /*1250*/  SHF.L.U32 R18, R18, 0x10, RZ ;  /* 0x0000001012127819 */ /* 0x000fe400000006ff */
[----:B------:R-:W2:Y:S01]  /*1260*/  MUFU.RCP R14, R14 ;  /* 0x0000000e000e7308 */ /* 0x000ea20000001000 */
[----:B-1----:R-:W-:Y:S01]  /*1270*/  FADD.FTZ R20, R17, 1 ;  /* 0x3f80000011147421 */ /* 0x002fe20000010000 */
[----:B------:R-:W-:-:S05]  /*1280*/  PRMT R17, R6, 0x7632, R17 ;  /* 0x0000763206117816 */ /* 0x000fca0000000011 */
[----:B------:R-:W-:Y:S01]  /*1290*/  IMAD.U32 R17, R17, 0x10000, RZ ;  /* 0x0001000011117824 */ /* 0x000fe200078e00ff */
[----:B------:R-:W1:Y:S01]  /*12a0*/  MUFU.RCP R13, R13 ;  /* 0x0000000d000d7308 */ /* 0x000e620000001000 */
[----:B0-----:R-:W-:-:S07]  /*12b0*/  FMUL.FTZ R7, R24, R15 ;  /* 0x0000000f18077220 */ /* 0x001fce0000410000 */
[----:B------:R-:W0:Y:S01]  /*12c0*/  MUFU.RCP R8, R8 ;  /* 0x0000000800087308 */ /* 0x000e220000001000 */
[----:B--2---:R-:W-:-:S07]  /*12d0*/  FMUL.FTZ R14, R23, R14 ;  /* 0x0000000e170e7220 */ /* 0x004fce0000410000 */
[----:B------:R-:W2:Y:S01]  /*12e0*/  MUFU.RCP R9, R9 ;  /* 0x0000000900097308 */ /* 0x000ea20000001000 */
[----:B-1----:R-:W-:-:S07]  /*12f0*/  FMUL.FTZ R5, R22, R13 ;  /* 0x0000000d16057220 */ /* 0x002fce0000410000 */
[----:B------:R-:W1:Y:S01]  /*1300*/  MUFU.RCP R10, R10 ;  /* 0x0000000a000a7308 */ /* 0x000e620000001000 */
[----:B0-----:R-:W-:-:S07]  /*1310*/  FMUL.FTZ R4, R21, R8 ;  /* 0x0000000815047220 */ /* 0x001fce0000410000 */
[----:B------:R-:W0:Y:S01]  /*1320*/  MUFU.RCP R11, R11 ;  /* 0x0000000b000b7308 */ /* 0x000e220000001000 */
[----:B--2---:R-:W-:-:S05]  /*1330*/  FMUL.FTZ R16, R16, R9 ;  /* 0x0000000910107220 */ /* 0x004fca0000410000 */
[----:B------:R-:W-:Y:S02]  /*1340*/  F2FP.BF16.F32.PACK_AB R7, R16, R7 ;  /* 0x000000071007723e */ /* 0x000fe400000010ff */
[----:B------:R-:W2:Y:S01]  /*1350*/  MUFU.RCP R6, R20 ;  /* 0x0000001400067308 */ /* 0x000ea20000001000 */
[----:B-1----:R-:W-:Y:S01]  /*1360*/  FMUL.FTZ R17, R17, R10 ;  /* 0x0000000a11117220 */ /* 0x002fe20000410000 */
[----:B0-----:R-:W-:-:S05]  /*1370*/  FMUL.FTZ R18, R18, R11 ;  /* 0x0000000b12127220 */ /* 0x001fca0000410000 */
[----:B------:R-:W-:Y:S01]  /*1380*/  F2FP.BF16.F32.PACK_AB R5, R18, R5 ;  /* 0x000000051205723e */ /* 0x000fe200000010ff */
[----:B--2---:R-:W-:Y:S01]  /*1390*/  FMUL.FTZ R19, R19, R6 ;  /* 0x0000000613137220 */ /* 0x004fe20000410000 */
[----:B------:R-:W-:-:S04]  /*13a0*/  F2FP.BF16.F32.PACK_AB R6, R17, R14 ;  /* 0x0000000e1106723e */ /* 0x000fc800000010ff */
[----:B------:R-:W-:-:S05]  /*13b0*/  F2FP.BF16.F32.PACK_AB R4, R19, R4 ;  /* 0x000000041304723e */ /* 0x000fca00000010ff */
[----:B------:R-:W-:Y:S01]  /*13c0*/  STG.E.128 desc[UR4][R2.64], R4 ;  /* 0x0000000402007986 */ /* 0x000fe2000c101d04 */
[----:B------:R-:W-:Y:S05]  /*13d0*/  EXIT ;  /* 0x000000000000794d */ /* 0x000fea0003800000 */
.L_x_6663:
        /* <DEDUP_REMOVED lines=10> */
.L_x_9541:


//--------------------- .text._ZN2at6native18elementwise_kernelILi128ELi4EZNS0_15gpu_kernel_implIZZZNS0_10glu_kernelERNS_18TensorIteratorBaseEENKUlvE_clEvENKUlvE1_clEvEUlN3c104HalfES8_E_EEvS4_RKT_EUliE_EEviT1_ --------------------------
	.section	.text._ZN2at6native18elementwise_kernelILi128ELi4EZNS0_15gpu_kernel_implIZZZNS0_10glu_kernelERNS_18TensorIteratorBaseEENKUlvE_clEvENKUlvE1_clEvEUlN3c104HalfES8_E_EEvS4_RKT_EUliE_EEviT1_,"ax",@progbits
	.align	128
        .global         _ZN2at6native18elementwise_kernelILi128ELi4EZNS0_15gpu_kernel_implIZZZNS0_10glu_kernelERNS_18TensorIteratorBaseEENKUlvE_clEvENKUlvE1_clEvEUlN3c104HalfES8_E_EEvS4_RKT_EUliE_EEviT1_
        .type           _ZN2at6native18elementwise_kernelILi128ELi4EZNS0_15gpu_kernel_implIZZZNS0_10glu_kernelERNS_18TensorIteratorBaseEENKUlvE_clEvENKUlvE1_clEvEUlN3c104HalfES8_E_EEvS4_RKT_EUliE_EEviT1_,@function
        .size           _ZN2at6native18elementwise_kernelILi128ELi4EZNS0_15gpu_kernel_implIZZZNS0_10glu_kernelERNS_18TensorIteratorBaseEENKUlvE_clEvENKUlvE1_clEvEUlN3c104HalfES8_E_EEvS4_RKT_EUliE_EEviT1_,(.L_x_9542 - _ZN2at6native18elementwise_kernelILi128ELi4EZNS0_15gpu_kernel_implIZZZNS0_10glu_kernelERNS_18TensorIteratorBaseEENKUlvE_clEvENKUlvE1_clEvEUlN3c104HalfES8_E_EEvS4_RKT_EUliE_EEviT1_)
        .other          _ZN2at6native18elementwise_kernelILi128ELi4EZNS0_15gpu_kernel_implIZZZNS0_10glu_kernelERNS_18TensorIteratorBaseEENKUlvE_clEvENKUlvE1_clEvEUlN3c104HalfES8_E_EEvS4_RKT_EUliE_EEviT1_,@"STO_CUDA_ENTRY STV_DEFAULT"
_ZN2at6native18elementwise_kernelILi128ELi4EZNS0_15gpu_kernel_implIZZZNS0_10glu_kernelERNS_18TensorIteratorBaseEENKUlvE_clEvENKUlvE1_clEvEUlN3c104HalfES8_E_EEvS4_RKT_EUliE_EEviT1_:
.text._ZN2at6native18elementwise_kernelILi128ELi4EZNS0_15gpu_kernel_implIZZZNS0_10glu_kernelERNS_18TensorIteratorBaseEENKUlvE_clEvENKUlvE1_clEvEUlN3c104HalfES8_E_EEvS4_RKT_EUliE_EEviT1_:
        /* <DEDUP_REMOVED lines=371> */
.L_x_6666:
        /* <DEDUP_REMOVED lines=19> */
.L_x_6670:
[----:B------:R-:W2:Y:S02]  /*1860*/  LDG.E.U8 R2, desc[UR36][R2.64] ;  /* 0x0000002402027981 */ /* 0x000ea4000c1e1100 */
[----:B--2---:R-:W-:-:S04]  /*1870*/  I2FP.F32.U32 R0, R2 ;  /* 0x0000000200007245 */ /* 0x004fc80000201000 */
[----:B------:R-:W-:-:S04]  /*1880*/  F2FP.F16.F32.PACK_AB R0, RZ, R0 ;  /* 0x00000000ff00723e */ /* 0x000fc800000000ff */
[----:B------:R-:W-:Y:S01]  /*1890*/  PRMT R19, R0, 0x7610, R19 ;  /* 0x0000761000137816 */ /* 0x000fe20000000013 */
[----:B------:R-:W-:Y:S06]  /*18a0*/  BRA `(.L_x_6672) ;  /* 0x0000000c00b47947 */ /* 0x000fec0003800000 */
.L_x_6669:
        /* <DEDUP_REMOVED lines=11> */
.L_x_6674:
[----:B------:R-:W2:Y:S02]  /*1960*/  LDG.E R2, desc[UR36][R2.64] ;  /* 0x0000002402027981 */ /* 0x000ea4000c1e1900 */
[----:B--2---:R-:W-:-:S04]  /*1970*/  I2FP.F32.S32 R0, R2 ;  /* 0x0000000200007245 */ /* 0x004fc80000201400 */
[----:B------:R-:W-:-:S04]  /*1980*/  F2FP.F16.F32.PACK_AB R0, RZ, R0 ;  /* 0x00000000ff00723e */ /* 0x000fc800000000ff */
[----:B------:R-:W-:Y:S01]  /*1990*/  PRMT R19, R0, 0x7610, R19 ;  /* 0x0000761000137816 */ /* 0x000fe20000000013 */
[----:B------:R-:W-:Y:S06]  /*19a0*/  BRA `(.L_x_6672) ;  /* 0x0000000c00747947 */ /* 0x000fec0003800000 */
.L_x_6673:
[----:B------:R-:W2:Y:S02]  /*19b0*/  LDG.E.U16 R2, desc[UR36][R2.64] ;  /* 0x0000002402027981 */ /* 0x000ea4000c1e1500 */
[----:B--2---:R-:W0:Y:S02]  /*19c0*/  I2F.S16 R0, R2 ;  /* 0x0000000200007306 */ /* 0x004e240000101400 */
[----:B0-----:R-:W-:-:S04]  /*19d0*/  F2FP.F16.F32.PACK_AB R0, RZ, R0 ;  /* 0x00000000ff00723e */ /* 0x001fc800000000ff */
[----:B------:R-:W-:Y:S01]  /*19e0*/  PRMT R19, R0, 0x7610, R19 ;  /* 0x0000761000137816 */ /* 0x000fe20000000013 */
[----:B------:R-:W-:Y:S06]  /*19f0*/  BRA `(.L_x_6672) ;  /* 0x0000000c00607947 */ /* 0x000fec0003800000 */
.L_x_6668:
        /* <DEDUP_REMOVED lines=9> */
.L_x_6676:
[----:B------:R0:W5:Y:S01]  /*1a90*/  LDG.E.U16 R19, desc[UR36][R2.64] ;  /* 0x0000002402137981 */ /* 0x000162000c1e1500 */
[----:B------:R-:W-:Y:S05]  /*1aa0*/  BRA `(.L_x_6672) ;  /* 0x0000000c00347947 */ /* 0x000fea0003800000 */
.L_x_6675:
        /* <DEDUP_REMOVED lines=9> */
.L_x_6678:
[----:B------:R1:W5:Y:S01]  /*1b40*/  LDG.E.U16 R19, desc[UR36][R2.64] ;  /* 0x0000002402137981 */ /* 0x000362000c1e1500 */
[----:B------:R-:W-:Y:S05]  /*1b50*/  BRA `(.L_x_6672) ;  /* 0x0000000c00087947 */ /* 0x000fea0003800000 */
.L_x_6677:
        /* <DEDUP_REMOVED lines=9> */
.L_x_6667:
        /* <DEDUP_REMOVED lines=14> */
.L_x_6681:
        /* <DEDUP_REMOVED lines=9> */
.L_x_6680:
        /* <DEDUP_REMOVED lines=27> */
.L_x_6683:
        /* <DEDUP_REMOVED lines=14> */
.L_x_6682:
[----:B------:R-:W2:Y:S02]  /*1ff0*/  LDG.E.U16 R0, desc[UR36][R2.64] ;  /* 0x0000002402007981 */ /* 0x000ea4000c1e1500 */
[----:B--2---:R-:W-:-:S05]  /*2000*/  IMAD.U32 R0, R0, 0x10000, RZ ;  /* 0x0001000000007824 */ /* 0x004fca00078e00ff */
[----:B------:R-:W-:-:S04]  /*2010*/  F2FP.F16.F32.PACK_AB R0, RZ, R0 ;  /* 0x00000000ff00723e */ /* 0x000fc800000000ff */
[----:B------:R-:W-:Y:S01]  /*2020*/  PRMT R19, R0, 0x7610, R19 ;  /* 0x0000761000137816 */ /* 0x000fe20000000013 */
[----:B------:R-:W-:Y:S06]  /*2030*/  BRA `(.L_x_6672) ;  /* 0x0000000400d07947 */ /* 0x000fec0003800000 */
.L_x_6679:
        /* <DEDUP_REMOVED lines=13> */
.L_x_6686:
        /* <DEDUP_REMOVED lines=21> */
.L_x_6690:
[----:B------:R-:W-:Y:S05]  /*2260*/  BSYNC.RECONVERGENT B1 ;  /* 0x0000000000017941 */ /* 0x000fea0003800200 */
.L_x_6689:
[----:B------:R-:W-:Y:S01]  /*2270*/  IMAD.SHL.U32 R0, R0, 0x100000, RZ ;  /* 0x0010000000007824 */ /* 0x000fe200078e00ff */
[----:B------:R-:W-:-:S04]  /*2280*/  LEA R2, R2, 0x3b800000, 0x17 ;  /* 0x3b80000002027811 */ /* 0x000fc800078eb8ff */
[----:B------:R-:W-:-:S07]  /*2290*/  LOP3.LUT R0, R2, R0, R7, 0xfe, !PT ;  /* 0x0000000002007212 */ /* 0x000fce00078efe07 */
.L_x_6688:
[----:B------:R-:W-:Y:S05]  /*22a0*/  BSYNC.RECONVERGENT B0 ;  /* 0x0000000000007941 */ /* 0x000fea0003800200 */
.L_x_6687:
[----:B------:R-:W-:-:S04]  /*22b0*/  F2FP.F16.F32.PACK_AB R0, RZ, R0 ;  /* 0x00000000ff00723e */ /* 0x000fc800000000ff */
[----:B------:R-:W-:Y:S01]  /*22c0*/  PRMT R19, R0, 0x7610, R19 ;  /* 0x0000761000137816 */ /* 0x000fe20000000013 */
[----:B------:R-:W-:Y:S06]  /*22d0*/  BRA `(.L_x_6672) ;  /* 0x0000000400287947 */ /* 0x000fec0003800000 */
.L_x_6685:
        /* <DEDUP_REMOVED lines=21> */
.L_x_6694:
[----:B------:R-:W-:Y:S05]  /*2430*/  BSYNC.RECONVERGENT B1 ;  /* 0x0000000000017941 */ /* 0x000fea0003800200 */
.L_x_6693:
[----:B------:R-:W-:Y:S01]  /*2440*/  IMAD.SHL.U32 R0, R0, 0x200000, RZ ;  /* 0x0020000000007824 */ /* 0x000fe200078e00ff */
[----:B------:R-:W-:-:S04]  /*2450*/  LEA R2, R2, 0x37800000, 0x17 ;  /* 0x3780000002027811 */ /* 0x000fc800078eb8ff */
[----:B------:R-:W-:-:S07]  /*2460*/  LOP3.LUT R0, R2, R0, R7, 0xfe, !PT ;  /* 0x0000000002007212 */ /* 0x000fce00078efe07 */
.L_x_6692:
[----:B------:R-:W-:Y:S05]  /*2470*/  BSYNC.RECONVERGENT B0 ;  /* 0x0000000000007941 */ /* 0x000fea0003800200 */
.L_x_6691:
[----:B------:R-:W-:-:S04]  /*2480*/  F2FP.F16.F32.PACK_AB R0, RZ, R0 ;  /* 0x00000000ff00723e */ /* 0x000fc800000000ff */
[----:B------:R-:W-:Y:S01]  /*2490*/  PRMT R19, R0, 0x7610, R19 ;  /* 0x0000761000137816 */ /* 0x000fe20000000013 */
[----:B------:R-:W-:Y:S06]  /*24a0*/  BRA `(.L_x_6672) ;  /* 0x0000000000b47947 */ /* 0x000fec0003800000 */
.L_x_6684:
[----:B------:R-:W-:-:S09]  /*24b0*/  UISETP.NE.AND UP0, UPT, UR4, 0x1c, UPT ;  /* 0x0000001c0400788c */ /* 0x000fd2000bf05270 */
[----:B------:R-:W-:Y:S05]  /*24c0*/  BRA.U !UP0, `(.L_x_6695) ;  /* 0x00000001089c7547 */ /* 0x000fea000b800000 */
[----:B------:R-:W-:-:S09]  /*24d0*/  UISETP.NE.AND UP0, UPT, UR4, 0x1d, UPT ;  /* 0x0000001d0400788c */ /* 0x000fd2000bf05270 */
[----:B------:R-:W-:Y:S05]  /*24e0*/  BRA.U !UP0, `(.L_x_6696) ;  /* 0x0000000108807547 */ /* 0x000fea000b800000 */
[----:B------:R-:W-:-:S09]  /*24f0*/  UISETP.NE.AND UP0, UPT, UR4, 0x2c, UPT ;  /* 0x0000002c0400788c */ /* 0x000fd2000bf05270 */
[----:B------:R-:W-:Y:S05]  /*2500*/  BRA.U !UP0, `(.L_x_6697) ;  /* 0x0000000108487547 */ /* 0x000fea000b800000 */
.L_x_6671:
        /* <DEDUP_REMOVED lines=15> */
[----:B--2---:R-:W-:Y:S05]  /*2600*/  CALL.ABS.NOINC R2 ;  /* 0x0000000002007343 */ /* 0x004fea0003c00000 */
.L_x_6698:
[----:B------:R-:W-:Y:S01]  /*2610*/  PRMT R19, RZ, 0x7610, R19 ;  /* 0x00007610ff137816 */ /* 0x000fe20000000013 */
[----:B------:R-:W-:Y:S06]  /*2620*/  BRA `(.L_x_6672) ;  /* 0x0000000000547947 */ /* 0x000fec0003800000 */
.L_x_6697:
        /* <DEDUP_REMOVED lines=8> */
.L_x_6700:
[----:B------:R-:W-:Y:S05]  /*26b0*/  BSYNC.RECONVERGENT B0 ;  /* 0x0000000000007941 */ /* 0x000fea0003800200 */
.L_x_6699:
[----:B------:R-:W-:-:S04]  /*26c0*/  F2FP.F16.F32.PACK_AB R0, RZ, R0 ;  /* 0x00000000ff00723e */ /* 0x000fc800000000ff */
[----:B------:R-:W-:Y:S01]  /*26d0*/  PRMT R19, R0, 0x7610, R19 ;  /* 0x0000761000137816 */ /* 0x000fe20000000013 */
[----:B------:R-:W-:Y:S06]  /*26e0*/  BRA `(.L_x_6672) ;  /* 0x0000000000247947 */ /* 0x000fec0003800000 */
.L_x_6696:
[----:B------:R-:W2:Y:S02]  /*26f0*/  LDG.E.64 R2, desc[UR36][R2.64] ;  /* 0x0000002402027981 */ /* 0x000ea4000c1e1b00 */
[----:B--2---:R-:W0:Y:S02]  /*2700*/  I2F.U64 R0, R2 ;  /* 0x0000000200007312 */ /* 0x004e240000301000 */
[----:B0-----:R-:W-:-:S04]  /*2710*/  F2FP.F16.F32.PACK_AB R0, RZ, R0 ;  /* 0x00000000ff00723e */ /* 0x001fc800000000ff */
[----:B------:R-:W-:Y:S01]  /*2720*/  PRMT R19, R0, 0x7610, R19 ;  /* 0x0000761000137816 */ /* 0x000fe20000000013 */
[----:B------:R-:W-:Y:S06]  /*2730*/  BRA `(.L_x_6672) ;  /* 0x0000000000107947 */ /* 0x000fec0003800000 */
.L_x_6695:
[----:B------:R-:W2:Y:S02]  /*2740*/  LDG.E R2, desc[UR36][R2.64] ;  /* 0x0000002402027981 */ /* 0x000ea4000c1e1900 */
[----:B--2---:R-:W-:-:S04]  /*2750*/  I2FP.F32.U32 R0, R2 ;  /* 0x0000000200007245 */ /* 0x004fc80000201000 */
[----:B------:R-:W-:-:S04]  /*2760*/  F2FP.F16.F32.PACK_AB R0, RZ, R0 ;  /* 0x00000000ff00723e */ /* 0x000fc800000000ff */
[----:B------:R-:W-:-:S07]  /*2770*/  PRMT R19, R0, 0x7610, R19 ;  /* 0x0000761000137816 */ /* 0x000fce0000000013 */
.L_x_6672:
        /* <DEDUP_REMOVED lines=18> */
.L_x_6704:
[----:B------:R-:W2:Y:S02]  /*28a0*/  LDG.E.U8 R2, desc[UR36][R2.64] ;  /* 0x0000002402027981 */ /* 0x000ea4000c1e1100 */
[----:B--2---:R-:W-:-:S04]  /*28b0*/  I2FP.F32.U32 R0, R2 ;  /* 0x0000000200007245 */ /* 0x004fc80000201000 */
[----:B------:R-:W-:Y:S01]  /*28c0*/  F2FP.F16.F32.PACK_AB R0, RZ, R0 ;  /* 0x00000000ff00723e */ /* 0x000fe200000000ff */
[----:B------:R-:W-:Y:S06]  /*28d0*/  BRA `(.L_x_6706) ;  /* 0x0000000c007c7947 */ /* 0x000fec0003800000 */
.L_x_6703:
        /* <DEDUP_REMOVED lines=10> */
.L_x_6708:
[----:B------:R-:W2:Y:S02]  /*2980*/  LDG.E R2, desc[UR36][R2.64] ;  /* 0x0000002402027981 */ /* 0x000ea4000c1e1900 */
[----:B--2---:R-:W-:-:S04]  /*2990*/  I2FP.F32.S32 R0, R2 ;  /* 0x0000000200007245 */ /* 0x004fc80000201400 */
[----:B------:R-:W-:Y:S01]  /*29a0*/  F2FP.F16.F32.PACK_AB R0, RZ, R0 ;  /* 0x00000000ff00723e */ /* 0x000fe200000000ff */
[----:B------:R-:W-:Y:S06]  /*29b0*/  BRA `(.L_x_6706) ;  /* 0x0000000c00447947 */ /* 0x000fec0003800000 */
.L_x_6707:
[----:B------:R-:W2:Y:S02]  /*29c0*/  LDG.E.U16 R2, desc[UR36][R2.64] ;  /* 0x0000002402027981 */ /* 0x000ea4000c1e1500 */
[----:B--2---:R-:W0:Y:S02]  /*29d0*/  I2F.S16 R0, R2 ;  /* 0x0000000200007306 */ /* 0x004e240000101400 */
[----:B0-----:R-:W-:Y:S01]  /*29e0*/  F2FP.F16.F32.PACK_AB R0, RZ, R0 ;  /* 0x00000000ff00723e */ /* 0x001fe200000000ff */
[----:B------:R-:W-:Y:S06]  /*29f0*/  BRA `(.L_x_6706) ;  /* 0x0000000c00347947 */ /* 0x000fec0003800000 */
.L_x_6702:
        /* <DEDUP_REMOVED lines=9> */
.L_x_6710:
[----:B------:R1:W5:Y:S01]  /*2a90*/  LDG.E.U16 R0, desc[UR36][R2.64] ;  /* 0x0000002402007981 */ /* 0x000362000c1e1500 */
[----:B------:R-:W-:Y:S05]  /*2aa0*/  BRA `(.L_x_6706) ;  /* 0x0000000c00087947 */ /* 0x000fea0003800000 */
.L_x_6709:
        /* <DEDUP_REMOVED lines=9> */
.L_x_6712:
[----:B------:R0:W5:Y:S01]  /*2b40*/  LDG.E.U16 R0, desc[UR36][R2.64] ;  /* 0x0000002402007981 */ /* 0x000162000c1e1500 */
[----:B------:R-:W-:Y:S05]  /*2b50*/  BRA `(.L_x_6706) ;  /* 0x0000000800dc7947 */ /* 0x000fea0003800000 */
.L_x_6711:
        /* <DEDUP_REMOVED lines=8> */
.L_x_6701:
        /* <DEDUP_REMOVED lines=13> */
.L_x_6715:
        /* <DEDUP_REMOVED lines=8> */
.L_x_6714:
        /* <DEDUP_REMOVED lines=27> */
.L_x_6717:
[----:B------:R-:W2:Y:S02]  /*2ee0*/  LDG.E.U8 R2, desc[UR36][R2.64] ;  /* 0x0000002402027981 */ /* 0x000ea4000c1e1100 */
[C---:B--2---:R-:W-:Y:S01]  /*2ef0*/  SHF.L.U32 R4, R2.reuse, 0x19, RZ ;  /* 0x0000001902047819 */ /* 0x044fe200000006ff */
        /* <DEDUP_REMOVED lines=11> */
.L_x_6716:
[----:B------:R-:W2:Y:S02]  /*2fb0*/  LDG.E.U16 R0, desc[UR36][R2.64] ;  /* 0x0000002402007981 */ /* 0x000ea4000c1e1500 */
[----:B--2---:R-:W-:-:S05]  /*2fc0*/  IMAD.U32 R0, R0, 0x10000, RZ ;  /* 0x0001000000007824 */ /* 0x004fca00078e00ff */
[----:B------:R-:W-:Y:S01]  /*2fd0*/  F2FP.F16.F32.PACK_AB R0, RZ, R0 ;  /* 0x00000000ff00723e */ /* 0x000fe200000000ff */
[----:B------:R-:W-:Y:S06]  /*2fe0*/  BRA `(.L_x_6706) ;  /* 0x0000000400b87947 */ /* 0x000fec0003800000 */
.L_x_6713:
        /* <DEDUP_REMOVED lines=12> */
.L_x_6720:
        /* <DEDUP_REMOVED lines=21> */
.L_x_6724:
[----:B------:R-:W-:Y:S05]  /*3200*/  BSYNC.RECONVERGENT B1 ;  /* 0x0000000000017941 */ /* 0x000fea0003800200 */
.L_x_6723:
[----:B------:R-:W-:Y:S01]  /*3210*/  IMAD.SHL.U32 R0, R0, 0x100000, RZ ;  /* 0x0010000000007824 */ /* 0x000fe200078e00ff */
[----:B------:R-:W-:-:S04]  /*3220*/  LEA R2, R2, 0x3b800000, 0x17 ;  /* 0x3b80000002027811 */ /* 0x000fc800078eb8ff */
[----:B------:R-:W-:-:S07]  /*3230*/  LOP3.LUT R0, R2, R0, R7, 0xfe, !PT ;  /* 0x0000000002007212 */ /* 0x000fce00078efe07 */
.L_x_6722:
[----:B------:R-:W-:Y:S05]  /*3240*/  BSYNC.RECONVERGENT B0 ;  /* 0x0000000000007941 */ /* 0x000fea0003800200 */
.L_x_6721:
[----:B------:R-:W-:Y:S01]  /*3250*/  F2FP.F16.F32.PACK_AB R0, RZ, R0 ;  /* 0x00000000ff00723e */ /* 0x000fe200000000ff */
[----:B------:R-:W-:Y:S06]  /*3260*/  BRA `(.L_x_6706) ;  /* 0x0000000400187947 */ /* 0x000fec0003800000 */
.L_x_6719:
        /* <DEDUP_REMOVED lines=21> */
.L_x_6728:
[----:B------:R-:W-:Y:S05]  /*33c0*/  BSYNC.RECONVERGENT B1 ;  /* 0x0000000000017941 */ /* 0x000fea0003800200 */
.L_x_6727:
[----:B------:R-:W-:Y:S01]  /*33d0*/  IMAD.SHL.U32 R0, R0, 0x200000, RZ ;  /* 0x0020000000007824 */ /* 0x000fe200078e00ff */
[----:B------:R-:W-:-:S04]  /*33e0*/  LEA R2, R2, 0x37800000, 0x17 ;  /* 0x3780000002027811 */ /* 0x000fc800078eb8ff */
[----:B------:R-:W-:-:S07]  /*33f0*/  LOP3.LUT R0, R2, R0, R7, 0xfe, !PT ;  /* 0x0000000002007212 */ /* 0x000fce00078efe07 */
.L_x_6726:
[----:B------:R-:W-:Y:S05]  /*3400*/  BSYNC.RECONVERGENT B0 ;  /* 0x0000000000007941 */ /* 0x000fea0003800200 */
.L_x_6725:
[----:B------:R-:W-:Y:S01]  /*3410*/  F2FP.F16.F32.PACK_AB R0, RZ, R0 ;  /* 0x00000000ff00723e */ /* 0x000fe200000000ff */
[----:B------:R-:W-:Y:S06]  /*3420*/  BRA `(.L_x_6706) ;  /* 0x0000000000a87947 */ /* 0x000fec0003800000 */
.L_x_6718:
[----:B------:R-:W-:-:S09]  /*3430*/  UISETP.NE.AND UP0, UPT, UR4, 0x1c, UPT ;  /* 0x0000001c0400788c */ /* 0x000fd2000bf05270 */
[----:B------:R-:W-:Y:S05]  /*3440*/  BRA.U !UP0, `(.L_x_6729) ;  /* 0x0000000108947547 */ /* 0x000fea000b800000 */
[----:B------:R-:W-:-:S09]  /*3450*/  UISETP.NE.AND UP0, UPT, UR4, 0x1d, UPT ;  /* 0x0000001d0400788c */ /* 0x000fd2000bf05270 */
[----:B------:R-:W-:Y:S05]  /*3460*/  BRA.U !UP0, `(.L_x_6730) ;  /* 0x00000001087c7547 */ /* 0x000fea000b800000 */
[----:B------:R-:W-:-:S09]  /*3470*/  UISETP.NE.AND UP0, UPT, UR4, 0x2c, UPT ;  /* 0x0000002c0400788c */ /* 0x000fd2000bf05270 */
[----:B------:R-:W-:Y:S05]  /*3480*/  BRA.U !UP0, `(.L_x_6731) ;  /* 0x0000000108487547 */ /* 0x000fea000b800000 */
.L_x_6705:
        /* <DEDUP_REMOVED lines=16> */
.L_x_6732:
[----:B------:R-:W-:Y:S01]  /*3590*/  PRMT R0, RZ, 0x7610, R0 ;  /* 0x00007610ff007816 */ /* 0x000fe20000000000 */
[----:B------:R-:W-:Y:S06]  /*35a0*/  BRA `(.L_x_6706) ;  /* 0x0000000000487947 */ /* 0x000fec0003800000 */
.L_x_6731:
        /* <DEDUP_REMOVED lines=8> */
.L_x_6734:
[----:B------:R-:W-:Y:S05]  /*3630*/  BSYNC.RECONVERGENT B0 ;  /* 0x0000000000007941 */ /* 0x000fea0003800200 */
.L_x_6733:
[----:B------:R-:W-:Y:S01]  /*3640*/  F2FP.F16.F32.PACK_AB R0, RZ, R0 ;  /* 0x00000000ff00723e */ /* 0x000fe200000000ff */
[----:B------:R-:W-:Y:S06]  /*3650*/  BRA `(.L_x_6706) ;  /* 0x00000000001c7947 */ /* 0x000fec0003800000 */
.L_x_6730:
[----:B------:R-:W2:Y:S02]  /*3660*/  LDG.E.64 R2, desc[UR36][R2.64] ;  /* 0x0000002402027981 */ /* 0x000ea4000c1e1b00 */
[----:B--2---:R-:W0:Y:S02]  /*3670*/  I2F.U64 R0, R2 ;  /* 0x0000000200007312 */ /* 0x004e240000301000 */
[----:B0-----:R-:W-:Y:S01]  /*3680*/  F2FP.F16.F32.PACK_AB R0, RZ, R0 ;  /* 0x00000000ff00723e */ /* 0x001fe200000000ff */
[----:B------:R-:W-:Y:S06]  /*3690*/  BRA `(.L_x_6706) ;  /* 0x00000000000c7947 */ /* 0x000fec0003800000 */
.L_x_6729:
[----:B------:R-:W2:Y:S02]  /*36a0*/  LDG.E R2, desc[UR36][R2.64] ;  /* 0x0000002402027981 */ /* 0x000ea4000c1e1900 */
[----:B--2---:R-:W-:-:S04]  /*36b0*/  I2FP.F32.U32 R0, R2 ;  /* 0x0000000200007245 */ /* 0x004fc80000201000 */
[----:B------:R-:W-:-:S07]  /*36c0*/  F2FP.F16.F32.PACK_AB R0, RZ, R0 ;  /* 0x00000000ff00723e */ /* 0x000fce00000000ff */
.L_x_6706:
[----:B-----5:R-:W-:Y:S01]  /*36d0*/  HADD2.F32 R0, -RZ, R0.H0_H0 ;  /* 0x20000000ff007230 */ /* 0x020fe20000004100 */
[----:B------:R-:W0:Y:S01]  /*36e0*/  LDCU.64 UR6, c[0x0][0x5e8] ;  /* 0x0000bd00ff0677ac */ /* 0x000e220008000a00 */
[----:B------:R-:W-:-:S03]  /*36f0*/  HADD2.F32 R19, -RZ, R19.H0_H0 ;  /* 0x20000013ff137230 */ /* 0x000fc60000004100 */
[----:B------:R-:W-:Y:S01]  /*3700*/  FMUL.FTZ R0, R0, -1.4426950216293334961 ;  /* 0xbfb8aa3b00007820 */ /* 0x000fe20000410000 */
[----:B------:R-:W-:-:S04]  /*3710*/  UPRMT UR4, UR43, 0x9910, URZ ;  /* 0x000099102b047896 */ /* 0x000fc800080000ff */
[----:B------:R-:W-:Y:S01]  /*3720*/  UISETP.GT.AND UP0, UPT, UR4, 0x9, UPT ;  /* 0x000000090400788c */ /* 0x000fe2000bf04270 */
[----:B------:R-:W2:Y:S01]  /*3730*/  MUFU.EX2 R0, R0 ;  /* 0x0000000000007308 */ /* 0x000ea20000000800 */
[----:B01----:R-:W-:-:S04]  /*3740*/  IADD3 R2, P0, PT, R16, UR6, RZ ;  /* 0x0000000610027c10 */ /* 0x003fc8000ff1e0ff */
[----:B------:R-:W-:Y:S01]  /*3750*/  IADD3.X R3, PT, PT, RZ, UR7, RZ, P0, !PT ;  /* 0x00000007ff037c10 */ /* 0x000fe200087fe4ff */
[----:B--2---:R-:W-:-:S06]  /*3760*/  FADD.FTZ R4, R0, 1 ;  /* 0x3f80000000047421 */ /* 0x004fcc0000010000 */
[----:B------:R-:W0:Y:S02]  /*3770*/  MUFU.RCP R4, R4 ;  /* 0x0000000400047308 */ /* 0x000e240000001000 */
[----:B0-----:R-:W-:-:S05]  /*3780*/  FMUL.FTZ R19, R19, R4 ;  /* 0x0000000413137220 */ /* 0x001fca0000410000 */
        /* <DEDUP_REMOVED lines=14> */
.L_x_6738:
[----:B------:R-:W-:-:S06]  /*3870*/  HADD2.F32 R5, -RZ, R19.H0_H0 ;  /* 0x20000013ff057230 */ /* 0x000fcc0000004100 */
[----:B------:R-:W0:Y:S02]  /*3880*/  F2I.S64.TRUNC R4, R5 ;  /* 0x0000000500047311 */ /* 0x000e24000020d900 */
[----:B0-----:R1:W-:Y:S01]  /*3890*/  STG.E.U8 desc[UR36][R2.64], R4 ;  /* 0x0000000402007986 */ /* 0x0013e2000c101124 */
[----:B------:R-:W-:Y:S05]  /*38a0*/  BRA `(.L_x_6740) ;  /* 0x0000000c00707947 */ /* 0x000fea0003800000 */
.L_x_6737:
        /* <DEDUP_REMOVED lines=10> */
.L_x_6742:
[----:B------:R-:W-:-:S06]  /*3950*/  HADD2.F32 R19, -RZ, R19.H0_H0 ;  /* 0x20000013ff137230 */ /* 0x000fcc0000004100 */
[----:B------:R-:W0:Y:S02]  /*3960*/  F2I.FTZ.TRUNC.NTZ R19, R19 ;  /* 0x0000001300137305 */ /* 0x000e24000021f100 */
[----:B0-----:R3:W-:Y:S01]  /*3970*/  STG.E desc[UR36][R2.64], R19 ;  /* 0x0000001302007986 */ /* 0x0017e2000c101924 */
[----:B------:R-:W-:Y:S05]  /*3980*/  BRA `(.L_x_6740) ;  /* 0x0000000c00387947 */ /* 0x000fea0003800000 */
.L_x_6741:
[----:B------:R-:W-:-:S06]  /*3990*/  HADD2.F32 R19, -RZ, R19.H0_H0 ;  /* 0x20000013ff137230 */ /* 0x000fcc0000004100 */
[----:B------:R-:W0:Y:S02]  /*39a0*/  F2I.FTZ.TRUNC.NTZ R19, R19 ;  /* 0x0000001300137305 */ /* 0x000e24000021f100 */
[----:B0-----:R2:W-:Y:S01]  /*39b0*/  STG.E.U16 desc[UR36][R2.64], R19 ;  /* 0x0000001302007986 */ /* 0x0015e2000c101524 */
[----:B------:R-:W-:Y:S05]  /*39c0*/  BRA `(.L_x_6740) ;  /* 0x0000000c00287947 */ /* 0x000fea0003800000 */
.L_x_6736:
        /* <DEDUP_REMOVED lines=9> */
.L_x_6744:
[----:B------:R0:W-:Y:S01]  /*3a60*/  STG.E.U16 desc[UR36][R2.64], R19 ;  /* 0x0000001302007986 */ /* 0x0001e2000c101524 */
[----:B------:R-:W-:Y:S05]  /*3a70*/  BRA `(.L_x_6740) ;  /* 0x0000000800fc7947 */ /* 0x000fea0003800000 */
.L_x_6743:
        /* <DEDUP_REMOVED lines=10> */
.L_x_6746:
[----:B------:R-:W-:-:S05]  /*3b20*/  HADD2.F32 R0, -RZ, R19.H0_H0 ;  /* 0x20000013ff007230 */ /* 0x000fca0000004100 */
[----:B------:R-:W-:-:S04]  /*3b30*/  F2FP.F16.F32.PACK_AB R0, RZ, R0 ;  /* 0x00000000ff00723e */ /* 0x000fc800000000ff */
[----:B------:R-:W-:-:S05]  /*3b40*/  PRMT R0, R0, 0x5410, RZ ;  /* 0x0000541000007816 */ /* 0x000fca00000000ff */
[----:B------:R0:W-:Y:S01]  /*3b50*/  STG.E desc[UR36][R2.64], R0 ;  /* 0x0000000002007986 */ /* 0x0001e2000c101924 */
[----:B------:R-:W-:Y:S05]  /*3b60*/  BRA `(.L_x_6740) ;  /* 0x0000000800c07947 */ /* 0x000fea0003800000 */
.L_x_6745:
[----:B------:R-:W-:-:S05]  /*3b70*/  HADD2.F32 R4, -RZ, R19.H0_H0 ;  /* 0x20000013ff047230 */ /* 0x000fca0000004100 */
[----:B------:R-:W-:-:S06]  /*3b80*/  FMUL.FTZ R4, R4, 1 ;  /* 0x3f80000004047820 */ /* 0x000fcc0000410000 */
[----:B------:R-:W0:Y:S02]  /*3b90*/  F2F.F64.F32 R4, R4 ;  /* 0x0000000400047310 */ /* 0x000e240000201800 */
[----:B0-----:R0:W-:Y:S01]  /*3ba0*/  STG.E.64 desc[UR36][R2.64], R4 ;  /* 0x0000000402007986 */ /* 0x0011e2000c101b24 */
[----:B------:R-:W-:Y:S05]  /*3bb0*/  BRA `(.L_x_6740) ;  /* 0x0000000800ac7947 */ /* 0x000fea0003800000 */
.L_x_6735:
        /* <DEDUP_REMOVED lines=13> */
.L_x_6749:
[----:B------:R-:W-:Y:S01]  /*3c90*/  HADD2.F32 R19, -RZ, R19.H0_H0 ;  /* 0x20000013ff137230 */ /* 0x000fe20000004100 */
[----:B------:R-:W-:-:S04]  /*3ca0*/  CS2R R6, SRZ ;  /* 0x0000000000067805 */ /* 0x000fc8000001ff00 */
[----:B------:R-:W-:-:S06]  /*3cb0*/  FMUL.FTZ R4, R19, 1 ;  /* 0x3f80000013047820 */ /* 0x000fcc0000410000 */
[----:B------:R-:W0:Y:S02]  /*3cc0*/  F2F.F64.F32 R4, R4 ;  /* 0x0000000400047310 */ /* 0x000e240000201800 */
[----:B0-----:R0:W-:Y:S01]  /*3cd0*/  STG.E.128 desc[UR36][R2.64], R4 ;  /* 0x0000000402007986 */ /* 0x0011e2000c101d24 */
[----:B------:R-:W-:Y:S05]  /*3ce0*/  BRA `(.L_x_6740) ;  /* 0x0000000800607947 */ /* 0x000fea0003800000 */
.L_x_6748:
        /* <DEDUP_REMOVED lines=19> */
.L_x_6753:
[----:B------:R-:W-:Y:S05]  /*3e20*/  BSYNC.RECONVERGENT B0 ;  /* 0x0000000000007941 */ /* 0x000fea0003800200 */
.L_x_6752:
[----:B------:R-:W-:-:S05]  /*3e30*/  LOP3.LUT R5, R0, 0x80, R5, 0xf8, !PT ;  /* 0x0000008000057812 */ /* 0x000fca00078ef805 */
[----:B------:R0:W-:Y:S01]  /*3e40*/  STG.E.U8 desc[UR36][R2.64], R5 ;  /* 0x0000000502007986 */ /* 0x0001e2000c101124 */
[----:B------:R-:W-:Y:S05]  /*3e50*/  BRA `(.L_x_6740) ;  /* 0x0000000800047947 */ /* 0x000fea0003800000 */
.L_x_6751:
        /* <DEDUP_REMOVED lines=15> */
.L_x_6755:
[----:B------:R-:W-:Y:S05]  /*3f50*/  BSYNC.RECONVERGENT B0 ;  /* 0x0000000000007941 */ /* 0x000fea0003800200 */
.L_x_6754:
[----:B------:R-:W-:-:S05]  /*3f60*/  LOP3.LUT R5, R0, 0x80, R5, 0xf8, !PT ;  /* 0x0000008000057812 */ /* 0x000fca00078ef805 */
[----:B------:R0:W-:Y:S01]  /*3f70*/  STG.E.U8 desc[UR36][R2.64], R5 ;  /* 0x0000000502007986 */ /* 0x0001e2000c101124 */
[----:B------:R-:W-:Y:S05]  /*3f80*/  BRA `(.L_x_6740) ;  /* 0x0000000400b87947 */ /* 0x000fea0003800000 */
.L_x_6750:
[----:B------:R-:W-:-:S05]  /*3f90*/  HADD2.F32 R0, -RZ, R19.H0_H0 ;  /* 0x20000013ff007230 */ /* 0x000fca0000004100 */
[----:B------:R-:W-:-:S05]  /*3fa0*/  F2FP.BF16.F32.PACK_AB R0, RZ, R0 ;  /* 0x00000000ff00723e */ /* 0x000fca00000010ff */
[----:B------:R0:W-:Y:S01]  /*3fb0*/  STG.E.U16 desc[UR36][R2.64], R0 ;  /* 0x0000000002007986 */ /* 0x0001e2000c101524 */
[----:B------:R-:W-:Y:S05]  /*3fc0*/  BRA `(.L_x_6740) ;  /* 0x0000000400a87947 */ /* 0x000fea0003800000 */
.L_x_6747:
        /* <DEDUP_REMOVED lines=12> */
.L_x_6758:
        /* <DEDUP_REMOVED lines=13> */
.L_x_6761:
[----:B------:R-:W-:-:S04]  /*4160*/  SHF.R.U32.HI R0, RZ, 0x14, R5 ;  /* 0x00000014ff007819 */ /* 0x000fc80000011605 */
[----:B------:R-:W-:-:S04]  /*4170*/  LOP3.LUT R0, R0, 0x1, RZ, 0xc0, !PT ;  /* 0x0000000100007812 */ /* 0x000fc800078ec0ff */
[----:B------:R-:W-:-:S04]  /*4180*/  IADD3 R0, PT, PT, R5, 0x487ffff, R0 ;  /* 0x0487ffff05007810 */ /* 0x000fc80007ffe000 */
[----:B------:R-:W-:-:S04]  /*4190*/  SHF.R.U32.HI R0, RZ, 0x14, R0 ;  /* 0x00000014ff007819 */ /* 0x000fc80000011600 */
[----:B------:R-:W-:-:S07]  /*41a0*/  LOP3.LUT R4, R0, 0xff, RZ, 0xc0, !PT ;  /* 0x000000ff00047812 */ /* 0x000fce00078ec0ff */
.L_x_6762:
[----:B------:R-:W-:-:S04]  /*41b0*/  SHF.R.U32.HI R5, RZ, 0x18, R5 ;  /* 0x00000018ff057819 */ /* 0x000fc80000011605 */
[----:B------:R-:W-:-:S04]  /*41c0*/  LOP3.LUT R4, R4, 0x80, R5, 0xf8, !PT ;  /* 0x0000008004047812 */ /* 0x000fc800078ef805 */
[----:B------:R-:W-:-:S07]  /*41d0*/  PRMT R0, R4, 0x7610, R0 ;  /* 0x0000761004007816 */ /* 0x000fce0000000000 */
.L_x_6760:
[----:B------:R-:W-:Y:S05]  /*41e0*/  BSYNC.RECONVERGENT B0 ;  /* 0x0000000000007941 */ /* 0x000fea0003800200 */
.L_x_6759:
[----:B------:R0:W-:Y:S01]  /*41f0*/  STG.E.U8 desc[UR36][R2.64], R0 ;  /* 0x0000000002007986 */ /* 0x0001e2000c101124 */
[----:B------:R-:W-:Y:S05]  /*4200*/  BRA `(.L_x_6740) ;  /* 0x0000000400187947 */ /* 0x000fea0003800000 */
.L_x_6757:
[----:B------:R-:W-:Y:S01]  /*4210*/  HADD2.F32 R5, -RZ, R19.H0_H0 ;  /* 0x20000013ff057230 */ /* 0x000fe20000004100 */
[----:B------:R-:W-:Y:S01]  /*4220*/  BSSY.RECONVERGENT B0, `(.L_x_6763) ;  /* 0x0000014000007945 */ /* 0x000fe20003800200 */
[----:B------:R-:W-:-:S03]  /*4230*/  MOV R0, 0x80 ;  /* 0x0000008000007802 */ /* 0x000fc60000000f00 */
        /* <DEDUP_REMOVED lines=10> */
.L_x_6765:
[----:B------:R-:W-:-:S04]  /*42e0*/  SHF.R.U32.HI R0, RZ, 0x15, R5 ;  /* 0x00000015ff007819 */ /* 0x000fc80000011605 */
[----:B------:R-:W-:-:S04]  /*42f0*/  LOP3.LUT R0, R0, 0x1, RZ, 0xc0, !PT ;  /* 0x0000000100007812 */ /* 0x000fc800078ec0ff */
[----:B------:R-:W-:-:S04]  /*4300*/  IADD3 R0, PT, PT, R5, 0x88fffff, R0 ;  /* 0x088fffff05007810 */ /* 0x000fc80007ffe000 */
[----:B------:R-:W-:-:S04]  /*4310*/  SHF.R.U32.HI R0, RZ, 0x15, R0 ;  /* 0x00000015ff007819 */ /* 0x000fc80000011600 */
[----:B------:R-:W-:-:S07]  /*4320*/  LOP3.LUT R4, R0, 0xff, RZ, 0xc0, !PT ;  /* 0x000000ff00047812 */ /* 0x000fce00078ec0ff */
.L_x_6766:
[----:B------:R-:W-:-:S04]  /*4330*/  SHF.R.U32.HI R5, RZ, 0x18, R5 ;  /* 0x00000018ff057819 */ /* 0x000fc80000011605 */
[----:B------:R-:W-:-:S04]  /*4340*/  LOP3.LUT R4, R4, 0x80, R5, 0xf8, !PT ;  /* 0x0000008004047812 */ /* 0x000fc800078ef805 */
[----:B------:R-:W-:-:S07]  /*4350*/  PRMT R0, R4, 0x7610, R0 ;  /* 0x0000761004007816 */ /* 0x000fce0000000000 */
.L_x_6764:
[----:B------:R-:W-:Y:S05]  /*4360*/  BSYNC.RECONVERGENT B0 ;  /* 0x0000000000007941 */ /* 0x000fea0003800200 */
.L_x_6763:
[----:B------:R0:W-:Y:S01]  /*4370*/  STG.E.U8 desc[UR36][R2.64], R0 ;  /* 0x0000000002007986 */ /* 0x0001e2000c101124 */
[----:B------:R-:W-:Y:S05]  /*4380*/  BRA `(.L_x_6740) ;  /* 0x0000000000b87947 */ /* 0x000fea0003800000 */
.L_x_6756:
[----:B------:R-:W-:-:S09]  /*4390*/  UISETP.NE.AND UP0, UPT, UR4, 0x1c, UPT ;  /* 0x0000001c0400788c */ /* 0x000fd2000bf05270 */
[----:B------:R-:W-:Y:S05]  /*43a0*/  BRA.U !UP0, `(.L_x_6767) ;  /* 0x0000000108a47547 */ /* 0x000fea000b800000 */
[----:B------:R-:W-:-:S09]  /*43b0*/  UISETP.NE.AND UP0, UPT, UR4, 0x1d, UPT ;  /* 0x0000001d0400788c */ /* 0x000fd2000bf05270 */
[----:B------:R-:W-:Y:S05]  /*43c0*/  BRA.U !UP0, `(.L_x_6768) ;  /* 0x00000001088c7547 */ /* 0x000fea000b800000 */
[----:B------:R-:W-:-:S09]  /*43d0*/  UISETP.NE.AND UP0, UPT, UR4, 0x2c, UPT ;  /* 0x0000002c0400788c */ /* 0x000fd2000bf05270 */
[----:B------:R-:W-:Y:S05]  /*43e0*/  BRA.U !UP0, `(.L_x_6769) ;  /* 0x0000000108447547 */ /* 0x000fea000b800000 */
.L_x_6739:
        /* <DEDUP_REMOVED lines=11> */
[----:B------:R-:W-:Y:S01]  /*44a0*/  IMAD.U32 R7, RZ, RZ, UR9 ;  /* 0x00000009ff077e24 */ /* 0x000fe2000f8e00ff */
[----:B----4-:R-:W-:Y:S01]  /*44b0*/  MOV R10, UR4 ;  /* 0x00000004000a7c02 */ /* 0x010fe20008000f00 */
[----:B-1----:R-:W-:-:S07]  /*44c0*/  IMAD.U32 R11, RZ, RZ, UR5 ;  /* 0x00000005ff0b7e24 */ /* 0x002fce000f8e00ff */
[----:B------:R-:W-:-:S07]  /*44d0*/  LEPC R20, `(.L_x_6770) ;  /* 0x000000001014794e */ /* 0x000fce0000000000 */
[----:B--2---:R-:W-:Y:S05]  /*44e0*/  CALL.ABS.NOINC R2 ;  /* 0x0000000002007343 */ /* 0x004fea0003c00000 */
.L_x_6770:
[----:B------:R-:W-:Y:S05]  /*44f0*/  BRA `(.L_x_6740) ;  /* 0x00000000005c7947 */ /* 0x000fea0003800000 */
.L_x_6769:
[----:B------:R-:W-:Y:S02]  /*4500*/  HADD2.F32 R19, -RZ, R19.H0_H0 ;  /* 0x20000013ff137230 */ /* 0x000fe40000004100 */
[----:B------:R-:W-:-:S03]  /*4510*/  HFMA2 R5, -RZ, RZ, 0, 1.5199184417724609375e-05 ;  /* 0x000000ffff057431 */ /* 0x000fc600000001ff */
        /* <DEDUP_REMOVED lines=14> */
.L_x_6768:
[----:B------:R-:W-:-:S06]  /*4600*/  HADD2.F32 R4, -RZ, R19.H0_H0 ;  /* 0x20000013ff047230 */ /* 0x000fcc0000004100 */
[----:B------:R-:W0:Y:S02]  /*4610*/  F2I.U64.TRUNC R4, R4 ;  /* 0x0000000400047311 */ /* 0x000e24000020d800 */
[----:B0-----:R0:W-:Y:S01]  /*4620*/  STG.E.64 desc[UR36][R2.64], R4 ;  /* 0x0000000402007986 */ /* 0x0011e2000c101b24 */
[----:B------:R-:W-:Y:S05]  /*4630*/  BRA `(.L_x_6740) ;  /* 0x00000000000c7947 */ /* 0x000fea0003800000 */
.L_x_6767:
[----:B------:R-:W-:-:S06]  /*4640*/  HADD2.F32 R19, -RZ, R19.H0_H0 ;  /* 0x20000013ff137230 */ /* 0x000fcc0000004100 */
[----:B------:R-:W0:Y:S02]  /*4650*/  F2I.FTZ.U32.TRUNC.NTZ R19, R19 ;  /* 0x0000001300137305 */ /* 0x000e24000021f000 */
[----:B0-----:R0:W-:Y:S02]  /*4660*/  STG.E desc[UR36][R2.64], R19 ;  /* 0x0000001302007986 */ /* 0x0011e4000c101924 */
.L_x_6740:
[----:B------:R-:W-:-:S07]  /*4670*/  VIADD R17, R17, 0x80 ;  /* 0x0000008011117836 */ /* 0x000fce0000000000 */
.L_x_6665:
[----:B------:R-:W-:Y:S05]  /*4680*/  BSYNC.RECONVERGENT B6 ;  /* 0x0000000000067941 */ /* 0x000fea0003800200 */
.L_x_6664:
[----:B------:R-:W5:Y:S01]  /*4690*/  LDCU UR4, c[0x0][0x380] ;  /* 0x00007000ff0477ac */ /* 0x000f620008000800 */
[----:B------:R-:W-:Y:S01]  /*46a0*/  BSSY.RECONVERGENT B6, `(.L_x_6771) ;  /* 0x0000459000067945 */ /* 0x000fe20003800200 */
[----:B-----5:R-:W-:-:S13]  /*46b0*/  ISETP.GE.AND P0, PT, R17, UR4, PT ;  /* 0x0000000411007c0c */ /* 0x020fda000bf06270 */
[----:B------:R-:W-:Y:S05]  /*46c0*/  @P0 BRA `(.L_x_6772) ;  /* 0x0000004400580947 */ /* 0x000fea0003800000 */
[----:B------:R-:W5:Y:S01]  /*46d0*/  LDCU UR4, c[0x0][0x388] ;  /* 0x00007100ff0477ac */ /* 0x000f620008000800 */
[----:B------:R-:W-:Y:S01]  /*46e0*/  MOV R18, RZ ;  /* 0x000000ff00127202 */ /* 0x000fe20000000f00 */
[----:B0-----:R-:W-:Y:S02]  /*46f0*/  IMAD.MOV.U32 R0, RZ, RZ, RZ ;  /* 0x000000ffff007224 */ /* 0x001fe400078e00ff */
[----:B------:R-:W-:Y:S01]  /*4700*/  IMAD.MOV.U32 R16, RZ, RZ, RZ ;  /* 0x000000ffff107224 */ /* 0x000fe200078e00ff */
        /* <DEDUP_REMOVED lines=350> */
.L_x_6773:
        /* <DEDUP_REMOVED lines=19> */
.L_x_6777:
[----:B------:R-:W2:Y:S02]  /*5e20*/  LDG.E.U8 R2, desc[UR36][R2.64] ;  /* 0x0000002402027981 */ /* 0x000ea4000c1e1100 */
[----:B--2---:R-:W-:-:S04]  /*5e30*/  I2FP.F32.U32 R0, R2 ;  /* 0x0000000200007245 */ /* 0x004fc80000201000 */
[----:B------:R-:W-:-:S04]  /*5e40*/  F2FP.F16.F32.PACK_AB R0, RZ, R0 ;  /* 0x00000000ff00723e */ /* 0x000fc800000000ff */
[----:B------:R-:W-:Y:S01]  /*5e50*/  PRMT R19, R0, 0x7610, R19 ;  /* 0x0000761000137816 */ /* 0x000fe20000000013 */
[----:B------:R-:W-:Y:S06]  /*5e60*/  BRA `(.L_x_6779) ;  /* 0x0000000c00b47947 */ /* 0x000fec0003800000 */
.L_x_6776:
        /* <DEDUP_REMOVED lines=11> */
.L_x_6781:
[----:B------:R-:W2:Y:S02]  /*5f20*/  LDG.E R2, desc[UR36][R2.64] ;  /* 0x0000002402027981 */ /* 0x000ea4000c1e1900 */
[----:B--2---:R-:W-:-:S04]  /*5f30*/  I2FP.F32.S32 R0, R2 ;  /* 0x0000000200007245 */ /* 0x004fc80000201400 */
[----:B------:R-:W-:-:S04]  /*5f40*/  F2FP.F16.F32.PACK_AB R0, RZ, R0 ;  /* 0x00000000ff00723e */ /* 0x000fc800000000ff */
[----:B------:R-:W-:Y:S01]  /*5f50*/  PRMT R19, R0, 0x7610, R19 ;  /* 0x0000761000137816 */ /* 0x000fe20000000013 */
[----:B------:R-:W-:Y:S06]  /*5f60*/  BRA `(.L_x_6779) ;  /* 0x0000000c00747947 */ /* 0x000fec0003800000 */
.L_x_6780:
[----:B------:R-:W2:Y:S02]  /*5f70*/  LDG.E.U16 R2, desc[UR36][R2.64] ;  /* 0x0000002402027981 */ /* 0x000ea4000c1e1500 */
[----:B--2---:R-:W0:Y:S02]  /*5f80*/  I2F.S16 R0, R2 ;  /* 0x0000000200007306 */ /* 0x004e240000101400 */
[----:B0-----:R-:W-:-:S04]  /*5f90*/  F2FP.F16.F32.PACK_AB R0, RZ, R0 ;  /* 0x00000000ff00723e */ /* 0x001fc800000000ff */
[----:B------:R-:W-:Y:S01]  /*5fa0*/  PRMT R19, R0, 0x7610, R19 ;  /* 0x0000761000137816 */ /* 0x000fe20000000013 */
[----:B------:R-:W-:Y:S06]  /*5fb0*/  BRA `(.L_x_6779) ;  /* 0x0000000c00607947 */ /* 0x000fec0003800000 */
.L_x_6775:
        /* <DEDUP_REMOVED lines=9> */
.L_x_6783:
[----:B------:R1:W5:Y:S01]  /*6050*/  LDG.E.U16 R19, desc[UR36][R2.64] ;  /* 0x0000002402137981 */ /* 0x000362000c1e1500 */
[----:B------:R-:W-:Y:S05]  /*6060*/  BRA `(.L_x_6779) ;  /* 0x0000000c00347947 */ /* 0x000fea0003800000 */
.L_x_6782:
        /* <DEDUP_REMOVED lines=9> */
.L_x_6785:
[----:B------:R0:W5:Y:S01]  /*6100*/  LDG.E.U16 R19, desc[UR36][R2.64] ;  /* 0x0000002402137981 */ /* 0x000162000c1e1500 */
[----:B------:R-:W-:Y:S05]  /*6110*/  BRA `(.L_x_6779) ;  /* 0x0000000c00087947 */ /* 0x000fea0003800000 */
.L_x_6784:
        /* <DEDUP_REMOVED lines=9> */
.L_x_6774:
        /* <DEDUP_REMOVED lines=14> */
.L_x_6788:
        /* <DEDUP_REMOVED lines=9> */
.L_x_6787:
        /* <DEDUP_REMOVED lines=27> */
.L_x_6790:
        /* <DEDUP_REMOVED lines=14> */
.L_x_6789:
[----:B------:R-:W2:Y:S02]  /*65b0*/  LDG.E.U16 R0, desc[UR36][R2.64] ;  /* 0x0000002402007981 */ /* 0x000ea4000c1e1500 */
[----:B--2---:R-:W-:-:S05]  /*65c0*/  IMAD.U32 R0, R0, 0x10000, RZ ;  /* 0x0001000000007824 */ /* 0x004fca00078e00ff */
[----:B------:R-:W-:-:S04]  /*65d0*/  F2FP.F16.F32.PACK_AB R0, RZ, R0 ;  /* 0x00000000ff00723e */ /* 0x000fc800000000ff */
[----:B------:R-:W-:Y:S01]  /*65e0*/  PRMT R19, R0, 0x7610, R19 ;  /* 0x0000761000137816 */ /* 0x000fe20000000013 */
[----:B------:R-:W-:Y:S06]  /*65f0*/  BRA `(.L_x_6779) ;  /* 0x0000000400d07947 */ /* 0x000fec0003800000 */
.L_x_6786:
        /* <DEDUP_REMOVED lines=13> */
.L_x_6793:
        /* <DEDUP_REMOVED lines=21> */
.L_x_6797:
[----:B------:R-:W-:Y:S05]  /*6820*/  BSYNC.RECONVERGENT B1 ;  /* 0x0000000000017941 */ /* 0x000fea0003800200 */
.L_x_6796:
[----:B------:R-:W-:Y:S01]  /*6830*/  IMAD.SHL.U32 R0, R0, 0x100000, RZ ;  /* 0x0010000000007824 */ /* 0x000fe200078e00ff */
[----:B------:R-:W-:-:S04]  /*6840*/  LEA R2, R2, 0x3b800000, 0x17 ;  /* 0x3b80000002027811 */ /* 0x000fc800078eb8ff */
[----:B------:R-:W-:-:S07]  /*6850*/  LOP3.LUT R0, R2, R0, R7, 0xfe, !PT ;  /* 0x0000000002007212 */ /* 0x000fce00078efe07 */
.L_x_6795:
[----:B------:R-:W-:Y:S05]  /*6860*/  BSYNC.RECONVERGENT B0 ;  /* 0x0000000000007941 */ /* 0x000fea0003800200 */
.L_x_6794:
[----:B------:R-:W-:-:S04]  /*6870*/  F2FP.F16.F32.PACK_AB R0, RZ, R0 ;  /* 0x00000000ff00723e */ /* 0x000fc800000000ff */
[----:B------:R-:W-:Y:S01]  /*6880*/  PRMT R19, R0, 0x7610, R19 ;  /* 0x0000761000137816 */ /* 0x000fe20000000013 */
[----:B------:R-:W-:Y:S06]  /*6890*/  BRA `(.L_x_6779) ;  /* 0x0000000400287947 */ /* 0x000fec0003800000 */
.L_x_6792:
        /* <DEDUP_REMOVED lines=21> */
.L_x_6801:
[----:B------:R-:W-:Y:S05]  /*69f0*/  BSYNC.RECONVERGENT B1 ;  /* 0x0000000000017941 */ /* 0x000fea0003800200 */
.L_x_6800:
[----:B------:R-:W-:Y:S01]  /*6a00*/  IMAD.SHL.U32 R0, R0, 0x200000, RZ ;  /* 0x0020000000007824 */ /* 0x000fe200078e00ff */
[----:B------:R-:W-:-:S04]  /*6a10*/  LEA R2, R2, 0x37800000, 0x17 ;  /* 0x3780000002027811 */ /* 0x000fc800078eb8ff */
[----:B------:R-:W-:-:S07]  /*6a20*/  LOP3.LUT R0, R2, R0, R7, 0xfe, !PT ;  /* 0x0000000002007212 */ /* 0x000fce00078efe07 */
.L_x_6799:
[----:B------:R-:W-:Y:S05]  /*6a30*/  BSYNC.RECONVERGENT B0 ;  /* 0x0000000000007941 */ /* 0x000fea0003800200 */
.L_x_6798:
[----:B------:R-:W-:-:S04]  /*6a40*/  F2FP.F16.F32.PACK_AB R0, RZ, R0 ;  /* 0x00000000ff00723e */ /* 0x000fc800000000ff */
[----:B------:R-:W-:Y:S01]  /*6a50*/  PRMT R19, R0, 0x7610, R19 ;  /* 0x0000761000137816 */ /* 0x000fe20000000013 */
[----:B------:R-:W-:Y:S06]  /*6a60*/  BRA `(.L_x_6779) ;  /* 0x0000000000b47947 */ /* 0x000fec0003800000 */
.L_x_6791:
        /* <DEDUP_REMOVED lines=14> */
.L_x_6805:
[----:B------:R-:W-:Y:S05]  /*6b50*/  BSYNC.RECONVERGENT B0 ;  /* 0x0000000000007941 */ /* 0x000fea0003800200 */
.L_x_6804:
[----:B------:R-:W-:-:S04]  /*6b60*/  F2FP.F16.F32.PACK_AB R0, RZ, R0 ;  /* 0x00000000ff00723e */ /* 0x000fc800000000ff */
[----:B------:R-:W-:Y:S01]  /*6b70*/  PRMT R19, R0, 0x7610, R19 ;  /* 0x0000761000137816 */ /* 0x000fe20000000013 */
[----:B------:R-:W-:Y:S06]  /*6b80*/  BRA `(.L_x_6779) ;  /* 0x00000000006c7947 */ /* 0x000fec0003800000 */
.L_x_6778:
        /* <DEDUP_REMOVED lines=16> */
.L_x_6806:
[----:B------:R-:W-:Y:S01]  /*6c90*/  PRMT R19, RZ, 0x7610, R19 ;  /* 0x00007610ff137816 */ /* 0x000fe20000000013 */
[----:B------:R-:W-:Y:S06]  /*6ca0*/  BRA `(.L_x_6779) ;  /* 0x0000000000247947 */ /* 0x000fec0003800000 */
.L_x_6803:
[----:B------:R-:W2:Y:S02]  /*6cb0*/  LDG.E.64 R2, desc[UR36][R2.64] ;  /* 0x0000002402027981 */ /* 0x000ea4000c1e1b00 */
[----:B--2---:R-:W0:Y:S02]  /*6cc0*/  I2F.U64 R0, R2 ;  /* 0x0000000200007312 */ /* 0x004e240000301000 */
[----:B0-----:R-:W-:-:S04]  /*6cd0*/  F2FP.F16.F32.PACK_AB R0, RZ, R0 ;  /* 0x00000000ff00723e */ /* 0x001fc800000000ff */
[----:B------:R-:W-:Y:S01]  /*6ce0*/  PRMT R19, R0, 0x7610, R19 ;  /* 0x0000761000137816 */ /* 0x000fe20000000013 */
[----:B------:R-:W-:Y:S06]  /*6cf0*/  BRA `(.L_x_6779) ;  /* 0x0000000000107947 */ /* 0x000fec0003800000 */
.L_x_6802:
[----:B------:R-:W2:Y:S02]  /*6d00*/  LDG.E R2, desc[UR36][R2.64] ;  /* 0x0000002402027981 */ /* 0x000ea4000c1e1900 */
[----:B--2---:R-:W-:-:S04]  /*6d10*/  I2FP.F32.U32 R0, R2 ;  /* 0x0000000200007245 */ /* 0x004fc80000201000 */
[----:B------:R-:W-:-:S04]  /*6d20*/  F2FP.F16.F32.PACK_AB R0, RZ, R0 ;  /* 0x00000000ff00723e */ /* 0x000fc800000000ff */
[----:B------:R-:W-:-:S07]  /*6d30*/  PRMT R19, R0, 0x7610, R19 ;  /* 0x0000761000137816 */ /* 0x000fce0000000013 */
.L_x_6779:
        /* <DEDUP_REMOVED lines=18> */
.L_x_6810:
[----:B------:R-:W2:Y:S02]  /*6e60*/  LDG.E.U8 R2, desc[UR36][R2.64] ;  /* 0x0000002402027981 */ /* 0x000ea4000c1e1100 */
[----:B--2---:R-:W-:-:S04]  /*6e70*/  I2FP.F32.U32 R0, R2 ;  /* 0x0000000200007245 */ /* 0x004fc80000201000 */
[----:B------:R-:W-:Y:S01]  /*6e80*/  F2FP.F16.F32.PACK_AB R0, RZ, R0 ;  /* 0x00000000ff00723e */ /* 0x000fe200000000ff */
[----:B------:R-:W-:Y:S06]  /*6e90*/  BRA `(.L_x_6812) ;  /* 0x0000000c007c7947 */ /* 0x000fec0003800000 */
.L_x_6809:
        /* <DEDUP_REMOVED lines=10> */
.L_x_6814:
[----:B------:R-:W2:Y:S02]  /*6f40*/  LDG.E R2, desc[UR36][R2.64] ;  /* 0x0000002402027981 */ /* 0x000ea4000c1e1900 */
[----:B--2---:R-:W-:-:S04]  /*6f50*/  I2FP.F32.S32 R0, R2 ;  /* 0x0000000200007245 */ /* 0x004fc80000201400 */
[----:B------:R-:W-:Y:S01]  /*6f60*/  F2FP.F16.F32.PACK_AB R0, RZ, R0 ;  /* 0x00000000ff00723e */ /* 0x000fe200000000ff */
[----:B------:R-:W-:Y:S06]  /*6f70*/  BRA `(.L_x_6812) ;  /* 0x0000000c00447947 */ /* 0x000fec0003800000 */
.L_x_6813:
[----:B------:R-:W2:Y:S02]  /*6f80*/  LDG.E.U16 R2, desc[UR36][R2.64] ;  /* 0x0000002402027981 */ /* 0x000ea4000c1e1500 */
[----:B--2---:R-:W0:Y:S02]  /*6f90*/  I2F.S16 R0, R2 ;  /* 0x0000000200007306 */ /* 0x004e240000101400 */
[----:B0-----:R-:W-:Y:S01]  /*6fa0*/  F2FP.F16.F32.PACK_AB R0, RZ, R0 ;  /* 0x00000000ff00723e */ /* 0x001fe200000000ff */
[----:B------:R-:W-:Y:S06]  /*6fb0*/  BRA `(.L_x_6812) ;  /* 0x0000000c00347947 */ /* 0x000fec0003800000 */
.L_x_6808:
        /* <DEDUP_REMOVED lines=9> */
.L_x_6816:
[----:B------:R0:W5:Y:S01]  /*7050*/  LDG.E.U16 R0, desc[UR36][R2.64] ;  /* 0x0000002402007981 */ /* 0x000162000c1e1500 */
[----:B------:R-:W-:Y:S05]  /*7060*/  BRA `(.L_x_6812) ;  /* 0x0000000c00087947 */ /* 0x000fea0003800000 */
.L_x_6815:
        /* <DEDUP_REMOVED lines=9> */
.L_x_6818:
[----:B------:R1:W5:Y:S01]  /*7100*/  LDG.E.U16 R0, desc[UR36][R2.64] ;  /* 0x0000002402007981 */ /* 0x000362000c1e1500 */
[----:B------:R-:W-:Y:S05]  /*7110*/  BRA `(.L_x_6812) ;  /* 0x0000000800dc7947 */ /* 0x000fea0003800000 */
.L_x_6817:
        /* <DEDUP_REMOVED lines=8> */
.L_x_6807:
        /* <DEDUP_REMOVED lines=13> */
.L_x_6821:
        /* <DEDUP_REMOVED lines=8> */
.L_x_6820:
        /* <DEDUP_REMOVED lines=27> */
.L_x_6823:
        /* <DEDUP_REMOVED lines=13> */
.L_x_6822:
[----:B------:R-:W2:Y:S02]  /*7570*/  LDG.E.U16 R0, desc[UR36][R2.64] ;  /* 0x0000002402007981 */ /* 0x000ea4000c1e1500 */
[----:B--2---:R-:W-:-:S05]  /*7580*/  IMAD.U32 R0, R0, 0x10000, RZ ;  /* 0x0001000000007824 */ /* 0x004fca00078e00ff */
[----:B------:R-:W-:Y:S01]  /*7590*/  F2FP.F16.F32.PACK_AB R0, RZ, R0 ;  /* 0x00000000ff00723e */ /* 0x000fe200000000ff */
[----:B------:R-:W-:Y:S06]  /*75a0*/  BRA `(.L_x_6812) ;  /* 0x0000000400b87947 */ /* 0x000fec0003800000 */
.L_x_6819:
        /* <DEDUP_REMOVED lines=12> */
.L_x_6826:
        /* <DEDUP_REMOVED lines=21> */
.L_x_6830:
[----:B------:R-:W-:Y:S05]  /*77c0*/  BSYNC.RECONVERGENT B1 ;  /* 0x0000000000017941 */ /* 0x000fea0003800200 */
.L_x_6829:
[----:B------:R-:W-:Y:S01]  /*77d0*/  IMAD.SHL.U32 R0, R0, 0x100000, RZ ;  /* 0x0010000000007824 */ /* 0x000fe200078e00ff */
[----:B------:R-:W-:-:S04]  /*77e0*/  LEA R2, R2, 0x3b800000, 0x17 ;  /* 0x3b80000002027811 */ /* 0x000fc800078eb8ff */
[----:B------:R-:W-:-:S07]  /*77f0*/  LOP3.LUT R0, R2, R0, R7, 0xfe, !PT ;  /* 0x0000000002007212 */ /* 0x000fce00078efe07 */
.L_x_6828:
[----:B------:R-:W-:Y:S05]  /*7800*/  BSYNC.RECONVERGENT B0 ;  /* 0x0000000000007941 */ /* 0x000fea0003800200 */
.L_x_6827:
[----:B------:R-:W-:Y:S01]  /*7810*/  F2FP.F16.F32.PACK_AB R0, RZ, R0 ;  /* 0x00000000ff00723e */ /* 0x000fe200000000ff */
[----:B------:R-:W-:Y:S06]  /*7820*/  BRA `(.L_x_6812) ;  /* 0x0000000400187947 */ /* 0x000fec0003800000 */
.L_x_6825:
        /* <DEDUP_REMOVED lines=21> */
.L_x_6834:
[----:B------:R-:W-:Y:S05]  /*7980*/  BSYNC.RECONVERGENT B1 ;  /* 0x0000000000017941 */ /* 0x000fea0003800200 */
.L_x_6833:
[----:B------:R-:W-:Y:S01]  /*7990*/  IMAD.SHL.U32 R0, R0, 0x200000, RZ ;  /* 0x0020000000007824 */ /* 0x000fe200078e00ff */
[----:B------:R-:W-:-:S04]  /*79a0*/  LEA R2, R2, 0x37800000, 0x17 ;  /* 0x3780000002027811 */ /* 0x000fc800078eb8ff */
[----:B------:R-:W-:-:S07]  /*79b0*/  LOP3.LUT R0, R2, R0, R7, 0xfe, !PT ;  /* 0x0000000002007212 */ /* 0x000fce00078efe07 */
.L_x_6832:
[----:B------:R-:W-:Y:S05]  /*79c0*/  BSYNC.RECONVERGENT B0 ;  /* 0x0000000000007941 */ /* 0x000fea0003800200 */
.L_x_6831:
[----:B------:R-:W-:Y:S01]  /*79d0*/  F2FP.F16.F32.PACK_AB R0, RZ, R0 ;  /* 0x00000000ff00723e */ /* 0x000fe200000000ff */
[----:B------:R-:W-:Y:S06]  /*79e0*/  BRA `(.L_x_6812) ;  /* 0x0000000000a87947 */ /* 0x000fec0003800000 */
.L_x_6824:
        /* <DEDUP_REMOVED lines=14> */
.L_x_6838:
[----:B------:R-:W-:Y:S05]  /*7ad0*/  BSYNC.RECONVERGENT B0 ;  /* 0x0000000000007941 */ /* 0x000fea0003800200 */
.L_x_6837:
[----:B------:R-:W-:Y:S01]  /*7ae0*/  F2FP.F16.F32.PACK_AB R0, RZ, R0 ;  /* 0x00000000ff00723e */ /* 0x000fe200000000ff */
[----:B------:R-:W-:Y:S06]  /*7af0*/  BRA `(.L_x_6812) ;  /* 0x0000000000647947 */ /* 0x000fec0003800000 */
.L_x_6811:
        /* <DEDUP_REMOVED lines=16> */
.L_x_6839:
[----:B------:R-:W-:Y:S01]  /*7c00*/  PRMT R0, RZ, 0x7610, R0 ;  /* 0x00007610ff007816 */ /* 0x000fe20000000000 */
[----:B------:R-:W-:Y:S06]  /*7c10*/  BRA `(.L_x_6812) ;  /* 0x00000000001c7947 */ /* 0x000fec0003800000 */
.L_x_6836:
[----:B------:R-:W2:Y:S02]  /*7c20*/  LDG.E.64 R2, desc[UR36][R2.64] ;  /* 0x0000002402027981 */ /* 0x000ea4000c1e1b00 */
[----:B--2---:R-:W0:Y:S02]  /*7c30*/  I2F.U64 R0, R2 ;  /* 0x0000000200007312 */ /* 0x004e240000301000 */
[----:B0-----:R-:W-:Y:S01]  /*7c40*/  F2FP.F16.F32.PACK_AB R0, RZ, R0 ;  /* 0x00000000ff00723e */ /* 0x001fe200000000ff */
[----:B------:R-:W-:Y:S06]  /*7c50*/  BRA `(.L_x_6812) ;  /* 0x00000000000c7947 */ /* 0x000fec0003800000 */
.L_x_6835:
[----:B------:R-:W2:Y:S02]  /*7c60*/  LDG.E R2, desc[UR36][R2.64] ;  /* 0x0000002402027981 */ /* 0x000ea4000c1e1900 */
[----:B--2---:R-:W-:-:S04]  /*7c70*/  I2FP.F32.U32 R0, R2 ;  /* 0x0000000200007245 */ /* 0x004fc80000201000 */
[----:B------:R-:W-:-:S07]  /*7c80*/  F2FP.F16.F32.PACK_AB R0, RZ, R0 ;  /* 0x00000000ff00723e */ /* 0x000fce00000000ff */
.L_x_6812:
[----:B-----5:R-:W-:Y:S01]  /*7c90*/  HADD2.F32 R0, -RZ, R0.H0_H0 ;  /* 0x20000000ff007230 */ /* 0x020fe20000004100 */
[----:B------:R-:W0:Y:S01]  /*7ca0*/  LDCU.64 UR6, c[0x0][0x5e8] ;  /* 0x0000bd00ff0677ac */ /* 0x000e220008000a00 */
[----:B------:R-:W-:-:S03]  /*7cb0*/  HADD2.F32 R19, -RZ, R19.H0_H0 ;  /* 0x20000013ff137230 */ /* 0x000fc60000004100 */
[----:B------:R-:W-:Y:S01]  /*7cc0*/  FMUL.FTZ R0, R0, -1.4426950216293334961 ;  /* 0xbfb8aa3b00007820 */ /* 0x000fe20000410000 */
[----:B------:R-:W-:-:S04]  /*7cd0*/  UPRMT UR4, UR43, 0x9910, URZ ;  /* 0x000099102b047896 */ /* 0x000fc800080000ff */
[----:B------:R-:W-:Y:S01]  /*7ce0*/  UISETP.GT.AND UP0, UPT, UR4, 0x9, UPT ;  /* 0x000000090400788c */ /* 0x000fe2000bf04270 */
[----:B------:R-:W2:Y:S01]  /*7cf0*/  MUFU.EX2 R0, R0 ;  /* 0x0000000000007308 */ /* 0x000ea20000000800 */
[----:B01----:R-:W-:-:S05]  /*7d00*/  IADD3 R2, P0, PT, R16, UR6, RZ ;  /* 0x0000000610027c10 */ /* 0x003fca000ff1e0ff */
[----:B------:R-:W-:Y:S02]  /*7d10*/  IMAD.X R3, RZ, RZ, UR7, P0 ;  /* 0x00000007ff037e24 */ /* 0x000fe400080e06ff */
        /* <DEDUP_REMOVED lines=17> */
.L_x_6843:
[----:B------:R-:W-:-:S06]  /*7e30*/  HADD2.F32 R5, -RZ, R19.H0_H0 ;  /* 0x20000013ff057230 */ /* 0x000fcc0000004100 */
[----:B------:R-:W0:Y:S02]  /*7e40*/  F2I.S64.TRUNC R4, R5 ;  /* 0x0000000500047311 */ /* 0x000e24000020d900 */
[----:B0-----:R0:W-:Y:S01]  /*7e50*/  STG.E.U8 desc[UR36][R2.64], R4 ;  /* 0x0000000402007986 */ /* 0x0011e2000c101124 */
[----:B------:R-:W-:Y:S05]  /*7e60*/  BRA `(.L_x_6845) ;  /* 0x0000000c006c7947 */ /* 0x000fea0003800000 */
.L_x_6842:
        /* <DEDUP_REMOVED lines=10> */
.L_x_6847:
[----:B------:R-:W-:-:S06]  /*7f10*/  HADD2.F32 R19, -RZ, R19.H0_H0 ;  /* 0x20000013ff137230 */ /* 0x000fcc0000004100 */
[----:B------:R-:W0:Y:S02]  /*7f20*/  F2I.FTZ.TRUNC.NTZ R19, R19 ;  /* 0x0000001300137305 */ /* 0x000e24000021f100 */
[----:B0-----:R0:W-:Y:S01]  /*7f30*/  STG.E desc[UR36][R2.64], R19 ;  /* 0x0000001302007986 */ /* 0x0011e2000c101924 */
[----:B------:R-:W-:Y:S05]  /*7f40*/  BRA `(.L_x_6845) ;  /* 0x0000000c00347947 */ /* 0x000fea0003800000 */
.L_x_6846:
[----:B------:R-:W-:-:S06]  /*7f50*/  HADD2.F32 R19, -RZ, R19.H0_H0 ;  /* 0x20000013ff137230 */ /* 0x000fcc0000004100 */
[----:B------:R-:W0:Y:S02]  /*7f60*/  F2I.FTZ.TRUNC.NTZ R19, R19 ;  /* 0x0000001300137305 */ /* 0x000e24000021f100 */
[----:B0-----:R0:W-:Y:S01]  /*7f70*/  STG.E.U16 desc[UR36][R2.64], R19 ;  /* 0x0000001302007986 */ /* 0x0011e2000c101524 */
[----:B------:R-:W-:Y:S05]  /*7f80*/  BRA `(.L_x_6845) ;  /* 0x0000000c00247947 */ /* 0x000fea0003800000 */
.L_x_6841:
        /* <DEDUP_REMOVED lines=9> */
.L_x_6849:
[----:B------:R0:W-:Y:S01]  /*8020*/  STG.E.U16 desc[UR36][R2.64], R19 ;  /* 0x0000001302007986 */ /* 0x0001e2000c101524 */
[----:B------:R-:W-:Y:S05]  /*8030*/  BRA `(.L_x_6845) ;  /* 0x0000000800f87947 */ /* 0x000fea0003800000 */
.L_x_6848:
[----:B------:R-:W-:-:S09]  /*8040*/  UISETP.NE.AND UP0, UPT, UR4, 0x7, UPT ;  /* 0x000000070400788c */ /* 0x000fd2000bf05270 */
[----:B------:R-:W-:Y:S05]  /*8050*/  BRA.U !UP0, `(.L_x_6850) ;  /* 0x0000000108347547 */ /* 0x000fea000b800000 */
[----:B------:R-:W-:-:S09]  /*8060*/  UISETP.NE.AND UP0, UPT, UR4, 0x8, UPT ;  /* 0x000000080400788c */ /* 0x000fd2000bf05270 */
[----:B------:R-:W-:Y:S05]  /*8070*/  BRA.U !UP0, `(.L_x_6851) ;  /* 0x0000000108187547 */ /* 0x000fea000b800000 */
[----:B------:R-:W-:-:S09]  /*8080*/  UISETP.NE.AND UP0, UPT, UR4, 0x9, UPT ;  /* 0x000000090400788c */ /* 0x000fd2000bf05270 */
[----:B------:R-:W-:Y:S05]  /*8090*/  BRA.U UP0, `(.L_x_6844) ;  /* 0x0000000500fc7547 */ /* 0x000fea000b800000 */
[----:B------:R-:W-:Y:S02]  /*80a0*/  HFMA2 R5, -RZ, RZ, 0, 0 ;  /* 0x00000000ff057431 */ /* 0x000fe400000001ff */
[----:B------:R-:W-:-:S05]  /*80b0*/  HADD2.F32 R4, -RZ, R19.H0_H0 ;  /* 0x20000013ff047230 */ /* 0x000fca0000004100 */
[----:B------:R0:W-:Y:S01]  /*80c0*/  STG.E.64 desc[UR36][R2.64], R4 ;  /* 0x0000000402007986 */ /* 0x0001e2000c101b24 */
[----:B------:R-:W-:Y:S05]  /*80d0*/  BRA `(.L_x_6845) ;  /* 0x0000000800d07947 */ /* 0x000fea0003800000 */
.L_x_6851:
[----:B------:R-:W-:-:S05]  /*80e0*/  HADD2.F32 R0, -RZ, R19.H0_H0 ;  /* 0x20000013ff007230 */ /* 0x000fca0000004100 */
[----:B------:R-:W-:-:S04]  /*80f0*/  F2FP.F16.F32.PACK_AB R0, RZ, R0 ;  /* 0x00000000ff00723e */ /* 0x000fc800000000ff */
[----:B------:R-:W-:-:S05]  /*8100*/  PRMT R0, R0, 0x5410, RZ ;  /* 0x0000541000007816 */ /* 0x000fca00000000ff */
[----:B------:R0:W-:Y:S01]  /*8110*/  STG.E desc[UR36][R2.64], R0 ;  /* 0x0000000002007986 */ /* 0x0001e2000c101924 */
[----:B------:R-:W-:Y:S05]  /*8120*/  BRA `(.L_x_6845) ;  /* 0x0000000800bc7947 */ /* 0x000fea0003800000 */
.L_x_6850:
[----:B------:R-:W-:-:S05]  /*8130*/  HADD2.F32 R4, -RZ, R19.H0_H0 ;  /* 0x20000013ff047230 */ /* 0x000fca0000004100 */
[----:B------:R-:W-:-:S06]  /*8140*/  FMUL.FTZ R4, R4, 1 ;  /* 0x3f80000004047820 */ /* 0x000fcc0000410000 */
[----:B------:R-:W0:Y:S02]  /*8150*/  F2F.F64.F32 R4, R4 ;  /* 0x0000000400047310 */ /* 0x000e240000201800 */
[----:B0-----:R0:W-:Y:S01]  /*8160*/  STG.E.64 desc[UR36][R2.64], R4 ;  /* 0x0000000402007986 */ /* 0x0011e2000c101b24 */
[----:B------:R-:W-:Y:S05]  /*8170*/  BRA `(.L_x_6845) ;  /* 0x0000000800a87947 */ /* 0x000fea0003800000 */
.L_x_6840:
        /* <DEDUP_REMOVED lines=14> */
.L_x_6855:
        /* <DEDUP_REMOVED lines=18> */
.L_x_6858:
[----:B------:R-:W-:-:S04]  /*8380*/  SHF.R.U32.HI R5, RZ, 0x18, R5 ;  /* 0x00000018ff057819 */ /* 0x000fc80000011605 */
[----:B------:R-:W-:-:S07]  /*8390*/  LOP3.LUT R0, R0, 0x80, R5, 0xf8, !PT ;  /* 0x0000008000007812 */ /* 0x000fce00078ef805 */
.L_x_6857:
[----:B------:R-:W-:Y:S05]  /*83a0*/  BSYNC.RECONVERGENT B0 ;  /* 0x0000000000007941 */ /* 0x000fea0003800200 */
.L_x_6856:
[----:B------:R3:W-:Y:S01]  /*83b0*/  STG.E.U8 desc[UR36][R2.64], R0 ;  /* 0x0000000002007986 */ /* 0x0007e2000c101124 */
[----:B------:R-:W-:Y:S05]  /*83c0*/  BRA `(.L_x_6845) ;  /* 0x0000000800147947 */ /* 0x000fea0003800000 */
.L_x_6854:
        /* <DEDUP_REMOVED lines=18> */
.L_x_6861:
[----:B------:R-:W-:-:S04]  /*84f0*/  SHF.R.U32.HI R5, RZ, 0x18, R5 ;  /* 0x00000018ff057819 */ /* 0x000fc80000011605 */
[----:B------:R-:W-:-:S07]  /*8500*/  LOP3.LUT R0, R0, 0x80, R5, 0xf8, !PT ;  /* 0x0000008000007812 */ /* 0x000fce00078ef805 */
.L_x_6860:
[----:B------:R-:W-:Y:S05]  /*8510*/  BSYNC.RECONVERGENT B0 ;  /* 0x0000000000007941 */ /* 0x000fea0003800200 */
.L_x_6859:
[----:B------:R0:W-:Y:S01]  /*8520*/  STG.E.U8 desc[UR36][R2.64], R0 ;  /* 0x0000000002007986 */ /* 0x0001e2000c101124 */
[----:B------:R-:W-:Y:S05]  /*8530*/  BRA `(.L_x_6845) ;  /* 0x0000000400b87947 */ /* 0x000fea0003800000 */
.L_x_6853:
[----:B------:R-:W-:-:S09]  /*8540*/  UISETP.NE.AND UP0, UPT, UR4, 0x1c, UPT ;  /* 0x0000001c0400788c */ /* 0x000fd2000bf05270 */
[----:B------:R-:W-:Y:S05]  /*8550*/  BRA.U !UP0, `(.L_x_6862) ;  /* 0x0000000108607547 */ /* 0x000fea000b800000 */
[----:B------:R-:W-:-:S09]  /*8560*/  UISETP.NE.AND UP0, UPT, UR4, 0x1d, UPT ;  /* 0x0000001d0400788c */ /* 0x000fd2000bf05270 */
[----:B------:R-:W-:Y:S05]  /*8570*/  BRA.U !UP0, `(.L_x_6863) ;  /* 0x0000000108487547 */ /* 0x000fea000b800000 */
[----:B------:R-:W-:-:S09]  /*8580*/  UISETP.NE.AND UP0, UPT, UR4, 0x2c, UPT ;  /* 0x0000002c0400788c */ /* 0x000fd2000bf05270 */
[----:B------:R-:W-:Y:S05]  /*8590*/  BRA.U UP0, `(.L_x_6844) ;  /* 0x0000000100bc7547 */ /* 0x000fea000b800000 */
        /* <DEDUP_REMOVED lines=16> */
.L_x_6863:
[----:B------:R-:W-:-:S06]  /*86a0*/  HADD2.F32 R4, -RZ, R19.H0_H0 ;  /* 0x20000013ff047230 */ /* 0x000fcc0000004100 */
[----:B------:R-:W0:Y:S02]  /*86b0*/  F2I.U64.TRUNC R4, R4 ;  /* 0x0000000400047311 */ /* 0x000e24000020d800 */
[----:B0-----:R1:W-:Y:S01]  /*86c0*/  STG.E.64 desc[UR36][R2.64], R4 ;  /* 0x0000000402007986 */ /* 0x0013e2000c101b24 */
[----:B------:R-:W-:Y:S05]  /*86d0*/  BRA `(.L_x_6845) ;  /* 0x0000000400507947 */ /* 0x000fea0003800000 */
.L_x_6862:
[----:B------:R-:W-:-:S06]  /*86e0*/  HADD2.F32 R19, -RZ, R19.H0_H0 ;  /* 0x20000013ff137230 */ /* 0x000fcc0000004100 */
[----:B------:R-:W0:Y:S02]  /*86f0*/  F2I.FTZ.U32.TRUNC.NTZ R19, R19 ;  /* 0x0000001300137305 */ /* 0x000e24000021f000 */
[----:B0-----:R0:W-:Y:S01]  /*8700*/  STG.E desc[UR36][R2.64], R19 ;  /* 0x0000001302007986 */ /* 0x0011e2000c101924 */
[----:B------:R-:W-:Y:S05]  /*8710*/  BRA `(.L_x_6845) ;  /* 0x0000000400407947 */ /* 0x000fea0003800000 */
.L_x_6852:
        /* <DEDUP_REMOVED lines=11> */
.L_x_6865:
[----:B------:R-:W-:Y:S01]  /*87d0*/  HADD2.F32 R19, -RZ, R19.H0_H0 ;  /* 0x20000013ff137230 */ /* 0x000fe20000004100 */
[----:B------:R-:W-:-:S04]  /*87e0*/  CS2R R6, SRZ ;  /* 0x0000000000067805 */ /* 0x000fc8000001ff00 */
[----:B------:R-:W-:-:S06]  /*87f0*/  FMUL.FTZ R4, R19, 1 ;  /* 0x3f80000013047820 */ /* 0x000fcc0000410000 */
[----:B------:R-:W0:Y:S02]  /*8800*/  F2F.F64.F32 R4, R4 ;  /* 0x0000000400047310 */ /* 0x000e240000201800 */
[----:B0-----:R0:W-:Y:S01]  /*8810*/  STG.E.128 desc[UR36][R2.64], R4 ;  /* 0x0000000402007986 */ /* 0x0011e2000c101d24 */
[----:B------:R-:W-:Y:S05]  /*8820*/  BRA `(.L_x_6845) ;  /* 0x0000000000fc7947 */ /* 0x000fea0003800000 */
.L_x_6864:
[----:B------:R-:W-:-:S09]  /*8830*/  UISETP.NE.AND UP0, UPT, UR4, 0xf, UPT ;  /* 0x0000000f0400788c */ /* 0x000fd2000bf05270 */
[----:B------:R-:W-:Y:S05]  /*8840*/  BRA.U !UP0, `(.L_x_6866) ;  /* 0x0000000108e87547 */ /* 0x000fea000b800000 */
[----:B------:R-:W-:-:S09]  /*8850*/  UISETP.NE.AND UP0, UPT, UR4, 0x17, UPT ;  /* 0x000000170400788c */ /* 0x000fd2000bf05270 */
[----:B------:R-:W-:Y:S05]  /*8860*/  BRA.U !UP0, `(.L_x_6867) ;  /* 0x0000000108907547 */ /* 0x000fea000b800000 */
[----:B------:R-:W-:-:S09]  /*8870*/  UISETP.NE.AND UP0, UPT, UR4, 0x18, UPT ;  /* 0x000000180400788c */ /* 0x000fd2000bf05270 */
[----:B------:R-:W-:Y:S05]  /*8880*/  BRA.U !UP0, `(.L_x_6868) ;  /* 0x0000000108447547 */ /* 0x000fea000b800000 */
.L_x_6844:
        /* <DEDUP_REMOVED lines=11> */
[----:B------:R-:W-:Y:S02]  /*8940*/  IMAD.U32 R7, RZ, RZ, UR7 ;  /* 0x00000007ff077e24 */ /* 0x000fe4000f8e00ff */
[----:B----4-:R-:W-:Y:S02]  /*8950*/  IMAD.U32 R10, RZ, RZ, UR8 ;  /* 0x00000008ff0a7e24 */ /* 0x010fe4000f8e00ff */
[----:B-1----:R-:W-:-:S07]  /*8960*/  IMAD.U32 R11, RZ, RZ, UR9 ;  /* 0x00000009ff0b7e24 */ /* 0x002fce000f8e00ff */
[----:B------:R-:W-:-:S07]  /*8970*/  LEPC R20, `(.L_x_6869) ;  /* 0x000000001014794e */ /* 0x000fce0000000000 */
[----:B--2---:R-:W-:Y:S05]  /*8980*/  CALL.ABS.NOINC R2 ;  /* 0x0000000002007343 */ /* 0x004fea0003c00000 */
.L_x_6869:
[----:B------:R-:W-:Y:S05]  /*8990*/  BRA `(.L_x_6845) ;  /* 0x0000000000a07947 */ /* 0x000fea0003800000 */
.L_x_6868:
        /* <DEDUP_REMOVED lines=13> */
.L_x_6871:
[----:B------:R-:W-:Y:S05]  /*8a70*/  BSYNC.RECONVERGENT B0 ;  /* 0x0000000000007941 */ /* 0x000fea0003800200 */
.L_x_6870:
[----:B------:R-:W-:-:S05]  /*8a80*/  LOP3.LUT R5, R0, 0x80, R5, 0xf8, !PT ;  /* 0x0000008000057812 */ /* 0x000fca00078ef805 */
[----:B------:R0:W-:Y:S01]  /*8a90*/  STG.E.U8 desc[UR36][R2.64], R5 ;  /* 0x0000000502007986 */ /* 0x0001e2000c101124 */
[----:B------:R-:W-:Y:S05]  /*8aa0*/  BRA `(.L_x_6845) ;  /* 0x00000000005c7947 */ /* 0x000fea0003800000 */
.L_x_6867:
        /* <DEDUP_REMOVED lines=12> */
.L_x_6873:
[----:B------:R-:W-:Y:S01]  /*8b70*/  IMAD.MOV.U32 R0, RZ, RZ, 0x7f ;  /* 0x0000007fff007424 */ /* 0x000fe200078e00ff */
[----:B------:R-:W-:-:S04]  /*8b80*/  ISETP.GT.U32.AND P0, PT, R4, 0x7f800000, PT ;  /* 0x7f8000000400780c */ /* 0x000fc80003f04070 */
[----:B------:R-:W-:-:S09]  /*8b90*/  SEL R0, R0, 0x7c, P0 ;  /* 0x0000007c00007807 */ /* 0x000fd20000000000 */
.L_x_6874:
[----:B------:R-:W-:Y:S05]  /*8ba0*/  BSYNC.RECONVERGENT B0 ;  /* 0x0000000000007941 */ /* 0x000fea0003800200 */
.L_x_6872:
[----:B------:R-:W-:-:S04]  /*8bb0*/  SHF.R.U32.HI R5, RZ, 0x18, R5 ;  /* 0x00000018ff057819 */ /* 0x000fc80000011605 */
[----:B------:R-:W-:-:S05]  /*8bc0*/  LOP3.LUT R5, R0, 0x80, R5, 0xf8, !PT ;  /* 0x0000008000057812 */ /* 0x000fca00078ef805 */
[----:B------:R0:W-:Y:S01]  /*8bd0*/  STG.E.U8 desc[UR36][R2.64], R5 ;  /* 0x0000000502007986 */ /* 0x0001e2000c101124 */
[----:B------:R-:W-:Y:S05]  /*8be0*/  BRA `(.L_x_6845) ;  /* 0x00000000000c7947 */ /* 0x000fea0003800000 */
.L_x_6866:
[----:B------:R-:W-:-:S05]  /*8bf0*/  HADD2.F32 R0, -RZ, R19.H0_H0 ;  /* 0x20000013ff007230 */ /* 0x000fca0000004100 */
[----:B------:R-:W-:-:S05]  /*8c00*/  F2FP.BF16.F32.PACK_AB R0, RZ, R0 ;  /* 0x00000000ff00723e */ /* 0x000fca00000010ff */
[----:B------:R0:W-:Y:S02]  /*8c10*/  STG.E.U16 desc[UR36][R2.64], R0 ;  /* 0x0000000002007986 */ /* 0x0001e4000c101524 */
.L_x_6845:
[----:B------:R-:W-:-:S07]  /*8c20*/  IADD3 R17, PT, PT, R17, 0x80, RZ ;  /* 0x0000008011117810 */ /* 0x000fce0007ffe0ff */
.L_x_6772:
[----:B------:R-:W-:Y:S05]  /*8c30*/  BSYNC.RECONVERGENT B6 ;  /* 0x0000000000067941 */ /* 0x000fea0003800200 */
.L_x_6771:
        /* <DEDUP_REMOVED lines=358> */
.L_x_6877:
        /* <DEDUP_REMOVED lines=19> */
.L_x_6881:
[----:B------:R-:W2:Y:S02]  /*a3d0*/  LDG.E.U8 R2, desc[UR36][R2.64] ;  /* 0x0000002402027981 */ /* 0x000ea4000c1e1100 */
[----:B--2---:R-:W-:-:S04]  /*a3e0*/  I2FP.F32.U32 R0, R2 ;  /* 0x0000000200007245 */ /* 0x004fc80000201000 */
[----:B------:R-:W-:-:S04]  /*a3f0*/  F2FP.F16.F32.PACK_AB R0, RZ, R0 ;  /* 0x00000000ff00723e */ /* 0x000fc800000000ff */
[----:B------:R-:W-:Y:S01]  /*a400*/  PRMT R19, R0, 0x7610, R19 ;  /* 0x0000761000137816 */ /* 0x000fe20000000013 */
[----:B------:R-:W-:Y:S06]  /*a410*/  BRA `(.L_x_6883) ;  /* 0x0000000c00b47947 */ /* 0x000fec0003800000 */
.L_x_6880:
        /* <DEDUP_REMOVED lines=11> */
.L_x_6885:
[----:B------:R-:W2:Y:S02]  /*a4d0*/  LDG.E R2, desc[UR36][R2.64] ;  /* 0x0000002402027981 */ /* 0x000ea4000c1e1900 */
[----:B--2---:R-:W-:-:S04]  /*a4e0*/  I2FP.F32.S32 R0, R2 ;  /* 0x0000000200007245 */ /* 0x004fc80000201400 */
[----:B------:R-:W-:-:S04]  /*a4f0*/  F2FP.F16.F32.PACK_AB R0, RZ, R0 ;  /* 0x00000000ff00723e */ /* 0x000fc800000000ff */
[----:B------:R-:W-:Y:S01]  /*a500*/  PRMT R19, R0, 0x7610, R19 ;  /* 0x0000761000137816 */ /* 0x000fe20000000013 */
[----:B------:R-:W-:Y:S06]  /*a510*/  BRA `(.L_x_6883) ;  /* 0x0000000c00747947 */ /* 0x000fec0003800000 */
.L_x_6884:
[----:B------:R-:W2:Y:S02]  /*a520*/  LDG.E.U16 R2, desc[UR36][R2.64] ;  /* 0x0000002402027981 */ /* 0x000ea4000c1e1500 */
[----:B--2---:R-:W0:Y:S02]  /*a530*/  I2F.S16 R0, R2 ;  /* 0x0000000200007306 */ /* 0x004e240000101400 */
[----:B0-----:R-:W-:-:S04]  /*a540*/  F2FP.F16.F32.PACK_AB R0, RZ, R0 ;  /* 0x00000000ff00723e */ /* 0x001fc800000000ff */
[----:B------:R-:W-:Y:S01]  /*a550*/  PRMT R19, R0, 0x7610, R19 ;  /* 0x0000761000137816 */ /* 0x000fe20000000013 */
[----:B------:R-:W-:Y:S06]  /*a560*/  BRA `(.L_x_6883) ;  /* 0x0000000c00607947 */ /* 0x000fec0003800000 */
.L_x_6879:
        /* <DEDUP_REMOVED lines=9> */
.L_x_6887:
[----:B------:R1:W5:Y:S01]  /*a600*/  LDG.E.U16 R19, desc[UR36][R2.64] ;  /* 0x0000002402137981 */ /* 0x000362000c1e1500 */
[----:B------:R-:W-:Y:S05]  /*a610*/  BRA `(.L_x_6883) ;  /* 0x0000000c00347947 */ /* 0x000fea0003800000 */
.L_x_6886:
        /* <DEDUP_REMOVED lines=9> */
.L_x_6889:
[----:B------:R0:W5:Y:S01]  /*a6b0*/  LDG.E.U16 R19, desc[UR36][R2.64] ;  /* 0x0000002402137981 */ /* 0x000162000c1e1500 */
[----:B------:R-:W-:Y:S05]  /*a6c0*/  BRA `(.L_x_6883) ;  /* 0x0000000c00087947 */ /* 0x000fea0003800000 */
.L_x_6888:
        /* <DEDUP_REMOVED lines=9> */
.L_x_6878:
        /* <DEDUP_REMOVED lines=14> */
.L_x_6892:
        /* <DEDUP_REMOVED lines=9> */
.L_x_6891:
        /* <DEDUP_REMOVED lines=27> */
.L_x_6894:
        /* <DEDUP_REMOVED lines=14> */
.L_x_6893:
[----:B------:R-:W2:Y:S02]  /*ab60*/  LDG.E.U16 R0, desc[UR36][R2.64] ;  /* 0x0000002402007981 */ /* 0x000ea4000c1e1500 */
[----:B--2---:R-:W-:-:S05]  /*ab70*/  IMAD.U32 R0, R0, 0x10000, RZ ;  /* 0x0001000000007824 */ /* 0x004fca00078e00ff */
[----:B------:R-:W-:-:S04]  /*ab80*/  F2FP.F16.F32.PACK_AB R0, RZ, R0 ;  /* 0x00000000ff00723e */ /* 0x000fc800000000ff */
[----:B------:R-:W-:Y:S01]  /*ab90*/  PRMT R19, R0, 0x7610, R19 ;  /* 0x0000761000137816 */ /* 0x000fe20000000013 */
[----:B------:R-:W-:Y:S06]  /*aba0*/  BRA `(.L_x_6883) ;  /* 0x0000000400d07947 */ /* 0x000fec0003800000 */
.L_x_6890:
        /* <DEDUP_REMOVED lines=13> */
.L_x_6897:
        /* <DEDUP_REMOVED lines=21> */
.L_x_6901:
[----:B------:R-:W-:Y:S05]  /*add0*/  BSYNC.RECONVERGENT B1 ;  /* 0x0000000000017941 */ /* 0x000fea0003800200 */
.L_x_6900:
[----:B------:R-:W-:Y:S01]  /*ade0*/  IMAD.SHL.U32 R0, R0, 0x100000, RZ ;  /* 0x0010000000007824 */ /* 0x000fe200078e00ff */
[----:B------:R-:W-:-:S04]  /*adf0*/  LEA R2, R2, 0x3b800000, 0x17 ;  /* 0x3b80000002027811 */ /* 0x000fc800078eb8ff */
[----:B------:R-:W-:-:S07]  /*ae00*/  LOP3.LUT R0, R2, R0, R7, 0xfe, !PT ;  /* 0x0000000002007212 */ /* 0x000fce00078efe07 */
.L_x_6899:
[----:B------:R-:W-:Y:S05]  /*ae10*/  BSYNC.RECONVERGENT B0 ;  /* 0x0000000000007941 */ /* 0x000fea0003800200 */
.L_x_6898:
[----:B------:R-:W-:-:S04]  /*ae20*/  F2FP.F16.F32.PACK_AB R0, RZ, R0 ;  /* 0x00000000ff00723e */ /* 0x000fc800000000ff */
[----:B------:R-:W-:Y:S01]  /*ae30*/  PRMT R19, R0, 0x7610, R19 ;  /* 0x0000761000137816 */ /* 0x000fe20000000013 */
[----:B------:R-:W-:Y:S06]  /*ae40*/  BRA `(.L_x_6883) ;  /* 0x0000000400287947 */ /* 0x000fec0003800000 */
.L_x_6896:
        /* <DEDUP_REMOVED lines=21> */
.L_x_6905:
[----:B------:R-:W-:Y:S05]  /*afa0*/  BSYNC.RECONVERGENT B1 ;  /* 0x0000000000017941 */ /* 0x000fea0003800200 */
.L_x_6904:
[----:B------:R-:W-:Y:S01]  /*afb0*/  IMAD.SHL.U32 R0, R0, 0x200000, RZ ;  /* 0x0020000000007824 */ /* 0x000fe200078e00ff */
[----:B------:R-:W-:-:S04]  /*afc0*/  LEA R2, R2, 0x37800000, 0x17 ;  /* 0x3780000002027811 */ /* 0x000fc800078eb8ff */
[----:B------:R-:W-:-:S07]  /*afd0*/  LOP3.LUT R0, R2, R0, R7, 0xfe, !PT ;  /* 0x0000000002007212 */ /* 0x000fce00078efe07 */
.L_x_6903:
[----:B------:R-:W-:Y:S05]  /*afe0*/  BSYNC.RECONVERGENT B0 ;  /* 0x0000000000007941 */ /* 0x000fea0003800200 */
.L_x_6902:
[----:B------:R-:W-:-:S04]  /*aff0*/  F2FP.F16.F32.PACK_AB R0, RZ, R0 ;  /* 0x00000000ff00723e */ /* 0x000fc800000000ff */
[----:B------:R-:W-:Y:S01]  /*b000*/  PRMT R19, R0, 0x7610, R19 ;  /* 0x0000761000137816 */ /* 0x000fe20000000013 */
[----:B------:R-:W-:Y:S06]  /*b010*/  BRA `(.L_x_6883) ;  /* 0x0000000000b47947 */ /* 0x000fec0003800000 */
.L_x_6895:
        /* <DEDUP_REMOVED lines=14> */
.L_x_6909:
[----:B------:R-:W-:Y:S05]  /*b100*/  BSYNC.RECONVERGENT B0 ;  /* 0x0000000000007941 */ /* 0x000fea0003800200 */
.L_x_6908:
[----:B------:R-:W-:-:S04]  /*b110*/  F2FP.F16.F32.PACK_AB R0, RZ, R0 ;  /* 0x00000000ff00723e */ /* 0x000fc800000000ff */
[----:B------:R-:W-:Y:S01]  /*b120*/  PRMT R19, R0, 0x7610, R19 ;  /* 0x0000761000137816 */ /* 0x000fe20000000013 */
[----:B------:R-:W-:Y:S06]  /*b130*/  BRA `(.L_x_6883) ;  /* 0x00000000006c7947 */ /* 0x000fec0003800000 */
.L_x_6882:
        /* <DEDUP_REMOVED lines=16> */
.L_x_6910:
[----:B------:R-:W-:Y:S01]  /*b240*/  PRMT R19, RZ, 0x7610, R19 ;  /* 0x00007610ff137816 */ /* 0x000fe20000000013 */
[----:B------:R-:W-:Y:S06]  /*b250*/  BRA `(.L_x_6883) ;  /* 0x0000000000247947 */ /* 0x000fec0003800000 */
.L_x_6907:
[----:B------:R-:W2:Y:S02]  /*b260*/  LDG.E.64 R2, desc[UR36][R2.64] ;  /* 0x0000002402027981 */ /* 0x000ea4000c1e1b00 */
[----:B--2---:R-:W0:Y:S02]  /*b270*/  I2F.U64 R0, R2 ;  /* 0x0000000200007312 */ /* 0x004e240000301000 */
[----:B0-----:R-:W-:-:S04]  /*b280*/  F2FP.F16.F32.PACK_AB R0, RZ, R0 ;  /* 0x00000000ff00723e */ /* 0x001fc800000000ff */
[----:B------:R-:W-:Y:S01]  /*b290*/  PRMT R19, R0, 0x7610, R19 ;  /* 0x0000761000137816 */ /* 0x000fe20000000013 */
[----:B------:R-:W-:Y:S06]  /*b2a0*/  BRA `(.L_x_6883) ;  /* 0x0000000000107947 */ /* 0x000fec0003800000 */
.L_x_6906:
[----:B------:R-:W2:Y:S02]  /*b2b0*/  LDG.E R2, desc[UR36][R2.64] ;  /* 0x0000002402027981 */ /* 0x000ea4000c1e1900 */
[----:B--2---:R-:W-:-:S04]  /*b2c0*/  I2FP.F32.U32 R0, R2 ;  /* 0x0000000200007245 */ /* 0x004fc80000201000 */
[----:B------:R-:W-:-:S04]  /*b2d0*/  F2FP.F16.F32.PACK_AB R0, RZ, R0 ;  /* 0x00000000ff00723e */ /* 0x000fc800000000ff */
[----:B------:R-:W-:-:S07]  /*b2e0*/  PRMT R19, R0, 0x7610, R19 ;  /* 0x0000761000137816 */ /* 0x000fce0000000013 */
.L_x_6883:
        /* <DEDUP_REMOVED lines=18> */
.L_x_6914:
[----:B------:R-:W2:Y:S02]  /*b410*/  LDG.E.U8 R2, desc[UR36][R2.64] ;  /* 0x0000002402027981 */ /* 0x000ea4000c1e1100 */
[----:B--2---:R-:W-:-:S04]  /*b420*/  I2FP.F32.U32 R0, R2 ;  /* 0x0000000200007245 */ /* 0x004fc80000201000 */
[----:B------:R-:W-:Y:S01]  /*b430*/  F2FP.F16.F32.PACK_AB R0, RZ, R0 ;  /* 0x00000000ff00723e */ /* 0x000fe200000000ff */
[----:B------:R-:W-:Y:S06]  /*b440*/  BRA `(.L_x_6916) ;  /* 0x0000000c007c7947 */ /* 0x000fec0003800000 */
.L_x_6913:
        /* <DEDUP_REMOVED lines=10> */
.L_x_6918:
[----:B------:R-:W2:Y:S02]  /*b4f0*/  LDG.E R2, desc[UR36][R2.64] ;  /* 0x0000002402027981 */ /* 0x000ea4000c1e1900 */
[----:B--2---:R-:W-:-:S04]  /*b500*/  I2FP.F32.S32 R0, R2 ;  /* 0x0000000200007245 */ /* 0x004fc80000201400 */
[----:B------:R-:W-:Y:S01]  /*b510*/  F2FP.F16.F32.PACK_AB R0, RZ, R0 ;  /* 0x00000000ff00723e */ /* 0x000fe200000000ff */
[----:B------:R-:W-:Y:S06]  /*b520*/  BRA `(.L_x_6916) ;  /* 0x0000000c00447947 */ /* 0x000fec0003800000 */
.L_x_6917:
[----:B------:R-:W2:Y:S02]  /*b530*/  LDG.E.U16 R2, desc[UR36][R2.64] ;  /* 0x0000002402027981 */ /* 0x000ea4000c1e1500 */
[----:B--2---:R-:W0:Y:S02]  /*b540*/  I2F.S16 R0, R2 ;  /* 0x0000000200007306 */ /* 0x004e240000101400 */
[----:B0-----:R-:W-:Y:S01]  /*b550*/  F2FP.F16.F32.PACK_AB R0, RZ, R0 ;  /* 0x00000000ff00723e */ /* 0x001fe200000000ff */
[----:B------:R-:W-:Y:S06]  /*b560*/  BRA `(.L_x_6916) ;  /* 0x0000000c00347947 */ /* 0x000fec0003800000 */
.L_x_6912:
        /* <DEDUP_REMOVED lines=9> */
.L_x_6920:
[----:B------:R0:W5:Y:S01]  /*b600*/  LDG.E.U16 R0, desc[UR36][R2.64] ;  /* 0x0000002402007981 */ /* 0x000162000c1e1500 */
[----:B------:R-:W-:Y:S05]  /*b610*/  BRA `(.L_x_6916) ;  /* 0x0000000c00087947 */ /* 0x000fea0003800000 */
.L_x_6919:
        /* <DEDUP_REMOVED lines=9> */
.L_x_6922:
[----:B------:R1:W5:Y:S01]  /*b6b0*/  LDG.E.U16 R0, desc[UR36][R2.64] ;  /* 0x0000002402007981 */ /* 0x000362000c1e1500 */
[----:B------:R-:W-:Y:S05]  /*b6c0*/  BRA `(.L_x_6916) ;  /* 0x0000000800dc7947 */ /* 0x000fea0003800000 */
.L_x_6921:
        /* <DEDUP_REMOVED lines=8> */
.L_x_6911:
        /* <DEDUP_REMOVED lines=13> */
.L_x_6925:
        /* <DEDUP_REMOVED lines=8> */
.L_x_6924:
        /* <DEDUP_REMOVED lines=27> */
.L_x_6927:
        /* <DEDUP_REMOVED lines=13> */
.L_x_6926:
[----:B------:R-:W2:Y:S02]  /*bb20*/  LDG.E.U16 R0, desc[UR36][R2.64] ;  /* 0x0000002402007981 */ /* 0x000ea4000c1e1500 */
[----:B--2---:R-:W-:-:S05]  /*bb30*/  IMAD.U32 R0, R0, 0x10000, RZ ;  /* 0x0001000000007824 */ /* 0x004fca00078e00ff */
[----:B------:R-:W-:Y:S01]  /*bb40*/  F2FP.F16.F32.PACK_AB R0, RZ, R0 ;  /* 0x00000000ff00723e */ /* 0x000fe200000000ff */
[----:B------:R-:W-:Y:S06]  /*bb50*/  BRA `(.L_x_6916) ;  /* 0x0000000400b87947 */ /* 0x000fec0003800000 */
.L_x_6923:
        /* <DEDUP_REMOVED lines=12> */
.L_x_6930:
        /* <DEDUP_REMOVED lines=21> */
.L_x_6934:
[----:B------:R-:W-:Y:S05]  /*bd70*/  BSYNC.RECONVERGENT B1 ;  /* 0x0000000000017941 */ /* 0x000fea0003800200 */
.L_x_6933:
[----:B------:R-:W-:Y:S01]  /*bd80*/  IMAD.SHL.U32 R0, R0, 0x100000, RZ ;  /* 0x0010000000007824 */ /* 0x000fe200078e00ff */
[----:B------:R-:W-:-:S04]  /*bd90*/  LEA R2, R2, 0x3b800000, 0x17 ;  /* 0x3b80000002027811 */ /* 0x000fc800078eb8ff */
[----:B------:R-:W-:-:S07]  /*bda0*/  LOP3.LUT R0, R2, R0, R7, 0xfe, !PT ;  /* 0x0000000002007212 */ /* 0x000fce00078efe07 */
.L_x_6932:
[----:B------:R-:W-:Y:S05]  /*bdb0*/  BSYNC.RECONVERGENT B0 ;  /* 0x0000000000007941 */ /* 0x000fea0003800200 */
.L_x_6931:
[----:B------:R-:W-:Y:S01]  /*bdc0*/  F2FP.F16.F32.PACK_AB R0, RZ, R0 ;  /* 0x00000000ff00723e */ /* 0x000fe200000000ff */
[----:B------:R-:W-:Y:S06]  /*bdd0*/  BRA `(.L_x_6916) ;  /* 0x0000000400187947 */ /* 0x000fec0003800000 */
.L_x_6929:
        /* <DEDUP_REMOVED lines=21> */
.L_x_6938:
[----:B------:R-:W-:Y:S05]  /*bf30*/  BSYNC.RECONVERGENT B1 ;  /* 0x0000000000017941 */ /* 0x000fea0003800200 */
.L_x_6937:
[----:B------:R-:W-:Y:S01]  /*bf40*/  IMAD.SHL.U32 R0, R0, 0x200000, RZ ;  /* 0x0020000000007824 */ /* 0x000fe200078e00ff */
[----:B------:R-:W-:-:S04]  /*bf50*/  LEA R2, R2, 0x37800000, 0x17 ;  /* 0x3780000002027811 */ /* 0x000fc800078eb8ff */
[----:B------:R-:W-:-:S07]  /*bf60*/  LOP3.LUT R0, R2, R0, R7, 0xfe, !PT ;  /* 0x0000000002007212 */ /* 0x000fce00078efe07 */
.L_x_6936:
[----:B------:R-:W-:Y:S05]  /*bf70*/  BSYNC.RECONVERGENT B0 ;  /* 0x0000000000007941 */ /* 0x000fea0003800200 */
.L_x_6935:
[----:B------:R-:W-:Y:S01]  /*bf80*/  F2FP.F16.F32.PACK_AB R0, RZ, R0 ;  /* 0x00000000ff00723e */ /* 0x000fe200000000ff */
[----:B------:R-:W-:Y:S06]  /*bf90*/  BRA `(.L_x_6916) ;  /* 0x0000000000a87947 */ /* 0x000fec0003800000 */
.L_x_6928:
        /* <DEDUP_REMOVED lines=14> */
.L_x_6942:
[----:B------:R-:W-:Y:S05]  /*c080*/  BSYNC.RECONVERGENT B0 ;  /* 0x0000000000007941 */ /* 0x000fea0003800200 */
.L_x_6941:
[----:B------:R-:W-:Y:S01]  /*c090*/  F2FP.F16.F32.PACK_AB R0, RZ, R0 ;  /* 0x00000000ff00723e */ /* 0x000fe200000000ff */
[----:B------:R-:W-:Y:S06]  /*c0a0*/  BRA `(.L_x_6916) ;  /* 0x0000000000647947 */ /* 0x000fec0003800000 */
.L_x_6915:
        /* <DEDUP_REMOVED lines=15> */
[----:B--2--5:R-:W-:Y:S05]  /*c1a0*/  CALL.ABS.NOINC R2 ;  /* 0x0000000002007343 */ /* 0x024fea0003c00000 */
.L_x_6943:
[----:B------:R-:W-:Y:S01]  /*c1b0*/  PRMT R0, RZ, 0x7610, R0 ;  /* 0x00007610ff007816 */ /* 0x000fe20000000000 */
[----:B------:R-:W-:Y:S06]  /*c1c0*/  BRA `(.L_x_6916) ;  /* 0x00000000001c7947 */ /* 0x000fec0003800000 */
.L_x_6940:
[----:B------:R-:W2:Y:S02]  /*c1d0*/  LDG.E.64 R2, desc[UR36][R2.64] ;  /* 0x0000002402027981 */ /* 0x000ea4000c1e1b00 */
[----:B--2---:R-:W0:Y:S02]  /*c1e0*/  I2F.U64 R0, R2 ;  /* 0x0000000200007312 */ /* 0x004e240000301000 */
[----:B0-----:R-:W-:Y:S01]  /*c1f0*/  F2FP.F16.F32.PACK_AB R0, RZ, R0 ;  /* 0x00000000ff00723e */ /* 0x001fe200000000ff */
[----:B------:R-:W-:Y:S06]  /*c200*/  BRA `(.L_x_6916) ;  /* 0x00000000000c7947 */ /* 0x000fec0003800000 */
.L_x_6939:
[----:B------:R-:W2:Y:S02]  /*c210*/  LDG.E R2, desc[UR36][R2.64] ;  /* 0x0000002402027981 */ /* 0x000ea4000c1e1900 */
[----:B--2---:R-:W-:-:S04]  /*c220*/  I2FP.F32.U32 R0, R2 ;  /* 0x0000000200007245 */ /* 0x004fc80000201000 */
[----:B------:R-:W-:-:S07]  /*c230*/  F2FP.F16.F32.PACK_AB R0, RZ, R0 ;  /* 0x00000000ff00723e */ /* 0x000fce00000000ff */
.L_x_6916:
        /* <DEDUP_REMOVED lines=26> */
.L_x_6947:
[----:B------:R-:W-:-:S06]  /*c3e0*/  HADD2.F32 R5, -RZ, R19.H0_H0 ;  /* 0x20000013ff057230 */ /* 0x000fcc0000004100 */
[----:B------:R-:W0:Y:S02]  /*c3f0*/  F2I.S64.TRUNC R4, R5 ;  /* 0x0000000500047311 */ /* 0x000e24000020d900 */
[----:B0-----:R0:W-:Y:S01]  /*c400*/  STG.E.U8 desc[UR36][R2.64], R4 ;  /* 0x0000000402007986 */ /* 0x0011e2000c101124 */
[----:B------:R-:W-:Y:S05]  /*c410*/  BRA `(.L_x_6949) ;  /* 0x0000000c006c7947 */ /* 0x000fea0003800000 */
.L_x_6946:
        /* <DEDUP_REMOVED lines=10> */
.L_x_6951:
[----:B------:R-:W-:-:S06]  /*c4c0*/  HADD2.F32 R19, -RZ, R19.H0_H0 ;  /* 0x20000013ff137230 */ /* 0x000fcc0000004100 */
[----:B------:R-:W0:Y:S02]  /*c4d0*/  F2I.FTZ.TRUNC.NTZ R19, R19 ;  /* 0x0000001300137305 */ /* 0x000e24000021f100 */
[----:B0-----:R0:W-:Y:S01]  /*c4e0*/  STG.E desc[UR36][R2.64], R19 ;  /* 0x0000001302007986 */ /* 0x0011e2000c101924 */
[----:B------:R-:W-:Y:S05]  /*c4f0*/  BRA `(.L_x_6949) ;  /* 0x0000000c00347947 */ /* 0x000fea0003800000 */
.L_x_6950:
[----:B------:R-:W-:-:S06]  /*c500*/  HADD2.F32 R19, -RZ, R19.H0_H0 ;  /* 0x20000013ff137230 */ /* 0x000fcc0000004100 */
[----:B------:R-:W0:Y:S02]  /*c510*/  F2I.FTZ.TRUNC.NTZ R19, R19 ;  /* 0x0000001300137305 */ /* 0x000e24000021f100 */
[----:B0-----:R0:W-:Y:S01]  /*c520*/  STG.E.U16 desc[UR36][R2.64], R19 ;  /* 0x0000001302007986 */ /* 0x0011e2000c101524 */
[----:B------:R-:W-:Y:S05]  /*c530*/  BRA `(.L_x_6949) ;  /* 0x0000000c00247947 */ /* 0x000fea0003800000 */
.L_x_6945:
        /* <DEDUP_REMOVED lines=9> */
.L_x_6953:
[----:B------:R0:W-:Y:S01]  /*c5d0*/  STG.E.U16 desc[UR36][R2.64], R19 ;  /* 0x0000001302007986 */ /* 0x0001e2000c101524 */
[----:B------:R-:W-:Y:S05]  /*c5e0*/  BRA `(.L_x_6949) ;  /* 0x0000000800f87947 */ /* 0x000fea0003800000 */
.L_x_6952:
        /* <DEDUP_REMOVED lines=10> */
.L_x_6955:
[----:B------:R-:W-:-:S05]  /*c690*/  HADD2.F32 R0, -RZ, R19.H0_H0 ;  /* 0x20000013ff007230 */ /* 0x000fca0000004100 */
[----:B------:R-:W-:-:S04]  /*c6a0*/  F2FP.F16.F32.PACK_AB R0, RZ, R0 ;  /* 0x00000000ff00723e */ /* 0x000fc800000000ff */
[----:B------:R-:W-:-:S05]  /*c6b0*/  PRMT R0, R0, 0x5410, RZ ;  /* 0x0000541000007816 */ /* 0x000fca00000000ff */
[----:B------:R0:W-:Y:S01]  /*c6c0*/  STG.E desc[UR36][R2.64], R0 ;  /* 0x0000000002007986 */ /* 0x0001e2000c101924 */
[----:B------:R-:W-:Y:S05]  /*c6d0*/  BRA `(.L_x_6949) ;  /* 0x0000000800bc7947 */ /* 0x000fea0003800000 */
.L_x_6954:
[----:B------:R-:W-:-:S05]  /*c6e0*/  HADD2.F32 R4, -RZ, R19.H0_H0 ;  /* 0x20000013ff047230 */ /* 0x000fca0000004100 */
[----:B------:R-:W-:-:S06]  /*c6f0*/  FMUL.FTZ R4, R4, 1 ;  /* 0x3f80000004047820 */ /* 0x000fcc0000410000 */
[----:B------:R-:W0:Y:S02]  /*c700*/  F2F.F64.F32 R4, R4 ;  /* 0x0000000400047310 */ /* 0x000e240000201800 */
[----:B0-----:R0:W-:Y:S01]  /*c710*/  STG.E.64 desc[UR36][R2.64], R4 ;  /* 0x0000000402007986 */ /* 0x0011e2000c101b24 */
[----:B------:R-:W-:Y:S05]  /*c720*/  BRA `(.L_x_6949) ;  /* 0x0000000800a87947 */ /* 0x000fea0003800000 */
.L_x_6944:
        /* <DEDUP_REMOVED lines=14> */
.L_x_6959:
        /* <DEDUP_REMOVED lines=18> */
.L_x_6962:
[----:B------:R-:W-:-:S04]  /*c930*/  SHF.R.U32.HI R5, RZ, 0x18, R5 ;  /* 0x00000018ff057819 */ /* 0x000fc80000011605 */
[----:B------:R-:W-:-:S07]  /*c940*/  LOP3.LUT R0, R0, 0x80, R5, 0xf8, !PT ;  /* 0x0000008000007812 */ /* 0x000fce00078ef805 */
.L_x_6961:
[----:B------:R-:W-:Y:S05]  /*c950*/  BSYNC.RECONVERGENT B0 ;  /* 0x0000000000007941 */ /* 0x000fea0003800200 */
.L_x_6960:
[----:B------:R0:W-:Y:S01]  /*c960*/  STG.E.U8 desc[UR36][R2.64], R0 ;  /* 0x0000000002007986 */ /* 0x0001e2000c101124 */
[----:B------:R-:W-:Y:S05]  /*c970*/  BRA `(.L_x_6949) ;  /* 0x0000000800147947 */ /* 0x000fea0003800000 */
.L_x_6958:
        /* <DEDUP_REMOVED lines=18> */
.L_x_6965:
[----:B------:R-:W-:-:S04]  /*caa0*/  SHF.R.U32.HI R5, RZ, 0x18, R5 ;  /* 0x00000018ff057819 */ /* 0x000fc80000011605 */
[----:B------:R-:W-:-:S07]  /*cab0*/  LOP3.LUT R0, R0, 0x80, R5, 0xf8, !PT ;  /* 0x0000008000007812 */ /* 0x000fce00078ef805 */
.L_x_6964:
[----:B------:R-:W-:Y:S05]  /*cac0*/  BSYNC.RECONVERGENT B0 ;  /* 0x0000000000007941 */ /* 0x000fea0003800200 */
.L_x_6963:
[----:B------:R0:W-:Y:S01]  /*cad0*/  STG.E.U8 desc[UR36][R2.64], R0 ;  /* 0x0000000002007986 */ /* 0x0001e2000c101124 */
[----:B------:R-:W-:Y:S05]  /*cae0*/  BRA `(.L_x_6949) ;  /* 0x0000000400b87947 */ /* 0x000fea0003800000 */
.L_x_6957:
        /* <DEDUP_REMOVED lines=22> */
.L_x_6967:
[----:B------:R-:W-:-:S06]  /*cc50*/  HADD2.F32 R4, -RZ, R19.H0_H0 ;  /* 0x20000013ff047230 */ /* 0x000fcc0000004100 */
[----:B------:R-:W0:Y:S02]  /*cc60*/  F2I.U64.TRUNC R4, R4 ;  /* 0x0000000400047311 */ /* 0x000e24000020d800 */
[----:B0-----:R0:W-:Y:S01]  /*cc70*/  STG.E.64 desc[UR36][R2.64], R4 ;  /* 0x0000000402007986 */ /* 0x0011e2000c101b24 */
[----:B------:R-:W-:Y:S05]  /*cc80*/  BRA `(.L_x_6949) ;  /* 0x0000000400507947 */ /* 0x000fea0003800000 */
.L_x_6966:
[----:B------:R-:W-:-:S06]  /*cc90*/  HADD2.F32 R19, -RZ, R19.H0_H0 ;  /* 0x20000013ff137230 */ /* 0x000fcc0000004100 */
[----:B------:R-:W0:Y:S02]  /*cca0*/  F2I.FTZ.U32.TRUNC.NTZ R19, R19 ;  /* 0x0000001300137305 */ /* 0x000e24000021f000 */
[----:B0-----:R0:W-:Y:S01]  /*ccb0*/  STG.E desc[UR36][R2.64], R19 ;  /* 0x0000001302007986 */ /* 0x0011e2000c101924 */
[----:B------:R-:W-:Y:S05]  /*ccc0*/  BRA `(.L_x_6949) ;  /* 0x0000000400407947 */ /* 0x000fea0003800000 */
.L_x_6956:
        /* <DEDUP_REMOVED lines=11> */
.L_x_6969:
[----:B------:R-:W-:Y:S01]  /*cd80*/  HADD2.F32 R19, -RZ, R19.H0_H0 ;  /* 0x20000013ff137230 */ /* 0x000fe20000004100 */
[----:B------:R-:W-:-:S04]  /*cd90*/  CS2R R6, SRZ ;  /* 0x0000000000067805 */ /* 0x000fc8000001ff00 */
[----:B------:R-:W-:-:S06]  /*cda0*/  FMUL.FTZ R4, R19, 1 ;  /* 0x3f80000013047820 */ /* 0x000fcc0000410000 */
[----:B------:R-:W0:Y:S02]  /*cdb0*/  F2F.F64.F32 R4, R4 ;  /* 0x0000000400047310 */ /* 0x000e240000201800 */
[----:B0-----:R0:W-:Y:S01]  /*cdc0*/  STG.E.128 desc[UR36][R2.64], R4 ;  /* 0x0000000402007986 */ /* 0x0011e2000c101d24 */
[----:B------:R-:W-:Y:S05]  /*cdd0*/  BRA `(.L_x_6949) ;  /* 0x0000000000fc7947 */ /* 0x000fea0003800000 */
.L_x_6968:
[----:B------:R-:W-:-:S09]  /*cde0*/  UISETP.NE.AND UP0, UPT, UR4, 0xf, UPT ;  /* 0x0000000f0400788c */ /* 0x000fd2000bf05270 */
[----:B------:R-:W-:Y:S05]  /*cdf0*/  BRA.U !UP0, `(.L_x_6970) ;  /* 0x0000000108e87547 */ /* 0x000fea000b800000 */
[----:B------:R-:W-:-:S09]  /*ce00*/  UISETP.NE.AND UP0, UPT, UR4, 0x17, UPT ;  /* 0x000000170400788c */ /* 0x000fd2000bf05270 */
[----:B------:R-:W-:Y:S05]  /*ce10*/  BRA.U !UP0, `(.L_x_6971) ;  /* 0x0000000108907547 */ /* 0x000fea000b800000 */
[----:B------:R-:W-:-:S09]  /*ce20*/  UISETP.NE.AND UP0, UPT, UR4, 0x18, UPT ;  /* 0x000000180400788c */ /* 0x000fd2000bf05270 */
[----:B------:R-:W-:Y:S05]  /*ce30*/  BRA.U !UP0, `(.L_x_6972) ;  /* 0x0000000108447547 */ /* 0x000fea000b800000 */
.L_x_6948:
        /* <DEDUP_REMOVED lines=8> */
[----:B0-----:R-:W-:Y:S01]  /*cec0*/  MOV R4, UR4 ;  /* 0x0000000400047c02 */ /* 0x001fe20008000f00 */
[----:B------:R-:W-:-:S02]  /*ced0*/  IMAD.U32 R5, RZ, RZ, UR5 ;  /* 0x00000005ff057e24 */ /* 0x000fc4000f8e00ff */
[----:B---3--:R-:W-:Y:S02]  /*cee0*/  IMAD.U32 R6, RZ, RZ, UR6 ;  /* 0x00000006ff067e24 */ /* 0x008fe4000f8e00ff */
[----:B------:R-:W-:Y:S02]  /*cef0*/  IMAD.U32 R7, RZ, RZ, UR7 ;  /* 0x00000007ff077e24 */ /* 0x000fe4000f8e00ff */
[----:B----4-:R-:W-:Y:S01]  /*cf00*/  IMAD.U32 R10, RZ, RZ, UR8 ;  /* 0x00000008ff0a7e24 */ /* 0x010fe2000f8e00ff */
[----:B-1----:R-:W-:-:S07]  /*cf10*/  MOV R11, UR9 ;  /* 0x00000009000b7c02 */ /* 0x002fce0008000f00 */
[----:B------:R-:W-:-:S07]  /*cf20*/  LEPC R20, `(.L_x_6973) ;  /* 0x000000001014794e */ /* 0x000fce0000000000 */
[----:B--2---:R-:W-:Y:S05]  /*cf30*/  CALL.ABS.NOINC R2 ;  /* 0x0000000002007343 */ /* 0x004fea0003c00000 */
.L_x_6973:
[----:B------:R-:W-:Y:S05]  /*cf40*/  BRA `(.L_x_6949) ;  /* 0x0000000000a07947 */ /* 0x000fea0003800000 */
.L_x_6972:
        /* <DEDUP_REMOVED lines=13> */
.L_x_6975:
[----:B------:R-:W-:Y:S05]  /*d020*/  BSYNC.RECONVERGENT B0 ;  /* 0x0000000000007941 */ /* 0x000fea0003800200 */
.L_x_6974:
[----:B------:R-:W-:-:S05]  /*d030*/  LOP3.LUT R5, R0, 0x80, R5, 0xf8, !PT ;  /* 0x0000008000057812 */ /* 0x000fca00078ef805 */
[----:B------:R3:W-:Y:S01]  /*d040*/  STG.E.U8 desc[UR36][R2.64], R5 ;  /* 0x0000000502007986 */ /* 0x0007e2000c101124 */
[----:B------:R-:W-:Y:S05]  /*d050*/  BRA `(.L_x_6949) ;  /* 0x00000000005c7947 */ /* 0x000fea0003800000 */
.L_x_6971:
        /* <DEDUP_REMOVED lines=12> */
.L_x_6977:
[----:B------:R-:W-:Y:S01]  /*d120*/  HFMA2 R0, -RZ, RZ, 0, 7.569789886474609375e-06 ;  /* 0x0000007fff007431 */ /* 0x000fe200000001ff */
[----:B------:R-:W-:-:S04]  /*d130*/  ISETP.GT.U32.AND P0, PT, R4, 0x7f800000, PT ;  /* 0x7f8000000400780c */ /* 0x000fc80003f04070 */
[----:B------:R-:W-:-:S09]  /*d140*/  SEL R0, R0, 0x7c, P0 ;  /* 0x0000007c00007807 */ /* 0x000fd20000000000 */
.L_x_6978:
[----:B------:R-:W-:Y:S05]  /*d150*/  BSYNC.RECONVERGENT B0 ;  /* 0x0000000000007941 */ /* 0x000fea0003800200 */
.L_x_6976:
[----:B------:R-:W-:-:S04]  /*d160*/  SHF.R.U32.HI R5, RZ, 0x18, R5 ;  /* 0x00000018ff057819 */ /* 0x000fc80000011605 */
[----:B------:R-:W-:-:S05]  /*d170*/  LOP3.LUT R5, R0, 0x80, R5, 0xf8, !PT ;  /* 0x0000008000057812 */ /* 0x000fca00078ef805 */
[----:B------:R2:W-:Y:S01]  /*d180*/  STG.E.U8 desc[UR36][R2.64], R5 ;  /* 0x0000000502007986 */ /* 0x0005e2000c101124 */
[----:B------:R-:W-:Y:S05]  /*d190*/  BRA `(.L_x_6949) ;  /* 0x00000000000c7947 */ /* 0x000fea0003800000 */
.L_x_6970:
[----:B------:R-:W-:-:S05]  /*d1a0*/  HADD2.F32 R0, -RZ, R19.H0_H0 ;  /* 0x20000013ff007230 */ /* 0x000fca0000004100 */
[----:B------:R-:W-:-:S05]  /*d1b0*/  F2FP.BF16.F32.PACK_AB R0, RZ, R0 ;  /* 0x00000000ff00723e */ /* 0x000fca00000010ff */
[----:B------:R4:W-:Y:S02]  /*d1c0*/  STG.E.U16 desc[UR36][R2.64], R0 ;  /* 0x0000000002007986 */ /* 0x0009e4000c101524 */
.L_x_6949:
[----:B------:R-:W-:-:S07]  /*d1d0*/  VIADD R17, R17, 0x80 ;  /* 0x0000008011117836 */ /* 0x000fce0000000000 */
.L_x_6876:
[----:B------:R-:W-:Y:S05]  /*d1e0*/  BSYNC.RECONVERGENT B6 ;  /* 0x0000000000067941 */ /* 0x000fea0003800200 */
.L_x_6875:
[----:B------:R-:W5:Y:S02]  /*d1f0*/  LDCU UR4, c[0x0][0x380] ;  /* 0x00007000ff0477ac */ /* 0x000f640008000800 */
[----:B-----5:R-:W-:-:S13]  /*d200*/  ISETP.GE.AND P0, PT, R17, UR4, PT ;  /* 0x0000000411007c0c */ /* 0x020fda000bf06270 */
[----:B------:R-:W-:Y:S05]  /*d210*/  @P0 EXIT ;  /* 0x000000000000094d */ /* 0x000fea0003800000 */
[----:B------:R-:W5:Y:S01]  /*d220*/  LDCU UR4, c[0x0][0x388] ;  /* 0x00007100ff0477ac */ /* 0x000f620008000800 */
[----:B------:R-:W-:Y:S02]  /*d230*/  IMAD.MOV.U32 R18, RZ, RZ, RZ ;  /* 0x000000ffff127224 */ /* 0x000fe400078e00ff */
[----:B0--34-:R-:W-:Y:S02]  /*d240*/  IMAD.MOV.U32 R0, RZ, RZ, RZ ;  /* 0x000000ffff007224 */ /* 0x019fe400078e00ff */
[----:B------:R-:W-:Y:S01]  /*d250*/  IMAD.MOV.U32 R16, RZ, RZ, RZ ;  /* 0x000000ffff107224 */ /* 0x000fe200078e00ff */
[----:B-----5:R-:W-:-:S09]  /*d260*/  UISETP.NE.AND UP0, UPT, UR4, URZ, UPT ;  /* 0x000000ff0400728c */ /* 0x020fd2000bf05270 */
[----:B------:R-:W-:Y:S05]  /*d270*/  BRA.U !UP0, `(.L_x_6979) ;  /* 0x0000001508707547 */ /* 0x000fea000b800000 */
[----:B------:R-:W1:Y:S01]  /*d280*/  LDCU.64 UR4, c[0x0][0x390] ;  /* 0x00007200ff0477ac */ /* 0x000e620008000a00 */
[----:B------:R-:W-:Y:S01]  /*d290*/  MOV R16, RZ ;  /* 0x000000ff00107202 */ /* 0x000fe20000000f00 */
[----:B------:R-:W0:Y:S01]  /*d2a0*/  LDCU UR6, c[0x0][0x38c] ;  /* 0x00007180ff0677ac */ /* 0x000e220008000800 */
[----:B------:R-:W3:Y:S01]  /*d2b0*/  LDCU.64 UR8, c[0x0][0x4b8] ;  /* 0x00009700ff0877ac */ /* 0x000ee20008000a00 */
[----:B------:R-:W-:Y:S02]  /*d2c0*/  UISETP.NE.AND UP0, UPT, UR41, URZ, UPT ;  /* 0x000000ff2900728c */ /* 0x000fe4000bf05270 */
[----:B-12---:R-:W-:Y:S01]  /*d2d0*/  IMAD.HI.U32 R2, R17, UR4, R16 ;  /* 0x0000000411027c27 */ /* 0x006fe2000f8e0010 */
        /* <DEDUP_REMOVED lines=342> */
.L_x_6979:
[----:B------:R-:W1:Y:S01]  /*e840*/  LDCU.64 UR8, c[0x0][0x5f0] ;  /* 0x0000be00ff0877ac */ /* 0x000e620008000a00 */
[----:B------:R-:W0:Y:S01]  /*e850*/  LDCU.64 UR6, c[0x0][0x5e8] ;  /* 0x0000bd00ff0677ac */ /* 0x000e220008000a00 */
[----:B------:R-:W-:-:S04]  /*e860*/  UPRMT UR4, UR39, 0x9910, URZ ;  /* 0x0000991027047896 */ /* 0x000fc800080000ff */
[----:B------:R-:W-:Y:S01]  /*e870*/  UISETP.GT.AND UP0, UPT, UR4, 0x9, UPT ;  /* 0x000000090400788c */ /* 0x000fe2000bf04270 */
[----:B-12---:R-:W-:Y:S02]  /*e880*/  IADD3 R2, P1, PT, R0, UR8, RZ ;  /* 0x0000000800027c10 */ /* 0x006fe4000ff3e0ff */
[----:B0-----:R-:W-:-:S03]  /*e890*/  IADD3 R16, P0, PT, R16, UR6, RZ ;  /* 0x0000000610107c10 */ /* 0x001fc6000ff1e0ff */
        /* <DEDUP_REMOVED lines=16> */
.L_x_6983:
[----:B------:R-:W2:Y:S02]  /*e9a0*/  LDG.E.U8 R2, desc[UR36][R2.64] ;  /* 0x0000002402027981 */ /* 0x000ea4000c1e1100 */
[----:B--2---:R-:W-:-:S04]  /*e9b0*/  I2FP.F32.U32 R0, R2 ;  /* 0x0000000200007245 */ /* 0x004fc80000201000 */
[----:B------:R-:W-:-:S04]  /*e9c0*/  F2FP.F16.F32.PACK_AB R0, RZ, R0 ;  /* 0x00000000ff00723e */ /* 0x000fc800000000ff */
[----:B------:R-:W-:Y:S01]  /*e9d0*/  PRMT R19, R0, 0x7610, R19 ;  /* 0x0000761000137816 */ /* 0x000fe20000000013 */
[----:B------:R-:W-:Y:S06]  /*e9e0*/  BRA `(.L_x_6985) ;  /* 0x0000000c00b47947 */ /* 0x000fec0003800000 */
.L_x_6982:
        /* <DEDUP_REMOVED lines=11> */
.L_x_6987:
[----:B------:R-:W2:Y:S02]  /*eaa0*/  LDG.E R2, desc[UR36][R2.64] ;  /* 0x0000002402027981 */ /* 0x000ea4000c1e1900 */
[----:B--2---:R-:W-:-:S04]  /*eab0*/  I2FP.F32.S32 R0, R2 ;  /* 0x0000000200007245 */ /* 0x004fc80000201400 */
[----:B------:R-:W-:-:S04]  /*eac0*/  F2FP.F16.F32.PACK_AB R0, RZ, R0 ;  /* 0x00000000ff00723e */ /* 0x000fc800000000ff */
[----:B------:R-:W-:Y:S01]  /*ead0*/  PRMT R19, R0, 0x7610, R19 ;  /* 0x0000761000137816 */ /* 0x000fe20000000013 */
[----:B------:R-:W-:Y:S06]  /*eae0*/  BRA `(.L_x_6985) ;  /* 0x0000000c00747947 */ /* 0x000fec0003800000 */
.L_x_6986:
[----:B------:R-:W2:Y:S02]  /*eaf0*/  LDG.E.U16 R2, desc[UR36][R2.64] ;  /* 0x0000002402027981 */ /* 0x000ea4000c1e1500 */
[----:B--2---:R-:W0:Y:S02]  /*eb00*/  I2F.S16 R0, R2 ;  /* 0x0000000200007306 */ /* 0x004e240000101400 */
[----:B0-----:R-:W-:-:S04]  /*eb10*/  F2FP.F16.F32.PACK_AB R0, RZ, R0 ;  /* 0x00000000ff00723e */ /* 0x001fc800000000ff */
[----:B------:R-:W-:Y:S01]  /*eb20*/  PRMT R19, R0, 0x7610, R19 ;  /* 0x0000761000137816 */ /* 0x000fe20000000013 */
[----:B------:R-:W-:Y:S06]  /*eb30*/  BRA `(.L_x_6985) ;  /* 0x0000000c00607947 */ /* 0x000fec0003800000 */
.L_x_6981:
        /* <DEDUP_REMOVED lines=9> */
.L_x_6989:
[----:B------:R0:W5:Y:S01]  /*ebd0*/  LDG.E.U16 R19, desc[UR36][R2.64] ;  /* 0x0000002402137981 */ /* 0x000162000c1e1500 */
[----:B------:R-:W-:Y:S05]  /*ebe0*/  BRA `(.L_x_6985) ;  /* 0x0000000c00347947 */ /* 0x000fea0003800000 */
.L_x_6988:
        /* <DEDUP_REMOVED lines=9> */
.L_x_6991:
[----:B------:R1:W5:Y:S01]  /*ec80*/  LDG.E.U16 R19, desc[UR36][R2.64] ;  /* 0x0000002402137981 */ /* 0x000362000c1e1500 */
[----:B------:R-:W-:Y:S05]  /*ec90*/  BRA `(.L_x_6985) ;  /* 0x0000000c00087947 */ /* 0x000fea0003800000 */
.L_x_6990:
        /* <DEDUP_REMOVED lines=9> */
.L_x_6980:
        /* <DEDUP_REMOVED lines=14> */
.L_x_6994:
        /* <DEDUP_REMOVED lines=9> */
.L_x_6993:
        /* <DEDUP_REMOVED lines=27> */
.L_x_6996:
        /* <DEDUP_REMOVED lines=14> */
.L_x_6995:
[----:B------:R-:W2:Y:S02]  /*f130*/  LDG.E.U16 R0, desc[UR36][R2.64] ;  /* 0x0000002402007981 */ /* 0x000ea4000c1e1500 */
[----:B--2---:R-:W-:-:S05]  /*f140*/  IMAD.U32 R0, R0, 0x10000, RZ ;  /* 0x0001000000007824 */ /* 0x004fca00078e00ff */
[----:B------:R-:W-:-:S04]  /*f150*/  F2FP.F16.F32.PACK_AB R0, RZ, R0 ;  /* 0x00000000ff00723e */ /* 0x000fc800000000ff */
[----:B------:R-:W-:Y:S01]  /*f160*/  PRMT R19, R0, 0x7610, R19 ;  /* 0x0000761000137816 */ /* 0x000fe20000000013 */
[----:B------:R-:W-:Y:S06]  /*f170*/  BRA `(.L_x_6985) ;  /* 0x0000000400d07947 */ /* 0x000fec0003800000 */
.L_x_6992:
        /* <DEDUP_REMOVED lines=13> */
.L_x_6999:
        /* <DEDUP_REMOVED lines=21> */
.L_x_7003:
[----:B------:R-:W-:Y:S05]  /*f3a0*/  BSYNC.RECONVERGENT B1 ;  /* 0x0000000000017941 */ /* 0x000fea0003800200 */
.L_x_7002:
[----:B------:R-:W-:Y:S01]  /*f3b0*/  IMAD.SHL.U32 R0, R0, 0x100000, RZ ;  /* 0x0010000000007824 */ /* 0x000fe200078e00ff */
[----:B------:R-:W-:-:S04]  /*f3c0*/  LEA R2, R2, 0x3b800000, 0x17 ;  /* 0x3b80000002027811 */ /* 0x000fc800078eb8ff */
[----:B------:R-:W-:-:S07]  /*f3d0*/  LOP3.LUT R0, R2, R0, R7, 0xfe, !PT ;  /* 0x0000000002007212 */ /* 0x000fce00078efe07 */
.L_x_7001:
[----:B------:R-:W-:Y:S05]  /*f3e0*/  BSYNC.RECONVERGENT B0 ;  /* 0x0000000000007941 */ /* 0x000fea0003800200 */
.L_x_7000:
[----:B------:R-:W-:-:S04]  /*f3f0*/  F2FP.F16.F32.PACK_AB R0, RZ, R0 ;  /* 0x00000000ff00723e */ /* 0x000fc800000000ff */
[----:B------:R-:W-:Y:S01]  /*f400*/  PRMT R19, R0, 0x7610, R19 ;  /* 0x0000761000137816 */ /* 0x000fe20000000013 */
[----:B------:R-:W-:Y:S06]  /*f410*/  BRA `(.L_x_6985) ;  /* 0x0000000400287947 */ /* 0x000fec0003800000 */
.L_x_6998:
        /* <DEDUP_REMOVED lines=21> */
.L_x_7007:
[----:B------:R-:W-:Y:S05]  /*f570*/  BSYNC.RECONVERGENT B1 ;  /* 0x0000000000017941 */ /* 0x000fea0003800200 */
.L_x_7006:
[----:B------:R-:W-:Y:S01]  /*f580*/  IMAD.SHL.U32 R0, R0, 0x200000, RZ ;  /* 0x0020000000007824 */ /* 0x000fe200078e00ff */
[----:B------:R-:W-:-:S04]  /*f590*/  LEA R2, R2, 0x37800000, 0x17 ;  /* 0x3780000002027811 */ /* 0x000fc800078eb8ff */
[----:B------:R-:W-:-:S07]  /*f5a0*/  LOP3.LUT R0, R2, R0, R7, 0xfe, !PT ;  /* 0x0000000002007212 */ /* 0x000fce00078efe07 */
.L_x_7005:
[----:B------:R-:W-:Y:S05]  /*f5b0*/  BSYNC.RECONVERGENT B0 ;  /* 0x0000000000007941 */ /* 0x000fea0003800200 */
.L_x_7004:
[----:B------:R-:W-:-:S04]  /*f5c0*/  F2FP.F16.F32.PACK_AB R0, RZ, R0 ;  /* 0x00000000ff00723e */ /* 0x000fc800000000ff */
[----:B------:R-:W-:Y:S01]  /*f5d0*/  PRMT R19, R0, 0x7610, R19 ;  /* 0x0000761000137816 */ /* 0x000fe20000000013 */
[----:B------:R-:W-:Y:S06]  /*f5e0*/  BRA `(.L_x_6985) ;  /* 0x0000000000b47947 */ /* 0x000fec0003800000 */
.L_x_6997:
        /* <DEDUP_REMOVED lines=14> */
.L_x_7011:
[----:B------:R-:W-:Y:S05]  /*f6d0*/  BSYNC.RECONVERGENT B0 ;  /* 0x0000000000007941 */ /* 0x000fea0003800200 */
.L_x_7010:
[----:B------:R-:W-:-:S04]  /*f6e0*/  F2FP.F16.F32.PACK_AB R0, RZ, R0 ;  /* 0x00000000ff00723e */ /* 0x000fc800000000ff */
[----:B------:R-:W-:Y:S01]  /*f6f0*/  PRMT R19, R0, 0x7610, R19 ;  /* 0x0000761000137816 */ /* 0x000fe20000000013 */
[----:B------:R-:W-:Y:S06]  /*f700*/  BRA `(.L_x_6985) ;  /* 0x00000000006c7947 */ /* 0x000fec0003800000 */
.L_x_6984:
        /* <DEDUP_REMOVED lines=16> */
.L_x_7012:
[----:B------:R-:W-:Y:S01]  /*f810*/  PRMT R19, RZ, 0x7610, R19 ;  /* 0x00007610ff137816 */ /* 0x000fe20000000013 */
[----:B------:R-:W-:Y:S06]  /*f820*/  BRA `(.L_x_6985) ;  /* 0x0000000000247947 */ /* 0x000fec0003800000 */
.L_x_7009:
[----:B------:R-:W2:Y:S02]  /*f830*/  LDG.E.64 R2, desc[UR36][R2.64] ;  /* 0x0000002402027981 */ /* 0x000ea4000c1e1b00 */
[----:B--2---:R-:W0:Y:S02]  /*f840*/  I2F.U64 R0, R2 ;  /* 0x0000000200007312 */ /* 0x004e240000301000 */
[----:B0-----:R-:W-:-:S04]  /*f850*/  F2FP.F16.F32.PACK_AB R0, RZ, R0 ;  /* 0x00000000ff00723e */ /* 0x001fc800000000ff */
[----:B------:R-:W-:Y:S01]  /*f860*/  PRMT R19, R0, 0x7610, R19 ;  /* 0x0000761000137816 */ /* 0x000fe20000000013 */
[----:B------:R-:W-:Y:S06]  /*f870*/  BRA `(.L_x_6985) ;  /* 0x0000000000107947 */ /* 0x000fec0003800000 */
.L_x_7008:
[----:B------:R-:W2:Y:S02]  /*f880*/  LDG.E R2, desc[UR36][R2.64] ;  /* 0x0000002402027981 */ /* 0x000ea4000c1e1900 */
[----:B--2---:R-:W-:-:S04]  /*f890*/  I2FP.F32.U32 R0, R2 ;  /* 0x0000000200007245 */ /* 0x004fc80000201000 */
[----:B------:R-:W-:-:S04]  /*f8a0*/  F2FP.F16.F32.PACK_AB R0, RZ, R0 ;  /* 0x00000000ff00723e */ /* 0x000fc800000000ff */
[----:B------:R-:W-:-:S07]  /*f8b0*/  PRMT R19, R0, 0x7610, R19 ;  /* 0x0000761000137816 */ /* 0x000fce0000000013 */
.L_x_6985:
        /* <DEDUP_REMOVED lines=18> */
.L_x_7016:
[----:B------:R-:W2:Y:S02]  /*f9e0*/  LDG.E.U8 R2, desc[UR36][R2.64] ;  /* 0x0000002402027981 */ /* 0x000ea4000c1e1100 */
[----:B--2---:R-:W-:-:S04]  /*f9f0*/  I2FP.F32.U32 R0, R2 ;  /* 0x0000000200007245 */ /* 0x004fc80000201000 */
[----:B------:R-:W-:Y:S01]  /*fa00*/  F2FP.F16.F32.PACK_AB R0, RZ, R0 ;  /* 0x00000000ff00723e */ /* 0x000fe200000000ff */
[----:B------:R-:W-:Y:S06]  /*fa10*/  BRA `(.L_x_7018) ;  /* 0x0000000c007c7947 */ /* 0x000fec0003800000 */
.L_x_7015:
        /* <DEDUP_REMOVED lines=10> */
.L_x_7020:
[----:B------:R-:W2:Y:S02]  /*fac0*/  LDG.E R2, desc[UR36][R2.64] ;  /* 0x0000002402027981 */ /* 0x000ea4000c1e1900 */
[----:B--2---:R-:W-:-:S04]  /*fad0*/  I2FP.F32.S32 R0, R2 ;  /* 0x0000000200007245 */ /* 0x004fc80000201400 */
[----:B------:R-:W-:Y:S01]  /*fae0*/  F2FP.F16.F32.PACK_AB R0, RZ, R0 ;  /* 0x00000000ff00723e */ /* 0x000fe200000000ff */
[----:B------:R-:W-:Y:S06]  /*faf0*/  BRA `(.L_x_7018) ;  /* 0x0000000c00447947 */ /* 0x000fec0003800000 */
.L_x_7019:
[----:B------:R-:W2:Y:S02]  /*fb00*/  LDG.E.U16 R2, desc[UR36][R2.64] ;  /* 0x0000002402027981 */ /* 0x000ea4000c1e1500 */
[----:B--2---:R-:W0:Y:S02]  /*fb10*/  I2F.S16 R0, R2 ;  /* 0x0000000200007306 */ /* 0x004e240000101400 */
[----:B0-----:R-:W-:Y:S01]  /*fb20*/  F2FP.F16.F32.PACK_AB R0, RZ, R0 ;  /* 0x00000000ff00723e */ /* 0x001fe200000000ff */
[----:B------:R-:W-:Y:S06]  /*fb30*/  BRA `(.L_x_7018) ;  /* 0x0000000c00347947 */ /* 0x000fec0003800000 */
.L_x_7014:
        /* <DEDUP_REMOVED lines=9> */
.L_x_7022:
[----:B------:R1:W5:Y:S01]  /*fbd0*/  LDG.E.U16 R0, desc[UR36][R2.64] ;  /* 0x0000002402007981 */ /* 0x000362000c1e1500 */
[----:B------:R-:W-:Y:S05]  /*fbe0*/  BRA `(.L_x_7018) ;  /* 0x0000000c00087947 */ /* 0x000fea0003800000 */
.L_x_7021:
        /* <DEDUP_REMOVED lines=9> */
.L_x_7024:
[----:B------:R0:W5:Y:S01]  /*fc80*/  LDG.E.U16 R0, desc[UR36][R2.64] ;  /* 0x0000002402007981 */ /* 0x000162000c1e1500 */
[----:B------:R-:W-:Y:S05]  /*fc90*/  BRA `(.L_x_7018) ;  /* 0x0000000800dc7947 */ /* 0x000fea0003800000 */
.L_x_7023:
        /* <DEDUP_REMOVED lines=8> */
.L_x_7013:
        /* <DEDUP_REMOVED lines=13> */
.L_x_7027:
        /* <DEDUP_REMOVED lines=8> */
.L_x_7026:
        /* <DEDUP_REMOVED lines=27> */
.L_x_7029:
        /* <DEDUP_REMOVED lines=13> */
.L_x_7028:
[----:B------:R-:W2:Y:S02]  /*100f0*/  LDG.E.U16 R0, desc[UR36][R2.64] ;  /* 0x0000002402007981 */ /* 0x000ea4000c1e1500 */
[----:B--2---:R-:W-:-:S05]  /*10100*/  IMAD.U32 R0, R0, 0x10000, RZ ;  /* 0x0001000000007824 */ /* 0x004fca00078e00ff */
[----:B------:R-:W-:Y:S01]  /*10110*/  F2FP.F16.F32.PACK_AB R0, RZ, R0 ;  /* 0x00000000ff00723e */ /* 0x000fe200000000ff */
[----:B------:R-:W-:Y:S06]  /*10120*/  BRA `(.L_x_7018) ;  /* 0x0000000400b87947 */ /* 0x000fec0003800000 */
.L_x_7025:
        /* <DEDUP_REMOVED lines=12> */
.L_x_7032:
        /* <DEDUP_REMOVED lines=21> */
.L_x_7036:
[----:B------:R-:W-:Y:S05]  /*10340*/  BSYNC.RECONVERGENT B1 ;  /* 0x0000000000017941 */ /* 0x000fea0003800200 */
.L_x_7035:
[----:B------:R-:W-:Y:S01]  /*10350*/  IMAD.SHL.U32 R0, R0, 0x100000, RZ ;  /* 0x0010000000007824 */ /* 0x000fe200078e00ff */
[----:B------:R-:W-:-:S04]  /*10360*/  LEA R2, R2, 0x3b800000, 0x17 ;  /* 0x3b80000002027811 */ /* 0x000fc800078eb8ff */
[----:B------:R-:W-:-:S07]  /*10370*/  LOP3.LUT R0, R2, R0, R7, 0xfe, !PT ;  /* 0x0000000002007212 */ /* 0x000fce00078efe07 */
.L_x_7034:
[----:B------:R-:W-:Y:S05]  /*10380*/  BSYNC.RECONVERGENT B0 ;  /* 0x0000000000007941 */ /* 0x000fea0003800200 */
.L_x_7033:
[----:B------:R-:W-:Y:S01]  /*10390*/  F2FP.F16.F32.PACK_AB R0, RZ, R0 ;  /* 0x00000000ff00723e */ /* 0x000fe200000000ff */
[----:B------:R-:W-:Y:S06]  /*103a0*/  BRA `(.L_x_7018) ;  /* 0x0000000400187947 */ /* 0x000fec0003800000 */
.L_x_7031:
        /* <DEDUP_REMOVED lines=21> */
.L_x_7040:
[----:B------:R-:W-:Y:S05]  /*10500*/  BSYNC.RECONVERGENT B1 ;  /* 0x0000000000017941 */ /* 0x000fea0003800200 */
.L_x_7039:
[----:B------:R-:W-:Y:S01]  /*10510*/  IMAD.SHL.U32 R0, R0, 0x200000, RZ ;  /* 0x0020000000007824 */ /* 0x000fe200078e00ff */
[----:B------:R-:W-:-:S04]  /*10520*/  LEA R2, R2, 0x37800000, 0x17 ;  /* 0x3780000002027811 */ /* 0x000fc800078eb8ff */
[----:B------:R-:W-:-:S07]  /*10530*/  LOP3.LUT R0, R2, R0, R7, 0xfe, !PT ;  /* 0x0000000002007212 */ /* 0x000fce00078efe07 */
.L_x_7038:
[----:B------:R-:W-:Y:S05]  /*10540*/  BSYNC.RECONVERGENT B0 ;  /* 0x0000000000007941 */ /* 0x000fea0003800200 */
.L_x_7037:
[----:B------:R-:W-:Y:S01]  /*10550*/  F2FP.F16.F32.PACK_AB R0, RZ, R0 ;  /* 0x00000000ff00723e */ /* 0x000fe200000000ff */
[----:B------:R-:W-:Y:S06]  /*10560*/  BRA `(.L_x_7018) ;  /* 0x0000000000a87947 */ /* 0x000fec0003800000 */
.L_x_7030:
        /* <DEDUP_REMOVED lines=14> */
.L_x_7044:
[----:B------:R-:W-:Y:S05]  /*10650*/  BSYNC.RECONVERGENT B0 ;  /* 0x0000000000007941 */ /* 0x000fea0003800200 */
.L_x_7043:
[----:B------:R-:W-:Y:S01]  /*10660*/  F2FP.F16.F32.PACK_AB R0, RZ, R0 ;  /* 0x00000000ff00723e */ /* 0x000fe200000000ff */
[----:B------:R-:W-:Y:S06]  /*10670*/  BRA `(.L_x_7018) ;  /* 0x0000000000647947 */ /* 0x000fec0003800000 */
.L_x_7017:
        /* <DEDUP_REMOVED lines=16> */
.L_x_7045:
[----:B------:R-:W-:Y:S01]  /*10780*/  PRMT R0, RZ, 0x7610, R0 ;  /* 0x00007610ff007816 */ /* 0x000fe20000000000 */
[----:B------:R-:W-:Y:S06]  /*10790*/  BRA `(.L_x_7018) ;  /* 0x00000000001c7947 */ /* 0x000fec0003800000 */
.L_x_7042:
[----:B------:R-:W2:Y:S02]  /*107a0*/  LDG.E.64 R2, desc[UR36][R2.64] ;  /* 0x0000002402027981 */ /* 0x000ea4000c1e1b00 */
[----:B--2---:R-:W0:Y:S02]  /*107b0*/  I2F.U64 R0, R2 ;  /* 0x0000000200007312 */ /* 0x004e240000301000 */
[----:B0-----:R-:W-:Y:S01]  /*107c0*/  F2FP.F16.F32.PACK_AB R0, RZ, R0 ;  /* 0x00000000ff00723e */ /* 0x001fe200000000ff */
[----:B------:R-:W-:Y:S06]  /*107d0*/  BRA `(.L_x_7018) ;  /* 0x00000000000c7947 */ /* 0x000fec0003800000 */
.L_x_7041:
[----:B------:R-:W2:Y:S02]  /*107e0*/  LDG.E R2, desc[UR36][R2.64] ;  /* 0x0000002402027981 */ /* 0x000ea4000c1e1900 */
[----:B--2---:R-:W-:-:S04]  /*107f0*/  I2FP.F32.U32 R0, R2 ;  /* 0x0000000200007245 */ /* 0x004fc80000201000 */
[----:B------:R-:W-:-:S07]  /*10800*/  F2FP.F16.F32.PACK_AB R0, RZ, R0 ;  /* 0x00000000ff00723e */ /* 0x000fce00000000ff */
.L_x_7018:
[----:B-----5:R-:W-:Y:S01]  /*10810*/  HADD2.F32 R0, -RZ, R0.H0_H0 ;  /* 0x20000000ff007230 */ /* 0x020fe20000004100 */
[----:B------:R-:W-:Y:S01]  /*10820*/  UPRMT UR4, UR43, 0x9910, URZ ;  /* 0x000099102b047896 */ /* 0x000fe200080000ff */
[----:B------:R-:W-:-:S03]  /*10830*/  HADD2.F32 R19, -RZ, R19.H0_H0 ;  /* 0x20000013ff137230 */ /* 0x000fc60000004100 */
[----:B------:R-:W-:Y:S01]  /*10840*/  FMUL.FTZ R0, R0, -1.4426950216293334961 ;  /* 0xbfb8aa3b00007820 */ /* 0x000fe20000410000 */
[----:B------:R-:W-:-:S05]  /*10850*/  UISETP.GT.AND UP0, UPT, UR4, 0x9, UPT ;  /* 0x000000090400788c */ /* 0x000fca000bf04270 */
[----:B------:R-:W0:Y:S02]  /*10860*/  MUFU.EX2 R0, R0 ;  /* 0x0000000000007308 */ /* 0x000e240000000800 */
[----:B01----:R-:W-:-:S06]  /*10870*/  FADD.FTZ R2, R0, 1 ;  /* 0x3f80000000027421 */ /* 0x003fcc0000010000 */
        /* <DEDUP_REMOVED lines=16> */
.L_x_7049:
[----:B------:R-:W-:-:S06]  /*10980*/  HADD2.F32 R3, -RZ, R19.H0_H0 ;  /* 0x20000013ff037230 */ /* 0x000fcc0000004100 */
[----:B------:R-:W0:Y:S02]  /*10990*/  F2I.S64.TRUNC R2, R3 ;  /* 0x0000000300027311 */ /* 0x000e24000020d900 */
[----:B0-----:R-:W-:Y:S01]  /*109a0*/  STG.E.U8 desc[UR36][R16.64], R2 ;  /* 0x0000000210007986 */ /* 0x001fe2000c101124 */
[----:B------:R-:W-:Y:S05]  /*109b0*/  EXIT ;  /* 0x000000000000794d */ /* 0x000fea0003800000 */
.L_x_7048:
        /* <DEDUP_REMOVED lines=10> */
.L_x_7052:
[----:B------:R-:W-:-:S06]  /*10a60*/  HADD2.F32 R19, -RZ, R19.H0_H0 ;  /* 0x20000013ff137230 */ /* 0x000fcc0000004100 */
[----:B------:R-:W0:Y:S02]  /*10a70*/  F2I.FTZ.TRUNC.NTZ R19, R19 ;  /* 0x0000001300137305 */ /* 0x000e24000021f100 */
[----:B0-----:R-:W-:Y:S01]  /*10a80*/  STG.E desc[UR36][R16.64], R19 ;  /* 0x0000001310007986 */ /* 0x001fe2000c101924 */
[----:B------:R-:W-:Y:S05]  /*10a90*/  EXIT ;  /* 0x000000000000794d */ /* 0x000fea0003800000 */
.L_x_7051:
[----:B------:R-:W-:-:S06]  /*10aa0*/  HADD2.F32 R19, -RZ, R19.H0_H0 ;  /* 0x20000013ff137230 */ /* 0x000fcc0000004100 */
[----:B------:R-:W0:Y:S02]  /*10ab0*/  F2I.FTZ.TRUNC.NTZ R19, R19 ;  /* 0x0000001300137305 */ /* 0x000e24000021f100 */
[----:B0-----:R-:W-:Y:S01]  /*10ac0*/  STG.E.U16 desc[UR36][R16.64], R19 ;  /* 0x0000001310007986 */ /* 0x001fe2000c101524 */
[----:B------:R-:W-:Y:S05]  /*10ad0*/  EXIT ;  /* 0x000000000000794d */ /* 0x000fea0003800000 */
.L_x_7047:
        /* <DEDUP_REMOVED lines=9> */
.L_x_7054:
[----:B------:R-:W-:Y:S01]  /*10b70*/  STG.E.U16 desc[UR36][R16.64], R19 ;  /* 0x0000001310007986 */ /* 0x000fe2000c101524 */
[----:B------:R-:W-:Y:S05]  /*10b80*/  EXIT ;  /* 0x000000000000794d */ /* 0x000fea0003800000 */
.L_x_7053:
        /* <DEDUP_REMOVED lines=10> */
.L_x_7056:
[----:B------:R-:W-:-:S05]  /*10c30*/  HADD2.F32 R0, -RZ, R19.H0_H0 ;  /* 0x20000013ff007230 */ /* 0x000fca0000004100 */
[----:B------:R-:W-:-:S04]  /*10c40*/  F2FP.F16.F32.PACK_AB R0, RZ, R0 ;  /* 0x00000000ff00723e */ /* 0x000fc800000000ff */
[----:B------:R-:W-:-:S05]  /*10c50*/  PRMT R0, R0, 0x5410, RZ ;  /* 0x0000541000007816 */ /* 0x000fca00000000ff */
[----:B------:R-:W-:Y:S01]  /*10c60*/  STG.E desc[UR36][R16.64], R0 ;  /* 0x0000000010007986 */ /* 0x000fe2000c101924 */
[----:B------:R-:W-:Y:S05]  /*10c70*/  EXIT ;  /* 0x000000000000794d */ /* 0x000fea0003800000 */
.L_x_7055:
[----:B------:R-:W-:-:S05]  /*10c80*/  HADD2.F32 R2, -RZ, R19.H0_H0 ;  /* 0x20000013ff027230 */ /* 0x000fca0000004100 */
[----:B------:R-:W-:-:S06]  /*10c90*/  FMUL.FTZ R2, R2, 1 ;  /* 0x3f80000002027820 */ /* 0x000fcc0000410000 */
[----:B------:R-:W0:Y:S02]  /*10ca0*/  F2F.F64.F32 R2, R2 ;  /* 0x0000000200027310 */ /* 0x000e240000201800 */
[----:B0-----:R-:W-:Y:S01]  /*10cb0*/  STG.E.64 desc[UR36][R16.64], R2 ;  /* 0x0000000210007986 */ /* 0x001fe2000c101b24 */
[----:B------:R-:W-:Y:S05]  /*10cc0*/  EXIT ;  /* 0x000000000000794d */ /* 0x000fea0003800000 */
.L_x_7046:
        /* <DEDUP_REMOVED lines=14> */
.L_x_7060:
        /* <DEDUP_REMOVED lines=17> */
.L_x_7063:
[----:B------:R-:W-:-:S04]  /*10ec0*/  SHF.R.U32.HI R3, RZ, 0x18, R3 ;  /* 0x00000018ff037819 */ /* 0x000fc80000011603 */
[----:B------:R-:W-:-:S04]  /*10ed0*/  LOP3.LUT R0, R0, 0x80, R3, 0xf8, !PT ;  /* 0x0000008000007812 */ /* 0x000fc800078ef803 */
[----:B------:R-:W-:-:S07]  /*10ee0*/  PRMT R8, R0, 0x7610, R8 ;  /* 0x0000761000087816 */ /* 0x000fce0000000008 */
.L_x_7062:
[----:B------:R-:W-:Y:S05]  /*10ef0*/  BSYNC.RECONVERGENT B0 ;  /* 0x0000000000007941 */ /* 0x000fea0003800200 */
.L_x_7061:
[----:B------:R-:W-:Y:S01]  /*10f00*/  STG.E.U8 desc[UR36][R16.64], R8 ;  /* 0x0000000810007986 */ /* 0x000fe2000c101124 */
[----:B------:R-:W-:Y:S05]  /*10f10*/  EXIT ;  /* 0x000000000000794d */ /* 0x000fea0003800000 */
.L_x_7059:
        /* <DEDUP_REMOVED lines=17> */
.L_x_7066:
[----:B------:R-:W-:-:S04]  /*11030*/  SHF.R.U32.HI R3, RZ, 0x18, R3 ;  /* 0x00000018ff037819 */ /* 0x000fc80000011603 */
[----:B------:R-:W-:-:S04]  /*11040*/  LOP3.LUT R0, R0, 0x80, R3, 0xf8, !PT ;  /* 0x0000008000007812 */ /* 0x000fc800078ef803 */
[----:B------:R-:W-:-:S07]  /*11050*/  PRMT R8, R0, 0x7610, R8 ;  /* 0x0000761000087816 */ /* 0x000fce0000000008 */
.L_x_7065:
[----:B------:R-:W-:Y:S05]  /*11060*/  BSYNC.RECONVERGENT B0 ;  /* 0x0000000000007941 */ /* 0x000fea0003800200 */
.L_x_7064:
[----:B------:R-:W-:Y:S01]  /*11070*/  STG.E.U8 desc[UR36][R16.64], R8 ;  /* 0x0000000810007986 */ /* 0x000fe2000c101124 */
[----:B------:R-:W-:Y:S05]  /*11080*/  EXIT ;  /* 0x000000000000794d */ /* 0x000fea0003800000 */
.L_x_7058:
        /* <DEDUP_REMOVED lines=22> */
.L_x_7068:
[----:B------:R-:W-:-:S06]  /*111f0*/  HADD2.F32 R2, -RZ, R19.H0_H0 ;  /* 0x20000013ff027230 */ /* 0x000fcc0000004100 */
[----:B------:R-:W0:Y:S02]  /*11200*/  F2I.U64.TRUNC R2, R2 ;  /* 0x0000000200027311 */ /* 0x000e24000020d800 */
[----:B0-----:R-:W-:Y:S01]  /*11210*/  STG.E.64 desc[UR36][R16.64], R2 ;  /* 0x0000000210007986 */ /* 0x001fe2000c101b24 */
[----:B------:R-:W-:Y:S05]  /*11220*/  EXIT ;  /* 0x000000000000794d */ /* 0x000fea0003800000 */
.L_x_7067:
[----:B------:R-:W-:-:S06]  /*11230*/  HADD2.F32 R19, -RZ, R19.H0_H0 ;  /* 0x20000013ff137230 */ /* 0x000fcc0000004100 */
[----:B------:R-:W0:Y:S02]  /*11240*/  F2I.FTZ.U32.TRUNC.NTZ R19, R19 ;  /* 0x0000001300137305 */ /* 0x000e24000021f000 */
[----:B0-----:R-:W-:Y:S01]  /*11250*/  STG.E desc[UR36][R16.64], R19 ;  /* 0x0000001310007986 */ /* 0x001fe2000c101924 */
[----:B------:R-:W-:Y:S05]  /*11260*/  EXIT ;  /* 0x000000000000794d */ /* 0x000fea0003800000 */
.L_x_7057:
        /* <DEDUP_REMOVED lines=11> */
.L_x_7070:
[----:B------:R-:W-:Y:S01]  /*11320*/  HADD2.F32 R19, -RZ, R19.H0_H0 ;  /* 0x20000013ff137230 */ /* 0x000fe20000004100 */
[----:B------:R-:W-:-:S04]  /*11330*/  CS2R R6, SRZ ;  /* 0x0000000000067805 */ /* 0x000fc8000001ff00 */
[----:B------:R-:W-:-:S06]  /*11340*/  FMUL.FTZ R4, R19, 1 ;  /* 0x3f80000013047820 */ /* 0x000fcc0000410000 */
[----:B------:R-:W0:Y:S02]  /*11350*/  F2F.F64.F32 R4, R4 ;  /* 0x0000000400047310 */ /* 0x000e240000201800 */
[----:B0-----:R-:W-:Y:S01]  /*11360*/  STG.E.128 desc[UR36][R16.64], R4 ;  /* 0x0000000410007986 */ /* 0x001fe2000c101d24 */
[----:B------:R-:W-:Y:S05]  /*11370*/  EXIT ;  /* 0x000000000000794d */ /* 0x000fea0003800000 */
.L_x_7069:
[----:B------:R-:W-:-:S09]  /*11380*/  UISETP.NE.AND UP0, UPT, UR4, 0xf, UPT ;  /* 0x0000000f0400788c */ /* 0x000fd2000bf05270 */
[----:B------:R-:W-:Y:S05]  /*11390*/  BRA.U !UP0, `(.L_x_7071) ;  /* 0x0000000108e87547 */ /* 0x000fea000b800000 */
[----:B------:R-:W-:-:S09]  /*113a0*/  UISETP.NE.AND UP0, UPT, UR4, 0x17, UPT ;  /* 0x000000170400788c */ /* 0x000fd2000bf05270 */
[----:B------:R-:W-:Y:S05]  /*113b0*/  BRA.U !UP0, `(.L_x_7072) ;  /* 0x0000000108907547 */ /* 0x000fea000b800000 */
[----:B------:R-:W-:-:S09]  /*113c0*/  UISETP.NE.AND UP0, UPT, UR4, 0x18, UPT ;  /* 0x000000180400788c */ /* 0x000fd2000bf05270 */
[----:B------:R-:W-:Y:S05]  /*113d0*/  BRA.U !UP0, `(.L_x_7073) ;  /* 0x0000000108447547 */ /* 0x000fea000b800000 */
.L_x_7050:
        /* <DEDUP_REMOVED lines=8> */
[----:B0-----:R-:W-:Y:S01]  /*11460*/  MOV R4, UR4 ;  /* 0x0000000400047c02 */ /* 0x001fe20008000f00 */
[----:B------:R-:W-:-:S02]  /*11470*/  IMAD.U32 R5, RZ, RZ, UR5 ;  /* 0x00000005ff057e24 */ /* 0x000fc4000f8e00ff */
[----:B---3--:R-:W-:Y:S02]  /*11480*/  IMAD.U32 R6, RZ, RZ, UR6 ;  /* 0x00000006ff067e24 */ /* 0x008fe4000f8e00ff */
[----:B------:R-:W-:Y:S01]  /*11490*/  IMAD.U32 R7, RZ, RZ, UR7 ;  /* 0x00000007ff077e24 */ /* 0x000fe2000f8e00ff */
[----:B----4-:R-:W-:Y:S01]  /*114a0*/  MOV R10, UR8 ;  /* 0x00000008000a7c02 */ /* 0x010fe20008000f00 */
[----:B-1----:R-:W-:-:S07]  /*114b0*/  IMAD.U32 R11, RZ, RZ, UR9 ;  /* 0x00000009ff0b7e24 */ /* 0x002fce000f8e00ff */
[----:B------:R-:W-:-:S07]  /*114c0*/  LEPC R20, `(.L_x_7074) ;  /* 0x000000001014794e */ /* 0x000fce0000000000 */
[----:B--2---:R-:W-:Y:S05]  /*114d0*/  CALL.ABS.NOINC R2 ;  /* 0x0000000002007343 */ /* 0x004fea0003c00000 */
.L_x_7074:
[----:B------:R-:W-:Y:S05]  /*114e0*/  EXIT ;  /* 0x000000000000794d */ /* 0x000fea0003800000 */
.L_x_7073:
        /* <DEDUP_REMOVED lines=13> */
.L_x_7076:
[----:B------:R-:W-:Y:S05]  /*115c0*/  BSYNC.RECONVERGENT B0 ;  /* 0x0000000000007941 */ /* 0x000fea0003800200 */
.L_x_7075:
[----:B------:R-:W-:-:S05]  /*115d0*/  LOP3.LUT R3, R0, 0x80, R3, 0xf8, !PT ;  /* 0x0000008000037812 */ /* 0x000fca00078ef803 */
[----:B------:R-:W-:Y:S01]  /*115e0*/  STG.E.U8 desc[UR36][R16.64], R3 ;  /* 0x0000000310007986 */ /* 0x000fe2000c101124 */
[----:B------:R-:W-:Y:S05]  /*115f0*/  EXIT ;  /* 0x000000000000794d */ /* 0x000fea0003800000 */
.L_x_7072:
        /* <DEDUP_REMOVED lines=12> */
.L_x_7078:
[----:B------:R-:W-:Y:S01]  /*116c0*/  IMAD.MOV.U32 R0, RZ, RZ, 0x7f ;  /* 0x0000007fff007424 */ /* 0x000fe200078e00ff */
[----:B------:R-:W-:-:S04]  /*116d0*/  ISETP.GT.U32.AND P0, PT, R2, 0x7f800000, PT ;  /* 0x7f8000000200780c */ /* 0x000fc80003f04070 */
[----:B------:R-:W-:-:S09]  /*116e0*/  SEL R0, R0, 0x7c, P0 ;  /* 0x0000007c00007807 */ /* 0x000fd20000000000 */
.L_x_7079:
[----:B------:R-:W-:Y:S05]  /*116f0*/  BSYNC.RECONVERGENT B0 ;  /* 0x0000000000007941 */ /* 0x000fea0003800200 */
.L_x_7077:
[----:B------:R-:W-:-:S04]  /*11700*/  SHF.R.U32.HI R3, RZ, 0x18, R3 ;  /* 0x00000018ff037819 */ /* 0x000fc80000011603 */
[----:B------:R-:W-:-:S05]  /*11710*/  LOP3.LUT R3, R0, 0x80, R3, 0xf8, !PT ;  /* 0x0000008000037812 */ /* 0x000fca00078ef803 */
[----:B------:R-:W-:Y:S01]  /*11720*/  STG.E.U8 desc[UR36][R16.64], R3 ;  /* 0x0000000310007986 */ /* 0x000fe2000c101124 */
[----:B------:R-:W-:Y:S05]  /*11730*/  EXIT ;  /* 0x000000000000794d */ /* 0x000fea0003800000 */
.L_x_7071:
[----:B------:R-:W-:-:S05]  /*11740*/  HADD2.F32 R0, -RZ, R19.H0_H0 ;  /* 0x20000013ff007230 */ /* 0x000fca0000004100 */
[----:B------:R-:W-:-:S05]  /*11750*/  F2FP.BF16.F32.PACK_AB R0, RZ, R0 ;  /* 0x00000000ff00723e */ /* 0x000fca00000010ff */
[----:B------:R-:W-:Y:S01]  /*11760*/  STG.E.U16 desc[UR36][R16.64], R0 ;  /* 0x0000000010007986 */ /* 0x000fe2000c101524 */
[----:B------:R-:W-:Y:S05]  /*11770*/  EXIT ;  /* 0x000000000000794d */ /* 0x000fea0003800000 */
.L_x_7080:
        /* <DEDUP_REMOVED lines=16> */
.L_x_9542:


//--------------------- .text._ZN2at6native27unrolled_elementwise_kernelIZZZNS0_10glu_kernelERNS_18TensorIteratorBaseEENKUlvE_clEvENKUlvE1_clEvEUlN3c104HalfES7_E_St5arrayIPcLm3EELi4E23TrivialOffsetCalculatorILi2EjESC_ILi1EjENS0_6memory12LoadWithCastILi2EEENSF_13StoreWithCastILi1EEEEEviT_T0_T2_T3_T4_T5_ --------------------------
	.section	.text._ZN2at6native27unrolled_elementwise_kernelIZZZNS0_10glu_kernelERNS_18TensorIteratorBaseEENKUlvE_clEvENKUlvE1_clEvEUlN3c104HalfES7_E_St5arrayIPcLm3EELi4E23TrivialOffsetCalculatorILi2EjESC_ILi1EjENS0_6memory12LoadWithCastILi2EEENSF_13StoreWithCastILi1EEEEEviT_T0_T2_T3_T4_T5_,"ax",@progbits
	.align	128
        .global         _ZN2at6native27unrolled_elementwise_kernelIZZZNS0_10glu_kernelERNS_18TensorIteratorBaseEENKUlvE_clEvENKUlvE1_clEvEUlN3c104HalfES7_E_St5arrayIPcLm3EELi4E23TrivialOffsetCalculatorILi2EjESC_ILi1EjENS0_6memory12LoadWithCastILi2EEENSF_13StoreWithCastILi1EEEEEviT_T0_T2_T3_T4_T5_
        .type           _ZN2at6native27unrolled_elementwise_kernelIZZZNS0_10glu_kernelERNS_18TensorIteratorBaseEENKUlvE_clEvENKUlvE1_clEvEUlN3c104HalfES7_E_St5arrayIPcLm3EELi4E23TrivialOffsetCalculatorILi2EjESC_ILi1EjENS0_6memory12LoadWithCastILi2EEENSF_13StoreWithCastILi1EEEEEviT_T0_T2_T3_T4_T5_,@function
        .size           _ZN2at6native27unrolled_elementwise_kernelIZZZNS0_10glu_kernelERNS_18TensorIteratorBaseEENKUlvE_clEvENKUlvE1_clEvEUlN3c104HalfES7_E_St5arrayIPcLm3EELi4E23TrivialOffsetCalculatorILi2EjESC_ILi1EjENS0_6memory12LoadWithCastILi2EEENSF_13StoreWithCastILi1EEEEEviT_T0_T2_T3_T4_T5_,(.L_x_9543 - _ZN2at6native27unrolled_elementwise_kernelIZZZNS0_10glu_kernelERNS_18TensorIteratorBaseEENKUlvE_clEvENKUlvE1_clEvEUlN3c104HalfES7_E_St5arrayIPcLm3EELi4E23TrivialOffsetCalculatorILi2EjESC_ILi1EjENS0_6memory12LoadWithCastILi2EEENSF_13StoreWithCastILi1EEEEEviT_T0_T2_T3_T4_T5_)
        .other          _ZN2at6native27unrolled_elementwise_kernelIZZZNS0_10glu_kernelERNS_18TensorIteratorBaseEENKUlvE_clEvENKUlvE1_clEvEUlN3c104HalfES7_E_St5arrayIPcLm3EELi4E23TrivialOffsetCalculatorILi2EjESC_ILi1EjENS0_6memory12LoadWithCastILi2EEENSF_13StoreWithCastILi1EEEEEviT_T0_T2_T3_T4_T5_,@"STO_CUDA_ENTRY STV_DEFAULT"
_ZN2at6native27unrolled_elementwise_kernelIZZZNS0_10glu_kernelERNS_18TensorIteratorBaseEENKUlvE_clEvENKUlvE1_clEvEUlN3c104HalfES7_E_St5arrayIPcLm3EELi4E23TrivialOffsetCalculatorILi2EjESC_ILi1EjENS0_6memory12LoadWithCastILi2EEENSF_13StoreWithCastILi1EEEEEviT_T0_T2_T3_T4_T5_:
.text._ZN2at6native27unrolled_elementwise_kernelIZZZNS0_10glu_kernelERNS_18TensorIteratorBaseEENKUlvE_clEvENKUlvE1_clEvEUlN3c104HalfES7_E_St5arrayIPcLm3EELi4E23TrivialOffsetCalculatorILi2EjESC_ILi1EjENS0_6memory12LoadWithCastILi2EEENSF_13StoreWithCastILi1EEEEEviT_T0_T2_T3_T4_T5_:
        /* <DEDUP_REMOVED lines=36> */
.L_x_7086:
[----:B------:R-:W2:Y:S02]  /*0240*/  LDG.E.U8 R2, desc[UR36][R2.64] ;  /* 0x0000002402027981 */ /* 0x000ea4000c1e1100 */
[----:B--2---:R-:W-:-:S04]  /*0250*/  I2FP.F32.U32 R0, R2 ;  /* 0x0000000200007245 */ /* 0x004fc80000201000 */
[----:B------:R-:W-:-:S04]  /*0260*/  F2FP.F16.F32.PACK_AB R0, RZ, R0 ;  /* 0x00000000ff00723e */ /* 0x000fc800000000ff */
[----:B------:R-:W-:Y:S01]  /*0270*/  PRMT R24, R0, 0x7610, R24 ;  /* 0x0000761000187816 */ /* 0x000fe20000000018 */
[----:B------:R-:W-:Y:S06]  /*0280*/  BRA `(.L_x_7088) ;  /* 0x0000000c00b47947 */ /* 0x000fec0003800000 */
.L_x_7085:
        /* <DEDUP_REMOVED lines=11> */
.L_x_7090:
[----:B------:R-:W2:Y:S02]  /*0340*/  LDG.E R2, desc[UR36][R2.64] ;  /* 0x0000002402027981 */ /* 0x000ea4000c1e1900 */
[----:B--2---:R-:W-:-:S04]  /*0350*/  I2FP.F32.S32 R0, R2 ;  /* 0x0000000200007245 */ /* 0x004fc80000201400 */
[----:B------:R-:W-:-:S04]  /*0360*/  F2FP.F16.F32.PACK_AB R0, RZ, R0 ;  /* 0x00000000ff00723e */ /* 0x000fc800000000ff */
[----:B------:R-:W-:Y:S01]  /*0370*/  PRMT R24, R0, 0x7610, R24 ;  /* 0x0000761000187816 */ /* 0x000fe20000000018 */
[----:B------:R-:W-:Y:S06]  /*0380*/  BRA `(.L_x_7088) ;  /* 0x0000000c00747947 */ /* 0x000fec0003800000 */
.L_x_7089:
[----:B------:R-:W2:Y:S02]  /*0390*/  LDG.E.U16 R2, desc[UR36][R2.64] ;  /* 0x0000002402027981 */ /* 0x000ea4000c1e1500 */
[----:B--2---:R-:W0:Y:S02]  /*03a0*/  I2F.S16 R0, R2 ;  /* 0x0000000200007306 */ /* 0x004e240000101400 */
[----:B0-----:R-:W-:-:S04]  /*03b0*/  F2FP.F16.F32.PACK_AB R0, RZ, R0 ;  /* 0x00000000ff00723e */ /* 0x001fc800000000ff */
[----:B------:R-:W-:Y:S01]  /*03c0*/  PRMT R24, R0, 0x7610, R24 ;  /* 0x0000761000187816 */ /* 0x000fe20000000018 */
[----:B------:R-:W-:Y:S06]  /*03d0*/  BRA `(.L_x_7088) ;  /* 0x0000000c00607947 */ /* 0x000fec0003800000 */
.L_x_7084:
        /* <DEDUP_REMOVED lines=9> */
.L_x_7092:
[----:B------:R1:W5:Y:S01]  /*0470*/  LDG.E.U16 R24, desc[UR36][R2.64] ;  /* 0x0000002402187981 */ /* 0x000362000c1e1500 */
[----:B------:R-:W-:Y:S05]  /*0480*/  BRA `(.L_x_7088) ;  /* 0x0000000c00347947 */ /* 0x000fea0003800000 */
.L_x_7091:
        /* <DEDUP_REMOVED lines=9> */
.L_x_7094:
[----:B------:R0:W5:Y:S01]  /*0520*/  LDG.E.U16 R24, desc[UR36][R2.64] ;  /* 0x0000002402187981 */ /* 0x000162000c1e1500 */
[----:B------:R-:W-:Y:S05]  /*0530*/  BRA `(.L_x_7088) ;  /* 0x0000000c00087947 */ /* 0x000fea0003800000 */
.L_x_7093:
        /* <DEDUP_REMOVED lines=9> */
.L_x_7083:
        /* <DEDUP_REMOVED lines=14> */
.L_x_7097:
        /* <DEDUP_REMOVED lines=9> */
.L_x_7096:
        /* <DEDUP_REMOVED lines=27> */
.L_x_7099:
        /* <DEDUP_REMOVED lines=14> */
.L_x_7098:
[----:B------:R-:W2:Y:S02]  /*09d0*/  LDG.E.U16 R0, desc[UR36][R2.64] ;  /* 0x0000002402007981 */ /* 0x000ea4000c1e1500 */
[----:B--2---:R-:W-:-:S05]  /*09e0*/  IMAD.U32 R0, R0, 0x10000, RZ ;  /* 0x0001000000007824 */ /* 0x004fca00078e00ff */
[----:B------:R-:W-:-:S04]  /*09f0*/  F2FP.F16.F32.PACK_AB R0, RZ, R0 ;  /* 0x00000000ff00723e */ /* 0x000fc800000000ff */
[----:B------:R-:W-:Y:S01]  /*0a00*/  PRMT R24, R0, 0x7610, R24 ;  /* 0x0000761000187816 */ /* 0x000fe20000000018 */
[----:B------:R-:W-:Y:S06]  /*0a10*/  BRA `(.L_x_7088) ;  /* 0x0000000400d07947 */ /* 0x000fec0003800000 */
.L_x_7095:
        /* <DEDUP_REMOVED lines=13> */
.L_x_7102:
        /* <DEDUP_REMOVED lines=21> */
.L_x_7106:
[----:B------:R-:W-:Y:S05]  /*0c40*/  BSYNC.RECONVERGENT B1 ;  /* 0x0000000000017941 */ /* 0x000fea0003800200 */
.L_x_7105:
[----:B------:R-:W-:Y:S01]  /*0c50*/  IMAD.SHL.U32 R0, R0, 0x100000, RZ ;  /* 0x0010000000007824 */ /* 0x000fe200078e00ff */
[----:B------:R-:W-:-:S04]  /*0c60*/  LEA R2, R2, 0x3b800000, 0x17 ;  /* 0x3b80000002027811 */ /* 0x000fc800078eb8ff */
[----:B------:R-:W-:-:S07]  /*0c70*/  LOP3.LUT R0, R2, R0, R7, 0xfe, !PT ;  /* 0x0000000002007212 */ /* 0x000fce00078efe07 */
.L_x_7104:
[----:B------:R-:W-:Y:S05]  /*0c80*/  BSYNC.RECONVERGENT B0 ;  /* 0x0000000000007941 */ /* 0x000fea0003800200 */
.L_x_7103:
[----:B------:R-:W-:-:S04]  /*0c90*/  F2FP.F16.F32.PACK_AB R0, RZ, R0 ;  /* 0x00000000ff00723e */ /* 0x000fc800000000ff */
[----:B------:R-:W-:Y:S01]  /*0ca0*/  PRMT R24, R0, 0x7610, R24 ;  /* 0x0000761000187816 */ /* 0x000fe20000000018 */
[----:B------:R-:W-:Y:S06]  /*0cb0*/  BRA `(.L_x_7088) ;  /* 0x0000000400287947 */ /* 0x000fec0003800000 */
.L_x_7101:
        /* <DEDUP_REMOVED lines=21> */
.L_x_7110:
[----:B------:R-:W-:Y:S05]  /*0e10*/  BSYNC.RECONVERGENT B1 ;  /* 0x0000000000017941 */ /* 0x000fea0003800200 */
.L_x_7109:
[----:B------:R-:W-:Y:S01]  /*0e20*/  IMAD.SHL.U32 R0, R0, 0x200000, RZ ;  /* 0x0020000000007824 */ /* 0x000fe200078e00ff */
[----:B------:R-:W-:-:S04]  /*0e30*/  LEA R2, R2, 0x37800000, 0x17 ;  /* 0x3780000002027811 */ /* 0x000fc800078eb8ff */
[----:B------:R-:W-:-:S07]  /*0e40*/  LOP3.LUT R0, R2, R0, R7, 0xfe, !PT ;  /* 0x0000000002007212 */ /* 0x000fce00078efe07 */
.L_x_7108:
[----:B------:R-:W-:Y:S05]  /*0e50*/  BSYNC.RECONVERGENT B0 ;  /* 0x0000000000007941 */ /* 0x000fea0003800200 */
.L_x_7107:
[----:B------:R-:W-:-:S04]  /*0e60*/  F2FP.F16.F32.PACK_AB R0, RZ, R0 ;  /* 0x00000000ff00723e */ /* 0x000fc800000000ff */
[----:B------:R-:W-:Y:S01]  /*0e70*/  PRMT R24, R0, 0x7610, R24 ;  /* 0x0000761000187816 */ /* 0x000fe20000000018 */
[----:B------:R-:W-:Y:S06]  /*0e80*/  BRA `(.L_x_7088) ;  /* 0x0000000000b47947 */ /* 0x000fec0003800000 */
.L_x_7100:
[----:B------:R-:W-:-:S09]  /*0e90*/  UISETP.NE.AND UP0, UPT, UR4, 0x1c, UPT ;  /* 0x0000001c0400788c */ /* 0x000fd2000bf05270 */
[----:B------:R-:W-:Y:S05]  /*0ea0*/  BRA.U !UP0, `(.L_x_7111) ;  /* 0x00000001089c7547 */ /* 0x000fea000b800000 */
[----:B------:R-:W-:-:S09]  /*0eb0*/  UISETP.NE.AND UP0, UPT, UR4, 0x1d, UPT ;  /* 0x0000001d0400788c */ /* 0x000fd2000bf05270 */
[----:B------:R-:W-:Y:S05]  /*0ec0*/  BRA.U !UP0, `(.L_x_7112) ;  /* 0x0000000108807547 */ /* 0x000fea000b800000 */
[----:B------:R-:W-:-:S09]  /*0ed0*/  UISETP.NE.AND UP0, UPT, UR4, 0x2c, UPT ;  /* 0x0000002c0400788c */ /* 0x000fd2000bf05270 */
[----:B------:R-:W-:Y:S05]  /*0ee0*/  BRA.U !UP0, `(.L_x_7113) ;  /* 0x0000000108487547 */ /* 0x000fea000b800000 */
.L_x_7087:
        /* <DEDUP_REMOVED lines=16> */
.L_x_7114:
[----:B------:R-:W-:Y:S01]  /*0ff0*/  PRMT R24, RZ, 0x7610, R24 ;  /* 0x00007610ff187816 */ /* 0x000fe20000000018 */
[----:B------:R-:W-:Y:S06]  /*1000*/  BRA `(.L_x_7088) ;  /* 0x0000000000547947 */ /* 0x000fec0003800000 */
.L_x_7113:
        /* <DEDUP_REMOVED lines=8> */
.L_x_7116:
[----:B------:R-:W-:Y:S05]  /*1090*/  BSYNC.RECONVERGENT B0 ;  /* 0x0000000000007941 */ /* 0x000fea0003800200 */
.L_x_7115:
[----:B------:R-:W-:-:S04]  /*10a0*/  F2FP.F16.F32.PACK_AB R0, RZ, R0 ;  /* 0x00000000ff00723e */ /* 0x000fc800000000ff */
[----:B------:R-:W-:Y:S01]  /*10b0*/  PRMT R24, R0, 0x7610, R24 ;  /* 0x0000761000187816 */ /* 0x000fe20000000018 */
[----:B------:R-:W-:Y:S06]  /*10c0*/  BRA `(.L_x_7088) ;  /* 0x0000000000247947 */ /* 0x000fec0003800000 */
.L_x_7112:
[----:B------:R-:W2:Y:S02]  /*10d0*/  LDG.E.64 R2, desc[UR36][R2.64] ;  /* 0x0000002402027981 */ /* 0x000ea4000c1e1b00 */
[----:B--2---:R-:W0:Y:S02]  /*10e0*/  I2F.U64 R0, R2 ;  /* 0x0000000200007312 */ /* 0x004e240000301000 */
[----:B0-----:R-:W-:-:S04]  /*10f0*/  F2FP.F16.F32.PACK_AB R0, RZ, R0 ;  /* 0x00000000ff00723e */ /* 0x001fc800000000ff */
[----:B------:R-:W-:Y:S01]  /*1100*/  PRMT R24, R0, 0x7610, R24 ;  /* 0x0000761000187816 */ /* 0x000fe20000000018 */
[----:B------:R-:W-:Y:S06]  /*1110*/  BRA `(.L_x_7088) ;  /* 0x0000000000107947 */ /* 0x000fec0003800000 */
.L_x_7111:
[----:B------:R-:W2:Y:S02]  /*1120*/  LDG.E R2, desc[UR36][R2.64] ;  /* 0x0000002402027981 */ /* 0x000ea4000c1e1900 */
[----:B--2---:R-:W-:-:S04]  /*1130*/  I2FP.F32.U32 R0, R2 ;  /* 0x0000000200007245 */ /* 0x004fc80000201000 */
[----:B------:R-:W-:-:S04]  /*1140*/  F2FP.F16.F32.PACK_AB R0, RZ, R0 ;  /* 0x00000000ff00723e */ /* 0x000fc800000000ff */
[----:B------:R-:W-:-:S07]  /*1150*/  PRMT R24, R0, 0x7610, R24 ;  /* 0x0000761000187816 */ /* 0x000fce0000000018 */
.L_x_7088:
        /* <DEDUP_REMOVED lines=21> */
.L_x_7120:
[----:B------:R-:W2:Y:S02]  /*12b0*/  LDG.E.U8 R2, desc[UR36][R2.64] ;  /* 0x0000002402027981 */ /* 0x000ea4000c1e1100 */
[----:B--2---:R-:W-:-:S04]  /*12c0*/  I2FP.F32.U32 R0, R2 ;  /* 0x0000000200007245 */ /* 0x004fc80000201000 */
[----:B------:R-:W-:-:S04]  /*12d0*/  F2FP.F16.F32.PACK_AB R0, RZ, R0 ;  /* 0x00000000ff00723e */ /* 0x000fc800000000ff */
[----:B------:R-:W-:Y:S01]  /*12e0*/  PRMT R23, R0, 0x7610, R23 ;  /* 0x0000761000177816 */ /* 0x000fe20000000017 */
[----:B------:R-:W-:Y:S06]  /*12f0*/  BRA `(.L_x_7122) ;  /* 0x0000000c00b47947 */ /* 0x000fec0003800000 */
.L_x_7119:
        /* <DEDUP_REMOVED lines=11> */
.L_x_7124:
[----:B------:R-:W2:Y:S02]  /*13b0*/  LDG.E R2, desc[UR36][R2.64] ;  /* 0x0000002402027981 */ /* 0x000ea4000c1e1900 */
[----:B--2---:R-:W-:-:S04]  /*13c0*/  I2FP.F32.S32 R0, R2 ;  /* 0x0000000200007245 */ /* 0x004fc80000201400 */
[----:B------:R-:W-:-:S04]  /*13d0*/  F2FP.F16.F32.PACK_AB R0, RZ, R0 ;  /* 0x00000000ff00723e */ /* 0x000fc800000000ff */
[----:B------:R-:W-:Y:S01]  /*13e0*/  PRMT R23, R0, 0x7610, R23 ;  /* 0x0000761000177816 */ /* 0x000fe20000000017 */
[----:B------:R-:W-:Y:S06]  /*13f0*/  BRA `(.L_x_7122) ;  /* 0x0000000c00747947 */ /* 0x000fec0003800000 */
.L_x_7123:
[----:B------:R-:W2:Y:S02]  /*1400*/  LDG.E.U16 R2, desc[UR36][R2.64] ;  /* 0x0000002402027981 */ /* 0x000ea4000c1e1500 */
[----:B--2---:R-:W0:Y:S02]  /*1410*/  I2F.S16 R0, R2 ;  /* 0x0000000200007306 */ /* 0x004e240000101400 */
[----:B0-----:R-:W-:-:S04]  /*1420*/  F2FP.F16.F32.PACK_AB R0, RZ, R0 ;  /* 0x00000000ff00723e */ /* 0x001fc800000000ff */
[----:B------:R-:W-:Y:S01]  /*1430*/  PRMT R23, R0, 0x7610, R23 ;  /* 0x0000761000177816 */ /* 0x000fe20000000017 */
[----:B------:R-:W-:Y:S06]  /*1440*/  BRA `(.L_x_7122) ;  /* 0x0000000c00607947 */ /* 0x000fec0003800000 */
.L_x_7118:
        /* <DEDUP_REMOVED lines=9> */
.L_x_7126:
[----:B------:R1:W5:Y:S01]  /*14e0*/  LDG.E.U16 R23, desc[UR36][R2.64] ;  /* 0x0000002402177981 */ /* 0x000362000c1e1500 */
[----:B------:R-:W-:Y:S05]  /*14f0*/  BRA `(.L_x_7122) ;  /* 0x0000000c00347947 */ /* 0x000fea0003800000 */
.L_x_7125:
        /* <DEDUP_REMOVED lines=9> */
.L_x_7128:
[----:B------:R0:W5:Y:S01]  /*1590*/  LDG.E.U16 R23, desc[UR36][R2.64] ;  /* 0x0000002402177981 */ /* 0x000162000c1e1500 */
[----:B------:R-:W-:Y:S05]  /*15a0*/  BRA `(.L_x_7122) ;  /* 0x0000000c00087947 */ /* 0x000fea0003800000 */
.L_x_7127:
        /* <DEDUP_REMOVED lines=9> */
.L_x_7117:
        /* <DEDUP_REMOVED lines=14> */
.L_x_7131:
        /* <DEDUP_REMOVED lines=9> */
.L_x_7130:
        /* <DEDUP_REMOVED lines=27> */
.L_x_7133:
        /* <DEDUP_REMOVED lines=14> */
.L_x_7132:
[----:B------:R-:W2:Y:S02]  /*1a40*/  LDG.E.U16 R0, desc[UR36][R2.64] ;  /* 0x0000002402007981 */ /* 0x000ea4000c1e1500 */
[----:B--2---:R-:W-:-:S05]  /*1a50*/  IMAD.U32 R0, R0, 0x10000, RZ ;  /* 0x0001000000007824 */ /* 0x004fca00078e00ff */
[----:B------:R-:W-:-:S04]  /*1a60*/  F2FP.F16.F32.PACK_AB R0, RZ, R0 ;  /* 0x00000000ff00723e */ /* 0x000fc800000000ff */
[----:B------:R-:W-:Y:S01]  /*1a70*/  PRMT R23, R0, 0x7610, R23 ;  /* 0x0000761000177816 */ /* 0x000fe20000000017 */
[----:B------:R-:W-:Y:S06]  /*1a80*/  BRA `(.L_x_7122) ;  /* 0x0000000400d07947 */ /* 0x000fec0003800000 */
.L_x_7129:
        /* <DEDUP_REMOVED lines=13> */
.L_x_7136:
        /* <DEDUP_REMOVED lines=21> */
.L_x_7140:
[----:B------:R-:W-:Y:S05]  /*1cb0*/  BSYNC.RECONVERGENT B1 ;  /* 0x0000000000017941 */ /* 0x000fea0003800200 */
.L_x_7139:
[----:B------:R-:W-:Y:S01]  /*1cc0*/  IMAD.SHL.U32 R0, R0, 0x100000, RZ ;  /* 0x0010000000007824 */ /* 0x000fe200078e00ff */
[----:B------:R-:W-:-:S04]  /*1cd0*/  LEA R2, R2, 0x3b800000, 0x17 ;  /* 0x3b80000002027811 */ /* 0x000fc800078eb8ff */
[----:B------:R-:W-:-:S07]  /*1ce0*/  LOP3.LUT R0, R2, R0, R7, 0xfe, !PT ;  /* 0x0000000002007212 */ /* 0x000fce00078efe07 */
.L_x_7138:
[----:B------:R-:W-:Y:S05]  /*1cf0*/  BSYNC.RECONVERGENT B0 ;  /* 0x0000000000007941 */ /* 0x000fea0003800200 */
.L_x_7137:
[----:B------:R-:W-:-:S04]  /*1d00*/  F2FP.F16.F32.PACK_AB R0, RZ, R0 ;  /* 0x00000000ff00723e */ /* 0x000fc800000000ff */
[----:B------:R-:W-:Y:S01]  /*1d10*/  PRMT R23, R0, 0x7610, R23 ;  /* 0x0000761000177816 */ /* 0x000fe20000000017 */
[----:B------:R-:W-:Y:S06]  /*1d20*/  BRA `(.L_x_7122) ;  /* 0x0000000400287947 */ /* 0x000fec0003800000 */
.L_x_7135:
        /* <DEDUP_REMOVED lines=21> */
.L_x_7144:
[----:B------:R-:W-:Y:S05]  /*1e80*/  BSYNC.RECONVERGENT B1 ;  /* 0x0000000000017941 */ /* 0x000fea0003800200 */
.L_x_7143:
[----:B------:R-:W-:Y:S01]  /*1e90*/  IMAD.SHL.U32 R0, R0, 0x200000, RZ ;  /* 0x0020000000007824 */ /* 0x000fe200078e00ff */
[----:B------:R-:W-:-:S04]  /*1ea0*/  LEA R2, R2, 0x37800000, 0x17 ;  /* 0x3780000002027811 */ /* 0x000fc800078eb8ff */
[----:B------:R-:W-:-:S07]  /*1eb0*/  LOP3.LUT R0, R2, R0, R7, 0xfe, !PT ;  /* 0x0000000002007212 */ /* 0x000fce00078efe07 */
.L_x_7142:
[----:B------:R-:W-:Y:S05]  /*1ec0*/  BSYNC.RECONVERGENT B0 ;  /* 0x0000000000007941 */ /* 0x000fea0003800200 */
.L_x_7141:
[----:B------:R-:W-:-:S04]  /*1ed0*/  F2FP.F16.F32.PACK_AB R0, RZ, R0 ;  /* 0x00000000ff00723e */ /* 0x000fc800000000ff */
[----:B------:R-:W-:Y:S01]  /*1ee0*/  PRMT R23, R0, 0x7610, R23 ;  /* 0x0000761000177816 */ /* 0x000fe20000000017 */
[----:B------:R-:W-:Y:S06]  /*1ef0*/  BRA `(.L_x_7122) ;  /* 0x0000000000b47947 */ /* 0x000fec0003800000 */
.L_x_7134:
[----:B------:R-:W-:-:S09]  /*1f00*/  UISETP.NE.AND UP0, UPT, UR4, 0x1c, UPT ;  /* 0x0000001c0400788c */ /* 0x000fd2000bf05270 */
[----:B------:R-:W-:Y:S05]  /*1f10*/  BRA.U !UP0, `(.L_x_7145) ;  /* 0x00000001089c7547 */ /* 0x000fea000b800000 */
[----:B------:R-:W-:-:S09]  /*1f20*/  UISETP.NE.AND UP0, UPT, UR4, 0x1d, UPT ;  /* 0x0000001d0400788c */ /* 0x000fd2000bf05270 */
[----:B------:R-:W-:Y:S05]  /*1f30*/  BRA.U !UP0, `(.L_x_7146) ;  /* 0x0000000108807547 */ /* 0x000fea000b800000 */
[----:B------:R-:W-:-:S09]  /*1f40*/  UISETP.NE.AND UP0, UPT, UR4, 0x2c, UPT ;  /* 0x0000002c0400788c */ /* 0x000fd2000bf05270 */
[----:B------:R-:W-:Y:S05]  /*1f50*/  BRA.U !UP0, `(.L_x_7147) ;  /* 0x0000000108487547 */ /* 0x000fea000b800000 */
.L_x_7121:
        /* <DEDUP_REMOVED lines=16> */
.L_x_7148:
[----:B------:R-:W-:Y:S01]  /*2060*/  PRMT R23, RZ, 0x7610, R23 ;  /* 0x00007610ff177816 */ /* 0x000fe20000000017 */
[----:B------:R-:W-:Y:S06]  /*2070*/  BRA `(.L_x_7122) ;  /* 0x0000000000547947 */ /* 0x000fec0003800000 */
.L_x_7147:
        /* <DEDUP_REMOVED lines=8> */
.L_x_7150:
[----:B------:R-:W-:Y:S05]  /*2100*/  BSYNC.RECONVERGENT B0 ;  /* 0x0000000000007941 */ /* 0x000fea0003800200 */
.L_x_7149:
[----:B------:R-:W-:-:S04]  /*2110*/  F2FP.F16.F32.PACK_AB R0, RZ, R0 ;  /* 0x00000000ff00723e */ /* 0x000fc800000000ff */
[----:B------:R-:W-:Y:S01]  /*2120*/  PRMT R23, R0, 0x7610, R23 ;  /* 0x0000761000177816 */ /* 0x000fe20000000017 */
[----:B------:R-:W-:Y:S06]  /*2130*/  BRA `(.L_x_7122) ;  /* 0x0000000000247947 */ /* 0x000fec0003800000 */
.L_x_7146:
[----:B------:R-:W2:Y:S02]  /*2140*/  LDG.E.64 R2, desc[UR36][R2.64] ;  /* 0x0000002402027981 */ /* 0x000ea4000c1e1b00 */
[----:B--2---:R-:W0:Y:S02]  /*2150*/  I2F.U64 R0, R2 ;  /* 0x0000000200007312 */ /* 0x004e240000301000 */
[----:B0-----:R-:W-:-:S04]  /*2160*/  F2FP.F16.F32.PACK_AB R0, RZ, R0 ;  /* 0x00000000ff00723e */ /* 0x001fc800000000ff */
[----:B------:R-:W-:Y:S01]  /*2170*/  PRMT R23, R0, 0x7610, R23 ;  /* 0x0000761000177816 */ /* 0x000fe20000000017 */
[----:B------:R-:W-:Y:S06]  /*2180*/  BRA `(.L_x_7122) ;  /* 0x0000000000107947 */ /* 0x000fec0003800000 */
.L_x_7145:
[----:B------:R-:W2:Y:S02]  /*2190*/  LDG.E R2, desc[UR36][R2.64] ;  /* 0x0000002402027981 */ /* 0x000ea4000c1e1900 */
[----:B--2---:R-:W-:-:S04]  /*21a0*/  I2FP.F32.U32 R0, R2 ;  /* 0x0000000200007245 */ /* 0x004fc80000201000 */
[----:B------:R-:W-:-:S04]  /*21b0*/  F2FP.F16.F32.PACK_AB R0, RZ, R0 ;  /* 0x00000000ff00723e */ /* 0x000fc800000000ff */
[----:B------:R-:W-:-:S07]  /*21c0*/  PRMT R23, R0, 0x7610, R23 ;  /* 0x0000761000177816 */ /* 0x000fce0000000017 */
.L_x_7122:
[----:B------:R-:W-:-:S07]  /*21d0*/  VIADD R26, R22, 0x80 ;  /* 0x00000080161a7836 */ /* 0x000fce0000000000 */
.L_x_7082:
[----:B------:R-:W-:Y:S05]  /*21e0*/  BSYNC.RECONVERGENT B6 ;  /* 0x0000000000067941 */ /* 0x000fea0003800200 */
.L_x_7081:
[----:B------:R-:W-:Y:S01]  /*21f0*/  ISETP.GE.AND P0, PT, R26, R25, PT ;  /* 0x000000191a00720c */ /* 0x000fe20003f06270 */
[----:B------:R-:W-:Y:S01]  /*2200*/  BSSY.RECONVERGENT B6, `(.L_x_7151) ;  /* 0x0000214000067945 */ /* 0x000fe20003800200 */
[----:B------:R-:W-:Y:S02]  /*2210*/  PRMT R19, RZ, 0x7610, R19 ;  /* 0x00007610ff137816 */ /* 0x000fe40000000013 */
[----:B------:R-:W-:-:S09]  /*2220*/  PRMT R18, RZ, 0x7610, R18 ;  /* 0x00007610ff127816 */ /* 0x000fd20000000012 */
[----:B------:R-:W-:Y:S05]  /*2230*/  @P0 BRA `(.L_x_7152) ;  /* 0x0000002000400947 */ /* 0x000fea0003800000 */
[----:B01----:R-:W0:Y:S01]  /*2240*/  LDC.64 R2, c[0x0][0x390] ;  /* 0x0000e400ff027b82 */ /* 0x003e220000000a00 */
        /* <DEDUP_REMOVED lines=21> */
.L_x_7156:
[----:B------:R-:W2:Y:S02]  /*23a0*/  LDG.E.U8 R2, desc[UR36][R2.64] ;  /* 0x0000002402027981 */ /* 0x000ea4000c1e1100 */
[----:B--2---:R-:W-:-:S04]  /*23b0*/  I2FP.F32.U32 R0, R2 ;  /* 0x0000000200007245 */ /* 0x004fc80000201000 */
[----:B------:R-:W-:-:S04]  /*23c0*/  F2FP.F16.F32.PACK_AB R0, RZ, R0 ;  /* 0x00000000ff00723e */ /* 0x000fc800000000ff */
[----:B------:R-:W-:Y:S01]  /*23d0*/  PRMT R19, R0, 0x7610, R19 ;  /* 0x0000761000137816 */ /* 0x000fe20000000013 */
[----:B------:R-:W-:Y:S06]  /*23e0*/  BRA `(.L_x_7158) ;  /* 0x0000000c00b47947 */ /* 0x000fec0003800000 */
.L_x_7155:
        /* <DEDUP_REMOVED lines=11> */
.L_x_7160:
[----:B------:R-:W2:Y:S02]  /*24a0*/  LDG.E R2, desc[UR36][R2.64] ;  /* 0x0000002402027981 */ /* 0x000ea4000c1e1900 */
[----:B--2---:R-:W-:-:S04]  /*24b0*/  I2FP.F32.S32 R0, R2 ;  /* 0x0000000200007245 */ /* 0x004fc80000201400 */
[----:B------:R-:W-:-:S04]  /*24c0*/  F2FP.F16.F32.PACK_AB R0, RZ, R0 ;  /* 0x00000000ff00723e */ /* 0x000fc800000000ff */
[----:B------:R-:W-:Y:S01]  /*24d0*/  PRMT R19, R0, 0x7610, R19 ;  /* 0x0000761000137816 */ /* 0x000fe20000000013 */
[----:B------:R-:W-:Y:S06]  /*24e0*/  BRA `(.L_x_7158) ;  /* 0x0000000c00747947 */ /* 0x000fec0003800000 */
.L_x_7159:
[----:B------:R-:W2:Y:S02]  /*24f0*/  LDG.E.U16 R2, desc[UR36][R2.64] ;  /* 0x0000002402027981 */ /* 0x000ea4000c1e1500 */
[----:B--2---:R-:W0:Y:S02]  /*2500*/  I2F.S16 R0, R2 ;  /* 0x0000000200007306 */ /* 0x004e240000101400 */
[----:B0-----:R-:W-:-:S04]  /*2510*/  F2FP.F16.F32.PACK_AB R0, RZ, R0 ;  /* 0x00000000ff00723e */ /* 0x001fc800000000ff */
[----:B------:R-:W-:Y:S01]  /*2520*/  PRMT R19, R0, 0x7610, R19 ;  /* 0x0000761000137816 */ /* 0x000fe20000000013 */
[----:B------:R-:W-:Y:S06]  /*2530*/  BRA `(.L_x_7158) ;  /* 0x0000000c00607947 */ /* 0x000fec0003800000 */
.L_x_7154:
        /* <DEDUP_REMOVED lines=9> */
.L_x_7162:
[----:B------:R1:W5:Y:S01]  /*25d0*/  LDG.E.U16 R19, desc[UR36][R2.64] ;  /* 0x0000002402137981 */ /* 0x000362000c1e1500 */
[----:B------:R-:W-:Y:S05]  /*25e0*/  BRA `(.L_x_7158) ;  /* 0x0000000c00347947 */ /* 0x000fea0003800000 */
.L_x_7161:
        /* <DEDUP_REMOVED lines=9> */
.L_x_7164:
[----:B------:R0:W5:Y:S01]  /*2680*/  LDG.E.U16 R19, desc[UR36][R2.64] ;  /* 0x0000002402137981 */ /* 0x000162000c1e1500 */
[----:B------:R-:W-:Y:S05]  /*2690*/  BRA `(.L_x_7158) ;  /* 0x0000000c00087947 */ /* 0x000fea0003800000 */
.L_x_7163:
        /* <DEDUP_REMOVED lines=9> */
.L_x_7153:
        /* <DEDUP_REMOVED lines=14> */
.L_x_7167:
        /* <DEDUP_REMOVED lines=9> */
.L_x_7166:
        /* <DEDUP_REMOVED lines=27> */
.L_x_7169:
        /* <DEDUP_REMOVED lines=14> */
.L_x_7168:
[----:B------:R-:W2:Y:S02]  /*2b30*/  LDG.E.U16 R0, desc[UR36][R2.64] ;  /* 0x0000002402007981 */ /* 0x000ea4000c1e1500 */
[----:B--2---:R-:W-:-:S05]  /*2b40*/  IMAD.U32 R0, R0, 0x10000, RZ ;  /* 0x0001000000007824 */ /* 0x004fca00078e00ff */
[----:B------:R-:W-:-:S04]  /*2b50*/  F2FP.F16.F32.PACK_AB R0, RZ, R0 ;  /* 0x00000000ff00723e */ /* 0x000fc800000000ff */
[----:B------:R-:W-:Y:S01]  /*2b60*/  PRMT R19, R0, 0x7610, R19 ;  /* 0x0000761000137816 */ /* 0x000fe20000000013 */
[----:B------:R-:W-:Y:S06]  /*2b70*/  BRA `(.L_x_7158) ;  /* 0x0000000400d07947 */ /* 0x000fec0003800000 */
.L_x_7165:
        /* <DEDUP_REMOVED lines=13> */
.L_x_7172:
        /* <DEDUP_REMOVED lines=21> */
.L_x_7176:
[----:B------:R-:W-:Y:S05]  /*2da0*/  BSYNC.RECONVERGENT B1 ;  /* 0x0000000000017941 */ /* 0x000fea0003800200 */
.L_x_7175:
[----:B------:R-:W-:Y:S01]  /*2db0*/  IMAD.SHL.U32 R0, R0, 0x100000, RZ ;  /* 0x0010000000007824 */ /* 0x000fe200078e00ff */
[----:B------:R-:W-:-:S04]  /*2dc0*/  LEA R2, R2, 0x3b800000, 0x17 ;  /* 0x3b80000002027811 */ /* 0x000fc800078eb8ff */
[----:B------:R-:W-:-:S07]  /*2dd0*/  LOP3.LUT R0, R2, R0, R7, 0xfe, !PT ;  /* 0x0000000002007212 */ /* 0x000fce00078efe07 */
.L_x_7174:
[----:B------:R-:W-:Y:S05]  /*2de0*/  BSYNC.RECONVERGENT B0 ;  /* 0x0000000000007941 */ /* 0x000fea0003800200 */
.L_x_7173:
[----:B------:R-:W-:-:S04]  /*2df0*/  F2FP.F16.F32.PACK_AB R0, RZ, R0 ;  /* 0x00000000ff00723e */ /* 0x000fc800000000ff */
[----:B------:R-:W-:Y:S01]  /*2e00*/  PRMT R19, R0, 0x7610, R19 ;  /* 0x0000761000137816 */ /* 0x000fe20000000013 */
[----:B------:R-:W-:Y:S06]  /*2e10*/  BRA `(.L_x_7158) ;  /* 0x0000000400287947 */ /* 0x000fec0003800000 */
.L_x_7171:
        /* <DEDUP_REMOVED lines=21> */
.L_x_7180:
[----:B------:R-:W-:Y:S05]  /*2f70*/  BSYNC.RECONVERGENT B1 ;  /* 0x0000000000017941 */ /* 0x000fea0003800200 */
.L_x_7179:
[----:B------:R-:W-:Y:S01]  /*2f80*/  IMAD.SHL.U32 R0, R0, 0x200000, RZ ;  /* 0x0020000000007824 */ /* 0x000fe200078e00ff */
[----:B------:R-:W-:-:S04]  /*2f90*/  LEA R2, R2, 0x37800000, 0x17 ;  /* 0x3780000002027811 */ /* 0x000fc800078eb8ff */
[----:B------:R-:W-:-:S07]  /*2fa0*/  LOP3.LUT R0, R2, R0, R7, 0xfe, !PT ;  /* 0x0000000002007212 */ /* 0x000fce00078efe07 */
.L_x_7178:
[----:B------:R-:W-:Y:S05]  /*2fb0*/  BSYNC.RECONVERGENT B0 ;  /* 0x0000000000007941 */ /* 0x000fea0003800200 */
.L_x_7177:
[----:B------:R-:W-:-:S04]  /*2fc0*/  F2FP.F16.F32.PACK_AB R0, RZ, R0 ;  /* 0x00000000ff00723e */ /* 0x000fc800000000ff */
[----:B------:R-:W-:Y:S01]  /*2fd0*/  PRMT R19, R0, 0x7610, R19 ;  /* 0x0000761000137816 */ /* 0x000fe20000000013 */
[----:B------:R-:W-:Y:S06]  /*2fe0*/  BRA `(.L_x_7158) ;  /* 0x0000000000b47947 */ /* 0x000fec0003800000 */
.L_x_7170:
        /* <DEDUP_REMOVED lines=14> */
.L_x_7184:
[----:B------:R-:W-:Y:S05]  /*30d0*/  BSYNC.RECONVERGENT B0 ;  /* 0x0000000000007941 */ /* 0x000fea0003800200 */
.L_x_7183:
[----:B------:R-:W-:-:S04]  /*30e0*/  F2FP.F16.F32.PACK_AB R0, RZ, R0 ;  /* 0x00000000ff00723e */ /* 0x000fc800000000ff */
[----:B------:R-:W-:Y:S01]  /*30f0*/  PRMT R19, R0, 0x7610, R19 ;  /* 0x0000761000137816 */ /* 0x000fe20000000013 */
[----:B------:R-:W-:Y:S06]  /*3100*/  BRA `(.L_x_7158) ;  /* 0x00000000006c7947 */ /* 0x000fec0003800000 */
.L_x_7157:
        /* <DEDUP_REMOVED lines=16> */
.L_x_7185:
[----:B------:R-:W-:Y:S01]  /*3210*/  PRMT R19, RZ, 0x7610, R19 ;  /* 0x00007610ff137816 */ /* 0x000fe20000000013 */
[----:B------:R-:W-:Y:S06]  /*3220*/  BRA `(.L_x_7158) ;  /* 0x0000000000247947 */ /* 0x000fec0003800000 */
.L_x_7182:
[----:B------:R-:W2:Y:S02]  /*3230*/  LDG.E.64 R2, desc[UR36][R2.64] ;  /* 0x0000002402027981 */ /* 0x000ea4000c1e1b00 */
[----:B--2---:R-:W0:Y:S02]  /*3240*/  I2F.U64 R0, R2 ;  /* 0x0000000200007312 */ /* 0x004e240000301000 */
[----:B0-----:R-:W-:-:S04]  /*3250*/  F2FP.F16.F32.PACK_AB R0, RZ, R0 ;  /* 0x00000000ff00723e */ /* 0x001fc800000000ff */
[----:B------:R-:W-:Y:S01]  /*3260*/  PRMT R19, R0, 0x7610, R19 ;  /* 0x0000761000137816 */ /* 0x000fe20000000013 */
[----:B------:R-:W-:Y:S06]  /*3270*/  BRA `(.L_x_7158) ;  /* 0x0000000000107947 */ /* 0x000fec0003800000 */
.L_x_7181:
[----:B------:R-:W2:Y:S02]  /*3280*/  LDG.E R2, desc[UR36][R2.64] ;  /* 0x0000002402027981 */ /* 0x000ea4000c1e1900 */
[----:B--2---:R-:W-:-:S04]  /*3290*/  I2FP.F32.U32 R0, R2 ;  /* 0x0000000200007245 */ /* 0x004fc80000201000 */
[----:B------:R-:W-:-:S04]  /*32a0*/  F2FP.F16.F32.PACK_AB R0, RZ, R0 ;  /* 0x00000000ff00723e */ /* 0x000fc800000000ff */
[----:B------:R-:W-:-:S07]  /*32b0*/  PRMT R19, R0, 0x7610, R19 ;  /* 0x0000761000137816 */ /* 0x000fce0000000013 */
.L_x_7158:
        /* <DEDUP_REMOVED lines=21> */
.L_x_7189:
[----:B------:R-:W2:Y:S02]  /*3410*/  LDG.E.U8 R2, desc[UR36][R2.64] ;  /* 0x0000002402027981 */ /* 0x000ea4000c1e1100 */
[----:B--2---:R-:W-:-:S04]  /*3420*/  I2FP.F32.U32 R0, R2 ;  /* 0x0000000200007245 */ /* 0x004fc80000201000 */
[----:B------:R-:W-:-:S04]  /*3430*/  F2FP.F16.F32.PACK_AB R0, RZ, R0 ;  /* 0x00000000ff00723e */ /* 0x000fc800000000ff */
[----:B------:R-:W-:Y:S01]  /*3440*/  PRMT R18, R0, 0x7610, R18 ;  /* 0x0000761000127816 */ /* 0x000fe20000000012 */
[----:B------:R-:W-:Y:S06]  /*3450*/  BRA `(.L_x_7191) ;  /* 0x0000000c00b47947 */ /* 0x000fec0003800000 */
.L_x_7188:
        /* <DEDUP_REMOVED lines=11> */
.L_x_7193:
[----:B------:R-:W2:Y:S02]  /*3510*/  LDG.E R2, desc[UR36][R2.64] ;  /* 0x0000002402027981 */ /* 0x000ea4000c1e1900 */
[----:B--2---:R-:W-:-:S04]  /*3520*/  I2FP.F32.S32 R0, R2 ;  /* 0x0000000200007245 */ /* 0x004fc80000201400 */
[----:B------:R-:W-:-:S04]  /*3530*/  F2FP.F16.F32.PACK_AB R0, RZ, R0 ;  /* 0x00000000ff00723e */ /* 0x000fc800000000ff */
[----:B------:R-:W-:Y:S01]  /*3540*/  PRMT R18, R0, 0x7610, R18 ;  /* 0x0000761000127816 */ /* 0x000fe20000000012 */
[----:B------:R-:W-:Y:S06]  /*3550*/  BRA `(.L_x_7191) ;  /* 0x0000000c00747947 */ /* 0x000fec0003800000 */
.L_x_7192:
[----:B------:R-:W2:Y:S02]  /*3560*/  LDG.E.U16 R2, desc[UR36][R2.64] ;  /* 0x0000002402027981 */ /* 0x000ea4000c1e1500 */
[----:B--2---:R-:W0:Y:S02]  /*3570*/  I2F.S16 R0, R2 ;  /* 0x0000000200007306 */ /* 0x004e240000101400 */
[----:B0-----:R-:W-:-:S04]  /*3580*/  F2FP.F16.F32.PACK_AB R0, RZ, R0 ;  /* 0x00000000ff00723e */ /* 0x001fc800000000ff */
[----:B------:R-:W-:Y:S01]  /*3590*/  PRMT R18, R0, 0x7610, R18 ;  /* 0x0000761000127816 */ /* 0x000fe20000000012 */
[----:B------:R-:W-:Y:S06]  /*35a0*/  BRA `(.L_x_7191) ;  /* 0x0000000c00607947 */ /* 0x000fec0003800000 */
.L_x_7187:
        /* <DEDUP_REMOVED lines=9> */
.L_x_7195:
[----:B------:R1:W5:Y:S01]  /*3640*/  LDG.E.U16 R18, desc[UR36][R2.64] ;  /* 0x0000002402127981 */ /* 0x000362000c1e1500 */
[----:B------:R-:W-:Y:S05]  /*3650*/  BRA `(.L_x_7191) ;  /* 0x0000000c00347947 */ /* 0x000fea0003800000 */
.L_x_7194:
        /* <DEDUP_REMOVED lines=9> */
.L_x_7197:
[----:B------:R0:W5:Y:S01]  /*36f0*/  LDG.E.U16 R18, desc[UR36][R2.64] ;  /* 0x0000002402127981 */ /* 0x000162000c1e1500 */
[----:B------:R-:W-:Y:S05]  /*3700*/  BRA `(.L_x_7191) ;  /* 0x0000000c00087947 */ /* 0x000fea0003800000 */
.L_x_7196:
        /* <DEDUP_REMOVED lines=9> */
.L_x_7186:
        /* <DEDUP_REMOVED lines=14> */
.L_x_7200:
        /* <DEDUP_REMOVED lines=9> */
.L_x_7199:
        /* <DEDUP_REMOVED lines=27> */
.L_x_7202:
        /* <DEDUP_REMOVED lines=14> */
.L_x_7201:
[----:B------:R-:W2:Y:S02]  /*3ba0*/  LDG.E.U16 R0, desc[UR36][R2.64] ;  /* 0x0000002402007981 */ /* 0x000ea4000c1e1500 */
[----:B--2---:R-:W-:-:S05]  /*3bb0*/  IMAD.U32 R0, R0, 0x10000, RZ ;  /* 0x0001000000007824 */ /* 0x004fca00078e00ff */
[----:B------:R-:W-:-:S04]  /*3bc0*/  F2FP.F16.F32.PACK_AB R0, RZ, R0 ;  /* 0x00000000ff00723e */ /* 0x000fc800000000ff */
[----:B------:R-:W-:Y:S01]  /*3bd0*/  PRMT R18, R0, 0x7610, R18 ;  /* 0x0000761000127816 */ /* 0x000fe20000000012 */
[----:B------:R-:W-:Y:S06]  /*3be0*/  BRA `(.L_x_7191) ;  /* 0x0000000400d07947 */ /* 0x000fec0003800000 */
.L_x_7198:
        /* <DEDUP_REMOVED lines=13> */
.L_x_7205:
        /* <DEDUP_REMOVED lines=21> */
.L_x_7209:
[----:B------:R-:W-:Y:S05]  /*3e10*/  BSYNC.RECONVERGENT B1 ;  /* 0x0000000000017941 */ /* 0x000fea0003800200 */
.L_x_7208:
[----:B------:R-:W-:Y:S01]  /*3e20*/  IMAD.SHL.U32 R0, R0, 0x100000, RZ ;  /* 0x0010000000007824 */ /* 0x000fe200078e00ff */
[----:B------:R-:W-:-:S04]  /*3e30*/  LEA R2, R2, 0x3b800000, 0x17 ;  /* 0x3b80000002027811 */ /* 0x000fc800078eb8ff */
[----:B------:R-:W-:-:S07]  /*3e40*/  LOP3.LUT R0, R2, R0, R7, 0xfe, !PT ;  /* 0x0000000002007212 */ /* 0x000fce00078efe07 */
.L_x_7207:
[----:B------:R-:W-:Y:S05]  /*3e50*/  BSYNC.RECONVERGENT B0 ;  /* 0x0000000000007941 */ /* 0x000fea0003800200 */
.L_x_7206:
[----:B------:R-:W-:-:S04]  /*3e60*/  F2FP.F16.F32.PACK_AB R0, RZ, R0 ;  /* 0x00000000ff00723e */ /* 0x000fc800000000ff */
[----:B------:R-:W-:Y:S01]  /*3e70*/  PRMT R18, R0, 0x7610, R18 ;  /* 0x0000761000127816 */ /* 0x000fe20000000012 */
[----:B------:R-:W-:Y:S06]  /*3e80*/  BRA `(.L_x_7191) ;  /* 0x0000000400287947 */ /* 0x000fec0003800000 */
.L_x_7204:
        /* <DEDUP_REMOVED lines=21> */
.L_x_7213:
[----:B------:R-:W-:Y:S05]  /*3fe0*/  BSYNC.RECONVERGENT B1 ;  /* 0x0000000000017941 */ /* 0x000fea0003800200 */
.L_x_7212:
[----:B------:R-:W-:Y:S01]  /*3ff0*/  IMAD.SHL.U32 R0, R0, 0x200000, RZ ;  /* 0x0020000000007824 */ /* 0x000fe200078e00ff */
[----:B------:R-:W-:-:S04]  /*4000*/  LEA R2, R2, 0x37800000, 0x17 ;  /* 0x3780000002027811 */ /* 0x000fc800078eb8ff */
[----:B------:R-:W-:-:S07]  /*4010*/  LOP3.LUT R0, R2, R0, R7, 0xfe, !PT ;  /* 0x0000000002007212 */ /* 0x000fce00078efe07 */
.L_x_7211:
[----:B------:R-:W-:Y:S05]  /*4020*/  BSYNC.RECONVERGENT B0 ;  /* 0x0000000000007941 */ /* 0x000fea0003800200 */
.L_x_7210:
[----:B------:R-:W-:-:S04]  /*4030*/  F2FP.F16.F32.PACK_AB R0, RZ, R0 ;  /* 0x00000000ff00723e */ /* 0x000fc800000000ff */
[----:B------:R-:W-:Y:S01]  /*4040*/  PRMT R18, R0, 0x7610, R18 ;  /* 0x0000761000127816 */ /* 0x000fe20000000012 */
[----:B------:R-:W-:Y:S06]  /*4050*/  BRA `(.L_x_7191) ;  /* 0x0000000000b47947 */ /* 0x000fec0003800000 */
.L_x_7203:
        /* <DEDUP_REMOVED lines=14> */
.L_x_7217:
[----:B------:R-:W-:Y:S05]  /*4140*/  BSYNC.RECONVERGENT B0 ;  /* 0x0000000000007941 */ /* 0x000fea0003800200 */
.L_x_7216:
[----:B------:R-:W-:-:S04]  /*4150*/  F2FP.F16.F32.PACK_AB R0, RZ, R0 ;  /* 0x00000000ff00723e */ /* 0x000fc800000000ff */
[----:B------:R-:W-:Y:S01]  /*4160*/  PRMT R18, R0, 0x7610, R18 ;  /* 0x0000761000127816 */ /* 0x000fe20000000012 */
[----:B------:R-:W-:Y:S06]  /*4170*/  BRA `(.L_x_7191) ;  /* 0x00000000006c7947 */ /* 0x000fec0003800000 */
.L_x_7190:
        /* <DEDUP_REMOVED lines=16> */
.L_x_7218:
[----:B------:R-:W-:Y:S01]  /*4280*/  PRMT R18, RZ, 0x7610, R18 ;  /* 0x00007610ff127816 */ /* 0x000fe20000000012 */
[----:B------:R-:W-:Y:S06]  /*4290*/  BRA `(.L_x_7191) ;  /* 0x0000000000247947 */ /* 0x000fec0003800000 */
.L_x_7215:
[----:B------:R-:W2:Y:S02]  /*42a0*/  LDG.E.64 R2, desc[UR36][R2.64] ;  /* 0x0000002402027981 */ /* 0x000ea4000c1e1b00 */
[----:B--2---:R-:W0:Y:S02]  /*42b0*/  I2F.U64 R0, R2 ;  /* 0x0000000200007312 */ /* 0x004e240000301000 */
[----:B0-----:R-:W-:-:S04]  /*42c0*/  F2FP.F16.F32.PACK_AB R0, RZ, R0 ;  /* 0x00000000ff00723e */ /* 0x001fc800000000ff */
[----:B------:R-:W-:Y:S01]  /*42d0*/  PRMT R18, R0, 0x7610, R18 ;  /* 0x0000761000127816 */ /* 0x000fe20000000012 */
[----:B------:R-:W-:Y:S06]  /*42e0*/  BRA `(.L_x_7191) ;  /* 0x0000000000107947 */ /* 0x000fec0003800000 */
.L_x_7214:
[----:B------:R-:W2:Y:S02]  /*42f0*/  LDG.E R2, desc[UR36][R2.64] ;  /* 0x0000002402027981 */ /* 0x000ea4000c1e1900 */
[----:B--2---:R-:W-:-:S04]  /*4300*/  I2FP.F32.U32 R0, R2 ;  /* 0x0000000200007245 */ /* 0x004fc80000201000 */
[----:B------:R-:W-:-:S04]  /*4310*/  F2FP.F16.F32.PACK_AB R0, RZ, R0 ;  /* 0x00000000ff00723e */ /* 0x000fc800000000ff */
[----:B------:R-:W-:-:S07]  /*4320*/  PRMT R18, R0, 0x7610, R18 ;  /* 0x0000761000127816 */ /* 0x000fce0000000012 */
.L_x_7191:
[----:B------:R-:W-:-:S07]  /*4330*/  VIADD R26, R26, 0x80 ;  /* 0x000000801a1a7836 */ /* 0x000fce0000000000 */
.L_x_7152:
[----:B------:R-:W-:Y:S05]  /*4340*/  BSYNC.RECONVERGENT B6 ;  /* 0x0000000000067941 */ /* 0x000fea0003800200 */
.L_x_7151:
[----:B------:R-:W-:Y:S01]  /*4350*/  ISETP.GE.AND P0, PT, R26, R25, PT ;  /* 0x000000191a00720c */ /* 0x000fe20003f06270 */
[----:B------:R-:W-:Y:S01]  /*4360*/  BSSY.RECONVERGENT B6, `(.L_x_7219) ;  /* 0x0000216000067945 */ /* 0x000fe20003800200 */
[----:B------:R-:W-:Y:S02]  /*4370*/  PRMT R17, RZ, 0x7610, R17 ;  /* 0x00007610ff117816 */ /* 0x000fe40000000011 */
[----:B------:R-:W-:-:S09]  /*4380*/  PRMT R16, RZ, 0x7610, R16 ;  /* 0x00007610ff107816 */ /* 0x000fd20000000010 */
[----:B------:R-:W-:Y:S05]  /*4390*/  @P0 BRA `(.L_x_7220) ;  /* 0x0000002000480947 */ /* 0x000fea0003800000 */
[----:B------:R-:W2:Y:S01]  /*43a0*/  LDC.64 R4, c[0x0][0x390] ;  /* 0x0000e400ff047b82 */ /* 0x000ea20000000a00 */
[----:B------:R-:W3:Y:S01]  /*43b0*/  LDCU UR5, c[0x0][0x3a8] ;  /* 0x00007500ff0577ac */ /* 0x000ee20008000800 */
[----:B01----:R-:W-:Y:S01]  /*43c0*/  IMAD R2, R27, 0x200, R26 ;  /* 0x000002001b027824 */ /* 0x003fe200078e021a */
[----:B------:R-:W-:-:S04]  /*43d0*/  UPRMT UR4, UR38, 0x9910, URZ ;  /* 0x0000991026047896 */ /* 0x000fc800080000ff */
[----:B------:R-:W-:Y:S01]  /*43e0*/  UISETP.GT.AND UP0, UPT, UR4, 0x9, UPT ;  /* 0x000000090400788c */ /* 0x000fe2000bf04270 */
[----:B---3--:R-:W-:-:S05]  /*43f0*/  IMAD R3, R2, UR5, RZ ;  /* 0x0000000502037c24 */ /* 0x008fca000f8e02ff */
[----:B--2---:R-:W-:-:S05]  /*4400*/  IADD3 R4, P0, PT, R3, R4, RZ ;  /* 0x0000000403047210 */ /* 0x004fca0007f1e0ff */
        /* <DEDUP_REMOVED lines=15> */
.L_x_7224:
[----:B------:R-:W2:Y:S02]  /*4500*/  LDG.E.U8 R4, desc[UR36][R4.64] ;  /* 0x0000002404047981 */ /* 0x000ea4000c1e1100 */
[----:B--2---:R-:W-:-:S04]  /*4510*/  I2FP.F32.U32 R0, R4 ;  /* 0x0000000400007245 */ /* 0x004fc80000201000 */
[----:B------:R-:W-:-:S04]  /*4520*/  F2FP.F16.F32.PACK_AB R0, RZ, R0 ;  /* 0x00000000ff00723e */ /* 0x000fc800000000ff */
[----:B------:R-:W-:Y:S01]  /*4530*/  PRMT R17, R0, 0x7610, R17 ;  /* 0x0000761000117816 */ /* 0x000fe20000000011 */
[----:B------:R-:W-:Y:S06]  /*4540*/  BRA `(.L_x_7226) ;  /* 0x0000000c00b87947 */ /* 0x000fec0003800000 */
.L_x_7223:
        /* <DEDUP_REMOVED lines=11> */
.L_x_7228:
[----:B------:R-:W2:Y:S02]  /*4600*/  LDG.E R4, desc[UR36][R4.64] ;  /* 0x0000002404047981 */ /* 0x000ea4000c1e1900 */
[----:B--2---:R-:W-:-:S04]  /*4610*/  I2FP.F32.S32 R0, R4 ;  /* 0x0000000400007245 */ /* 0x004fc80000201400 */
[----:B------:R-:W-:-:S04]  /*4620*/  F2FP.F16.F32.PACK_AB R0, RZ, R0 ;  /* 0x00000000ff00723e */ /* 0x000fc800000000ff */
[----:B------:R-:W-:Y:S01]  /*4630*/  PRMT R17, R0, 0x7610, R17 ;  /* 0x0000761000117816 */ /* 0x000fe20000000011 */
[----:B------:R-:W-:Y:S06]  /*4640*/  BRA `(.L_x_7226) ;  /* 0x0000000c00787947 */ /* 0x000fec0003800000 */
.L_x_7227:
[----:B------:R-:W2:Y:S02]  /*4650*/  LDG.E.U16 R4, desc[UR36][R4.64] ;  /* 0x0000002404047981 */ /* 0x000ea4000c1e1500 */
[----:B--2---:R-:W0:Y:S02]  /*4660*/  I2F.S16 R0, R4 ;  /* 0x0000000400007306 */ /* 0x004e240000101400 */
[----:B0-----:R-:W-:-:S04]  /*4670*/  F2FP.F16.F32.PACK_AB R0, RZ, R0 ;  /* 0x00000000ff00723e */ /* 0x001fc800000000ff */
[----:B------:R-:W-:Y:S01]  /*4680*/  PRMT R17, R0, 0x7610, R17 ;  /* 0x0000761000117816 */ /* 0x000fe20000000011 */
[----:B------:R-:W-:Y:S06]  /*4690*/  BRA `(.L_x_7226) ;  /* 0x0000000c00647947 */ /* 0x000fec0003800000 */
.L_x_7222:
        /* <DEDUP_REMOVED lines=9> */
.L_x_7230:
[----:B------:R1:W5:Y:S01]  /*4730*/  LDG.E.U16 R17, desc[UR36][R4.64] ;  /* 0x0000002404117981 */ /* 0x000362000c1e1500 */
[----:B------:R-:W-:Y:S05]  /*4740*/  BRA `(.L_x_7226) ;  /* 0x0000000c00387947 */ /* 0x000fea0003800000 */
.L_x_7229:
        /* <DEDUP_REMOVED lines=9> */
.L_x_7232:
[----:B------:R0:W5:Y:S01]  /*47e0*/  LDG.E.U16 R17, desc[UR36][R4.64] ;  /* 0x0000002404117981 */ /* 0x000162000c1e1500 */
[----:B------:R-:W-:Y:S05]  /*47f0*/  BRA `(.L_x_7226) ;  /* 0x0000000c000c7947 */ /* 0x000fea0003800000 */
.L_x_7231:
        /* <DEDUP_REMOVED lines=9> */
.L_x_7221:
        /* <DEDUP_REMOVED lines=14> */
.L_x_7235:
        /* <DEDUP_REMOVED lines=9> */
.L_x_7234:
        /* <DEDUP_REMOVED lines=27> */
.L_x_7237:
        /* <DEDUP_REMOVED lines=15> */
.L_x_7236:
[----:B------:R-:W2:Y:S02]  /*4ca0*/  LDG.E.U16 R0, desc[UR36][R4.64] ;  /* 0x0000002404007981 */ /* 0x000ea4000c1e1500 */
[----:B--2---:R-:W-:-:S05]  /*4cb0*/  IMAD.U32 R0, R0, 0x10000, RZ ;  /* 0x0001000000007824 */ /* 0x004fca00078e00ff */
[----:B------:R-:W-:-:S04]  /*4cc0*/  F2FP.F16.F32.PACK_AB R0, RZ, R0 ;  /* 0x00000000ff00723e */ /* 0x000fc800000000ff */
[----:B------:R-:W-:Y:S01]  /*4cd0*/  PRMT R17, R0, 0x7610, R17 ;  /* 0x0000761000117816 */ /* 0x000fe20000000011 */
[----:B------:R-:W-:Y:S06]  /*4ce0*/  BRA `(.L_x_7226) ;  /* 0x0000000400d07947 */ /* 0x000fec0003800000 */
.L_x_7233:
        /* <DEDUP_REMOVED lines=13> */
.L_x_7240:
        /* <DEDUP_REMOVED lines=21> */
.L_x_7244:
[----:B------:R-:W-:Y:S05]  /*4f10*/  BSYNC.RECONVERGENT B1 ;  /* 0x0000000000017941 */ /* 0x000fea0003800200 */
.L_x_7243:
[----:B------:R-:W-:Y:S01]  /*4f20*/  IMAD.SHL.U32 R0, R0, 0x100000, RZ ;  /* 0x0010000000007824 */ /* 0x000fe200078e00ff */
[----:B------:R-:W-:-:S04]  /*4f30*/  LEA R3, R3, 0x3b800000, 0x17 ;  /* 0x3b80000003037811 */ /* 0x000fc800078eb8ff */
[----:B------:R-:W-:-:S07]  /*4f40*/  LOP3.LUT R0, R3, R0, R7, 0xfe, !PT ;  /* 0x0000000003007212 */ /* 0x000fce00078efe07 */
.L_x_7242:
[----:B------:R-:W-:Y:S05]  /*4f50*/  BSYNC.RECONVERGENT B0 ;  /* 0x0000000000007941 */ /* 0x000fea0003800200 */
.L_x_7241:
[----:B------:R-:W-:-:S04]  /*4f60*/  F2FP.F16.F32.PACK_AB R0, RZ, R0 ;  /* 0x00000000ff00723e */ /* 0x000fc800000000ff */
[----:B------:R-:W-:Y:S01]  /*4f70*/  PRMT R17, R0, 0x7610, R17 ;  /* 0x0000761000117816 */ /* 0x000fe20000000011 */
[----:B------:R-:W-:Y:S06]  /*4f80*/  BRA `(.L_x_7226) ;  /* 0x0000000400287947 */ /* 0x000fec0003800000 */
.L_x_7239:
        /* <DEDUP_REMOVED lines=21> */
.L_x_7248:
[----:B------:R-:W-:Y:S05]  /*50e0*/  BSYNC.RECONVERGENT B1 ;  /* 0x0000000000017941 */ /* 0x000fea0003800200 */
.L_x_7247:
[----:B------:R-:W-:Y:S01]  /*50f0*/  IMAD.SHL.U32 R0, R0, 0x200000, RZ ;  /* 0x0020000000007824 */ /* 0x000fe200078e00ff */
[----:B------:R-:W-:-:S04]  /*5100*/  LEA R3, R3, 0x37800000, 0x17 ;  /* 0x3780000003037811 */ /* 0x000fc800078eb8ff */
[----:B------:R-:W-:-:S07]  /*5110*/  LOP3.LUT R0, R3, R0, R7, 0xfe, !PT ;  /* 0x0000000003007212 */ /* 0x000fce00078efe07 */
.L_x_7246:
[----:B------:R-:W-:Y:S05]  /*5120*/  BSYNC.RECONVERGENT B0 ;  /* 0x0000000000007941 */ /* 0x000fea0003800200 */
.L_x_7245:
[----:B------:R-:W-:-:S04]  /*5130*/  F2FP.F16.F32.PACK_AB R0, RZ, R0 ;  /* 0x00000000ff00723e */ /* 0x000fc800000000ff */
[----:B------:R-:W-:Y:S01]  /*5140*/  PRMT R17, R0, 0x7610, R17 ;  /* 0x0000761000117816 */ /* 0x000fe20000000011 */
[----:B------:R-:W-:Y:S06]  /*5150*/  BRA `(.L_x_7226) ;  /* 0x0000000000b47947 */ /* 0x000fec0003800000 */
.L_x_7238:
        /* <DEDUP_REMOVED lines=14> */
.L_x_7252:
[----:B------:R-:W-:Y:S05]  /*5240*/  BSYNC.RECONVERGENT B0 ;  /* 0x0000000000007941 */ /* 0x000fea0003800200 */
.L_x_7251:
[----:B------:R-:W-:-:S04]  /*5250*/  F2FP.F16.F32.PACK_AB R0, RZ, R0 ;  /* 0x00000000ff00723e */ /* 0x000fc800000000ff */
[----:B------:R-:W-:Y:S01]  /*5260*/  PRMT R17, R0, 0x7610, R17 ;  /* 0x0000761000117816 */ /* 0x000fe20000000011 */
[----:B------:R-:W-:Y:S06]  /*5270*/  BRA `(.L_x_7226) ;  /* 0x00000000006c7947 */ /* 0x000fec0003800000 */
.L_x_7225:
        /* <DEDUP_REMOVED lines=16> */
.L_x_7253:
[----:B------:R-:W-:Y:S01]  /*5380*/  PRMT R17, RZ, 0x7610, R17 ;  /* 0x00007610ff117816 */ /* 0x000fe20000000011 */
[----:B------:R-:W-:Y:S06]  /*5390*/  BRA `(.L_x_7226) ;  /* 0x0000000000247947 */ /* 0x000fec0003800000 */
.L_x_7250:
[----:B------:R-:W2:Y:S02]  /*53a0*/  LDG.E.64 R4, desc[UR36][R4.64] ;  /* 0x0000002404047981 */ /* 0x000ea4000c1e1b00 */
[----:B--2---:R-:W0:Y:S02]  /*53b0*/  I2F.U64 R0, R4 ;  /* 0x0000000400007312 */ /* 0x004e240000301000 */
[----:B0-----:R-:W-:-:S04]  /*53c0*/  F2FP.F16.F32.PACK_AB R0, RZ, R0 ;  /* 0x00000000ff00723e */ /* 0x001fc800000000ff */
[----:B------:R-:W-:Y:S01]  /*53d0*/  PRMT R17, R0, 0x7610, R17 ;  /* 0x0000761000117816 */ /* 0x000fe20000000011 */
[----:B------:R-:W-:Y:S06]  /*53e0*/  BRA `(.L_x_7226) ;  /* 0x0000000000107947 */ /* 0x000fec0003800000 */
.L_x_7249:
[----:B------:R-:W2:Y:S02]  /*53f0*/  LDG.E R4, desc[UR36][R4.64] ;  /* 0x0000002404047981 */ /* 0x000ea4000c1e1900 */
[----:B--2---:R-:W-:-:S04]  /*5400*/  I2FP.F32.U32 R0, R4 ;  /* 0x0000000400007245 */ /* 0x004fc80000201000 */
[----:B------:R-:W-:-:S04]  /*5410*/  F2FP.F16.F32.PACK_AB R0, RZ, R0 ;  /* 0x00000000ff00723e */ /* 0x000fc800000000ff */
[----:B------:R-:W-:-:S07]  /*5420*/  PRMT R17, R0, 0x7610, R17 ;  /* 0x0000761000117816 */ /* 0x000fce0000000011 */
.L_x_7226:
[----:B------:R-:W2:Y:S01]  /*5430*/  LDCU.U8 UR6, c[0x0][0x3a5] ;  /* 0x000074a0ff0677ac */ /* 0x000ea20008000000 */
[----:B01----:R-:W0:Y:S01]  /*5440*/  LDC.64 R4, c[0x0][0x398] ;  /* 0x0000e600ff047b82 */ /* 0x003e220000000a00 */
[----:B------:R-:W1:Y:S01]  /*5450*/  LDCU UR5, c[0x0][0x3ac] ;  /* 0x00007580ff0577ac */ /* 0x000e620008000800 */
[----:B--2---:R-:W-:-:S04]  /*5460*/  UPRMT UR4, UR6, 0x9910, URZ ;  /* 0x0000991006047896 */ /* 0x004fc800080000ff */
        /* <DEDUP_REMOVED lines=18> */
.L_x_7257:
[----:B------:R-:W2:Y:S02]  /*5590*/  LDG.E.U8 R2, desc[UR36][R2.64] ;  /* 0x0000002402027981 */ /* 0x000ea4000c1e1100 */
[----:B--2---:R-:W-:-:S04]  /*55a0*/  I2FP.F32.U32 R0, R2 ;  /* 0x0000000200007245 */ /* 0x004fc80000201000 */
[----:B------:R-:W-:-:S04]  /*55b0*/  F2FP.F16.F32.PACK_AB R0, RZ, R0 ;  /* 0x00000000ff00723e */ /* 0x000fc800000000ff */
[----:B------:R-:W-:Y:S01]  /*55c0*/  PRMT R16, R0, 0x7610, R16 ;  /* 0x0000761000107816 */ /* 0x000fe20000000010 */
[----:B------:R-:W-:Y:S06]  /*55d0*/  BRA `(.L_x_7259) ;  /* 0x0000000c00b47947 */ /* 0x000fec0003800000 */
.L_x_7256:
        /* <DEDUP_REMOVED lines=11> */
.L_x_7261:
[----:B------:R-:W2:Y:S02]  /*5690*/  LDG.E R2, desc[UR36][R2.64] ;  /* 0x0000002402027981 */ /* 0x000ea4000c1e1900 */
[----:B--2---:R-:W-:-:S04]  /*56a0*/  I2FP.F32.S32 R0, R2 ;  /* 0x0000000200007245 */ /* 0x004fc80000201400 */
[----:B------:R-:W-:-:S04]  /*56b0*/  F2FP.F16.F32.PACK_AB R0, RZ, R0 ;  /* 0x00000000ff00723e */ /* 0x000fc800000000ff */
[----:B------:R-:W-:Y:S01]  /*56c0*/  PRMT R16, R0, 0x7610, R16 ;  /* 0x0000761000107816 */ /* 0x000fe20000000010 */
[----:B------:R-:W-:Y:S06]  /*56d0*/  BRA `(.L_x_7259) ;  /* 0x0000000c00747947 */ /* 0x000fec0003800000 */
.L_x_7260:
[----:B------:R-:W2:Y:S02]  /*56e0*/  LDG.E.U16 R2, desc[UR36][R2.64] ;  /* 0x0000002402027981 */ /* 0x000ea4000c1e1500 */
[----:B--2---:R-:W0:Y:S02]  /*56f0*/  I2F.S16 R0, R2 ;  /* 0x0000000200007306 */ /* 0x004e240000101400 */
[----:B0-----:R-:W-:-:S04]  /*5700*/  F2FP.F16.F32.PACK_AB R0, RZ, R0 ;  /* 0x00000000ff00723e */ /* 0x001fc800000000ff */
[----:B------:R-:W-:Y:S01]  /*5710*/  PRMT R16, R0, 0x7610, R16 ;  /* 0x0000761000107816 */ /* 0x000fe20000000010 */
[----:B------:R-:W-:Y:S06]  /*5720*/  BRA `(.L_x_7259) ;  /* 0x0000000c00607947 */ /* 0x000fec0003800000 */
.L_x_7255:
        /* <DEDUP_REMOVED lines=9> */
.L_x_7263:
[----:B------:R1:W5:Y:S01]  /*57c0*/  LDG.E.U16 R16, desc[UR36][R2.64] ;  /* 0x0000002402107981 */ /* 0x000362000c1e1500 */
[----:B------:R-:W-:Y:S05]  /*57d0*/  BRA `(.L_x_7259) ;  /* 0x0000000c00347947 */ /* 0x000fea0003800000 */
.L_x_7262:
        /* <DEDUP_REMOVED lines=9> */
.L_x_7265:
[----:B------:R0:W5:Y:S01]  /*5870*/  LDG.E.U16 R16, desc[UR36][R2.64] ;  /* 0x0000002402107981 */ /* 0x000162000c1e1500 */
[----:B------:R-:W-:Y:S05]  /*5880*/  BRA `(.L_x_7259) ;  /* 0x0000000c00087947 */ /* 0x000fea0003800000 */
.L_x_7264:
        /* <DEDUP_REMOVED lines=9> */
.L_x_7254:
        /* <DEDUP_REMOVED lines=14> */
.L_x_7268:
        /* <DEDUP_REMOVED lines=9> */
.L_x_7267:
        /* <DEDUP_REMOVED lines=27> */
.L_x_7270:
        /* <DEDUP_REMOVED lines=14> */
.L_x_7269:
[----:B------:R-:W2:Y:S02]  /*5d20*/  LDG.E.U16 R0, desc[UR36][R2.64] ;  /* 0x0000002402007981 */ /* 0x000ea4000c1e1500 */
[----:B--2---:R-:W-:-:S05]  /*5d30*/  IMAD.U32 R0, R0, 0x10000, RZ ;  /* 0x0001000000007824 */ /* 0x004fca00078e00ff */
[----:B------:R-:W-:-:S04]  /*5d40*/  F2FP.F16.F32.PACK_AB R0, RZ, R0 ;  /* 0x00000000ff00723e */ /* 0x000fc800000000ff */
[----:B------:R-:W-:Y:S01]  /*5d50*/  PRMT R16, R0, 0x7610, R16 ;  /* 0x0000761000107816 */ /* 0x000fe20000000010 */
[----:B------:R-:W-:Y:S06]  /*5d60*/  BRA `(.L_x_7259) ;  /* 0x0000000400d07947 */ /* 0x000fec0003800000 */
.L_x_7266:
        /* <DEDUP_REMOVED lines=13> */
.L_x_7273:
        /* <DEDUP_REMOVED lines=21> */
.L_x_7277:
[----:B------:R-:W-:Y:S05]  /*5f90*/  BSYNC.RECONVERGENT B1 ;  /* 0x0000000000017941 */ /* 0x000fea0003800200 */
.L_x_7276:
[----:B------:R-:W-:Y:S01]  /*5fa0*/  IMAD.SHL.U32 R0, R0, 0x100000, RZ ;  /* 0x0010000000007824 */ /* 0x000fe200078e00ff */
[----:B------:R-:W-:-:S04]  /*5fb0*/  LEA R2, R2, 0x3b800000, 0x17 ;  /* 0x3b80000002027811 */ /* 0x000fc800078eb8ff */
[----:B------:R-:W-:-:S07]  /*5fc0*/  LOP3.LUT R0, R2, R0, R7, 0xfe, !PT ;  /* 0x0000000002007212 */ /* 0x000fce00078efe07 */
.L_x_7275:
[----:B------:R-:W-:Y:S05]  /*5fd0*/  BSYNC.RECONVERGENT B0 ;  /* 0x0000000000007941 */ /* 0x000fea0003800200 */
.L_x_7274:
[----:B------:R-:W-:-:S04]  /*5fe0*/  F2FP.F16.F32.PACK_AB R0, RZ, R0 ;  /* 0x00000000ff00723e */ /* 0x000fc800000000ff */
[----:B------:R-:W-:Y:S01]  /*5ff0*/  PRMT R16, R0, 0x7610, R16 ;  /* 0x0000761000107816 */ /* 0x000fe20000000010 */
[----:B------:R-:W-:Y:S06]  /*6000*/  BRA `(.L_x_7259) ;  /* 0x0000000400287947 */ /* 0x000fec0003800000 */
.L_x_7272:
        /* <DEDUP_REMOVED lines=21> */
.L_x_7281:
[----:B------:R-:W-:Y:S05]  /*6160*/  BSYNC.RECONVERGENT B1 ;  /* 0x0000000000017941 */ /* 0x000fea0003800200 */
.L_x_7280:
[----:B------:R-:W-:Y:S01]  /*6170*/  IMAD.SHL.U32 R0, R0, 0x200000, RZ ;  /* 0x0020000000007824 */ /* 0x000fe200078e00ff */
[----:B------:R-:W-:-:S04]  /*6180*/  LEA R2, R2, 0x37800000, 0x17 ;  /* 0x3780000002027811 */ /* 0x000fc800078eb8ff */
[----:B------:R-:W-:-:S07]  /*6190*/  LOP3.LUT R0, R2, R0, R7, 0xfe, !PT ;  /* 0x0000000002007212 */ /* 0x000fce00078efe07 */
.L_x_7279:
[----:B------:R-:W-:Y:S05]  /*61a0*/  BSYNC.RECONVERGENT B0 ;  /* 0x0000000000007941 */ /* 0x000fea0003800200 */
.L_x_7278:
[----:B------:R-:W-:-:S04]  /*61b0*/  F2FP.F16.F32.PACK_AB R0, RZ, R0 ;  /* 0x00000000ff00723e */ /* 0x000fc800000000ff */
[----:B------:R-:W-:Y:S01]  /*61c0*/  PRMT R16, R0, 0x7610, R16 ;  /* 0x0000761000107816 */ /* 0x000fe20000000010 */
[----:B------:R-:W-:Y:S06]  /*61d0*/  BRA `(.L_x_7259) ;  /* 0x0000000000b47947 */ /* 0x000fec0003800000 */
.L_x_7271:
        /* <DEDUP_REMOVED lines=14> */
.L_x_7285:
[----:B------:R-:W-:Y:S05]  /*62c0*/  BSYNC.RECONVERGENT B0 ;  /* 0x0000000000007941 */ /* 0x000fea0003800200 */
.L_x_7284:
[----:B------:R-:W-:-:S04]  /*62d0*/  F2FP.F16.F32.PACK_AB R0, RZ, R0 ;  /* 0x00000000ff00723e */ /* 0x000fc800000000ff */
[----:B------:R-:W-:Y:S01]  /*62e0*/  PRMT R16, R0, 0x7610, R16 ;  /* 0x0000761000107816 */ /* 0x000fe20000000010 */
[----:B------:R-:W-:Y:S06]  /*62f0*/  BRA `(.L_x_7259) ;  /* 0x00000000006c7947 */ /* 0x000fec0003800000 */
.L_x_7258:
        /* <DEDUP_REMOVED lines=16> */
.L_x_7286:
[----:B------:R-:W-:Y:S01]  /*6400*/  PRMT R16, RZ, 0x7610, R16 ;  /* 0x00007610ff107816 */ /* 0x000fe20000000010 */
[----:B------:R-:W-:Y:S06]  /*6410*/  BRA `(.L_x_7259) ;  /* 0x0000000000247947 */ /* 0x000fec0003800000 */
.L_x_7283:
[----:B------:R-:W2:Y:S02]  /*6420*/  LDG.E.64 R2, desc[UR36][R2.64] ;  /* 0x0000002402027981 */ /* 0x000ea4000c1e1b00 */
[----:B--2---:R-:W0:Y:S02]  /*6430*/  I2F.U64 R0, R2 ;  /* 0x0000000200007312 */ /* 0x004e240000301000 */
[----:B0-----:R-:W-:-:S04]  /*6440*/  F2FP.F16.F32.PACK_AB R0, RZ, R0 ;  /* 0x00000000ff00723e */ /* 0x001fc800000000ff */
[----:B------:R-:W-:Y:S01]  /*6450*/  PRMT R16, R0, 0x7610, R16 ;  /* 0x0000761000107816 */ /* 0x000fe20000000010 */
[----:B------:R-:W-:Y:S06]  /*6460*/  BRA `(.L_x_7259) ;  /* 0x0000000000107947 */ /* 0x000fec0003800000 */
.L_x_7282:
[----:B------:R-:W2:Y:S02]  /*6470*/  LDG.E R2, desc[UR36][R2.64] ;  /* 0x0000002402027981 */ /* 0x000ea4000c1e1900 */
[----:B--2---:R-:W-:-:S04]  /*6480*/  I2FP.F32.U32 R0, R2 ;  /* 0x0000000200007245 */ /* 0x004fc80000201000 */
[----:B------:R-:W-:-:S04]  /*6490*/  F2FP.F16.F32.PACK_AB R0, RZ, R0 ;  /* 0x00000000ff00723e */ /* 0x000fc800000000ff */
[----:B------:R-:W-:-:S07]  /*64a0*/  PRMT R16, R0, 0x7610, R16 ;  /* 0x0000761000107816 */ /* 0x000fce0000000010 */
.L_x_7259:
[----:B------:R-:W-:-:S07]  /*64b0*/  VIADD R26, R26, 0x80 ;  /* 0x000000801a1a7836 */ /* 0x000fce0000000000 */
.L_x_7220:
[----:B------:R-:W-:Y:S05]  /*64c0*/  BSYNC.RECONVERGENT B6 ;  /* 0x0000000000067941 */ /* 0x000fea0003800200 */
.L_x_7219:
[----:B------:R-:W-:Y:S01]  /*64d0*/  ISETP.GE.AND P0, PT, R26, R25, PT ;  /* 0x000000191a00720c */ /* 0x000fe20003f06270 */
[----:B------:R-:W-:Y:S01]  /*64e0*/  BSSY.RECONVERGENT B6, `(.L_x_7287) ;  /* 0x0000205000067945 */ /* 0x000fe20003800200 */
[----:B01----:R-:W-:Y:S02]  /*64f0*/  PRMT R2, RZ, 0x7610, R2 ;  /* 0x00007610ff027816 */ /* 0x003fe40000000002 */
[----:B------:R-:W-:-:S09]  /*6500*/  PRMT R0, RZ, 0x7610, R0 ;  /* 0x00007610ff007816 */ /* 0x000fd20000000000 */
[----:B------:R-:W-:Y:S05]  /*6510*/  @P0 BRA `(.L_x_7288) ;  /* 0x0000002000040947 */ /* 0x000fea0003800000 */
        /* <DEDUP_REMOVED lines=22> */
.L_x_7292:
[----:B------:R-:W2:Y:S02]  /*6680*/  LDG.E.U8 R4, desc[UR36][R4.64] ;  /* 0x0000002404047981 */ /* 0x000ea4000c1e1100 */
[----:B--2---:R-:W-:-:S04]  /*6690*/  I2FP.F32.U32 R0, R4 ;  /* 0x0000000400007245 */ /* 0x004fc80000201000 */
[----:B------:R-:W-:-:S04]  /*66a0*/  F2FP.F16.F32.PACK_AB R0, RZ, R0 ;  /* 0x00000000ff00723e */ /* 0x000fc800000000ff */
[----:B------:R-:W-:Y:S01]  /*66b0*/  PRMT R2, R0, 0x7610, R2 ;  /* 0x0000761000027816 */ /* 0x000fe20000000002 */
[----:B------:R-:W-:Y:S06]  /*66c0*/  BRA `(.L_x_7294) ;  /* 0x0000000c00b47947 */ /* 0x000fec0003800000 */
.L_x_7291:
        /* <DEDUP_REMOVED lines=11> */
.L_x_7296:
[----:B------:R-:W2:Y:S02]  /*6780*/  LDG.E R4, desc[UR36][R4.64] ;  /* 0x0000002404047981 */ /* 0x000ea4000c1e1900 */
[----:B--2---:R-:W-:-:S04]  /*6790*/  I2FP.F32.S32 R0, R4 ;  /* 0x0000000400007245 */ /* 0x004fc80000201400 */
[----:B------:R-:W-:-:S04]  /*67a0*/  F2FP.F16.F32.PACK_AB R0, RZ, R0 ;  /* 0x00000000ff00723e */ /* 0x000fc800000000ff */
[----:B------:R-:W-:Y:S01]  /*67b0*/  PRMT R2, R0, 0x7610, R2 ;  /* 0x0000761000027816 */ /* 0x000fe20000000002 */
[----:B------:R-:W-:Y:S06]  /*67c0*/  BRA `(.L_x_7294) ;  /* 0x0000000c00747947 */ /* 0x000fec0003800000 */
.L_x_7295:
[----:B------:R-:W2:Y:S02]  /*67d0*/  LDG.E.U16 R4, desc[UR36][R4.64] ;  /* 0x0000002404047981 */ /* 0x000ea4000c1e1500 */
[----:B--2---:R-:W0:Y:S02]  /*67e0*/  I2F.S16 R0, R4 ;  /* 0x0000000400007306 */ /* 0x004e240000101400 */
[----:B0-----:R-:W-:-:S04]  /*67f0*/  F2FP.F16.F32.PACK_AB R0, RZ, R0 ;  /* 0x00000000ff00723e */ /* 0x001fc800000000ff */
[----:B------:R-:W-:Y:S01]  /*6800*/  PRMT R2, R0, 0x7610, R2 ;  /* 0x0000761000027816 */ /* 0x000fe20000000002 */
[----:B------:R-:W-:Y:S06]  /*6810*/  BRA `(.L_x_7294) ;  /* 0x0000000c00607947 */ /* 0x000fec0003800000 */
.L_x_7290:
        /* <DEDUP_REMOVED lines=9> */
.L_x_7298:
[----:B------:R0:W5:Y:S01]  /*68b0*/  LDG.E.U16 R2, desc[UR36][R4.64] ;  /* 0x0000002404027981 */ /* 0x000162000c1e1500 */
[----:B------:R-:W-:Y:S05]  /*68c0*/  BRA `(.L_x_7294) ;  /* 0x0000000c00347947 */ /* 0x000fea0003800000 */
.L_x_7297:
        /* <DEDUP_REMOVED lines=9> */
.L_x_7300:
[----:B------:R1:W5:Y:S01]  /*6960*/  LDG.E.U16 R2, desc[UR36][R4.64] ;  /* 0x0000002404027981 */ /* 0x000362000c1e1500 */
[----:B------:R-:W-:Y:S05]  /*6970*/  BRA `(.L_x_7294) ;  /* 0x0000000c00087947 */ /* 0x000fea0003800000 */
.L_x_7299:
        /* <DEDUP_REMOVED lines=9> */
.L_x_7289:
        /* <DEDUP_REMOVED lines=14> */
.L_x_7303:
        /* <DEDUP_REMOVED lines=9> */
.L_x_7302:
        /* <DEDUP_REMOVED lines=27> */
.L_x_7305:
        /* <DEDUP_REMOVED lines=14> */
.L_x_7304:
[----:B------:R-:W2:Y:S02]  /*6e10*/  LDG.E.U16 R0, desc[UR36][R4.64] ;  /* 0x0000002404007981 */ /* 0x000ea4000c1e1500 */
[----:B--2---:R-:W-:-:S05]  /*6e20*/  IMAD.U32 R0, R0, 0x10000, RZ ;  /* 0x0001000000007824 */ /* 0x004fca00078e00ff */
[----:B------:R-:W-:-:S04]  /*6e30*/  F2FP.F16.F32.PACK_AB R0, RZ, R0 ;  /* 0x00000000ff00723e */ /* 0x000fc800000000ff */
[----:B------:R-:W-:Y:S01]  /*6e40*/  PRMT R2, R0, 0x7610, R2 ;  /* 0x0000761000027816 */ /* 0x000fe20000000002 */
[----:B------:R-:W-:Y:S06]  /*6e50*/  BRA `(.L_x_7294) ;  /* 0x0000000400d07947 */ /* 0x000fec0003800000 */
.L_x_7301:
        /* <DEDUP_REMOVED lines=13> */
.L_x_7308:
        /* <DEDUP_REMOVED lines=21> */
.L_x_7312:
[----:B------:R-:W-:Y:S05]  /*7080*/  BSYNC.RECONVERGENT B1 ;  /* 0x0000000000017941 */ /* 0x000fea0003800200 */
.L_x_7311:
[----:B------:R-:W-:Y:S01]  /*7090*/  IMAD.SHL.U32 R0, R0, 0x100000, RZ ;  /* 0x0010000000007824 */ /* 0x000fe200078e00ff */
[----:B------:R-:W-:-:S04]  /*70a0*/  LEA R2, R2, 0x3b800000, 0x17 ;  /* 0x3b80000002027811 */ /* 0x000fc800078eb8ff */
[----:B------:R-:W-:-:S07]  /*70b0*/  LOP3.LUT R0, R2, R0, R7, 0xfe, !PT ;  /* 0x0000000002007212 */ /* 0x000fce00078efe07 */
.L_x_7310:
[----:B------:R-:W-:Y:S05]  /*70c0*/  BSYNC.RECONVERGENT B0 ;  /* 0x0000000000007941 */ /* 0x000fea0003800200 */
.L_x_7309:
[----:B------:R-:W-:-:S04]  /*70d0*/  F2FP.F16.F32.PACK_AB R0, RZ, R0 ;  /* 0x00000000ff00723e */ /* 0x000fc800000000ff */
[----:B------:R-:W-:Y:S01]  /*70e0*/  PRMT R2, R0, 0x7610, R2 ;  /* 0x0000761000027816 */ /* 0x000fe20000000002 */
[----:B------:R-:W-:Y:S06]  /*70f0*/  BRA `(.L_x_7294) ;  /* 0x0000000400287947 */ /* 0x000fec0003800000 */
.L_x_7307:
        /* <DEDUP_REMOVED lines=21> */
.L_x_7316:
[----:B------:R-:W-:Y:S05]  /*7250*/  BSYNC.RECONVERGENT B1 ;  /* 0x0000000000017941 */ /* 0x000fea0003800200 */
.L_x_7315:
[----:B------:R-:W-:Y:S01]  /*7260*/  IMAD.SHL.U32 R0, R0, 0x200000, RZ ;  /* 0x0020000000007824 */ /* 0x000fe200078e00ff */
[----:B------:R-:W-:-:S04]  /*7270*/  LEA R2, R2, 0x37800000, 0x17 ;  /* 0x3780000002027811 */ /* 0x000fc800078eb8ff */
[----:B------:R-:W-:-:S07]  /*7280*/  LOP3.LUT R0, R2, R0, R7, 0xfe, !PT ;  /* 0x0000000002007212 */ /* 0x000fce00078efe07 */
.L_x_7314:
[----:B------:R-:W-:Y:S05]  /*7290*/  BSYNC.RECONVERGENT B0 ;  /* 0x0000000000007941 */ /* 0x000fea0003800200 */
.L_x_7313:
[----:B------:R-:W-:-:S04]  /*72a0*/  F2FP.F16.F32.PACK_AB R0, RZ, R0 ;  /* 0x00000000ff00723e */ /* 0x000fc800000000ff */
[----:B------:R-:W-:Y:S01]  /*72b0*/  PRMT R2, R0, 0x7610, R2 ;  /* 0x0000761000027816 */ /* 0x000fe20000000002 */
[----:B------:R-:W-:Y:S06]  /*72c0*/  BRA `(.L_x_7294) ;  /* 0x0000000000b47947 */ /* 0x000fec0003800000 */
.L_x_7306:
        /* <DEDUP_REMOVED lines=14> */
.L_x_7320:
[----:B------:R-:W-:Y:S05]  /*73b0*/  BSYNC.RECONVERGENT B0 ;  /* 0x0000000000007941 */ /* 0x000fea0003800200 */
.L_x_7319:
[----:B------:R-:W-:-:S04]  /*73c0*/  F2FP.F16.F32.PACK_AB R0, RZ, R0 ;  /* 0x00000000ff00723e */ /* 0x000fc800000000ff */
[----:B------:R-:W-:Y:S01]  /*73d0*/  PRMT R2, R0, 0x7610, R2 ;  /* 0x0000761000027816 */ /* 0x000fe20000000002 */
[----:B------:R-:W-:Y:S06]  /*73e0*/  BRA `(.L_x_7294) ;  /* 0x00000000006c7947 */ /* 0x000fec0003800000 */
.L_x_7293:
        /* <DEDUP_REMOVED lines=16> */
.L_x_7321:
[----:B------:R-:W-:Y:S01]  /*74f0*/  PRMT R2, RZ, 0x7610, R2 ;  /* 0x00007610ff027816 */ /* 0x000fe20000000002 */
[----:B------:R-:W-:Y:S06]  /*7500*/  BRA `(.L_x_7294) ;  /* 0x0000000000247947 */ /* 0x000fec0003800000 */
.L_x_7318:
[----:B------:R-:W2:Y:S02]  /*7510*/  LDG.E.64 R4, desc[UR36][R4.64] ;  /* 0x0000002404047981 */ /* 0x000ea4000c1e1b00 */
[----:B--2---:R-:W0:Y:S02]  /*7520*/  I2F.U64 R0, R4 ;  /* 0x0000000400007312 */ /* 0x004e240000301000 */
[----:B0-----:R-:W-:-:S04]  /*7530*/  F2FP.F16.F32.PACK_AB R0, RZ, R0 ;  /* 0x00000000ff00723e */ /* 0x001fc800000000ff */
[----:B------:R-:W-:Y:S01]  /*7540*/  PRMT R2, R0, 0x7610, R2 ;  /* 0x0000761000027816 */ /* 0x000fe20000000002 */
[----:B------:R-:W-:Y:S06]  /*7550*/  BRA `(.L_x_7294) ;  /* 0x0000000000107947 */ /* 0x000fec0003800000 */
.L_x_7317:
[----:B------:R-:W2:Y:S02]  /*7560*/  LDG.E R4, desc[UR36][R4.64] ;  /* 0x0000002404047981 */ /* 0x000ea4000c1e1900 */
[----:B--2---:R-:W-:-:S04]  /*7570*/  I2FP.F32.U32 R0, R4 ;  /* 0x0000000400007245 */ /* 0x004fc80000201000 */
[----:B------:R-:W-:-:S04]  /*7580*/  F2FP.F16.F32.PACK_AB R0, RZ, R0 ;  /* 0x00000000ff00723e */ /* 0x000fc800000000ff */
[----:B------:R-:W-:-:S07]  /*7590*/  PRMT R2, R0, 0x7610, R2 ;  /* 0x0000761000027816 */ /* 0x000fce0000000002 */
.L_x_7294:
        /* <DEDUP_REMOVED lines=21> */
.L_x_7325:
[----:B------:R-:W2:Y:S02]  /*76f0*/  LDG.E.U8 R4, desc[UR36][R4.64] ;  /* 0x0000002404047981 */ /* 0x000ea4000c1e1100 */
[----:B--2---:R-:W-:-:S04]  /*7700*/  I2FP.F32.U32 R0, R4 ;  /* 0x0000000400007245 */ /* 0x004fc80000201000 */
[----:B------:R-:W-:Y:S01]  /*7710*/  F2FP.F16.F32.PACK_AB R0, RZ, R0 ;  /* 0x00000000ff00723e */ /* 0x000fe200000000ff */
[----:B------:R-:W-:Y:S06]  /*7720*/  BRA `(.L_x_7288) ;  /* 0x0000000c00807947 */ /* 0x000fec0003800000 */
.L_x_7324:
        /* <DEDUP_REMOVED lines=10> */
.L_x_7328:
[----:B------:R-:W2:Y:S02]  /*77d0*/  LDG.E R4, desc[UR36][R4.64] ;  /* 0x0000002404047981 */ /* 0x000ea4000c1e1900 */
[----:B--2---:R-:W-:-:S04]  /*77e0*/  I2FP.F32.S32 R0, R4 ;  /* 0x0000000400007245 */ /* 0x004fc80000201400 */
[----:B------:R-:W-:Y:S01]  /*77f0*/  F2FP.F16.F32.PACK_AB R0, RZ, R0 ;  /* 0x00000000ff00723e */ /* 0x000fe200000000ff */
[----:B------:R-:W-:Y:S06]  /*7800*/  BRA `(.L_x_7288) ;  /* 0x0000000c00487947 */ /* 0x000fec0003800000 */
.L_x_7327:
[----:B------:R-:W2:Y:S02]  /*7810*/  LDG.E.U16 R4, desc[UR36][R4.64] ;  /* 0x0000002404047981 */ /* 0x000ea4000c1e1500 */
[----:B--2---:R-:W0:Y:S02]  /*7820*/  I2F.S16 R0, R4 ;  /* 0x0000000400007306 */ /* 0x004e240000101400 */
[----:B0-----:R-:W-:Y:S01]  /*7830*/  F2FP.F16.F32.PACK_AB R0, RZ, R0 ;  /* 0x00000000ff00723e */ /* 0x001fe200000000ff */
[----:B------:R-:W-:Y:S06]  /*7840*/  BRA `(.L_x_7288) ;  /* 0x0000000c00387947 */ /* 0x000fec0003800000 */
.L_x_7323:
        /* <DEDUP_REMOVED lines=9> */
.L_x_7330:
[----:B------:R0:W5:Y:S01]  /*78e0*/  LDG.E.U16 R0, desc[UR36][R4.64] ;  /* 0x0000002404007981 */ /* 0x000162000c1e1500 */
[----:B------:R-:W-:Y:S05]  /*78f0*/  BRA `(.L_x_7288) ;  /* 0x0000000c000c7947 */ /* 0x000fea0003800000 */
.L_x_7329:
        /* <DEDUP_REMOVED lines=9> */
.L_x_7332:
[----:B------:R1:W5:Y:S01]  /*7990*/  LDG.E.U16 R0, desc[UR36][R4.64] ;  /* 0x0000002404007981 */ /* 0x000362000c1e1500 */
[----:B------:R-:W-:Y:S05]  /*79a0*/  BRA `(.L_x_7288) ;  /* 0x0000000800e07947 */ /* 0x000fea0003800000 */
.L_x_7331:
        /* <DEDUP_REMOVED lines=8> */
.L_x_7322:
        /* <DEDUP_REMOVED lines=13> */
.L_x_7335:
        /* <DEDUP_REMOVED lines=8> */
.L_x_7334:
        /* <DEDUP_REMOVED lines=27> */
.L_x_7337:
        /* <DEDUP_REMOVED lines=14> */
.L_x_7336:
[----:B------:R-:W2:Y:S02]  /*7e10*/  LDG.E.U16 R0, desc[UR36][R4.64] ;  /* 0x0000002404007981 */ /* 0x000ea4000c1e1500 */
[----:B--2---:R-:W-:-:S05]  /*7e20*/  IMAD.U32 R0, R0, 0x10000, RZ ;  /* 0x0001000000007824 */ /* 0x004fca00078e00ff */
[----:B------:R-:W-:Y:S01]  /*7e30*/  F2FP.F16.F32.PACK_AB R0, RZ, R0 ;  /* 0x00000000ff00723e */ /* 0x000fe200000000ff */
[----:B------:R-:W-:Y:S06]  /*7e40*/  BRA `(.L_x_7288) ;  /* 0x0000000400b87947 */ /* 0x000fec0003800000 */
.L_x_7333:
        /* <DEDUP_REMOVED lines=12> */
.L_x_7340:
        /* <DEDUP_REMOVED lines=21> */
.L_x_7344:
[----:B------:R-:W-:Y:S05]  /*8060*/  BSYNC.RECONVERGENT B1 ;  /* 0x0000000000017941 */ /* 0x000fea0003800200 */
.L_x_7343:
[----:B------:R-:W-:Y:S01]  /*8070*/  IMAD.SHL.U32 R0, R0, 0x100000, RZ ;  /* 0x0010000000007824 */ /* 0x000fe200078e00ff */
[----:B------:R-:W-:-:S04]  /*8080*/  LEA R3, R3, 0x3b800000, 0x17 ;  /* 0x3b80000003037811 */ /* 0x000fc800078eb8ff */
[----:B------:R-:W-:-:S07]  /*8090*/  LOP3.LUT R0, R3, R0, R7, 0xfe, !PT ;  /* 0x0000000003007212 */ /* 0x000fce00078efe07 */
.L_x_7342:
[----:B------:R-:W-:Y:S05]  /*80a0*/  BSYNC.RECONVERGENT B0 ;  /* 0x0000000000007941 */ /* 0x000fea0003800200 */
.L_x_7341:
[----:B------:R-:W-:Y:S01]  /*80b0*/  F2FP.F16.F32.PACK_AB R0, RZ, R0 ;  /* 0x00000000ff00723e */ /* 0x000fe200000000ff */
[----:B------:R-:W-:Y:S06]  /*80c0*/  BRA `(.L_x_7288) ;  /* 0x0000000400187947 */ /* 0x000fec0003800000 */
.L_x_7339:
        /* <DEDUP_REMOVED lines=21> */
.L_x_7348:
[----:B------:R-:W-:Y:S05]  /*8220*/  BSYNC.RECONVERGENT B1 ;  /* 0x0000000000017941 */ /* 0x000fea0003800200 */
.L_x_7347:
[----:B------:R-:W-:Y:S01]  /*8230*/  IMAD.SHL.U32 R0, R0, 0x200000, RZ ;  /* 0x0020000000007824 */ /* 0x000fe200078e00ff */
[----:B------:R-:W-:-:S04]  /*8240*/  LEA R3, R3, 0x37800000, 0x17 ;  /* 0x3780000003037811 */ /* 0x000fc800078eb8ff */
[----:B------:R-:W-:-:S07]  /*8250*/  LOP3.LUT R0, R3, R0, R7, 0xfe, !PT ;  /* 0x0000000003007212 */ /* 0x000fce00078efe07 */
.L_x_7346:
[----:B------:R-:W-:Y:S05]  /*8260*/  BSYNC.RECONVERGENT B0 ;  /* 0x0000000000007941 */ /* 0x000fea0003800200 */
.L_x_7345:
[----:B------:R-:W-:Y:S01]  /*8270*/  F2FP.F16.F32.PACK_AB R0, RZ, R0 ;  /* 0x00000000ff00723e */ /* 0x000fe200000000ff */
[----:B------:R-:W-:Y:S06]  /*8280*/  BRA `(.L_x_7288) ;  /* 0x0000000000a87947 */ /* 0x000fec0003800000 */
.L_x_7338:
        /* <DEDUP_REMOVED lines=14> */
.L_x_7352:
[----:B------:R-:W-:Y:S05]  /*8370*/  BSYNC.RECONVERGENT B0 ;  /* 0x0000000000007941 */ /* 0x000fea0003800200 */
.L_x_7351:
[----:B------:R-:W-:Y:S01]  /*8380*/  F2FP.F16.F32.PACK_AB R0, RZ, R0 ;  /* 0x00000000ff00723e */ /* 0x000fe200000000ff */
[----:B------:R-:W-:Y:S06]  /*8390*/  BRA `(.L_x_7288) ;  /* 0x0000000000647947 */ /* 0x000fec0003800000 */
.L_x_7326:
        /* <DEDUP_REMOVED lines=16> */
.L_x_7353:
[----:B------:R-:W-:Y:S01]  /*84a0*/  PRMT R0, RZ, 0x7610, R0 ;  /* 0x00007610ff007816 */ /* 0x000fe20000000000 */
[----:B------:R-:W-:Y:S06]  /*84b0*/  BRA `(.L_x_7288) ;  /* 0x00000000001c7947 */ /* 0x000fec0003800000 */
.L_x_7350:
[----:B------:R-:W2:Y:S02]  /*84c0*/  LDG.E.64 R4, desc[UR36][R4.64] ;  /* 0x0000002404047981 */ /* 0x000ea4000c1e1b00 */
[----:B--2---:R-:W0:Y:S02]  /*84d0*/  I2F.U64 R0, R4 ;  /* 0x0000000400007312 */ /* 0x004e240000301000 */
[----:B0-----:R-:W-:Y:S01]  /*84e0*/  F2FP.F16.F32.PACK_AB R0, RZ, R0 ;  /* 0x00000000ff00723e */ /* 0x001fe200000000ff */
[----:B------:R-:W-:Y:S06]  /*84f0*/  BRA `(.L_x_7288) ;  /* 0x00000000000c7947 */ /* 0x000fec0003800000 */
.L_x_7349:
[----:B------:R-:W2:Y:S02]  /*8500*/  LDG.E R4, desc[UR36][R4.64] ;  /* 0x0000002404047981 */ /* 0x000ea4000c1e1900 */
[----:B--2---:R-:W-:-:S04]  /*8510*/  I2FP.F32.U32 R0, R4 ;  /* 0x0000000400007245 */ /* 0x004fc80000201000 */
[----:B------:R-:W-:-:S07]  /*8520*/  F2FP.F16.F32.PACK_AB R0, RZ, R0 ;  /* 0x00000000ff00723e */ /* 0x000fce00000000ff */
.L_x_7288:
[----:B------:R-:W-:Y:S05]  /*8530*/  BSYNC.RECONVERGENT B6 ;  /* 0x0000000000067941 */ /* 0x000fea0003800200 */
.L_x_7287:
[C---:B------:R-:W-:Y:S01]  /*8540*/  VIADD R26, R22.reuse, 0x80 ;  /* 0x00000080161a7836 */ /* 0x040fe20000000000 */
[CC--:B------:R-:W-:Y:S01]  /*8550*/  ISETP.GE.AND P0, PT, R22.reuse, R25.reuse, PT ;  /* 0x000000191600720c */ /* 0x0c0fe20003f06270 */
[----:B01----:R-:W-:Y:S01]  /*8560*/  VIADD R4, R22, 0x100 ;  /* 0x0000010016047836 */ /* 0x003fe20000000000 */
[----:B------:R-:W-:Y:S02]  /*8570*/  BSSY.RECONVERGENT B6, `(.L_x_7354) ;  /* 0x0000133000067945 */ /* 0x000fe40003800200 */
[-C--:B------:R-:W-:Y:S02]  /*8580*/  ISETP.GE.AND P1, PT, R26, R25.reuse, PT ;  /* 0x000000191a00720c */ /* 0x080fe40003f26270 */
[----:B------:R-:W-:Y:S01]  /*8590*/  ISETP.GE.AND P2, PT, R4, R25, PT ;  /* 0x000000190400720c */ /* 0x000fe20003f46270 */
[----:B------:R-:W-:-:S05]  /*85a0*/  VIADD R4, R22, 0x180 ;  /* 0x0000018016047836 */ /* 0x000fca0000000000 */
[----:B------:R-:W-:Y:S01]  /*85b0*/  ISETP.GE.AND P3, PT, R4, R25, PT ;  /* 0x000000190400720c */ /* 0x000fe20003f66270 */
[----:B-----5:R-:W-:Y:S02]  /*85c0*/  @!P0 HADD2.F32 R23, -RZ, R23.H0_H0 ;  /* 0x20000017ff178230 */ /* 0x020fe40000004100 */
[----:B------:R-:W-:Y:S02]  /*85d0*/  @!P0 HADD2.F32 R24, -RZ, R24.H0_H0 ;  /* 0x20000018ff188230 */ /* 0x000fe40000004100 */
[----:B------:R-:W-:Y:S02]  /*85e0*/  @!P1 HADD2.F32 R3, -RZ, R18.H0_H0 ;  /* 0x20000012ff039230 */ /* 0x000fe40000004100 */
[----:B------:R-:W-:Y:S01]  /*85f0*/  @!P0 FMUL.FTZ R23, R23, -1.4426950216293334961 ;  /* 0xbfb8aa3b17178820 */ /* 0x000fe20000410000 */
[----:B------:R-:W-:Y:S02]  /*8600*/  @!P2 HADD2.F32 R16, -RZ, R16.H0_H0 ;  /* 0x20000010ff10a230 */ /* 0x000fe40000004100 */
[----:B------:R-:W-:-:S03]  /*8610*/  @!P1 FMUL.FTZ R4, R3, -1.4426950216293334961 ;  /* 0xbfb8aa3b03049820 */ /* 0x000fc60000410000 */
[----:B------:R-:W-:Y:S01]  /*8620*/  @!P2 FMUL.FTZ R16, R16, -1.4426950216293334961 ;  /* 0xbfb8aa3b1010a820 */ /* 0x000fe20000410000 */
[----:B------:R-:W-:Y:S01]  /*8630*/  @!P3 HADD2.F32 R3, -RZ, R0.H0_H0 ;  /* 0x20000000ff03b230 */ /* 0x000fe20000004100 */
[----:B------:R-:W0:Y:S01]  /*8640*/  @!P0 MUFU.EX2 R23, R23 ;  /* 0x0000001700178308 */ /* 0x000e220000000800 */
[----:B------:R-:W-:-:S03]  /*8650*/  @!P3 HADD2.F32 R2, -RZ, R2.H0_H0 ;  /* 0x20000002ff02b230 */ /* 0x000fc60000004100 */
[----:B------:R-:W-:-:S04]  /*8660*/  @!P3 FMUL.FTZ R6, R3, -1.4426950216293334961 ;  /* 0xbfb8aa3b0306b820 */ /* 0x000fc80000410000 */
[----:B------:R-:W1:Y:S08]  /*8670*/  @!P1 MUFU.EX2 R4, R4 ;  /* 0x0000000400049308 */ /* 0x000e700000000800 */
[----:B------:R-:W2:Y:S01]  /*8680*/  @!P2 MUFU.EX2 R16, R16 ;  /* 0x000000100010a308 */ /* 0x000ea20000000800 */
[----:B0-----:R-:W-:-:S07]  /*8690*/  @!P0 FADD.FTZ R3, R23, 1 ;  /* 0x3f80000017038421 */ /* 0x001fce0000010000 */
[----:B------:R-:W0:Y:S01]  /*86a0*/  @!P3 MUFU.EX2 R6, R6 ;  /* 0x000000060006b308 */ /* 0x000e220000000800 */
[----:B-1----:R-:W-:Y:S01]  /*86b0*/  @!P1 FADD.FTZ R5, R4, 1 ;  /* 0x3f80000004059421 */ /* 0x002fe20000010000 */
[----:B------:R-:W-:-:S06]  /*86c0*/  @!P1 HADD2.F32 R4, -RZ, R19.H0_H0 ;  /* 0x20000013ff049230 */ /* 0x000fcc0000004100 */
[----:B------:R-:W1:Y:S01]  /*86d0*/  @!P0 MUFU.RCP R3, R3 ;  /* 0x0000000300038308 */ /* 0x000e620000001000 */
[----:B--2---:R-:W-:Y:S02]  /*86e0*/  @!P2 FADD.FTZ R7, R16, 1 ;  /* 0x3f8000001007a421 */ /* 0x004fe40000010000 */
[----:B------:R-:W2:Y:S05]  /*86f0*/  LDC.U8 R16, c[0x0][0x3b0] ;  /* 0x0000ec00ff107b82 */ /* 0x000eaa0000000000 */
[----:B------:R-:W3:Y:S01]  /*8700*/  @!P1 MUFU.RCP R5, R5 ;  /* 0x0000000500059308 */ /* 0x000ee20000001000 */
[----:B0-----:R-:W-:Y:S01]  /*8710*/  @!P3 FADD.FTZ R8, R6, 1 ;  /* 0x3f8000000608b421 */ /* 0x001fe20000010000 */
[----:B------:R-:W-:-:S06]  /*8720*/  @!P2 HADD2.F32 R6, -RZ, R17.H0_H0 ;  /* 0x20000011ff06a230 */ /* 0x000fcc0000004100 */
[----:B------:R-:W0:Y:S01]  /*8730*/  @!P2 MUFU.RCP R7, R7 ;  /* 0x000000070007a308 */ /* 0x000e220000001000 */
[----:B-1----:R-:W-:-:S05]  /*8740*/  @!P0 FMUL.FTZ R3, R24, R3 ;  /* 0x0000000318038220 */ /* 0x002fca0000410000 */
[----:B------:R-:W-:Y:S02]  /*8750*/  @!P0 F2FP.F16.F32.PACK_AB R0, RZ, R3 ;  /* 0x00000003ff00823e */ /* 0x000fe400000000ff */
[----:B------:R-:W1:Y:S01]  /*8760*/  @!P3 MUFU.RCP R9, R8 ;  /* 0x000000080009b308 */ /* 0x000e620000001000 */
[----:B---3--:R-:W-:-:S05]  /*8770*/  @!P1 FMUL.FTZ R4, R4, R5 ;  /* 0x0000000504049220 */ /* 0x008fca0000410000 */
[----:B------:R-:W-:Y:S01]  /*8780*/  @!P1 F2FP.F16.F32.PACK_AB R19, RZ, R4 ;  /* 0x00000004ff13923e */ /* 0x000fe200000000ff */
[----:B0-----:R-:W-:-:S05]  /*8790*/  @!P2 FMUL.FTZ R6, R6, R7 ;  /* 0x000000070606a220 */ /* 0x001fca0000410000 */
[----:B------:R-:W-:Y:S01]  /*87a0*/  @!P2 F2FP.F16.F32.PACK_AB R18, RZ, R6 ;  /* 0x00000006ff12a23e */ /* 0x000fe200000000ff */
[----:B-1----:R-:W-:-:S05]  /*87b0*/  @!P3 FMUL.FTZ R2, R2, R9 ;  /* 0x000000090202b220 */ /* 0x002fca0000410000 */
[----:B------:R-:W-:Y:S01]  /*87c0*/  @!P3 F2FP.F16.F32.PACK_AB R17, RZ, R2 ;  /* 0x00000002ff11b23e */ /* 0x000fe200000000ff */
[----:B------:R-:W-:Y:S06]  /*87d0*/  @P0 BRA `(.L_x_7355) ;  /* 0x0000001000300947 */ /* 0x000fec0003800000 */
[----:B------:R-:W0:Y:S01]  /*87e0*/  LDCU UR4, c[0x0][0x3b4] ;  /* 0x00007680ff0477ac */ /* 0x000e220008000800 */
[----:B------:R-:W1:Y:S01]  /*87f0*/  LDC.64 R2, c[0x0][0x388] ;  /* 0x0000e200ff027b82 */ /* 0x000e620000000a00 */
[----:B------:R-:W-:Y:S01]  /*8800*/  IMAD R4, R27, 0x200, R22 ;  /* 0x000002001b047824 */ /* 0x000fe200078e0216 */
        /* <DEDUP_REMOVED lines=16> */
[----:B------:R-:W-:Y:S02]  /*8910*/  IMAD.MOV.U32 R22, RZ, RZ, R26 ;  /* 0x000000ffff167224 */ /* 0x000fe400078e001a */
[----:B------:R-:W0:Y:S02]  /*8920*/  F2I.FTZ.TRUNC.NTZ R5, R0 ;  /* 0x0000000000057305 */ /* 0x000e24000021f100 */
[----:B0-----:R0:W-:Y:S01]  /*8930*/  STG.E.U8 desc[UR36][R2.64], R5 ;  /* 0x0000000502007986 */ /* 0x0011e2000c101124 */
[----:B------:R-:W-:Y:S05]  /*8940*/  BRA `(.L_x_7355) ;  /* 0x0000000c00d47947 */ /* 0x000fea0003800000 */
.L_x_7359:
[----:B------:R-:W-:Y:S02]  /*8950*/  HADD2.F32 R5, -RZ, R0.H0_H0 ;  /* 0x20000000ff057230 */ /* 0x000fe40000004100 */
[----:B------:R-:W-:-:S04]  /*8960*/  IMAD.MOV.U32 R22, RZ, RZ, R26 ;  /* 0x000000ffff167224 */ /* 0x000fc800078e001a */
[----:B------:R-:W0:Y:S02]  /*8970*/  F2I.S64.TRUNC R4, R5 ;  /* 0x0000000500047311 */ /* 0x000e24000020d900 */
[----:B0-----:R0:W-:Y:S01]  /*8980*/  STG.E.U8 desc[UR36][R2.64], R4 ;  /* 0x0000000402007986 */ /* 0x0011e2000c101124 */
[----:B------:R-:W-:Y:S05]  /*8990*/  BRA `(.L_x_7355) ;  /* 0x0000000c00c07947 */ /* 0x000fea0003800000 */
.L_x_7358:
        /* <DEDUP_REMOVED lines=11> */
.L_x_7362:
[----:B------:R-:W-:Y:S02]  /*8a50*/  HADD2.F32 R0, -RZ, R0.H0_H0 ;  /* 0x20000000ff007230 */ /* 0x000fe40000004100 */
[----:B------:R-:W-:Y:S02]  /*8a60*/  IMAD.MOV.U32 R22, RZ, RZ, R26 ;  /* 0x000000ffff167224 */ /* 0x000fe400078e001a */
[----:B------:R-:W0:Y:S02]  /*8a70*/  F2I.FTZ.TRUNC.NTZ R5, R0 ;  /* 0x0000000000057305 */ /* 0x000e24000021f100 */
[----:B0-----:R0:W-:Y:S01]  /*8a80*/  STG.E desc[UR36][R2.64], R5 ;  /* 0x0000000502007986 */ /* 0x0011e2000c101924 */
[----:B------:R-:W-:Y:S05]  /*8a90*/  BRA `(.L_x_7355) ;  /* 0x0000000c00807947 */ /* 0x000fea0003800000 */
.L_x_7361:
[----:B------:R-:W-:Y:S02]  /*8aa0*/  HADD2.F32 R0, -RZ, R0.H0_H0 ;  /* 0x20000000ff007230 */ /* 0x000fe40000004100 */
[----:B------:R-:W-:Y:S02]  /*8ab0*/  IMAD.MOV.U32 R22, RZ, RZ, R26 ;  /* 0x000000ffff167224 */ /* 0x000fe400078e001a */
[----:B------:R-:W0:Y:S02]  /*8ac0*/  F2I.FTZ.TRUNC.NTZ R5, R0 ;  /* 0x0000000000057305 */ /* 0x000e24000021f100 */
[----:B0-----:R0:W-:Y:S01]  /*8ad0*/  STG.E.U16 desc[UR36][R2.64], R5 ;  /* 0x0000000502007986 */ /* 0x0011e2000c101524 */
[----:B------:R-:W-:Y:S05]  /*8ae0*/  BRA `(.L_x_7355) ;  /* 0x0000000c006c7947 */ /* 0x000fea0003800000 */
.L_x_7357:
        /* <DEDUP_REMOVED lines=10> */
.L_x_7364:
[----:B------:R0:W-:Y:S01]  /*8b90*/  STG.E.U16 desc[UR36][R2.64], R0 ;  /* 0x0000000002007986 */ /* 0x0001e2000c101524 */
[----:B------:R-:W-:Y:S01]  /*8ba0*/  IMAD.MOV.U32 R22, RZ, RZ, R26 ;  /* 0x000000ffff167224 */ /* 0x000fe200078e001a */
[----:B------:R-:W-:Y:S06]  /*8bb0*/  BRA `(.L_x_7355) ;  /* 0x0000000c00387947 */ /* 0x000fec0003800000 */
.L_x_7363:
        /* <DEDUP_REMOVED lines=11> */
.L_x_7366:
[----:B------:R-:W-:Y:S02]  /*8c70*/  HADD2.F32 R0, -RZ, R0.H0_H0 ;  /* 0x20000000ff007230 */ /* 0x000fe40000004100 */
[----:B------:R-:W-:-:S03]  /*8c80*/  IMAD.MOV.U32 R22, RZ, RZ, R26 ;  /* 0x000000ffff167224 */ /* 0x000fc600078e001a */
[----:B------:R-:W-:-:S04]  /*8c90*/  F2FP.F16.F32.PACK_AB R0, RZ, R0 ;  /* 0x00000000ff00723e */ /* 0x000fc800000000ff */
[----:B------:R-:W-:-:S05]  /*8ca0*/  PRMT R0, R0, 0x5410, RZ ;  /* 0x0000541000007816 */ /* 0x000fca00000000ff */
[----:B------:R4:W-:Y:S01]  /*8cb0*/  STG.E desc[UR36][R2.64], R0 ;  /* 0x0000000002007986 */ /* 0x0009e2000c101924 */
[----:B------:R-:W-:Y:S05]  /*8cc0*/  BRA `(.L_x_7355) ;  /* 0x0000000800f47947 */ /* 0x000fea0003800000 */
.L_x_7365:
[----:B------:R-:W-:Y:S02]  /*8cd0*/  HADD2.F32 R4, -RZ, R0.H0_H0 ;  /* 0x20000000ff047230 */ /* 0x000fe40000004100 */
[----:B------:R-:W-:-:S03]  /*8ce0*/  IMAD.MOV.U32 R22, RZ, RZ, R26 ;  /* 0x000000ffff167224 */ /* 0x000fc600078e001a */
[----:B------:R-:W-:-:S06]  /*8cf0*/  FMUL.FTZ R4, R4, 1 ;  /* 0x3f80000004047820 */ /* 0x000fcc0000410000 */
[----:B------:R-:W0:Y:S02]  /*8d00*/  F2F.F64.F32 R4, R4 ;  /* 0x0000000400047310 */ /* 0x000e240000201800 */
[----:B0-----:R0:W-:Y:S01]  /*8d10*/  STG.E.64 desc[UR36][R2.64], R4 ;  /* 0x0000000402007986 */ /* 0x0011e2000c101b24 */
[----:B------:R-:W-:Y:S05]  /*8d20*/  BRA `(.L_x_7355) ;  /* 0x0000000800dc7947 */ /* 0x000fea0003800000 */
.L_x_7356:
        /* <DEDUP_REMOVED lines=14> */
.L_x_7369:
[----:B------:R-:W-:Y:S01]  /*8e10*/  HADD2.F32 R0, -RZ, R0.H0_H0 ;  /* 0x20000000ff007230 */ /* 0x000fe20000004100 */
[----:B------:R-:W-:Y:S01]  /*8e20*/  CS2R R6, SRZ ;  /* 0x0000000000067805 */ /* 0x000fe2000001ff00 */
[----:B------:R-:W-:-:S03]  /*8e30*/  IMAD.MOV.U32 R22, RZ, RZ, R26 ;  /* 0x000000ffff167224 */ /* 0x000fc600078e001a */
[----:B------:R-:W-:-:S04]  /*8e40*/  FMUL.FTZ R0, R0, 1 ;  /* 0x3f80000000007820 */ /* 0x000fc80000410000 */
[----:B------:R-:W0:Y:S02]  /*8e50*/  F2F.F64.F32 R4, R0 ;  /* 0x0000000000047310 */ /* 0x000e240000201800 */
[----:B0-----:R0:W-:Y:S01]  /*8e60*/  STG.E.128 desc[UR36][R2.64], R4 ;  /* 0x0000000402007986 */ /* 0x0011e2000c101d24 */
[----:B------:R-:W-:Y:S05]  /*8e70*/  BRA `(.L_x_7355) ;  /* 0x0000000800887947 */ /* 0x000fea0003800000 */
.L_x_7368:
        /* <DEDUP_REMOVED lines=19> */
.L_x_7373:
[----:B------:R-:W-:Y:S05]  /*8fb0*/  BSYNC.RECONVERGENT B0 ;  /* 0x0000000000007941 */ /* 0x000fea0003800200 */
.L_x_7372:
[----:B------:R-:W-:Y:S01]  /*8fc0*/  LOP3.LUT R5, R0, 0x80, R5, 0xf8, !PT ;  /* 0x0000008000057812 */ /* 0x000fe200078ef805 */
[----:B------:R-:W-:-:S04]  /*8fd0*/  IMAD.MOV.U32 R22, RZ, RZ, R26 ;  /* 0x000000ffff167224 */ /* 0x000fc800078e001a */
[----:B------:R0:W-:Y:S01]  /*8fe0*/  STG.E.U8 desc[UR36][R2.64], R5 ;  /* 0x0000000502007986 */ /* 0x0001e2000c101124 */
[----:B------:R-:W-:Y:S05]  /*8ff0*/  BRA `(.L_x_7355) ;  /* 0x0000000800287947 */ /* 0x000fea0003800000 */
.L_x_7371:
        /* <DEDUP_REMOVED lines=15> */
.L_x_7375:
[----:B------:R-:W-:Y:S05]  /*90f0*/  BSYNC.RECONVERGENT B0 ;  /* 0x0000000000007941 */ /* 0x000fea0003800200 */
.L_x_7374:
[----:B------:R-:W-:Y:S01]  /*9100*/  LOP3.LUT R5, R0, 0x80, R5, 0xf8, !PT ;  /* 0x0000008000057812 */ /* 0x000fe200078ef805 */
[----:B------:R-:W-:-:S04]  /*9110*/  IMAD.MOV.U32 R22, RZ, RZ, R26 ;  /* 0x000000ffff167224 */ /* 0x000fc800078e001a */
[----:B------:R0:W-:Y:S01]  /*9120*/  STG.E.U8 desc[UR36][R2.64], R5 ;  /* 0x0000000502007986 */ /* 0x0001e2000c101124 */
[----:B------:R-:W-:Y:S05]  /*9130*/  BRA `(.L_x_7355) ;  /* 0x0000000400d87947 */ /* 0x000fea0003800000 */
.L_x_7370:
[----:B------:R-:W-:Y:S02]  /*9140*/  HADD2.F32 R0, -RZ, R0.H0_H0 ;  /* 0x20000000ff007230 */ /* 0x000fe40000004100 */
[----:B------:R-:W-:-:S03]  /*9150*/  IMAD.MOV.U32 R22, RZ, RZ, R26 ;  /* 0x000000ffff167224 */ /* 0x000fc600078e001a */
[----:B------:R-:W-:-:S05]  /*9160*/  F2FP.BF16.F32.PACK_AB R0, RZ, R0 ;  /* 0x00000000ff00723e */ /* 0x000fca00000010ff */
[----:B------:R0:W-:Y:S01]  /*9170*/  STG.E.U16 desc[UR36][R2.64], R0 ;  /* 0x0000000002007986 */ /* 0x0001e2000c101524 */
[----:B------:R-:W-:Y:S05]  /*9180*/  BRA `(.L_x_7355) ;  /* 0x0000000400c47947 */ /* 0x000fea0003800000 */
.L_x_7367:
        /* <DEDUP_REMOVED lines=13> */
.L_x_7378:
        /* <DEDUP_REMOVED lines=13> */
.L_x_7381:
[----:B------:R-:W-:-:S04]  /*9330*/  SHF.R.U32.HI R0, RZ, 0x14, R5 ;  /* 0x00000014ff007819 */ /* 0x000fc80000011605 */
[----:B------:R-:W-:-:S04]  /*9340*/  LOP3.LUT R0, R0, 0x1, RZ, 0xc0, !PT ;  /* 0x0000000100007812 */ /* 0x000fc800078ec0ff */
[----:B------:R-:W-:-:S04]  /*9350*/  IADD3 R0, PT, PT, R5, 0x487ffff, R0 ;  /* 0x0487ffff05007810 */ /* 0x000fc80007ffe000 */
[----:B------:R-:W-:-:S04]  /*9360*/  SHF.R.U32.HI R0, RZ, 0x14, R0 ;  /* 0x00000014ff007819 */ /* 0x000fc80000011600 */
[----:B------:R-:W-:-:S07]  /*9370*/  LOP3.LUT R4, R0, 0xff, RZ, 0xc0, !PT ;  /* 0x000000ff00047812 */ /* 0x000fce00078ec0ff */
.L_x_7382:
[----:B------:R-:W-:-:S04]  /*9380*/  SHF.R.U32.HI R5, RZ, 0x18, R5 ;  /* 0x00000018ff057819 */ /* 0x000fc80000011605 */
[----:B------:R-:W-:-:S04]  /*9390*/  LOP3.LUT R4, R4, 0x80, R5, 0xf8, !PT ;  /* 0x0000008004047812 */ /* 0x000fc800078ef805 */
[----:B------:R-:W-:-:S07]  /*93a0*/  PRMT R0, R4, 0x7610, R0 ;  /* 0x0000761004007816 */ /* 0x000fce0000000000 */
.L_x_7380:
[----:B------:R-:W-:Y:S05]  /*93b0*/  BSYNC.RECONVERGENT B0 ;  /* 0x0000000000007941 */ /* 0x000fea0003800200 */
.L_x_7379:
[----:B------:R0:W-:Y:S01]  /*93c0*/  STG.E.U8 desc[UR36][R2.64], R0 ;  /* 0x0000000002007986 */ /* 0x0001e2000c101124 */
[----:B------:R-:W-:Y:S01]  /*93d0*/  IMAD.MOV.U32 R22, RZ, RZ, R26 ;  /* 0x000000ffff167224 */ /* 0x000fe200078e001a */
[----:B------:R-:W-:Y:S06]  /*93e0*/  BRA `(.L_x_7355) ;  /* 0x00000004002c7947 */ /* 0x000fec0003800000 */
.L_x_7377:
        /* <DEDUP_REMOVED lines=13> */
.L_x_7385:
[----:B------:R-:W-:-:S04]  /*94c0*/  SHF.R.U32.HI R0, RZ, 0x15, R5 ;  /* 0x00000015ff007819 */ /* 0x000fc80000011605 */
[----:B------:R-:W-:-:S04]  /*94d0*/  LOP3.LUT R0, R0, 0x1, RZ, 0xc0, !PT ;  /* 0x0000000100007812 */ /* 0x000fc800078ec0ff */
[----:B------:R-:W-:-:S04]  /*94e0*/  IADD3 R0, PT, PT, R5, 0x88fffff, R0 ;  /* 0x088fffff05007810 */ /* 0x000fc80007ffe000 */
[----:B------:R-:W-:-:S04]  /*94f0*/  SHF.R.U32.HI R0, RZ, 0x15, R0 ;  /* 0x00000015ff007819 */ /* 0x000fc80000011600 */
[----:B------:R-:W-:-:S07]  /*9500*/  LOP3.LUT R4, R0, 0xff, RZ, 0xc0, !PT ;  /* 0x000000ff00047812 */ /* 0x000fce00078ec0ff */
.L_x_7386:
[----:B------:R-:W-:-:S04]  /*9510*/  SHF.R.U32.HI R5, RZ, 0x18, R5 ;  /* 0x00000018ff057819 */ /* 0x000fc80000011605 */
[----:B------:R-:W-:-:S04]  /*9520*/  LOP3.LUT R4, R4, 0x80, R5, 0xf8, !PT ;  /* 0x0000008004047812 */ /* 0x000fc800078ef805 */
[----:B------:R-:W-:-:S07]  /*9530*/  PRMT R0, R4, 0x7610, R0 ;  /* 0x0000761004007816 */ /* 0x000fce0000000000 */
.L_x_7384:
[----:B------:R-:W-:Y:S05]  /*9540*/  BSYNC.RECONVERGENT B0 ;  /* 0x0000000000007941 */ /* 0x000fea0003800200 */
.L_x_7383:
[----:B------:R0:W-:Y:S01]  /*9550*/  STG.E.U8 desc[UR36][R2.64], R0 ;  /* 0x0000000002007986 */ /* 0x0001e2000c101124 */
[----:B------:R-:W-:Y:S01]  /*9560*/  IMAD.MOV.U32 R22, RZ, RZ, R26 ;  /* 0x000000ffff167224 */ /* 0x000fe200078e001a */
[----:B------:R-:W-:Y:S06]  /*9570*/  BRA `(.L_x_7355) ;  /* 0x0000000000c87947 */ /* 0x000fec0003800000 */
.L_x_7376:
[----:B------:R-:W-:-:S13]  /*9580*/  ISETP.NE.AND P0, PT, R4, 0x1c, PT ;  /* 0x0000001c0400780c */ /* 0x000fda0003f05270 */
[----:B------:R-:W-:Y:S05]  /*9590*/  @!P0 BRA `(.L_x_7387) ;  /* 0x0000000000b08947 */ /* 0x000fea0003800000 */
[----:B------:R-:W-:-:S13]  /*95a0*/  ISETP.NE.AND P0, PT, R4, 0x1d, PT ;  /* 0x0000001d0400780c */ /* 0x000fda0003f05270 */
[----:B------:R-:W-:Y:S05]  /*95b0*/  @!P0 BRA `(.L_x_7388) ;  /* 0x0000000000948947 */ /* 0x000fea0003800000 */
[----:B------:R-:W-:-:S13]  /*95c0*/  ISETP.NE.AND P0, PT, R4, 0x2c, PT ;  /* 0x0000002c0400780c */ /* 0x000fda0003f05270 */
[----:B------:R-:W-:Y:S05]  /*95d0*/  @!P0 BRA `(.L_x_7389) ;  /* 0x0000000000488947 */ /* 0x000fea0003800000 */
.L_x_7360:
        /* <DEDUP_REMOVED lines=16> */
.L_x_7390:
[----:B------:R-:W-:Y:S01]  /*96e0*/  IMAD.MOV.U32 R22, RZ, RZ, R26 ;  /* 0x000000ffff167224 */ /* 0x000fe200078e001a */
[----:B------:R-:W-:Y:S06]  /*96f0*/  BRA `(.L_x_7355) ;  /* 0x0000000000687947 */ /* 0x000fec0003800000 */
.L_x_7389:
        /* <DEDUP_REMOVED lines=17> */
.L_x_7388:
[----:B------:R-:W-:Y:S02]  /*9810*/  HADD2.F32 R4, -RZ, R0.H0_H0 ;  /* 0x20000000ff047230 */ /* 0x000fe40000004100 */
[----:B------:R-:W-:-:S04]  /*9820*/  IMAD.MOV.U32 R22, RZ, RZ, R26 ;  /* 0x000000ffff167224 */ /* 0x000fc800078e001a */
[----:B------:R-:W0:Y:S02]  /*9830*/  F2I.U64.TRUNC R4, R4 ;  /* 0x0000000400047311 */ /* 0x000e24000020d800 */
[----:B0-----:R0:W-:Y:S01]  /*9840*/  STG.E.64 desc[UR36][R2.64], R4 ;  /* 0x0000000402007986 */ /* 0x0011e2000c101b24 */
[----:B------:R-:W-:Y:S05]  /*9850*/  BRA `(.L_x_7355) ;  /* 0x0000000000107947 */ /* 0x000fea0003800000 */
.L_x_7387:
[----:B------:R-:W-:Y:S02]  /*9860*/  HADD2.F32 R0, -RZ, R0.H0_H0 ;  /* 0x20000000ff007230 */ /* 0x000fe40000004100 */
[----:B------:R-:W-:Y:S02]  /*9870*/  IMAD.MOV.U32 R22, RZ, RZ, R26 ;  /* 0x000000ffff167224 */ /* 0x000fe400078e001a */
[----:B------:R-:W0:Y:S02]  /*9880*/  F2I.FTZ.U32.TRUNC.NTZ R5, R0 ;  /* 0x0000000000057305 */ /* 0x000e24000021f000 */
[----:B0-----:R0:W-:Y:S03]  /*9890*/  STG.E desc[UR36][R2.64], R5 ;  /* 0x0000000502007986 */ /* 0x0011e6000c101924 */
.L_x_7355:
[----:B------:R-:W-:Y:S05]  /*98a0*/  BSYNC.RECONVERGENT B6 ;  /* 0x0000000000067941 */ /* 0x000fea0003800200 */
.L_x_7354:
[----:B------:R-:W-:Y:S01]  /*98b0*/  ISETP.GE.AND P0, PT, R22, R25, PT ;  /* 0x000000191600720c */ /* 0x000fe20003f06270 */
[----:B------:R-:W-:-:S12]  /*98c0*/  BSSY.RECONVERGENT B6, `(.L_x_7391) ;  /* 0x00001f0000067945 */ /* 0x000fd80003800200 */
[----:B------:R-:W-:Y:S05]  /*98d0*/  @P0 BRA `(.L_x_7392) ;  /* 0x0000001c00b80947 */ /* 0x000fea0003800000 */
[----:B------:R-:W5:Y:S01]  /*98e0*/  LDCU UR4, c[0x0][0x3b4] ;  /* 0x00007680ff0477ac */ /* 0x000f620008000800 */
[----:B01-34-:R-:W0:Y:S01]  /*98f0*/  LDC.64 R2, c[0x0][0x388] ;  /* 0x0000e200ff027b82 */ /* 0x01be220000000a00 */
[----:B------:R-:W-:Y:S01]  /*9900*/  IMAD R0, R27, 0x200, R22 ;  /* 0x000002001b007824 */ /* 0x000fe200078e0216 */
[----:B--2---:R-:W-:-:S03]  /*9910*/  PRMT R4, R16, 0x9910, RZ ;  /* 0x0000991010047816 */ /* 0x004fc600000000ff */
        /* <DEDUP_REMOVED lines=16> */
[----:B0-----:R0:W-:Y:S01]  /*9a20*/  STG.E.U8 desc[UR36][R2.64], R19 ;  /* 0x0000001302007986 */ /* 0x0011e2000c101124 */
[----:B------:R-:W-:Y:S05]  /*9a30*/  BRA `(.L_x_7398) ;  /* 0x0000000c007c7947 */ /* 0x000fea0003800000 */
.L_x_7396:
[----:B------:R-:W-:-:S06]  /*9a40*/  HADD2.F32 R5, -RZ, R19.H0_H0 ;  /* 0x20000013ff057230 */ /* 0x000fcc0000004100 */
[----:B------:R-:W0:Y:S02]  /*9a50*/  F2I.S64.TRUNC R4, R5 ;  /* 0x0000000500047311 */ /* 0x000e24000020d900 */
[----:B0-----:R0:W-:Y:S01]  /*9a60*/  STG.E.U8 desc[UR36][R2.64], R4 ;  /* 0x0000000402007986 */ /* 0x0011e2000c101124 */
[----:B------:R-:W-:Y:S05]  /*9a70*/  BRA `(.L_x_7398) ;  /* 0x0000000c006c7947 */ /* 0x000fea0003800000 */
.L_x_7395:
        /* <DEDUP_REMOVED lines=10> */
.L_x_7400:
[----:B------:R-:W-:-:S06]  /*9b20*/  HADD2.F32 R19, -RZ, R19.H0_H0 ;  /* 0x20000013ff137230 */ /* 0x000fcc0000004100 */
[----:B------:R-:W0:Y:S02]  /*9b30*/  F2I.FTZ.TRUNC.NTZ R19, R19 ;  /* 0x0000001300137305 */ /* 0x000e24000021f100 */
[----:B0-----:R0:W-:Y:S01]  /*9b40*/  STG.E desc[UR36][R2.64], R19 ;  /* 0x0000001302007986 */ /* 0x0011e2000c101924 */
[----:B------:R-:W-:Y:S05]  /*9b50*/  BRA `(.L_x_7398) ;  /* 0x0000000c00347947 */ /* 0x000fea0003800000 */
.L_x_7399:
[----:B------:R-:W-:-:S06]  /*9b60*/  HADD2.F32 R19, -RZ, R19.H0_H0 ;  /* 0x20000013ff137230 */ /* 0x000fcc0000004100 */
[----:B------:R-:W0:Y:S02]  /*9b70*/  F2I.FTZ.TRUNC.NTZ R19, R19 ;  /* 0x0000001300137305 */ /* 0x000e24000021f100 */
[----:B0-----:R0:W-:Y:S01]  /*9b80*/  STG.E.U16 desc[UR36][R2.64], R19 ;  /* 0x0000001302007986 */ /* 0x0011e2000c101524 */
[----:B------:R-:W-:Y:S05]  /*9b90*/  BRA `(.L_x_7398) ;  /* 0x0000000c00247947 */ /* 0x000fea0003800000 */
.L_x_7394:
        /* <DEDUP_REMOVED lines=9> */
.L_x_7402:
[----:B------:R0:W-:Y:S01]  /*9c30*/  STG.E.U16 desc[UR36][R2.64], R19 ;  /* 0x0000001302007986 */ /* 0x0001e2000c101524 */
[----:B------:R-:W-:Y:S05]  /*9c40*/  BRA `(.L_x_7398) ;  /* 0x0000000800f87947 */ /* 0x000fea0003800000 */
.L_x_7401:
        /* <DEDUP_REMOVED lines=10> */
.L_x_7404:
[----:B------:R-:W-:-:S05]  /*9cf0*/  HADD2.F32 R0, -RZ, R19.H0_H0 ;  /* 0x20000013ff007230 */ /* 0x000fca0000004100 */
[----:B------:R-:W-:-:S04]  /*9d00*/  F2FP.F16.F32.PACK_AB R0, RZ, R0 ;  /* 0x00000000ff00723e */ /* 0x000fc800000000ff */
[----:B------:R-:W-:-:S05]  /*9d10*/  PRMT R0, R0, 0x5410, RZ ;  /* 0x0000541000007816 */ /* 0x000fca00000000ff */
[----:B------:R2:W-:Y:S01]  /*9d20*/  STG.E desc[UR36][R2.64], R0 ;  /* 0x0000000002007986 */ /* 0x0005e2000c101924 */
[----:B------:R-:W-:Y:S05]  /*9d30*/  BRA `(.L_x_7398) ;  /* 0x0000000800bc7947 */ /* 0x000fea0003800000 */
.L_x_7403:
[----:B------:R-:W-:-:S05]  /*9d40*/  HADD2.F32 R4, -RZ, R19.H0_H0 ;  /* 0x20000013ff047230 */ /* 0x000fca0000004100 */
[----:B------:R-:W-:-:S06]  /*9d50*/  FMUL.FTZ R4, R4, 1 ;  /* 0x3f80000004047820 */ /* 0x000fcc0000410000 */
[----:B------:R-:W0:Y:S02]  /*9d60*/  F2F.F64.F32 R4, R4 ;  /* 0x0000000400047310 */ /* 0x000e240000201800 */
[----:B0-----:R4:W-:Y:S01]  /*9d70*/  STG.E.64 desc[UR36][R2.64], R4 ;  /* 0x0000000402007986 */ /* 0x0019e2000c101b24 */
[----:B------:R-:W-:Y:S05]  /*9d80*/  BRA `(.L_x_7398) ;  /* 0x0000000800a87947 */ /* 0x000fea0003800000 */
.L_x_7393:
        /* <DEDUP_REMOVED lines=14> */
.L_x_7408:
        /* <DEDUP_REMOVED lines=18> */
.L_x_7411:
[----:B------:R-:W-:-:S04]  /*9f90*/  SHF.R.U32.HI R5, RZ, 0x18, R5 ;  /* 0x00000018ff057819 */ /* 0x000fc80000011605 */
[----:B------:R-:W-:-:S07]  /*9fa0*/  LOP3.LUT R0, R0, 0x80, R5, 0xf8, !PT ;  /* 0x0000008000007812 */ /* 0x000fce00078ef805 */
.L_x_7410:
[----:B------:R-:W-:Y:S05]  /*9fb0*/  BSYNC.RECONVERGENT B0 ;  /* 0x0000000000007941 */ /* 0x000fea0003800200 */
.L_x_7409:
[----:B------:R0:W-:Y:S01]  /*9fc0*/  STG.E.U8 desc[UR36][R2.64], R0 ;  /* 0x0000000002007986 */ /* 0x0001e2000c101124 */
[----:B------:R-:W-:Y:S05]  /*9fd0*/  BRA `(.L_x_7398) ;  /* 0x0000000800147947 */ /* 0x000fea0003800000 */
.L_x_7407:
        /* <DEDUP_REMOVED lines=18> */
.L_x_7414:
[----:B------:R-:W-:-:S04]  /*a100*/  SHF.R.U32.HI R5, RZ, 0x18, R5 ;  /* 0x00000018ff057819 */ /* 0x000fc80000011605 */
[----:B------:R-:W-:-:S07]  /*a110*/  LOP3.LUT R0, R0, 0x80, R5, 0xf8, !PT ;  /* 0x0000008000007812 */ /* 0x000fce00078ef805 */
.L_x_7413:
[----:B------:R-:W-:Y:S05]  /*a120*/  BSYNC.RECONVERGENT B0 ;  /* 0x0000000000007941 */ /* 0x000fea0003800200 */
.L_x_7412:
[----:B------:R0:W-:Y:S01]  /*a130*/  STG.E.U8 desc[UR36][R2.64], R0 ;  /* 0x0000000002007986 */ /* 0x0001e2000c101124 */
[----:B------:R-:W-:Y:S05]  /*a140*/  BRA `(.L_x_7398) ;  /* 0x0000000400b87947 */ /* 0x000fea0003800000 */
.L_x_7406:
        /* <DEDUP_REMOVED lines=22> */
.L_x_7416:
[----:B------:R-:W-:-:S06]  /*a2b0*/  HADD2.F32 R4, -RZ, R19.H0_H0 ;  /* 0x20000013ff047230 */ /* 0x000fcc0000004100 */
[----:B------:R-:W0:Y:S02]  /*a2c0*/  F2I.U64.TRUNC R4, R4 ;  /* 0x0000000400047311 */ /* 0x000e24000020d800 */
[----:B0-----:R0:W-:Y:S01]  /*a2d0*/  STG.E.64 desc[UR36][R2.64], R4 ;  /* 0x0000000402007986 */ /* 0x0011e2000c101b24 */
[----:B------:R-:W-:Y:S05]  /*a2e0*/  BRA `(.L_x_7398) ;  /* 0x0000000400507947 */ /* 0x000fea0003800000 */
.L_x_7415:
[----:B------:R-:W-:-:S06]  /*a2f0*/  HADD2.F32 R19, -RZ, R19.H0_H0 ;  /* 0x20000013ff137230 */ /* 0x000fcc0000004100 */
[----:B------:R-:W0:Y:S02]  /*a300*/  F2I.FTZ.U32.TRUNC.NTZ R19, R19 ;  /* 0x0000001300137305 */ /* 0x000e24000021f000 */
[----:B0-----:R0:W-:Y:S01]  /*a310*/  STG.E desc[UR36][R2.64], R19 ;  /* 0x0000001302007986 */ /* 0x0011e2000c101924 */
[----:B------:R-:W-:Y:S05]  /*a320*/  BRA `(.L_x_7398) ;  /* 0x0000000400407947 */ /* 0x000fea0003800000 */
.L_x_7405:
        /* <DEDUP_REMOVED lines=11> */
.L_x_7418:
[----:B------:R-:W-:Y:S01]  /*a3e0*/  HADD2.F32 R19, -RZ, R19.H0_H0 ;  /* 0x20000013ff137230 */ /* 0x000fe20000004100 */
[----:B------:R-:W-:-:S04]  /*a3f0*/  CS2R R6, SRZ ;  /* 0x0000000000067805 */ /* 0x000fc8000001ff00 */
[----:B------:R-:W-:-:S06]  /*a400*/  FMUL.FTZ R4, R19, 1 ;  /* 0x3f80000013047820 */ /* 0x000fcc0000410000 */
[----:B------:R-:W0:Y:S02]  /*a410*/  F2F.F64.F32 R4, R4 ;  /* 0x0000000400047310 */ /* 0x000e240000201800 */
[----:B0-----:R0:W-:Y:S01]  /*a420*/  STG.E.128 desc[UR36][R2.64], R4 ;  /* 0x0000000402007986 */ /* 0x0011e2000c101d24 */
[----:B------:R-:W-:Y:S05]  /*a430*/  BRA `(.L_x_7398) ;  /* 0x0000000000fc7947 */ /* 0x000fea0003800000 */
.L_x_7417:
[----:B------:R-:W-:-:S13]  /*a440*/  ISETP.NE.AND P0, PT, R0, 0xf, PT ;  /* 0x0000000f0000780c */ /* 0x000fda0003f05270 */
[----:B------:R-:W-:Y:S05]  /*a450*/  @!P0 BRA `(.L_x_7419) ;  /* 0x0000000000e88947 */ /* 0x000fea0003800000 */
[----:B------:R-:W-:-:S13]  /*a460*/  ISETP.NE.AND P0, PT, R0, 0x17, PT ;  /* 0x000000170000780c */ /* 0x000fda0003f05270 */
[----:B------:R-:W-:Y:S05]  /*a470*/  @!P0 BRA `(.L_x_7420) ;  /* 0x0000000000908947 */ /* 0x000fea0003800000 */
[----:B------:R-:W-:-:S13]  /*a480*/  ISETP.NE.AND P0, PT, R0, 0x18, PT ;  /* 0x000000180000780c */ /* 0x000fda0003f05270 */
[----:B------:R-:W-:Y:S05]  /*a490*/  @!P0 BRA `(.L_x_7421) ;  /* 0x0000000000448947 */ /* 0x000fea0003800000 */
.L_x_7397:
        /* <DEDUP_REMOVED lines=16> */
.L_x_7422:
[----:B------:R-:W-:Y:S05]  /*a5a0*/  BRA `(.L_x_7398) ;  /* 0x0000000000a07947 */ /* 0x000fea0003800000 */
.L_x_7421:
        /* <DEDUP_REMOVED lines=13> */
.L_x_7424:
[----:B------:R-:W-:Y:S05]  /*a680*/  BSYNC.RECONVERGENT B0 ;  /* 0x0000000000007941 */ /* 0x000fea0003800200 */
.L_x_7423:
[----:B------:R-:W-:-:S05]  /*a690*/  LOP3.LUT R5, R0, 0x80, R5, 0xf8, !PT ;  /* 0x0000008000057812 */ /* 0x000fca00078ef805 */
[----:B------:R0:W-:Y:S01]  /*a6a0*/  STG.E.U8 desc[UR36][R2.64], R5 ;  /* 0x0000000502007986 */ /* 0x0001e2000c101124 */
[----:B------:R-:W-:Y:S05]  /*a6b0*/  BRA `(.L_x_7398) ;  /* 0x00000000005c7947 */ /* 0x000fea0003800000 */
.L_x_7420:
        /* <DEDUP_REMOVED lines=12> */
.L_x_7426:
[----:B------:R-:W-:Y:S01]  /*a780*/  IMAD.MOV.U32 R0, RZ, RZ, 0x7f ;  /* 0x0000007fff007424 */ /* 0x000fe200078e00ff */
[----:B------:R-:W-:-:S04]  /*a790*/  ISETP.GT.U32.AND P0, PT, R4, 0x7f800000, PT ;  /* 0x7f8000000400780c */ /* 0x000fc80003f04070 */
[----:B------:R-:W-:-:S09]  /*a7a0*/  SEL R0, R0, 0x7c, P0 ;  /* 0x0000007c00007807 */ /* 0x000fd20000000000 */
.L_x_7427:
[----:B------:R-:W-:Y:S05]  /*a7b0*/  BSYNC.RECONVERGENT B0 ;  /* 0x0000000000007941 */ /* 0x000fea0003800200 */
.L_x_7425:
[----:B------:R-:W-:-:S04]  /*a7c0*/  SHF.R.U32.HI R5, RZ, 0x18, R5 ;  /* 0x00000018ff057819 */ /* 0x000fc80000011605 */
[----:B------:R-:W-:-:S05]  /*a7d0*/  LOP3.LUT R5, R0, 0x80, R5, 0xf8, !PT ;  /* 0x0000008000057812 */ /* 0x000fca00078ef805 */
[----:B------:R0:W-:Y:S01]  /*a7e0*/  STG.E.U8 desc[UR36][R2.64], R5 ;  /* 0x0000000502007986 */ /* 0x0001e2000c101124 */
[----:B------:R-:W-:Y:S05]  /*a7f0*/  BRA `(.L_x_7398) ;  /* 0x00000000000c7947 */ /* 0x000fea0003800000 */
.L_x_7419:
[----:B------:R-:W-:-:S05]  /*a800*/  HADD2.F32 R0, -RZ, R19.H0_H0 ;  /* 0x20000013ff007230 */ /* 0x000fca0000004100 */
[----:B------:R-:W-:-:S05]  /*a810*/  F2FP.BF16.F32.PACK_AB R0, RZ, R0 ;  /* 0x00000000ff00723e */ /* 0x000fca00000010ff */
[----:B------:R0:W-:Y:S02]  /*a820*/  STG.E.U16 desc[UR36][R2.64], R0 ;  /* 0x0000000002007986 */ /* 0x0001e4000c101524 */
.L_x_7398:
        /* <DEDUP_REMOVED lines=25> */
.L_x_7431:
[----:B------:R-:W-:-:S06]  /*a9c0*/  HADD2.F32 R5, -RZ, R18.H0_H0 ;  /* 0x20000012ff057230 */ /* 0x000fcc0000004100 */
[----:B------:R-:W0:Y:S02]  /*a9d0*/  F2I.S64.TRUNC R4, R5 ;  /* 0x0000000500047311 */ /* 0x000e24000020d900 */
[----:B0-----:R0:W-:Y:S01]  /*a9e0*/  STG.E.U8 desc[UR36][R2.64], R4 ;  /* 0x0000000402007986 */ /* 0x0011e2000c101124 */
[----:B------:R-:W-:Y:S05]  /*a9f0*/  BRA `(.L_x_7433) ;  /* 0x0000000c006c7947 */ /* 0x000fea0003800000 */
.L_x_7430:
        /* <DEDUP_REMOVED lines=10> */
.L_x_7435:
[----:B------:R-:W-:-:S04]  /*aaa0*/  HADD2.F32 R18, -RZ, R18.H0_H0 ;  /* 0x20000012ff127230 */ /* 0x000fc80000004100 */
[----:B------:R-:W0:Y:S02]  /*aab0*/  F2I.FTZ.TRUNC.NTZ R5, R18 ;  /* 0x0000001200057305 */ /* 0x000e24000021f100 */
[----:B0-----:R0:W-:Y:S01]  /*aac0*/  STG.E desc[UR36][R2.64], R5 ;  /* 0x0000000502007986 */ /* 0x0011e2000c101924 */
[----:B------:R-:W-:Y:S05]  /*aad0*/  BRA `(.L_x_7433) ;  /* 0x0000000c00347947 */ /* 0x000fea0003800000 */
.L_x_7434:
[----:B------:R-:W-:-:S04]  /*aae0*/  HADD2.F32 R18, -RZ, R18.H0_H0 ;  /* 0x20000012ff127230 */ /* 0x000fc80000004100 */
[----:B------:R-:W0:Y:S02]  /*aaf0*/  F2I.FTZ.TRUNC.NTZ R5, R18 ;  /* 0x0000001200057305 */ /* 0x000e24000021f100 */
[----:B0-----:R0:W-:Y:S01]  /*ab00*/  STG.E.U16 desc[UR36][R2.64], R5 ;  /* 0x0000000502007986 */ /* 0x0011e2000c101524 */
[----:B------:R-:W-:Y:S05]  /*ab10*/  BRA `(.L_x_7433) ;  /* 0x0000000c00247947 */ /* 0x000fea0003800000 */
.L_x_7429:
        /* <DEDUP_REMOVED lines=9> */
.L_x_7437:
[----:B------:R0:W-:Y:S01]  /*abb0*/  STG.E.U16 desc[UR36][R2.64], R18 ;  /* 0x0000001202007986 */ /* 0x0001e2000c101524 */
[----:B------:R-:W-:Y:S05]  /*abc0*/  BRA `(.L_x_7433) ;  /* 0x0000000800f87947 */ /* 0x000fea0003800000 */
.L_x_7436:
        /* <DEDUP_REMOVED lines=10> */
.L_x_7439:
[----:B------:R-:W-:-:S05]  /*ac70*/  HADD2.F32 R0, -RZ, R18.H0_H0 ;  /* 0x20000012ff007230 */ /* 0x000fca0000004100 */
[----:B------:R-:W-:-:S04]  /*ac80*/  F2FP.F16.F32.PACK_AB R0, RZ, R0 ;  /* 0x00000000ff00723e */ /* 0x000fc800000000ff */
[----:B------:R-:W-:-:S05]  /*ac90*/  PRMT R0, R0, 0x5410, RZ ;  /* 0x0000541000007816 */ /* 0x000fca00000000ff */
[----:B------:R0:W-:Y:S01]  /*aca0*/  STG.E desc[UR36][R2.64], R0 ;  /* 0x0000000002007986 */ /* 0x0001e2000c101924 */
[----:B------:R-:W-:Y:S05]  /*acb0*/  BRA `(.L_x_7433) ;  /* 0x0000000800bc7947 */ /* 0x000fea0003800000 */
.L_x_7438:
[----:B------:R-:W-:-:S05]  /*acc0*/  HADD2.F32 R4, -RZ, R18.H0_H0 ;  /* 0x20000012ff047230 */ /* 0x000fca0000004100 */
[----:B------:R-:W-:-:S06]  /*acd0*/  FMUL.FTZ R4, R4, 1 ;  /* 0x3f80000004047820 */ /* 0x000fcc0000410000 */
[----:B------:R-:W0:Y:S02]  /*ace0*/  F2F.F64.F32 R4, R4 ;  /* 0x0000000400047310 */ /* 0x000e240000201800 */
[----:B0-----:R0:W-:Y:S01]  /*acf0*/  STG.E.64 desc[UR36][R2.64], R4 ;  /* 0x0000000402007986 */ /* 0x0011e2000c101b24 */
[----:B------:R-:W-:Y:S05]  /*ad00*/  BRA `(.L_x_7433) ;  /* 0x0000000800a87947 */ /* 0x000fea0003800000 */
.L_x_7428:
        /* <DEDUP_REMOVED lines=14> */
.L_x_7443:
        /* <DEDUP_REMOVED lines=18> */
.L_x_7446:
[----:B------:R-:W-:-:S04]  /*af10*/  SHF.R.U32.HI R5, RZ, 0x18, R5 ;  /* 0x00000018ff057819 */ /* 0x000fc80000011605 */
[----:B------:R-:W-:-:S07]  /*af20*/  LOP3.LUT R0, R0, 0x80, R5, 0xf8, !PT ;  /* 0x0000008000007812 */ /* 0x000fce00078ef805 */
.L_x_7445:
[----:B------:R-:W-:Y:S05]  /*af30*/  BSYNC.RECONVERGENT B0 ;  /* 0x0000000000007941 */ /* 0x000fea0003800200 */
.L_x_7444:
[----:B------:R0:W-:Y:S01]  /*af40*/  STG.E.U8 desc[UR36][R2.64], R0 ;  /* 0x0000000002007986 */ /* 0x0001e2000c101124 */
[----:B------:R-:W-:Y:S05]  /*af50*/  BRA `(.L_x_7433) ;  /* 0x0000000800147947 */ /* 0x000fea0003800000 */
.L_x_7442:
        /* <DEDUP_REMOVED lines=18> */
.L_x_7449:
[----:B------:R-:W-:-:S04]  /*b080*/  SHF.R.U32.HI R5, RZ, 0x18, R5 ;  /* 0x00000018ff057819 */ /* 0x000fc80000011605 */
[----:B------:R-:W-:-:S07]  /*b090*/  LOP3.LUT R0, R0, 0x80, R5, 0xf8, !PT ;  /* 0x0000008000007812 */ /* 0x000fce00078ef805 */
.L_x_7448:
[----:B------:R-:W-:Y:S05]  /*b0a0*/  BSYNC.RECONVERGENT B0 ;  /* 0x0000000000007941 */ /* 0x000fea0003800200 */
.L_x_7447:
[----:B------:R0:W-:Y:S01]  /*b0b0*/  STG.E.U8 desc[UR36][R2.64], R0 ;  /* 0x0000000002007986 */ /* 0x0001e2000c101124 */
[----:B------:R-:W-:Y:S05]  /*b0c0*/  BRA `(.L_x_7433) ;  /* 0x0000000400b87947 */ /* 0x000fea0003800000 */
.L_x_7441:
        /* <DEDUP_REMOVED lines=22> */
.L_x_7451:
[----:B------:R-:W-:-:S06]  /*b230*/  HADD2.F32 R4, -RZ, R18.H0_H0 ;  /* 0x20000012ff047230 */ /* 0x000fcc0000004100 */
[----:B------:R-:W0:Y:S02]  /*b240*/  F2I.U64.TRUNC R4, R4 ;  /* 0x0000000400047311 */ /* 0x000e24000020d800 */
[----:B0-----:R0:W-:Y:S01]  /*b250*/  STG.E.64 desc[UR36][R2.64], R4 ;  /* 0x0000000402007986 */ /* 0x0011e2000c101b24 */
[----:B------:R-:W-:Y:S05]  /*b260*/  BRA `(.L_x_7433) ;  /* 0x0000000400507947 */ /* 0x000fea0003800000 */
.L_x_7450:
[----:B------:R-:W-:-:S04]  /*b270*/  HADD2.F32 R18, -RZ, R18.H0_H0 ;  /* 0x20000012ff127230 */ /* 0x000fc80000004100 */
[----:B------:R-:W0:Y:S02]  /*b280*/  F2I.FTZ.U32.TRUNC.NTZ R5, R18 ;  /* 0x0000001200057305 */ /* 0x000e24000021f000 */
[----:B0-----:R0:W-:Y:S01]  /*b290*/  STG.E desc[UR36][R2.64], R5 ;  /* 0x0000000502007986 */ /* 0x0011e2000c101924 */
[----:B------:R-:W-:Y:S05]  /*b2a0*/  BRA `(.L_x_7433) ;  /* 0x0000000400407947 */ /* 0x000fea0003800000 */
.L_x_7440:
        /* <DEDUP_REMOVED lines=11> */
.L_x_7453:
[----:B------:R-:W-:Y:S01]  /*b360*/  HADD2.F32 R18, -RZ, R18.H0_H0 ;  /* 0x20000012ff127230 */ /* 0x000fe20000004100 */
[----:B------:R-:W-:-:S04]  /*b370*/  CS2R R6, SRZ ;  /* 0x0000000000067805 */ /* 0x000fc8000001ff00 */
[----:B------:R-:W-:-:S06]  /*b380*/  FMUL.FTZ R4, R18, 1 ;  /* 0x3f80000012047820 */ /* 0x000fcc0000410000 */
[----:B------:R-:W0:Y:S02]  /*b390*/  F2F.F64.F32 R4, R4 ;  /* 0x0000000400047310 */ /* 0x000e240000201800 */
[----:B0-----:R3:W-:Y:S01]  /*b3a0*/  STG.E.128 desc[UR36][R2.64], R4 ;  /* 0x0000000402007986 */ /* 0x0017e2000c101d24 */
[----:B------:R-:W-:Y:S05]  /*b3b0*/  BRA `(.L_x_7433) ;  /* 0x0000000000fc7947 */ /* 0x000fea0003800000 */
.L_x_7452:
[----:B------:R-:W-:-:S13]  /*b3c0*/  ISETP.NE.AND P0, PT, R0, 0xf, PT ;  /* 0x0000000f0000780c */ /* 0x000fda0003f05270 */
[----:B------:R-:W-:Y:S05]  /*b3d0*/  @!P0 BRA `(.L_x_7454) ;  /* 0x0000000000e88947 */ /* 0x000fea0003800000 */
[----:B------:R-:W-:-:S13]  /*b3e0*/  ISETP.NE.AND P0, PT, R0, 0x17, PT ;  /* 0x000000170000780c */ /* 0x000fda0003f05270 */
[----:B------:R-:W-:Y:S05]  /*b3f0*/  @!P0 BRA `(.L_x_7455) ;  /* 0x0000000000908947 */ /* 0x000fea0003800000 */
[----:B------:R-:W-:-:S13]  /*b400*/  ISETP.NE.AND P0, PT, R0, 0x18, PT ;  /* 0x000000180000780c */ /* 0x000fda0003f05270 */
[----:B------:R-:W-:Y:S05]  /*b410*/  @!P0 BRA `(.L_x_7456) ;  /* 0x0000000000448947 */ /* 0x000fea0003800000 */
.L_x_7432:
        /* <DEDUP_REMOVED lines=16> */
.L_x_7457:
[----:B------:R-:W-:Y:S05]  /*b520*/  BRA `(.L_x_7433) ;  /* 0x0000000000a07947 */ /* 0x000fea0003800000 */
.L_x_7456:
        /* <DEDUP_REMOVED lines=13> */
.L_x_7459:
[----:B------:R-:W-:Y:S05]  /*b600*/  BSYNC.RECONVERGENT B0 ;  /* 0x0000000000007941 */ /* 0x000fea0003800200 */
.L_x_7458:
[----:B------:R-:W-:-:S05]  /*b610*/  LOP3.LUT R5, R0, 0x80, R5, 0xf8, !PT ;  /* 0x0000008000057812 */ /* 0x000fca00078ef805 */
[----:B------:R1:W-:Y:S01]  /*b620*/  STG.E.U8 desc[UR36][R2.64], R5 ;  /* 0x0000000502007986 */ /* 0x0003e2000c101124 */
[----:B------:R-:W-:Y:S05]  /*b630*/  BRA `(.L_x_7433) ;  /* 0x00000000005c7947 */ /* 0x000fea0003800000 */
.L_x_7455:
        /* <DEDUP_REMOVED lines=12> */
.L_x_7461:
[----:B------:R-:W-:Y:S01]  /*b700*/  IMAD.MOV.U32 R0, RZ, RZ, 0x7f ;  /* 0x0000007fff007424 */ /* 0x000fe200078e00ff */
[----:B------:R-:W-:-:S04]  /*b710*/  ISETP.GT.U32.AND P0, PT, R4, 0x7f800000, PT ;  /* 0x7f8000000400780c */ /* 0x000fc80003f04070 */
[----:B------:R-:W-:-:S09]  /*b720*/  SEL R0, R0, 0x7c, P0 ;  /* 0x0000007c00007807 */ /* 0x000fd20000000000 */
.L_x_7462:
[----:B------:R-:W-:Y:S05]  /*b730*/  BSYNC.RECONVERGENT B0 ;  /* 0x0000000000007941 */ /* 0x000fea0003800200 */
.L_x_7460:
[----:B------:R-:W-:-:S04]  /*b740*/  SHF.R.U32.HI R5, RZ, 0x18, R5 ;  /* 0x00000018ff057819 */ /* 0x000fc80000011605 */
[----:B------:R-:W-:-:S05]  /*b750*/  LOP3.LUT R5, R0, 0x80, R5, 0xf8, !PT ;  /* 0x0000008000057812 */ /* 0x000fca00078ef805 */
[----:B------:R2:W-:Y:S01]  /*b760*/  STG.E.U8 desc[UR36][R2.64], R5 ;  /* 0x0000000502007986 */ /* 0x0005e2000c101124 */
[----:B------:R-:W-:Y:S05]  /*b770*/  BRA `(.L_x_7433) ;  /* 0x00000000000c7947 */ /* 0x000fea0003800000 */
.L_x_7454:
[----:B------:R-:W-:-:S05]  /*b780*/  HADD2.F32 R0, -RZ, R18.H0_H0 ;  /* 0x20000012ff007230 */ /* 0x000fca0000004100 */
[----:B------:R-:W-:-:S05]  /*b790*/  F2FP.BF16.F32.PACK_AB R0, RZ, R0 ;  /* 0x00000000ff00723e */ /* 0x000fca00000010ff */
[----:B------:R0:W-:Y:S02]  /*b7a0*/  STG.E.U16 desc[UR36][R2.64], R0 ;  /* 0x0000000002007986 */ /* 0x0001e4000c101524 */
.L_x_7433:
[----:B------:R-:W-:-:S07]  /*b7b0*/  VIADD R22, R22, 0x80 ;  /* 0x0000008016167836 */ /* 0x000fce0000000000 */
.L_x_7392:
[----:B------:R-:W-:Y:S05]  /*b7c0*/  BSYNC.RECONVERGENT B6 ;  /* 0x0000000000067941 */ /* 0x000fea0003800200 */
.L_x_7391:
        /* <DEDUP_REMOVED lines=23> */
.L_x_7466:
[----:B------:R-:W-:-:S06]  /*b940*/  HADD2.F32 R5, -RZ, R17.H0_H0 ;  /* 0x20000011ff057230 */ /* 0x000fcc0000004100 */
[----:B------:R-:W0:Y:S02]  /*b950*/  F2I.S64.TRUNC R4, R5 ;  /* 0x0000000500047311 */ /* 0x000e24000020d900 */
[----:B0-----:R-:W-:Y:S01]  /*b960*/  STG.E.U8 desc[UR36][R2.64], R4 ;  /* 0x0000000402007986 */ /* 0x001fe2000c101124 */
[----:B------:R-:W-:Y:S05]  /*b970*/  EXIT ;  /* 0x000000000000794d */ /* 0x000fea0003800000 */
.L_x_7465:
        /* <DEDUP_REMOVED lines=10> */
.L_x_7469:
[----:B------:R-:W-:-:S06]  /*ba20*/  HADD2.F32 R17, -RZ, R17.H0_H0 ;  /* 0x20000011ff117230 */ /* 0x000fcc0000004100 */
[----:B------:R-:W0:Y:S02]  /*ba30*/  F2I.FTZ.TRUNC.NTZ R17, R17 ;  /* 0x0000001100117305 */ /* 0x000e24000021f100 */
[----:B0-----:R-:W-:Y:S01]  /*ba40*/  STG.E desc[UR36][R2.64], R17 ;  /* 0x0000001102007986 */ /* 0x001fe2000c101924 */
[----:B------:R-:W-:Y:S05]  /*ba50*/  EXIT ;  /* 0x000000000000794d */ /* 0x000fea0003800000 */
.L_x_7468:
[----:B------:R-:W-:-:S06]  /*ba60*/  HADD2.F32 R17, -RZ, R17.H0_H0 ;  /* 0x20000011ff117230 */ /* 0x000fcc0000004100 */
[----:B------:R-:W0:Y:S02]  /*ba70*/  F2I.FTZ.TRUNC.NTZ R17, R17 ;  /* 0x0000001100117305 */ /* 0x000e24000021f100 */
[----:B0-----:R-:W-:Y:S01]  /*ba80*/  STG.E.U16 desc[UR36][R2.64], R17 ;  /* 0x0000001102007986 */ /* 0x001fe2000c101524 */
[----:B------:R-:W-:Y:S05]  /*ba90*/  EXIT ;  /* 0x000000000000794d */ /* 0x000fea0003800000 */
.L_x_7464:
        /* <DEDUP_REMOVED lines=9> */
.L_x_7471:
[----:B------:R-:W-:Y:S01]  /*bb30*/  STG.E.U16 desc[UR36][R2.64], R17 ;  /* 0x0000001102007986 */ /* 0x000fe2000c101524 */
[----:B------:R-:W-:Y:S05]  /*bb40*/  EXIT ;  /* 0x000000000000794d */ /* 0x000fea0003800000 */
.L_x_7470:
        /* <DEDUP_REMOVED lines=10> */
.L_x_7473:
[----:B------:R-:W-:-:S05]  /*bbf0*/  HADD2.F32 R0, -RZ, R17.H0_H0 ;  /* 0x20000011ff007230 */ /* 0x000fca0000004100 */
[----:B------:R-:W-:-:S04]  /*bc00*/  F2FP.F16.F32.PACK_AB R0, RZ, R0 ;  /* 0x00000000ff00723e */ /* 0x000fc800000000ff */
[----:B------:R-:W-:-:S05]  /*bc10*/  PRMT R0, R0, 0x5410, RZ ;  /* 0x0000541000007816 */ /* 0x000fca00000000ff */
[----:B------:R-:W-:Y:S01]  /*bc20*/  STG.E desc[UR36][R2.64], R0 ;  /* 0x0000000002007986 */ /* 0x000fe2000c101924 */
[----:B------:R-:W-:Y:S05]  /*bc30*/  EXIT ;  /* 0x000000000000794d */ /* 0x000fea0003800000 */
.L_x_7472:
[----:B------:R-:W-:-:S05]  /*bc40*/  HADD2.F32 R4, -RZ, R17.H0_H0 ;  /* 0x20000011ff047230 */ /* 0x000fca0000004100 */
[----:B------:R-:W-:-:S06]  /*bc50*/  FMUL.FTZ R4, R4, 1 ;  /* 0x3f80000004047820 */ /* 0x000fcc0000410000 */
[----:B------:R-:W0:Y:S02]  /*bc60*/  F2F.F64.F32 R4, R4 ;  /* 0x0000000400047310 */ /* 0x000e240000201800 */
[----:B0-----:R-:W-:Y:S01]  /*bc70*/  STG.E.64 desc[UR36][R2.64], R4 ;  /* 0x0000000402007986 */ /* 0x001fe2000c101b24 */
[----:B------:R-:W-:Y:S05]  /*bc80*/  EXIT ;  /* 0x000000000000794d */ /* 0x000fea0003800000 */
.L_x_7463:
        /* <DEDUP_REMOVED lines=14> */
.L_x_7477:
        /* <DEDUP_REMOVED lines=18> */
.L_x_7480:
[----:B------:R-:W-:-:S04]  /*be90*/  SHF.R.U32.HI R5, RZ, 0x18, R5 ;  /* 0x00000018ff057819 */ /* 0x000fc80000011605 */
[----:B------:R-:W-:-:S07]  /*bea0*/  LOP3.LUT R0, R0, 0x80, R5, 0xf8, !PT ;  /* 0x0000008000007812 */ /* 0x000fce00078ef805 */
.L_x_7479:
[----:B------:R-:W-:Y:S05]  /*beb0*/  BSYNC.RECONVERGENT B0 ;  /* 0x0000000000007941 */ /* 0x000fea0003800200 */
.L_x_7478:
[----:B------:R-:W-:Y:S01]  /*bec0*/  STG.E.U8 desc[UR36][R2.64], R0 ;  /* 0x0000000002007986 */ /* 0x000fe2000c101124 */
[----:B------:R-:W-:Y:S05]  /*bed0*/  EXIT ;  /* 0x000000000000794d */ /* 0x000fea0003800000 */
.L_x_7476:
        /* <DEDUP_REMOVED lines=18> */
.L_x_7483:
[----:B------:R-:W-:-:S04]  /*c000*/  SHF.R.U32.HI R5, RZ, 0x18, R5 ;  /* 0x00000018ff057819 */ /* 0x000fc80000011605 */
[----:B------:R-:W-:-:S07]  /*c010*/  LOP3.LUT R0, R0, 0x80, R5, 0xf8, !PT ;  /* 0x0000008000007812 */ /* 0x000fce00078ef805 */
.L_x_7482:
[----:B------:R-:W-:Y:S05]  /*c020*/  BSYNC.RECONVERGENT B0 ;  /* 0x0000000000007941 */ /* 0x000fea0003800200 */
.L_x_7481:
[----:B------:R-:W-:Y:S01]  /*c030*/  STG.E.U8 desc[UR36][R2.64], R0 ;  /* 0x0000000002007986 */ /* 0x000fe2000c101124 */
[----:B------:R-:W-:Y:S05]  /*c040*/  EXIT ;  /* 0x000000000000794d */ /* 0x000fea0003800000 */
.L_x_7475:
        /* <DEDUP_REMOVED lines=22> */
.L_x_7485:
[----:B------:R-:W-:-:S06]  /*c1b0*/  HADD2.F32 R4, -RZ, R17.H0_H0 ;  /* 0x20000011ff047230 */ /* 0x000fcc0000004100 */
[----:B------:R-:W0:Y:S02]  /*c1c0*/  F2I.U64.TRUNC R4, R4 ;  /* 0x0000000400047311 */ /* 0x000e24000020d800 */
[----:B0-----:R-:W-:Y:S01]  /*c1d0*/  STG.E.64 desc[UR36][R2.64], R4 ;  /* 0x0000000402007986 */ /* 0x001fe2000c101b24 */
[----:B------:R-:W-:Y:S05]  /*c1e0*/  EXIT ;  /* 0x000000000000794d */ /* 0x000fea0003800000 */
.L_x_7484:
[----:B------:R-:W-:-:S06]  /*c1f0*/  HADD2.F32 R17, -RZ, R17.H0_H0 ;  /* 0x20000011ff117230 */ /* 0x000fcc0000004100 */
[----:B------:R-:W0:Y:S02]  /*c200*/  F2I.FTZ.U32.TRUNC.NTZ R17, R17 ;  /* 0x0000001100117305 */ /* 0x000e24000021f000 */
[----:B0-----:R-:W-:Y:S01]  /*c210*/  STG.E desc[UR36][R2.64], R17 ;  /* 0x0000001102007986 */ /* 0x001fe2000c101924 */
[----:B------:R-:W-:Y:S05]  /*c220*/  EXIT ;  /* 0x000000000000794d */ /* 0x000fea0003800000 */
.L_x_7474:
        /* <DEDUP_REMOVED lines=11> */
.L_x_7487:
[----:B------:R-:W-:Y:S01]  /*c2e0*/  HADD2.F32 R17, -RZ, R17.H0_H0 ;  /* 0x20000011ff117230 */ /* 0x000fe20000004100 */
[----:B------:R-:W-:-:S04]  /*c2f0*/  CS2R R6, SRZ ;  /* 0x0000000000067805 */ /* 0x000fc8000001ff00 */
[----:B------:R-:W-:-:S06]  /*c300*/  FMUL.FTZ R4, R17, 1 ;  /* 0x3f80000011047820 */ /* 0x000fcc0000410000 */
[----:B------:R-:W0:Y:S02]  /*c310*/  F2F.F64.F32 R4, R4 ;  /* 0x0000000400047310 */ /* 0x000e240000201800 */
[----:B0-----:R-:W-:Y:S01]  /*c320*/  STG.E.128 desc[UR36][R2.64], R4 ;  /* 0x0000000402007986 */ /* 0x001fe2000c101d24 */
[----:B------:R-:W-:Y:S05]  /*c330*/  EXIT ;  /* 0x000000000000794d */ /* 0x000fea0003800000 */
.L_x_7486:
[----:B------:R-:W-:-:S13]  /*c340*/  ISETP.NE.AND P0, PT, R0, 0xf, PT ;  /* 0x0000000f0000780c */ /* 0x000fda0003f05270 */
[----:B------:R-:W-:Y:S05]  /*c350*/  @!P0 BRA `(.L_x_7488) ;  /* 0x0000000000e88947 */ /* 0x000fea0003800000 */
[----:B------:R-:W-:-:S13]  /*c360*/  ISETP.NE.AND P0, PT, R0, 0x17, PT ;  /* 0x000000170000780c */ /* 0x000fda0003f05270 */
[----:B------:R-:W-:Y:S05]  /*c370*/  @!P0 BRA `(.L_x_7489) ;  /* 0x0000000000908947 */ /* 0x000fea0003800000 */
[----:B------:R-:W-:-:S13]  /*c380*/  ISETP.NE.AND P0, PT, R0, 0x18, PT ;  /* 0x000000180000780c */ /* 0x000fda0003f05270 */
[----:B------:R-:W-:Y:S05]  /*c390*/  @!P0 BRA `(.L_x_7490) ;  /* 0x0000000000448947 */ /* 0x000fea0003800000 */
.L_x_7467:
        /* <DEDUP_REMOVED lines=16> */
.L_x_7491:
[----:B------:R-:W-:Y:S05]  /*c4a0*/  EXIT ;  /* 0x000000000000794d */ /* 0x000fea0003800000 */
.L_x_7490:
        /* <DEDUP_REMOVED lines=13> */
.L_x_7493:
[----:B------:R-:W-:Y:S05]  /*c580*/  BSYNC.RECONVERGENT B0 ;  /* 0x0000000000007941 */ /* 0x000fea0003800200 */
.L_x_7492:
[----:B------:R-:W-:-:S05]  /*c590*/  LOP3.LUT R5, R0, 0x80, R5, 0xf8, !PT ;  /* 0x0000008000057812 */ /* 0x000fca00078ef805 */
[----:B------:R-:W-:Y:S01]  /*c5a0*/  STG.E.U8 desc[UR36][R2.64], R5 ;  /* 0x0000000502007986 */ /* 0x000fe2000c101124 */
[----:B------:R-:W-:Y:S05]  /*c5b0*/  EXIT ;  /* 0x000000000000794d */ /* 0x000fea0003800000 */
.L_x_7489:
        /* <DEDUP_REMOVED lines=12> */
.L_x_7495:
[----:B------:R-:W-:Y:S01]  /*c680*/  IMAD.MOV.U32 R0, RZ, RZ, 0x7f ;  /* 0x0000007fff007424 */ /* 0x000fe200078e00ff */
[----:B------:R-:W-:-:S04]  /*c690*/  ISETP.GT.U32.AND P0, PT, R4, 0x7f800000, PT ;  /* 0x7f8000000400780c */ /* 0x000fc80003f04070 */
[----:B------:R-:W-:-:S09]  /*c6a0*/  SEL R0, R0, 0x7c, P0 ;  /* 0x0000007c00007807 */ /* 0x000fd20000000000 */
.L_x_7496:
[----:B------:R-:W-:Y:S05]  /*c6b0*/  BSYNC.RECONVERGENT B0 ;  /* 0x0000000000007941 */ /* 0x000fea0003800200 */
.L_x_7494:
[----:B------:R-:W-:-:S04]  /*c6c0*/  SHF.R.U32.HI R5, RZ, 0x18, R5 ;  /* 0x00000018ff057819 */ /* 0x000fc80000011605 */
[----:B------:R-:W-:-:S05]  /*c6d0*/  LOP3.LUT R5, R0, 0x80, R5, 0xf8, !PT ;  /* 0x0000008000057812 */ /* 0x000fca00078ef805 */
[----:B------:R-:W-:Y:S01]  /*c6e0*/  STG.E.U8 desc[UR36][R2.64], R5 ;  /* 0x0000000502007986 */ /* 0x000fe2000c101124 */
[----:B------:R-:W-:Y:S05]  /*c6f0*/  EXIT ;  /* 0x000000000000794d */ /* 0x000fea0003800000 */
.L_x_7488:
[----:B------:R-:W-:-:S05]  /*c700*/  HADD2.F32 R0, -RZ, R17.H0_H0 ;  /* 0x20000011ff007230 */ /* 0x000fca0000004100 */
[----:B------:R-:W-:-:S05]  /*c710*/  F2FP.BF16.F32.PACK_AB R0, RZ, R0 ;  /* 0x00000000ff00723e */ /* 0x000fca00000010ff */
[----:B------:R-:W-:Y:S01]  /*c720*/  STG.E.U16 desc[UR36][R2.64], R0 ;  /* 0x0000000002007986 */ /* 0x000fe2000c101524 */
[----:B------:R-:W-:Y:S05]  /*c730*/  EXIT ;  /* 0x000000000000794d */ /* 0x000fea0003800000 */
.L_x_7497:
        /* <DEDUP_REMOVED lines=12> */
.L_x_9543:


//--------------------- .text._ZN2at6native18elementwise_kernelILi128ELi4EZNS0_22gpu_kernel_impl_nocastIZZZNS0_10glu_kernelERNS_18TensorIteratorBaseEENKUlvE_clEvENKUlvE1_clEvEUlN3c104HalfES8_E_EEvS4_RKT_EUliE_EEviT1_ --------------------------
	.section	.text._ZN2at6native18elementwise_kernelILi128ELi4EZNS0_22gpu_kernel_impl_nocastIZZZNS0_10glu_kernelERNS_18TensorIteratorBaseEENKUlvE_clEvENKUlvE1_clEvEUlN3c104HalfES8_E_EEvS4_RKT_EUliE_EEviT1_,"ax",@progbits
	.align	128
        .global         _ZN2at6native18elementwise_kernelILi128ELi4EZNS0_22gpu_kernel_impl_nocastIZZZNS0_10glu_kernelERNS_18TensorIteratorBaseEENKUlvE_clEvENKUlvE1_clEvEUlN3c104HalfES8_E_EEvS4_RKT_EUliE_EEviT1_
        .type           _ZN2at6native18elementwise_kernelILi128ELi4EZNS0_22gpu_kernel_impl_nocastIZZZNS0_10glu_kernelERNS_18TensorIteratorBaseEENKUlvE_clEvENKUlvE1_clEvEUlN3c104HalfES8_E_EEvS4_RKT_EUliE_EEviT1_,@function
        .size           _ZN2at6native18elementwise_kernelILi128ELi4EZNS0_22gpu_kernel_impl_nocastIZZZNS0_10glu_kernelERNS_18TensorIteratorBaseEENKUlvE_clEvENKUlvE1_clEvEUlN3c104HalfES8_E_EEvS4_RKT_EUliE_EEviT1_,(.L_x_9544 - _ZN2at6native18elementwise_kernelILi128ELi4EZNS0_22gpu_kernel_impl_nocastIZZZNS0_10glu_kernelERNS_18TensorIteratorBaseEENKUlvE_clEvENKUlvE1_clEvEUlN3c104HalfES8_E_EEvS4_RKT_EUliE_EEviT1_)
        .other          _ZN2at6native18elementwise_kernelILi128ELi4EZNS0_22gpu_kernel_impl_nocastIZZZNS0_10glu_kernelERNS_18TensorIteratorBaseEENKUlvE_clEvENKUlvE1_clEvEUlN3c104HalfES8_E_EEvS4_RKT_EUliE_EEviT1_,@"STO_CUDA_ENTRY STV_DEFAULT"
_ZN2at6native18elementwise_kernelILi128ELi4EZNS0_22gpu_kernel_impl_nocastIZZZNS0_10glu_kernelERNS_18TensorIteratorBaseEENKUlvE_clEvENKUlvE1_clEvEUlN3c104HalfES8_E_EEvS4_RKT_EUliE_EEviT1_:
.text._ZN2at6native18elementwise_kernelILi128ELi4EZNS0_22gpu_kernel_impl_nocastIZZZNS0_10glu_kernelERNS_18TensorIteratorBaseEENKUlvE_clEvENKUlvE1_clEvEUlN3c104HalfES8_E_EEvS4_RKT_EUliE_EEviT1_:
        /* <DEDUP_REMOVED lines=22> */
[----:B--2---:R-:W-:-:S05]  /*0160*/  HADD2.F32 R0, -RZ, R6.H0_H0 ;  /* 0x20000006ff007230 */ /* 0x004fca0000004100 */
[----:B------:R-:W-:-:S06]  /*0170*/  FMUL.FTZ R2, R0, -1.4426950216293334961 ;  /* 0xbfb8aa3b00027820 */ /* 0x000fcc0000410000 */
[----:B------:R-:W1:Y:S01]  /*0180*/  MUFU.EX2 R2, R2 ;  /* 0x0000000200027308 */ /* 0x000e620000000800 */
[----:B---3--:R-:W-:Y:S02]  /*0190*/  HADD2.F32 R0, -RZ, R4.H0_H0 ;  /* 0x20000004ff007230 */ /* 0x008fe40000004100 */
[----:B-1----:R-:W-:-:S05]  /*01a0*/  FADD.FTZ R10, R2, 1 ;  /* 0x3f800000020a7421 */ /* 0x002fca0000010000 */
[----:B------:R-:W1:Y:S02]  /*01b0*/  MUFU.RCP R11, R10 ;  /* 0x0000000a000b7308 */ /* 0x000e640000001000 */
[----:B-1----:R-:W-:-:S05]  /*01c0*/  FMUL.FTZ R0, R0, R11 ;  /* 0x0000000b00007220 */ /* 0x002fca0000410000 */
[----:B------:R-:W-:-:S05]  /*01d0*/  F2FP.F16.F32.PACK_AB R0, RZ, R0 ;  /* 0x00000000ff00723e */ /* 0x000fca00000000ff */
[----:B0-----:R0:W-:Y:S01]  /*01e0*/  STG.E.U16 desc[UR6][R8.64], R0 ;  /* 0x0000000008007986 */ /* 0x0011e2000c101506 */
[----:B------:R-:W-:Y:S05]  /*01f0*/  @P0 BRA `(.L_x_7502) ;  /* 0x0000000000880947 */ /* 0x000fea0003800000 */
[----:B------:R-:W1:Y:S02]  /*0200*/  LDC.64 R6, c[0x0][0x5f8] ;  /* 0x00017e00ff067b82 */ /* 0x000e640000000a00 */
[----:B-1----:R-:W2:Y:S06]  /*0210*/  LDG.E.U16 R6, desc[UR6][R6.64] ;  /* 0x0000000606067981 */ /* 0x002eac000c1e1500 */
[----:B------:R-:W1:Y:S02]  /*0220*/  LDC.64 R4, c[0x0][0x5f0] ;  /* 0x00017c00ff047b82 */ /* 0x000e640000000a00 */
[----:B-1----:R-:W3:Y:S06]  /*0230*/  LDG.E.U16 R4, desc[UR6][R4.64] ;  /* 0x0000000604047981 */ /* 0x002eec000c1e1500 */
[----:B0-----:R-:W0:Y:S01]  /*0240*/  LDC.64 R8, c[0x0][0x5e8] ;  /* 0x00017a00ff087b82 */ /* 0x001e220000000a00 */
[----:B------:R-:W-:Y:S01]  /*0250*/  IADD3 R3, PT, PT, R3, 0x80, RZ ;  /* 0x0000008003037810 */ /* 0x000fe20007ffe0ff */
        /* <DEDUP_REMOVED lines=8> */
[----:B0-----:R0:W-:Y:S02]  /*02e0*/  STG.E.U16 desc[UR6][R8.64], R0 ;  /* 0x0000000008007986 */ /* 0x0011e4000c101506 */
.L_x_7501:
[----:B------:R-:W-:-:S13]  /*02f0*/  ISETP.GE.AND P0, PT, R3, UR4, PT ;  /* 0x0000000403007c0c */ /* 0x000fda000bf06270 */
[----:B------:R-:W-:Y:S05]  /*0300*/  @P0 BREAK.RELIABLE B1 ;  /* 0x0000000000010942 */ /* 0x000fea0003800100 */
[----:B------:R-:W-:Y:S05]  /*0310*/  @P0 BRA `(.L_x_7502) ;  /* 0x0000000000400947 */ /* 0x000fea0003800000 */
[----:B------:R-:W-:Y:S05]  /*0320*/  BSYNC.RELIABLE B1 ;  /* 0x0000000000017941 */ /* 0x000fea0003800100 */
.L_x_7500:
        /* <DEDUP_REMOVED lines=15> */
.L_x_7502:
[----:B------:R-:W-:Y:S05]  /*0420*/  BSYNC.RECONVERGENT B0 ;  /* 0x0000000000007941 */ /* 0x000fea0003800200 */
.L_x_7499:
        /* <DEDUP_REMOVED lines=8> */
[----:B01----:R-:W-:-:S05]  /*04b0*/  HADD2.F32 R0, -RZ, R4.H0_H0 ;  /* 0x20000004ff007230 */ /* 0x003fca0000004100 */
[----:B------:R-:W-:-:S06]  /*04c0*/  FMUL.FTZ R8, R0, -1.4426950216293334961 ;  /* 0xbfb8aa3b00087820 */ /* 0x000fcc0000410000 */
[----:B------:R-:W0:Y:S01]  /*04d0*/  MUFU.EX2 R8, R8 ;  /* 0x0000000800087308 */ /* 0x000e220000000800 */
[----:B--2---:R-:W-:Y:S02]  /*04e0*/  HADD2.F32 R0, -RZ, R2.H0_H0 ;  /* 0x20000002ff007230 */ /* 0x004fe40000004100 */
[----:B0-----:R-:W-:-:S06]  /*04f0*/  FADD.FTZ R9, R8, 1 ;  /* 0x3f80000008097421 */ /* 0x001fcc0000010000 */
[----:B------:R-:W0:Y:S02]  /*0500*/  MUFU.RCP R9, R9 ;  /* 0x0000000900097308 */ /* 0x000e240000001000 */
[----:B0-----:R-:W-:-:S05]  /*0510*/  FMUL.FTZ R0, R0, R9 ;  /* 0x0000000900007220 */ /* 0x001fca0000410000 */
[----:B------:R-:W-:-:S05]  /*0520*/  F2FP.F16.F32.PACK_AB R0, RZ, R0 ;  /* 0x00000000ff00723e */ /* 0x000fca00000000ff */
[----:B---3--:R-:W-:Y:S01]  /*0530*/  STG.E.U16 desc[UR6][R6.64], R0 ;  /* 0x0000000006007986 */ /* 0x008fe2000c101506 */
[----:B------:R-:W-:Y:S05]  /*0540*/  EXIT ;  /* 0x000000000000794d */ /* 0x000fea0003800000 */
.L_x_7498:
        /* <DEDUP_REMOVED lines=356> */
.L_x_7506:
        /* <DEDUP_REMOVED lines=8> */
[----:B------:R-:W-:Y:S01]  /*1c10*/  IADD3 R3, PT, PT, R3, 0x80, RZ ;  /* 0x0000008003037810 */ /* 0x000fe20007ffe0ff */
[----:B--2---:R-:W-:-:S05]  /*1c20*/  HADD2.F32 R4, -RZ, R8.H0_H0 ;  /* 0x20000008ff047230 */ /* 0x004fca0000004100 */
[----:B------:R-:W-:Y:S01]  /*1c30*/  FMUL.FTZ R10, R4, -1.4426950216293334961 ;  /* 0xbfb8aa3b040a7820 */ /* 0x000fe20000410000 */
[----:B---3--:R-:W-:-:S05]  /*1c40*/  HADD2.F32 R4, -RZ, R6.H0_H0 ;  /* 0x20000006ff047230 */ /* 0x008fca0000004100 */
[----:B------:R-:W1:Y:S02]  /*1c50*/  MUFU.EX2 R10, R10 ;  /* 0x0000000a000a7308 */ /* 0x000e640000000800 */
[----:B-1----:R-:W-:-:S06]  /*1c60*/  FADD.FTZ R11, R10, 1 ;  /* 0x3f8000000a0b7421 */ /* 0x002fcc0000010000 */
[----:B------:R-:W1:Y:S02]  /*1c70*/  MUFU.RCP R11, R11 ;  /* 0x0000000b000b7308 */ /* 0x000e640000001000 */
[----:B-1----:R-:W-:Y:S01]  /*1c80*/  FMUL.FTZ R8, R4, R11 ;  /* 0x0000000b04087220 */ /* 0x002fe20000410000 */
[----:B0-----:R-:W-:-:S04]  /*1c90*/  IADD3 R4, P0, PT, R5, UR8, RZ ;  /* 0x0000000805047c10 */ /* 0x001fc8000ff1e0ff */
[----:B------:R-:W-:Y:S02]  /*1ca0*/  F2FP.F16.F32.PACK_AB R8, RZ, R8 ;  /* 0x00000008ff08723e */ /* 0x000fe400000000ff */
        /* <DEDUP_REMOVED lines=353> */
.L_x_7508:
        /* <DEDUP_REMOVED lines=18> */
[----:B------:R-:W-:-:S05]  /*33e0*/  IADD3.X R5, PT, PT, RZ, UR9, RZ, P0, !PT ;  /* 0x00000009ff057c10 */ /* 0x000fca00087fe4ff */
[----:B------:R0:W-:Y:S02]  /*33f0*/  STG.E.U16 desc[UR6][R4.64], R8 ;  /* 0x0000000804007986 */ /* 0x0001e4000c101506 */
.L_x_7505:
[----:B------:R-:W-:-:S13]  /*3400*/  ISETP.GE.AND P0, PT, R3, UR4, PT ;  /* 0x0000000403007c0c */ /* 0x000fda000bf06270 */
[----:B------:R-:W-:Y:S05]  /*3410*/  @P0 BREAK.RELIABLE B1 ;  /* 0x0000000000010942 */ /* 0x000fea0003800100 */
[----:B------:R-:W-:Y:S05]  /*3420*/  @P0 BRA `(.L_x_7507) ;  /* 0x0000001400c40947 */ /* 0x000fea0003800000 */
[----:B------:R-:W-:Y:S05]  /*3430*/  BSYNC.RELIABLE B1 ;  /* 0x0000000000017941 */ /* 0x000fea0003800100 */
.L_x_7504:
        /* <DEDUP_REMOVED lines=348> */
.L_x_7509:
        /* <DEDUP_REMOVED lines=20> */
.L_x_7507:
[----:B------:R-:W-:Y:S05]  /*4b40*/  BSYNC.RECONVERGENT B0 ;  /* 0x0000000000007941 */ /* 0x000fea0003800200 */
.L_x_7503:
        /* <DEDUP_REMOVED lines=351> */
.L_x_7510:
        /* <DEDUP_REMOVED lines=9> */
[----:B------:R-:W-:Y:S01]  /*61d0*/  IADD3.X R3, PT, PT, RZ, UR5, RZ, P0, !PT ;  /* 0x00000005ff037c10 */ /* 0x000fe200087fe4ff */
[----:B--2---:R-:W-:-:S05]  /*61e0*/  HADD2.F32 R0, -RZ, R6.H0_H0 ;  /* 0x20000006ff007230 */ /* 0x004fca0000004100 */
[----:B------:R-:W-:Y:S01]  /*61f0*/  FMUL.FTZ R8, R0, -1.4426950216293334961 ;  /* 0xbfb8aa3b00087820 */ /* 0x000fe20000410000 */
[----:B---3--:R-:W-:-:S05]  /*6200*/  HADD2.F32 R0, -RZ, R4.H0_H0 ;  /* 0x20000004ff007230 */ /* 0x008fca0000004100 */
[----:B------:R-:W0:Y:S02]  /*6210*/  MUFU.EX2 R8, R8 ;  /* 0x0000000800087308 */ /* 0x000e240000000800 */
[----:B0-----:R-:W-:-:S06]  /*6220*/  FADD.FTZ R9, R8, 1 ;  /* 0x3f80000008097421 */ /* 0x001fcc0000010000 */
[----:B------:R-:W0:Y:S02]  /*6230*/  MUFU.RCP R9, R9 ;  /* 0x0000000900097308 */ /* 0x000e240000001000 */
[----:B0-----:R-:W-:-:S05]  /*6240*/  FMUL.FTZ R0, R0, R9 ;  /* 0x0000000900007220 */ /* 0x001fca0000410000 */
[----:B------:R-:W-:-:S05]  /*6250*/  F2FP.F16.F32.PACK_AB R0, RZ, R0 ;  /* 0x00000000ff00723e */ /* 0x000fca00000000ff */
[----:B------:R-:W-:Y:S01]  /*6260*/  STG.E.U16 desc[UR6][R2.64], R0 ;  /* 0x0000000002007986 */ /* 0x000fe2000c101506 */
[----:B------:R-:W-:Y:S05]  /*6270*/  EXIT ;  /* 0x000000000000794d */ /* 0x000fea0003800000 */
.L_x_7511:
        /* <DEDUP_REMOVED lines=16> */
.L_x_9544:


//--------------------- .text._ZN2at6native27unrolled_elementwise_kernelIZZZNS0_10glu_kernelERNS_18TensorIteratorBaseEENKUlvE_clEvENKUlvE1_clEvEUlN3c104HalfES7_E_St5arrayIPcLm3EELi4E23TrivialOffsetCalculatorILi2EjESC_ILi1EjENS0_6memory15LoadWithoutCastENSF_16StoreWithoutCastEEEviT_T0_T2_T3_T4_T5_ --------------------------
	.section	.text._ZN2at6native27unrolled_elementwise_kernelIZZZNS0_10glu_kernelERNS_18TensorIteratorBaseEENKUlvE_clEvENKUlvE1_clEvEUlN3c104HalfES7_E_St5arrayIPcLm3EELi4E23TrivialOffsetCalculatorILi2EjESC_ILi1EjENS0_6memory15LoadWithoutCastENSF_16StoreWithoutCastEEEviT_T0_T2_T3_T4_T5_,"ax",@progbits
	.align	128
        .global         _ZN2at6native27unrolled_elementwise_kernelIZZZNS0_10glu_kernelERNS_18TensorIteratorBaseEENKUlvE_clEvENKUlvE1_clEvEUlN3c104HalfES7_E_St5arrayIPcLm3EELi4E23TrivialOffsetCalculatorILi2EjESC_ILi1EjENS0_6memory15LoadWithoutCastENSF_16StoreWithoutCastEEEviT_T0_T2_T3_T4_T5_
        .type           _ZN2at6native27unrolled_elementwise_kernelIZZZNS0_10glu_kernelERNS_18TensorIteratorBaseEENKUlvE_clEvENKUlvE1_clEvEUlN3c104HalfES7_E_St5arrayIPcLm3EELi4E23TrivialOffsetCalculatorILi2EjESC_ILi1EjENS0_6memory15LoadWithoutCastENSF_16StoreWithoutCastEEEviT_T0_T2_T3_T4_T5_,@function
        .size           _ZN2at6native27unrolled_elementwise_kernelIZZZNS0_10glu_kernelERNS_18TensorIteratorBaseEENKUlvE_clEvENKUlvE1_clEvEUlN3c104HalfES7_E_St5arrayIPcLm3EELi4E23TrivialOffsetCalculatorILi2EjESC_ILi1EjENS0_6memory15LoadWithoutCastENSF_16StoreWithoutCastEEEviT_T0_T2_T3_T4_T5_,(.L_x_9545 - _ZN2at6native27unrolled_elementwise_kernelIZZZNS0_10glu_kernelERNS_18TensorIteratorBaseEENKUlvE_clEvENKUlvE1_clEvEUlN3c104HalfES7_E_St5arrayIPcLm3EELi4E23TrivialOffsetCalculatorILi2EjESC_ILi1EjENS0_6memory15LoadWithoutCastENSF_16StoreWithoutCastEEEviT_T0_T2_T3_T4_T5_)
        .other          _ZN2at6native27unrolled_elementwise_kernelIZZZNS0_10glu_kernelERNS_18TensorIteratorBaseEENKUlvE_clEvENKUlvE1_clEvEUlN3c104HalfES7_E_St5arrayIPcLm3EELi4E23TrivialOffsetCalculatorILi2EjESC_ILi1EjENS0_6memory15LoadWithoutCastENSF_16StoreWithoutCastEEEviT_T0_T2_T3_T4_T5_,@"STO_CUDA_ENTRY STV_DEFAULT"
_ZN2at6native27unrolled_elementwise_kernelIZZZNS0_10glu_kernelERNS_18TensorIteratorBaseEENKUlvE_clEvENKUlvE1_clEvEUlN3c104HalfES7_E_St5arrayIPcLm3EELi4E23TrivialOffsetCalculatorILi2EjESC_ILi1EjENS0_6memory15LoadWithoutCastENSF_16StoreWithoutCastEEEviT_T0_T2_T3_T4_T5_:
.text._ZN2at6native27unrolled_elementwise_kernelIZZZNS0_10glu_kernelERNS_18TensorIteratorBaseEENKUlvE_clEvENKUlvE1_clEvEUlN3c104HalfES7_E_St5arrayIPcLm3EELi4E23TrivialOffsetCalculatorILi2EjESC_ILi1EjENS0_6memory15LoadWithoutCastENSF_16StoreWithoutCastEEEviT_T0_T2_T3_T4_T5_:
        /* <DEDUP_REMOVED lines=16> */
[----:B------:R-:W-:Y:S02]  /*0100*/  @!P0 IADD3 R19, PT, PT, R11, 0x80, RZ ;  /* 0x000000800b138810 */ /* 0x000fe40007ffe0ff */
[----:B------:R-:W-:-:S02]  /*0110*/  @!P0 LEA R27, R0, R11, 0x9 ;  /* 0x0000000b001b8211 */ /* 0x000fc400078e48ff */
[----:B------:R-:W-:-:S03]  /*0120*/  ISETP.GE.AND P1, PT, R19, R10, PT ;  /* 0x0000000a1300720c */ /* 0x000fc60003f26270 */
[----:B---3--:R-:W-:-:S05]  /*0130*/  @!P0 IMAD.WIDE.U32 R4, R27, 0x2, R4 ;  /* 0x000000021b048825 */ /* 0x008fca00078e0004 */
[----:B-1----:R1:W3:Y:S05]  /*0140*/  @!P0 LDG.E.U16 R17, desc[UR4][R4.64] ;  /* 0x0000000404118981 */ /* 0x0022ea000c1e1500 */
        /* <DEDUP_REMOVED lines=10> */
[----:B------:R-:W-:-:S05]  /*01f0*/  @!P3 LEA R21, R0, R19, 0x9 ;  /* 0x000000130015b211 */ /* 0x000fca00078e48ff */
[----:B------:R-:W-:-:S05]  /*0200*/  @!P3 IMAD.WIDE.U32 R24, R21, 0x2, R24 ;  /* 0x000000021518b825 */ /* 0x000fca00078e0018 */
[----:B------:R1:W2:Y:S01]  /*0210*/  @!P3 LDG.E.U16 R16, desc[UR4][R24.64] ;  /* 0x000000041810b981 */ /* 0x0002a2000c1e1500 */
[----:B------:R-:W-:-:S05]  /*0220*/  @!P3 VIADD R19, R19, 0x80 ;  /* 0x000000801313b836 */ /* 0x000fca0000000000 */
[----:B------:R-:W-:Y:S02]  /*0230*/  ISETP.GE.AND P2, PT, R19, R10, PT ;  /* 0x0000000a1300720c */ /* 0x000fe40003f46270 */
[----:B------:R-:W-:-:S11]  /*0240*/  PRMT R18, RZ, 0x7610, R18 ;  /* 0x00007610ff127816 */ /* 0x000fd60000000012 */
[----:B------:R-:W-:-:S05]  /*0250*/  @!P2 LEA R19, R0, R19, 0x9 ;  /* 0x000000130013a211 */ /* 0x000fca00078e48ff */
[----:B0-----:R-:W-:-:S05]  /*0260*/  @!P2 IMAD.WIDE.U32 R6, R19, 0x2, R6 ;  /* 0x000000021306a825 */ /* 0x001fca00078e0006 */
[----:B------:R0:W2:Y:S01]  /*0270*/  @!P2 LDG.E.U16 R18, desc[UR4][R6.64] ;  /* 0x000000040612a981 */ /* 0x0000a2000c1e1500 */
[----:B-1----:R-:W-:Y:S01]  /*0280*/  @!P3 IMAD.WIDE.U32 R2, R21, 0x2, R2 ;  /* 0x000000021502b825 */ /* 0x002fe200078e0002 */
[----:B------:R-:W-:Y:S02]  /*0290*/  PRMT R24, RZ, 0x7610, R24 ;  /* 0x00007610ff187816 */ /* 0x000fe40000000018 */
[----:B------:R-:W-:Y:S01]  /*02a0*/  PRMT R21, RZ, 0x7610, R21 ;  /* 0x00007610ff157816 */ /* 0x000fe20000000015 */
[----:B------:R-:W-:Y:S02]  /*02b0*/  @!P1 IMAD.WIDE.U32 R4, R23, 0x2, R4 ;  /* 0x0000000217049825 */ /* 0x000fe400078e0004 */
[----:B------:R-:W1:Y:S03]  /*02c0*/  LDC.64 R22, c[0x0][0x390] ;  /* 0x0000e400ff167b82 */ /* 0x000e660000000a00 */
[----:B------:R-:W2:Y:S04]  /*02d0*/  @!P1 LDG.E.U16 R24, desc[UR4][R4.64] ;  /* 0x0000000404189981 */ /* 0x000ea8000c1e1500 */
[----:B------:R1:W2:Y:S01]  /*02e0*/  @!P3 LDG.E.U16 R21, desc[UR4][R2.64] ;  /* 0x000000040215b981 */ /* 0x0002a2000c1e1500 */
[----:B------:R-:W-:-:S02]  /*02f0*/  ISETP.GE.AND P1, PT, R11, R10, PT ;  /* 0x0000000a0b00720c */ /* 0x000fc40003f26270 */
[C---:B0-----:R-:W-:Y:S02]  /*0300*/  IADD3 R7, PT, PT, R11.reuse, 0x80, RZ ;  /* 0x000000800b077810 */ /* 0x041fe40007ffe0ff */
[----:B------:R-:W-:-:S04]  /*0310*/  IADD3 R9, PT, PT, R11, 0x100, RZ ;  /* 0x000001000b097810 */ /* 0x000fc80007ffe0ff */
        /* <DEDUP_REMOVED lines=8> */
[----:B------:R-:W-:Y:S02]  /*03a0*/  @!P1 LEA R9, R0, R11, 0x9 ;  /* 0x0000000b00099211 */ /* 0x000fe400078e48ff */
[----:B------:R-:W-:-:S04]  /*03b0*/  @!P1 MOV R11, R7 ;  /* 0x00000007000b9202 */ /* 0x000fc80000000f00 */
[----:B------:R-:W-:Y:S01]  /*03c0*/  ISETP.GE.AND P4, PT, R11, R10, PT ;  /* 0x0000000a0b00720c */ /* 0x000fe20003f86270 */
[----:B-1----:R-:W-:Y:S01]  /*03d0*/  @!P1 IMAD.WIDE.U32 R2, R9, 0x2, R2 ;  /* 0x0000000209029825 */ /* 0x002fe200078e0002 */
[----:B------:R-:W-:Y:S03]  /*03e0*/  BSSY.RECONVERGENT B0, `(.L_x_7512) ;  /* 0x0000028000007945 */ /* 0x000fe60003800200 */
[----:B---3--:R-:W-:-:S05]  /*03f0*/  @!P1 HADD2.F32 R17, -RZ, R17.H0_H0 ;  /* 0x20000011ff119230 */ /* 0x008fca0000004100 */
[----:B------:R-:W-:-:S06]  /*0400*/  @!P1 FMUL.FTZ R17, R17, -1.4426950216293334961 ;  /* 0xbfb8aa3b11119820 */ /* 0x000fcc0000410000 */
[----:B------:R-:W1:Y:S01]  /*0410*/  @!P1 MUFU.EX2 R17, R17 ;  /* 0x0000001100119308 */ /* 0x000e620000000800 */
[----:B----4-:R-:W-:-:S05]  /*0420*/  @!P2 HADD2.F32 R15, -RZ, R15.H0_H0 ;  /* 0x2000000fff0fa230 */ /* 0x010fca0000004100 */
[----:B------:R-:W-:Y:S01]  /*0430*/  @!P2 FMUL.FTZ R15, R15, -1.4426950216293334961 ;  /* 0xbfb8aa3b0f0fa820 */ /* 0x000fe20000410000 */
[----:B-1----:R-:W-:Y:S01]  /*0440*/  @!P1 FADD.FTZ R5, R17, 1 ;  /* 0x3f80000011059421 */ /* 0x002fe20000010000 */
[----:B--2---:R-:W-:-:S05]  /*0450*/  @!P3 HADD2.F32 R16, -RZ, R16.H0_H0 ;  /* 0x20000010ff10b230 */ /* 0x004fca0000004100 */
[----:B------:R-:W1:Y:S01]  /*0460*/  @!P1 MUFU.RCP R5, R5 ;  /* 0x0000000500059308 */ /* 0x000e620000001000 */
[----:B------:R-:W-:-:S07]  /*0470*/  @!P3 FMUL.FTZ R16, R16, -1.4426950216293334961 ;  /* 0xbfb8aa3b1010b820 */ /* 0x000fce0000410000 */
[----:B------:R-:W2:Y:S08]  /*0480*/  @!P2 MUFU.EX2 R15, R15 ;  /* 0x0000000f000fa308 */ /* 0x000eb00000000800 */
[----:B------:R-:W3:Y:S01]  /*0490*/  @!P3 MUFU.EX2 R16, R16 ;  /* 0x000000100010b308 */ /* 0x000ee20000000800 */
[----:B------:R-:W-:-:S05]  /*04a0*/  @!P1 HADD2.F32 R20, -RZ, R20.H0_H0 ;  /* 0x20000014ff149230 */ /* 0x000fca0000004100 */
[----:B-1----:R-:W-:Y:S01]  /*04b0*/  @!P1 FMUL.FTZ R20, R20, R5 ;  /* 0x0000000514149220 */ /* 0x002fe20000410000 */
[----:B--2---:R-:W-:-:S04]  /*04c0*/  @!P2 FADD.FTZ R4, R15, 1 ;  /* 0x3f8000000f04a421 */ /* 0x004fc80000010000 */
[----:B------:R-:W-:Y:S01]  /*04d0*/  @!P1 F2FP.F16.F32.PACK_AB R14, RZ, R20 ;  /* 0x00000014ff0e923e */ /* 0x000fe200000000ff */
[----:B------:R-:W-:Y:S02]  /*04e0*/  @!P0 HADD2.F32 R18, -RZ, R18.H0_H0 ;  /* 0x20000012ff128230 */ /* 0x000fe40000004100 */
[----:B---3--:R-:W-:Y:S01]  /*04f0*/  @!P3 FADD.FTZ R6, R16, 1 ;  /* 0x3f8000001006b421 */ /* 0x008fe20000010000 */
[----:B------:R-:W1:Y:S01]  /*0500*/  @!P2 MUFU.RCP R4, R4 ;  /* 0x000000040004a308 */ /* 0x000e620000001000 */
[----:B------:R0:W-:Y:S01]  /*0510*/  @!P1 STG.E.U16 desc[UR4][R2.64], R14 ;  /* 0x0000000e02009986 */ /* 0x0001e2000c101504 */
[----:B------:R-:W-:-:S06]  /*0520*/  @!P0 FMUL.FTZ R5, R18, -1.4426950216293334961 ;  /* 0xbfb8aa3b12058820 */ /* 0x000fcc0000410000 */
[----:B------:R-:W2:Y:S01]  /*0530*/  @!P3 MUFU.RCP R6, R6 ;  /* 0x000000060006b308 */ /* 0x000ea20000001000 */
[----:B------:R-:W-:Y:S02]  /*0540*/  @!P2 HADD2.F32 R7, -RZ, R24.H0_H0 ;  /* 0x20000018ff07a230 */ /* 0x000fe40000004100 */
[----:B------:R-:W-:-:S05]  /*0550*/  @!P3 HADD2.F32 R21, -RZ, R21.H0_H0 ;  /* 0x20000015ff15b230 */ /* 0x000fca0000004100 */
[----:B------:R-:W3:Y:S01]  /*0560*/  @!P0 MUFU.EX2 R5, R5 ;  /* 0x0000000500058308 */ /* 0x000ee20000000800 */
[----:B-1----:R-:W-:Y:S01]  /*0570*/  @!P2 FMUL.FTZ R4, R7, R4 ;  /* 0x000000040704a220 */ /* 0x002fe20000410000 */
[----:B--2---:R-:W-:-:S04]  /*0580*/  @!P3 FMUL.FTZ R6, R21, R6 ;  /* 0x000000061506b220 */ /* 0x004fc80000410000 */
[----:B------:R-:W-:Y:S02]  /*0590*/  @!P2 F2FP.F16.F32.PACK_AB R12, RZ, R4 ;  /* 0x00000004ff0ca23e */ /* 0x000fe400000000ff */
[----:B------:R-:W-:Y:S01]  /*05a0*/  @!P3 F2FP.F16.F32.PACK_AB R13, RZ, R6 ;  /* 0x00000006ff0db23e */ /* 0x000fe200000000ff */
[----:B0-----:R-:W-:Y:S06]  /*05b0*/  @P4 BRA `(.L_x_7513) ;  /* 0x0000000000284947 */ /* 0x001fec0003800000 */
[----:B------:R-:W0:Y:S01]  /*05c0*/  LDC.64 R2, c[0x0][0x388] ;  /* 0x0000e200ff027b82 */ /* 0x000e220000000a00 */
[----:B------:R-:W-:Y:S01]  /*05d0*/  LEA R7, R0, R11, 0x9 ;  /* 0x0000000b00077211 */ /* 0x000fe200078e48ff */
[----:B------:R-:W-:-:S05]  /*05e0*/  VIADD R11, R11, 0x80 ;  /* 0x000000800b0b7836 */ /* 0x000fca0000000000 */
[----:B------:R-:W-:-:S13]  /*05f0*/  ISETP.GE.AND P1, PT, R11, R10, PT ;  /* 0x0000000a0b00720c */ /* 0x000fda0003f26270 */
[----:B------:R-:W-:Y:S02]  /*0600*/  @!P1 LEA R9, R0, R11, 0x9 ;  /* 0x0000000b00099211 */ /* 0x000fe400078e48ff */
[----:B------:R-:W-:Y:S01]  /*0610*/  @!P1 IADD3 R11, PT, PT, R11, 0x80, RZ ;  /* 0x000000800b0b9810 */ /* 0x000fe20007ffe0ff */
[----:B0-----:R-:W-:-:S04]  /*0620*/  IMAD.WIDE.U32 R6, R7, 0x2, R2 ;  /* 0x0000000207067825 */ /* 0x001fc800078e0002 */
[----:B------:R-:W-:Y:S01]  /*0630*/  @!P1 IMAD.WIDE.U32 R2, R9, 0x2, R2 ;  /* 0x0000000209029825 */ /* 0x000fe200078e0002 */
[----:B------:R0:W-:Y:S04]  /*0640*/  STG.E.U16 desc[UR4][R6.64], R12 ;  /* 0x0000000c06007986 */ /* 0x0001e8000c101504 */
[----:B------:R0:W-:Y:S02]  /*0650*/  @!P1 STG.E.U16 desc[UR4][R2.64], R13 ;  /* 0x0000000d02009986 */ /* 0x0001e4000c101504 */
.L_x_7513:
[----:B------:R-:W-:Y:S05]  /*0660*/  BSYNC.RECONVERGENT B0 ;  /* 0x0000000000007941 */ /* 0x000fea0003800200 */
.L_x_7512:
[----:B---3--:R-:W-:Y:S01]  /*0670*/  @!P0 FADD.FTZ R5, R5, 1 ;  /* 0x3f80000005058421 */ /* 0x008fe20000010000 */
[----:B------:R-:W-:-:S03]  /*0680*/  ISETP.GE.AND P1, PT, R11, R10, PT ;  /* 0x0000000a0b00720c */ /* 0x000fc60003f26270 */
[----:B------:R1:W2:Y:S10]  /*0690*/  @!P0 MUFU.RCP R4, R5 ;  /* 0x0000000500048308 */ /* 0x0002b40000001000 */
[----:B-1----:R-:W-:Y:S05]  /*06a0*/  @P1 EXIT ;  /* 0x000000000000194d */ /* 0x002fea0003800000 */
[----:B0-----:R-:W0:Y:S01]  /*06b0*/  LDC.64 R2, c[0x0][0x388] ;  /* 0x0000e200ff027b82 */ /* 0x001e220000000a00 */
[----:B-----5:R-:W-:Y:S01]  /*06c0*/  @!P0 HADD2.F32 R19, -RZ, R19.H0_H0 ;  /* 0x20000013ff138230 */ /* 0x020fe20000004100 */
[----:B------:R-:W-:-:S04]  /*06d0*/  LEA R11, R0, R11, 0x9 ;  /* 0x0000000b000b7211 */ /* 0x000fc800078e48ff */
[----:B--2---:R-:W-:-:S05]  /*06e0*/  @!P0 FMUL.FTZ R4, R19, R4 ;  /* 0x0000000413048220 */ /* 0x004fca0000410000 */
[----:B------:R-:W-:Y:S01]  /*06f0*/  @!P0 F2FP.F16.F32.PACK_AB R5, RZ, R4 ;  /* 0x00000004ff05823e */ /* 0x000fe200000000ff */
[----:B0-----:R-:W-:-:S05]  /*0700*/  IMAD.WIDE.U32 R2, R11, 0x2, R2 ;  /* 0x000000020b027825 */ /* 0x001fca00078e0002 */
[----:B------:R-:W-:Y:S01]  /*0710*/  STG.E.U16 desc[UR4][R2.64], R5 ;  /* 0x0000000502007986 */ /* 0x000fe2000c101504 */
[----:B------:R-:W-:Y:S05]  /*0720*/  EXIT ;  /* 0x000000000000794d */ /* 0x000fea0003800000 */
.L_x_7514:
        /* <DEDUP_REMOVED lines=13> */
.L_x_9545:


//--------------------- .text._ZN2at6native29vectorized_elementwise_kernelILi2EZZZNS0_10glu_kernelERNS_18TensorIteratorBaseEENKUlvE_clEvENKUlvE1_clEvEUlN3c104HalfES7_E_St5arrayIPcLm3EEEEviT0_T1_ --------------------------
	.section	.text._ZN2at6native29vectorized_elementwise_kernelILi2EZZZNS0_10glu_kernelERNS_18TensorIteratorBaseEENKUlvE_clEvENKUlvE1_clEvEUlN3c104HalfES7_E_St5arrayIPcLm3EEEEviT0_T1_,"ax",@progbits
	.align	128
        .global         _ZN2at6native29vectorized_elementwise_kernelILi2EZZZNS0_10glu_kernelERNS_18TensorIteratorBaseEENKUlvE_clEvENKUlvE1_clEvEUlN3c104HalfES7_E_St5arrayIPcLm3EEEEviT0_T1_
        .type           _ZN2at6native29vectorized_elementwise_kernelILi2EZZZNS0_10glu_kernelERNS_18TensorIteratorBaseEENKUlvE_clEvENKUlvE1_clEvEUlN3c104HalfES7_E_St5arrayIPcLm3EEEEviT0_T1_,@function
        .size           _ZN2at6native29vectorized_elementwise_kernelILi2EZZZNS0_10glu_kernelERNS_18TensorIteratorBaseEENKUlvE_clEvENKUlvE1_clEvEUlN3c104HalfES7_E_St5arrayIPcLm3EEEEviT0_T1_,(.L_x_9546 - _ZN2at6native29vectorized_elementwise_kernelILi2EZZZNS0_10glu_kernelERNS_18TensorIteratorBaseEENKUlvE_clEvENKUlvE1_clEvEUlN3c104HalfES7_E_St5arrayIPcLm3EEEEviT0_T1_)
        .other          _ZN2at6native29vectorized_elementwise_kernelILi2EZZZNS0_10glu_kernelERNS_18TensorIteratorBaseEENKUlvE_clEvENKUlvE1_clEvEUlN3c104HalfES7_E_St5arrayIPcLm3EEEEviT0_T1_,@"STO_CUDA_ENTRY STV_DEFAULT"
_ZN2at6native29vectorized_elementwise_kernelILi2EZZZNS0_10glu_kernelERNS_18TensorIteratorBaseEENKUlvE_clEvENKUlvE1_clEvEUlN3c104HalfES7_E_St5arrayIPcLm3EEEEviT0_T1_:
.text._ZN2at6native29vectorized_elementwise_kernelILi2EZZZNS0_10glu_kernelERNS_18TensorIteratorBaseEENKUlvE_clEvENKUlvE1_clEvEUlN3c104HalfES7_E_St5arrayIPcLm3EEEEviT0_T1_:
        /* <DEDUP_REMOVED lines=16> */
[----:B0-----:R-:W-:-:S07]  /*0100*/  ISETP.GE.U32.AND P0, PT, R27, R2, PT ;  /* 0x000000021b00720c */ /* 0x001fce0003f06070 */
[----:B------:R-:W0:Y:S01]  /*0110*/  LDC.64 R36, c[0x0][0x390] ;  /* 0x0000e400ff247b82 */ /* 0x000e220000000a00 */
[----:B------:R-:W-:-:S07]  /*0120*/  MOV R3, R27 ;  /* 0x0000001b00037202 */ /* 0x000fce0000000f00 */
[----:B------:R-:W5:Y:S01]  /*0130*/  LDC.64 R34, c[0x0][0x398] ;  /* 0x0000e600ff227b82 */ /* 0x000f620000000a00 */
[----:B------:R-:W-:Y:S02]  /*0140*/  @!P0 IADD3 R27, PT, PT, R3, 0x80, RZ ;  /* 0x00000080031b8810 */ /* 0x000fe40007ffe0ff */
[----:B------:R-:W-:Y:S02]  /*0150*/  @!P0 IADD3 R13, PT, PT, R0, R3, RZ ;  /* 0x00000003000d8210 */ /* 0x000fe40007ffe0ff */
[----:B------:R-:W-:-:S03]  /*0160*/  ISETP.GE.U32.AND P1, PT, R27, R2, PT ;  /* 0x000000021b00720c */ /* 0x000fc60003f26070 */
[----:B------:R-:W5:Y:S01]  /*0170*/  LDC.64 R32, c[0x0][0x390] ;  /* 0x0000e400ff207b82 */ /* 0x000f620000000a00 */
[----:B-1----:R-:W-:-:S04]  /*0180*/  @!P0 IMAD.WIDE.U32 R30, R13, 0x2, R30 ;  /* 0x000000020d1e8825 */ /* 0x002fc800078e001e */
[----:B--2---:R-:W-:Y:S01]  /*0190*/  @!P0 IMAD.WIDE.U32 R28, R13, 0x2, R28 ;  /* 0x000000020d1c8825 */ /* 0x004fe200078e001c */
[----:B------:R1:W2:Y:S04]  /*01a0*/  @!P0 LDG.E.U16 R25, desc[UR4][R30.64] ;  /* 0x000000041e198981 */ /* 0x0002a8000c1e1500 */
[----:B------:R4:W2:Y:S01]  /*01b0*/  @!P0 LDG.E.U16 R23, desc[UR4][R28.64] ;  /* 0x000000041c178981 */ /* 0x0008a2000c1e1500 */
[----:B------:R-:W-:Y:S02]  /*01c0*/  @!P1 IADD3 R11, PT, PT, R0, R27, RZ ;  /* 0x0000001b000b9210 */ /* 0x000fe40007ffe0ff */
[----:B------:R-:W-:Y:S01]  /*01d0*/  @!P1 IADD3 R27, PT, PT, R27, 0x80, RZ ;  /* 0x000000801b1b9810 */ /* 0x000fe20007ffe0ff */
[----:B-1----:R-:W1:Y:S03]  /*01e0*/  LDC.64 R30, c[0x0][0x398] ;  /* 0x0000e600ff1e7b82 */ /* 0x002e660000000a00 */
[----:B------:R-:W-:Y:S01]  /*01f0*/  ISETP.GE.U32.AND P2, PT, R27, R2, PT ;  /* 0x000000021b00720c */ /* 0x000fe20003f46070 */
[----:B---3--:R-:W-:Y:S01]  /*0200*/  @!P1 IMAD.WIDE.U32 R18, R11, 0x2, R18 ;  /* 0x000000020b129825 */ /* 0x008fe200078e0012 */
[----:B------:R-:W-:-:S03]  /*0210*/  PRMT R13, RZ, 0x7610, R13 ;  /* 0x00007610ff0d7816 */ /* 0x000fc6000000000d */
[----:B----4-:R-:W-:Y:S01]  /*0220*/  @!P1 IMAD.WIDE.U32 R14, R11, 0x2, R14 ;  /* 0x000000020b0e9825 */ /* 0x010fe200078e000e */
[----:B------:R-:W3:Y:S01]  /*0230*/  @!P1 LDG.E.U16 R26, desc[UR4][R18.64] ;  /* 0x00000004121a9981 */ /* 0x000ee2000c1e1500 */
[----:B------:R-:W4:Y:S03]  /*0240*/  LDC.64 R28, c[0x0][0x390] ;  /* 0x0000e400ff1c7b82 */ /* 0x000f260000000a00 */
[----:B------:R0:W2:Y:S03]  /*0250*/  @!P1 LDG.E.U16 R13, desc[UR4][R14.64] ;  /* 0x000000040e0d9981 */ /* 0x0000a6000c1e1500 */
[----:B------:R-:W-:Y:S02]  /*0260*/  @!P2 IADD3 R17, PT, PT, R0, R27, RZ ;  /* 0x0000001b0011a210 */ /* 0x000fe40007ffe0ff */
[----:B------:R-:W-:-:S04]  /*0270*/  @!P2 IADD3 R27, PT, PT, R27, 0x80, RZ ;  /* 0x000000801b1ba810 */ /* 0x000fc80007ffe0ff */
[----:B------:R-:W-:Y:S01]  /*0280*/  ISETP.GE.U32.AND P0, PT, R27, R2, PT ;  /* 0x000000021b00720c */ /* 0x000fe20003f06070 */
[----:B0-----:R-:W0:-:S12]  /*0290*/  LDC.64 R14, c[0x0][0x398] ;  /* 0x0000e600ff0e7b82 */ /* 0x001e180000000a00 */
[----:B------:R-:W-:Y:S02]  /*02a0*/  @!P0 IADD3 R11, PT, PT, R0, R27, RZ ;  /* 0x0000001b000b8210 */ /* 0x000fe40007ffe0ff */
[----:B------:R-:W-:-:S04]  /*02b0*/  @!P0 IADD3 R27, PT, PT, R27, 0x80, RZ ;  /* 0x000000801b1b8810 */ /* 0x000fc80007ffe0ff */
[----:B------:R-:W-:Y:S01]  /*02c0*/  ISETP.GE.U32.AND P1, PT, R27, R2, PT ;  /* 0x000000021b00720c */ /* 0x000fe20003f26070 */
[----:B------:R-:W-:Y:S01]  /*02d0*/  @!P2 IMAD.WIDE.U32 R36, R17, 0x2, R36 ;  /* 0x000000021124a825 */ /* 0x000fe200078e0024 */
[----:B------:R-:W-:-:S03]  /*02e0*/  PRMT R22, RZ, 0x7610, R22 ;  /* 0x00007610ff167816 */ /* 0x000fc60000000016 */
[----:B-----5:R-:W-:Y:S01]  /*02f0*/  @!P2 IMAD.WIDE.U32 R34, R17, 0x2, R34 ;  /* 0x000000021122a825 */ /* 0x020fe200078e0022 */
[----:B------:R-:W-:-:S03]  /*0300*/  PRMT R17, RZ, 0x7610, R17 ;  /* 0x00007610ff117816 */ /* 0x000fc60000000011 */
[----:B------:R-:W-:Y:S01]  /*0310*/  @!P0 IMAD.WIDE.U32 R32, R11, 0x2, R32 ;  /* 0x000000020b208825 */ /* 0x000fe200078e0020 */
[----:B------:R-:W-:-:S03]  /*0320*/  PRMT R16, RZ, 0x7610, R16 ;  /* 0x00007610ff107816 */ /* 0x000fc60000000010 */
[----:B-1----:R-:W-:Y:S01]  /*0330*/  @!P0 IMAD.WIDE.U32 R30, R11, 0x2, R30 ;  /* 0x000000020b1e8825 */ /* 0x002fe200078e001e */
[----:B------:R-:W-:Y:S01]  /*0340*/  @!P1 IADD3 R11, PT, PT, R0, R27, RZ ;  /* 0x0000001b000b9210 */ /* 0x000fe20007ffe0ff */
[----:B------:R1:W5:Y:S01]  /*0350*/  @!P0 LDG.E.U16 R22, desc[UR4][R32.64] ;  /* 0x0000000420168981 */ /* 0x000362000c1e1500 */
[----:B------:R-:W-:Y:S02]  /*0360*/  @!P1 IADD3 R27, PT, PT, R27, 0x80, RZ ;  /* 0x000000801b1b9810 */ /* 0x000fe40007ffe0ff */
[----:B------:R-:W-:Y:S01]  /*0370*/  PRMT R19, RZ, 0x7610, R19 ;  /* 0x00007610ff137816 */ /* 0x000fe20000000013 */
[----:B------:R-:W5:Y:S01]  /*0380*/  @!P0 LDG.E.U16 R17, desc[UR4][R30.64] ;  /* 0x000000041e118981 */ /* 0x000f62000c1e1500 */
[----:B------:R-:W-:-:S03]  /*0390*/  ISETP.GE.U32.AND P0, PT, R27, R2, PT ;  /* 0x000000021b00720c */ /* 0x000fc60003f06070 */
[----:B------:R1:W5:Y:S01]  /*03a0*/  @!P2 LDG.E.U16 R16, desc[UR4][R36.64] ;  /* 0x000000042410a981 */ /* 0x000362000c1e1500 */
[----:B------:R-:W-:Y:S01]  /*03b0*/  PRMT R20, RZ, 0x7610, R20 ;  /* 0x00007610ff147816 */ /* 0x000fe20000000014 */
[C---:B----4-:R-:W-:Y:S01]  /*03c0*/  @!P1 IMAD.WIDE.U32 R28, R11.reuse, 0x2, R28 ;  /* 0x000000020b1c9825 */ /* 0x050fe200078e001c */
[----:B------:R-:W-:Y:S01]  /*03d0*/  PRMT R24, RZ, 0x7610, R24 ;  /* 0x00007610ff187816 */ /* 0x000fe20000000018 */
[----:B------:R4:W5:Y:S01]  /*03e0*/  @!P2 LDG.E.U16 R19, desc[UR4][R34.64] ;  /* 0x000000042213a981 */ /* 0x000962000c1e1500 */
[----:B------:R-:W-:Y:S01]  /*03f0*/  PRMT R12, RZ, 0x7610, R12 ;  /* 0x00007610ff0c7816 */ /* 0x000fe2000000000c */
[----:B0-----:R-:W-:Y:S01]  /*0400*/  @!P1 IMAD.WIDE.U32 R14, R11, 0x2, R14 ;  /* 0x000000020b0e9825 */ /* 0x001fe200078e000e */
[----:B-1----:R-:W0:Y:S01]  /*0410*/  LDC.64 R32, c[0x0][0x390] ;  /* 0x0000e400ff207b82 */ /* 0x002e220000000a00 */
[----:B------:R1:W5:Y:S07]  /*0420*/  @!P1 LDG.E.U16 R20, desc[UR4][R28.64] ;  /* 0x000000041c149981 */ /* 0x00036e000c1e1500 */
[----:B------:R-:W0:Y:S08]  /*0430*/  LDC.64 R36, c[0x0][0x390] ;  /* 0x0000e400ff247b82 */ /* 0x000e300000000a00 */
[----:B----4-:R-:W4:Y:S01]  /*0440*/  LDC.64 R34, c[0x0][0x398] ;  /* 0x0000e600ff227b82 */ /* 0x010f220000000a00 */
[----:B------:R-:W-:Y:S01]  /*0450*/  @!P0 IADD3 R11, PT, PT, R0, R27, RZ ;  /* 0x0000001b000b8210 */ /* 0x000fe20007ffe0ff */
[----:B------:R0:W5:Y:S01]  /*0460*/  @!P1 LDG.E.U16 R24, desc[UR4][R14.64] ;  /* 0x000000040e189981 */ /* 0x000162000c1e1500 */
[----:B------:R-:W-:-:S04]  /*0470*/  @!P0 IADD3 R27, PT, PT, R27, 0x80, RZ ;  /* 0x000000801b1b8810 */ /* 0x000fc80007ffe0ff */
[----:B------:R-:W-:Y:S01]  /*0480*/  ISETP.GE.U32.AND P1, PT, R27, R2, PT ;  /* 0x000000021b00720c */ /* 0x000fe20003f26070 */
[----:B-1----:R-:W1:Y:S01]  /*0490*/  LDC.64 R28, c[0x0][0x398] ;  /* 0x0000e600ff1c7b82 */ /* 0x002e620000000a00 */
[----:B0-----:R-:W-:-:S07]  /*04a0*/  @!P0 IMAD.WIDE.U32 R36, R11, 0x2, R36 ;  /* 0x000000020b248825 */ /* 0x001fce00078e0024 */
[----:B------:R-:W0:Y:S04]  /*04b0*/  LDC.64 R14, c[0x0][0x390] ;  /* 0x0000e400ff0e7b82 */ /* 0x000e280000000a00 */
[----:B------:R-:W-:Y:S01]  /*04c0*/  @!P1 IADD3 R30, PT, PT, R0, R27, RZ ;  /* 0x0000001b001e9210 */ /* 0x000fe20007ffe0ff */
[----:B------:R-:W5:Y:S01]  /*04d0*/  @!P0 LDG.E.U16 R12, desc[UR4][R36.64] ;  /* 0x00000004240c8981 */ /* 0x000f62000c1e1500 */
[----:B----4-:R-:W-:Y:S01]  /*04e0*/  @!P0 IMAD.WIDE.U32 R34, R11, 0x2, R34 ;  /* 0x000000020b228825 */ /* 0x010fe200078e0022 */
[----:B------:R-:W-:Y:S02]  /*04f0*/  PRMT R11, RZ, 0x7610, R11 ;  /* 0x00007610ff0b7816 */ /* 0x000fe4000000000b */
[----:B------:R-:W-:-:S04]  /*0500*/  @!P1 IADD3 R27, PT, PT, R27, 0x80, RZ ;  /* 0x000000801b1b9810 */ /* 0x000fc80007ffe0ff */
[----:B------:R0:W4:Y:S01]  /*0510*/  @!P0 LDG.E.U16 R11, desc[UR4][R34.64] ;  /* 0x00000004220b8981 */ /* 0x000122000c1e1500 */
[----:B------:R-:W-:-:S13]  /*0520*/  ISETP.GE.U32.AND P0, PT, R27, R2, PT ;  /* 0x000000021b00720c */ /* 0x000fda0003f06070 */
[----:B------:R-:W-:-:S05]  /*0530*/  @!P0 IADD3 R27, PT, PT, R0, R27, RZ ;  /* 0x0000001b001b8210 */ /* 0x000fca0007ffe0ff */
[----:B0-----:R-:W-:Y:S02]  /*0540*/  @!P0 IMAD.WIDE.U32 R34, R27, 0x2, R14 ;  /* 0x000000021b228825 */ /* 0x001fe400078e000e */
[----:B------:R-:W0:Y:S02]  /*0550*/  LDC.64 R14, c[0x0][0x398] ;  /* 0x0000e600ff0e7b82 */ /* 0x000e240000000a00 */
[----:B------:R-:W-:-:S04]  /*0560*/  @!P1 IMAD.WIDE.U32 R32, R30, 0x2, R32 ;  /* 0x000000021e209825 */ /* 0x000fc800078e0020 */
[----:B-1----:R-:W-:Y:S01]  /*0570*/  @!P1 IMAD.WIDE.U32 R30, R30, 0x2, R28 ;  /* 0x000000021e1e9825 */ /* 0x002fe200078e001c */
[----:B------:R-:W-:-:S06]  /*0580*/  PRMT R28, RZ, 0x7610, R28 ;  /* 0x00007610ff1c7816 */ /* 0x000fcc000000001c */
[----:B------:R1:W4:Y:S01]  /*0590*/  @!P1 LDG.E.U16 R28, desc[UR4][R30.64] ;  /* 0x000000041e1c9981 */ /* 0x000322000c1e1500 */
[----:B0-----:R-:W-:Y:S01]  /*05a0*/  @!P0 IMAD.WIDE.U32 R14, R27, 0x2, R14 ;  /* 0x000000021b0e8825 */ /* 0x001fe200078e000e */
[----:B------:R-:W-:-:S06]  /*05b0*/  PRMT R27, RZ, 0x7610, R27 ;  /* 0x00007610ff1b7816 */ /* 0x000fcc000000001b */
[----:B------:R-:W4:Y:S01]  /*05c0*/  @!P0 LDG.E.U16 R27, desc[UR4][R14.64] ;  /* 0x000000040e1b8981 */ /* 0x000f22000c1e1500 */
[----:B------:R-:W-:Y:S02]  /*05d0*/  PRMT R18, RZ, 0x7610, R18 ;  /* 0x00007610ff127816 */ /* 0x000fe40000000012 */
[----:B------:R-:W-:-:S04]  /*05e0*/  PRMT R29, RZ, 0x7610, R29 ;  /* 0x00007610ff1d7816 */ /* 0x000fc8000000001d */
[----:B------:R0:W4:Y:S04]  /*05f0*/  @!P1 LDG.E.U16 R18, desc[UR4][R32.64] ;  /* 0x0000000420129981 */ /* 0x000128000c1e1500 */
[----:B------:R-:W4:Y:S01]  /*0600*/  @!P0 LDG.E.U16 R29, desc[UR4][R34.64] ;  /* 0x00000004221d8981 */ /* 0x000f22000c1e1500 */
[----:B-1----:R-:W-:-:S04]  /*0610*/  IADD3 R31, PT, PT, R3, 0x200, RZ ;  /* 0x00000200031f7810 */ /* 0x002fc80007ffe0ff */
[----:B------:R-:W-:Y:S02]  /*0620*/  ISETP.GE.U32.AND P3, PT, R31, R2, PT ;  /* 0x000000021f00720c */ /* 0x000fe40003f66070 */
[----:B------:R-:W-:-:S04]  /*0630*/  IADD3 R31, PT, PT, R3, 0x80, RZ ;  /* 0x00000080031f7810 */ /* 0x000fc80007ffe0ff */
[-C--:B------:R-:W-:Y:S02]  /*0640*/  ISETP.GE.U32.AND P5, PT, R31, R2.reuse, PT ;  /* 0x000000021f00720c */ /* 0x080fe40003fa6070 */
[C---:B0-----:R-:W-:Y:S02]  /*0650*/  IADD3 R33, PT, PT, R3.reuse, 0x100, RZ ;  /* 0x0000010003217810 */ /* 0x041fe40007ffe0ff */
[-C--:B------:R-:W-:Y:S02]  /*0660*/  ISETP.GE.U32.AND P1, PT, R3, R2.reuse, PT ;  /* 0x000000020300720c */ /* 0x080fe40003f26070 */
[----:B------:R-:W-:Y:S02]  /*0670*/  ISETP.GE.U32.AND P2, PT, R33, R2, PT ;  /* 0x000000022100720c */ /* 0x000fe40003f46070 */
[----:B------:R-:W-:-:S04]  /*0680*/  IADD3 R33, PT, PT, R3, 0x180, RZ ;  /* 0x0000018003217810 */ /* 0x000fc80007ffe0ff */
[----:B------:R-:W-:Y:S02]  /*0690*/  ISETP.GE.U32.AND P0, PT, R33, R2, PT ;  /* 0x000000022100720c */ /* 0x000fe40003f06070 */
[----:B------:R-:W-:-:S04]  /*06a0*/  IADD3 R33, PT, PT, R3, 0x280, RZ ;  /* 0x0000028003217810 */ /* 0x000fc80007ffe0ff */
[----:B------:R-:W-:Y:S02]  /*06b0*/  ISETP.GE.U32.AND P4, PT, R33, R2, PT ;  /* 0x000000022100720c */ /* 0x000fe40003f86070 */
[----:B------:R-:W-:-:S04]  /*06c0*/  IADD3 R33, PT, PT, R3, 0x300, RZ ;  /* 0x0000030003217810 */ /* 0x000fc80007ffe0ff */
[----:B------:R-:W-:Y:S01]  /*06d0*/  ISETP.GE.U32.AND P6, PT, R33, R2, PT ;  /* 0x000000022100720c */ /* 0x000fe20003fc6070 */
[----:B--2---:R-:W-:-:S05]  /*06e0*/  @!P5 HADD2.F32 R14, -RZ, R13.H0_H0 ;  /* 0x2000000dff0ed230 */ /* 0x004fca0000004100 */
[----:B------:R-:W-:-:S04]  /*06f0*/  @!P5 FMUL.FTZ R30, R14, -1.4426950216293334961 ;  /* 0xbfb8aa3b0e1ed820 */ /* 0x000fc80000410000 */
[----:B------:R-:W0:Y:S01]  /*0700*/  @!P5 MUFU.EX2 R14, R30 ;  /* 0x0000001e000ed308 */ /* 0x000e220000000800 */
[----:B------:R-:W-:Y:S02]  /*0710*/  @!P1 HADD2.F32 R23, -RZ, R23.H0_H0 ;  /* 0x20000017ff179230 */ /* 0x000fe40000004100 */
[----:B0-----:R-:W-:-:S05]  /*0720*/  @!P5 FADD.FTZ R32, R14, 1 ;  /* 0x3f8000000e20d421 */ /* 0x001fca0000010000 */
[----:B------:R-:W0:Y:S01]  /*0730*/  @!P5 MUFU.RCP R15, R32 ;  /* 0x00000020000fd308 */ /* 0x000e220000001000 */
[----:B------:R-:W-:Y:S01]  /*0740*/  @!P1 FMUL.FTZ R23, R23, -1.4426950216293334961 ;  /* 0xbfb8aa3b17179820 */ /* 0x000fe20000410000 */
[----:B---3--:R-:W-:-:S06]  /*0750*/  @!P5 HADD2.F32 R26, -RZ, R26.H0_H0 ;  /* 0x2000001aff1ad230 */ /* 0x008fcc0000004100 */
[----:B------:R0:W1:Y:S02]  /*0760*/  @!P1 MUFU.EX2 R13, R23 ;  /* 0x00000017000d9308 */ /* 0x0000640000000800 */
[----:B0-----:R-:W-:Y:S01]  /*0770*/  @!P5 FMUL.FTZ R23, R26, R15 ;  /* 0x0000000f1a17d220 */ /* 0x001fe20000410000 */
[----:B-----5:R-:W-:-:S05]  /*0780*/  @!P2 HADD2.F32 R19, -RZ, R19.H0_H0 ;  /* 0x20000013ff13a230 */ /* 0x020fca0000004100 */
[----:B------:R-:W-:Y:S01]  /*0790*/  @!P2 FMUL.FTZ R14, R19, -1.4426950216293334961 ;  /* 0xbfb8aa3b130ea820 */ /* 0x000fe20000410000 */
[----:B------:R-:W-:Y:S02]  /*07a0*/  @!P5 F2FP.F16.F32.PACK_AB R4, RZ, R23 ;  /* 0x00000017ff04d23e */ /* 0x000fe400000000ff */
[----:B------:R-:W-:-:S03]  /*07b0*/  IADD3 R23, PT, PT, R3, 0x380, RZ ;  /* 0x0000038003177810 */ /* 0x000fc60007ffe0ff */
[----:B------:R-:W0:Y:S01]  /*07c0*/  @!P2 MUFU.EX2 R14, R14 ;  /* 0x0000000e000ea308 */ /* 0x000e220000000800 */
[----:B------:R-:W-:-:S05]  /*07d0*/  @!P3 HADD2.F32 R24, -RZ, R24.H0_H0 ;  /* 0x20000018ff18b230 */ /* 0x000fca0000004100 */
[----:B------:R-:W-:Y:S01]  /*07e0*/  @!P3 FMUL.FTZ R24, R24, -1.4426950216293334961 ;  /* 0xbfb8aa3b1818b820 */ /* 0x000fe20000410000 */
[----:B------:R-:W-:-:S03]  /*07f0*/  ISETP.GE.U32.AND P5, PT, R23, R2, PT ;  /* 0x000000021700720c */ /* 0x000fc60003fa6070 */
[----:B------:R-:W2:Y:S01]  /*0800*/  @!P3 MUFU.EX2 R15, R24 ;  /* 0x00000018000fb308 */ /* 0x000ea20000000800 */
[----:B-1----:R-:W-:Y:S01]  /*0810*/  @!P1 FADD.FTZ R13, R13, 1 ;  /* 0x3f8000000d0d9421 */ /* 0x002fe20000010000 */
[----:B------:R-:W-:Y:S02]  /*0820*/  @!P0 HADD2.F32 R17, -RZ, R17.H0_H0 ;  /* 0x20000011ff118230 */ /* 0x000fe40000004100 */
[----:B0-----:R-:W-:-:S03]  /*0830*/  @!P2 FADD.FTZ R19, R14, 1 ;  /* 0x3f8000000e13a421 */ /* 0x001fc60000010000 */
[----:B------:R-:W-:Y:S01]  /*0840*/  @!P0 FMUL.FTZ R17, R17, -1.4426950216293334961 ;  /* 0xbfb8aa3b11118820 */ /* 0x000fe20000410000 */
[----:B------:R-:W0:Y:S01]  /*0850*/  @!P1 MUFU.RCP R13, R13 ;  /* 0x0000000d000d9308 */ /* 0x000e220000001000 */
[----:B----4-:R-:W-:Y:S02]  /*0860*/  @!P4 HADD2.F32 R14, -RZ, R11.H0_H0 ;  /* 0x2000000bff0ec230 */ /* 0x010fe40000004100 */
[----:B--2---:R-:W-:-:S03]  /*0870*/  @!P3 FADD.FTZ R30, R15, 1 ;  /* 0x3f8000000f1eb421 */ /* 0x004fc60000010000 */
[----:B------:R-:W-:Y:S02]  /*0880*/  @!P4 FMUL.FTZ R32, R14, -1.4426950216293334961 ;  /* 0xbfb8aa3b0e20c820 */ /* 0x000fe40000410000 */
[----:B------:R-:W1:Y:S01]  /*0890*/  @!P1 LDC.64 R14, c[0x0][0x388] ;  /* 0x0000e200ff0e9b82 */ /* 0x000e620000000a00 */
[----:B------:R-:W2:Y:S08]  /*08a0*/  @!P0 MUFU.EX2 R17, R17 ;  /* 0x0000001100118308 */ /* 0x000eb00000000800 */
[----:B------:R-:W3:Y:S01]  /*08b0*/  @!P4 MUFU.EX2 R23, R32 ;  /* 0x000000200017c308 */ /* 0x000ee20000000800 */
[----:B------:R-:W-:-:S05]  /*08c0*/  @!P6 HADD2.F32 R28, -RZ, R28.H0_H0 ;  /* 0x2000001cff1ce230 */ /* 0x000fca0000004100 */
[----:B------:R-:W-:-:S06]  /*08d0*/  @!P6 FMUL.FTZ R26, R28, -1.4426950216293334961 ;  /* 0xbfb8aa3b1c1ae820 */ /* 0x000fcc0000410000 */
[----:B------:R-:W4:Y:S01]  /*08e0*/  @!P6 MUFU.EX2 R26, R26 ;  /* 0x0000001a001ae308 */ /* 0x000f220000000800 */
[----:B------:R-:W-:-:S05]  /*08f0*/  @!P5 HADD2.F32 R27, -RZ, R27.H0_H0 ;  /* 0x2000001bff1bd230 */ /* 0x000fca0000004100 */
[----:B------:R-:W-:-:S04]  /*0900*/  @!P5 FMUL.FTZ R27, R27, -1.4426950216293334961 ;  /* 0xbfb8aa3b1b1bd820 */ /* 0x000fc80000410000 */
[----:B------:R-:W5:Y:S01]  /*0910*/  @!P5 MUFU.EX2 R24, R27 ;  /* 0x0000001b0018d308 */ /* 0x000f620000000800 */
[----:B------:R-:W-:Y:S01]  /*0920*/  @!P1 HADD2.F32 R28, -RZ, R25.H0_H0 ;  /* 0x20000019ff1c9230 */ /* 0x000fe20000004100 */
[----:B------:R-:W-:-:S04]  /*0930*/  @!P1 IADD3 R25, PT, PT, R0, R3, RZ ;  /* 0x0000000300199210 */ /* 0x000fc80007ffe0ff */
[----:B0-----:R-:W-:Y:S01]  /*0940*/  @!P1 FMUL.FTZ R28, R28, R13 ;  /* 0x0000000d1c1c9220 */ /* 0x001fe20000410000 */
[----:B--2---:R-:W-:Y:S01]  /*0950*/  @!P0 FADD.FTZ R17, R17, 1 ;  /* 0x3f80000011118421 */ /* 0x004fe20000010000 */
[----:B------:R-:W0:Y:S01]  /*0960*/  @!P3 MUFU.RCP R11, R30 ;  /* 0x0000001e000bb308 */ /* 0x000e220000001000 */
[----:B---3--:R-:W-:Y:S01]  /*0970*/  @!P4 FADD.FTZ R23, R23, 1 ;  /* 0x3f8000001717c421 */ /* 0x008fe20000010000 */
[----:B----4-:R-:W-:Y:S01]  /*0980*/  @!P6 FADD.FTZ R13, R26, 1 ;  /* 0x3f8000001a0de421 */ /* 0x010fe20000010000 */
[----:B------:R-:W-:Y:S01]  /*0990*/  @!P1 F2FP.F16.F32.PACK_AB R21, RZ, R28 ;  /* 0x0000001cff15923e */ /* 0x000fe200000000ff */
[----:B-1----:R-:W-:-:S04]  /*09a0*/  @!P1 IMAD.WIDE.U32 R14, R25, 0x2, R14 ;  /* 0x00000002190e9825 */ /* 0x002fc800078e000e */
[----:B-----5:R-:W-:Y:S01]  /*09b0*/  @!P5 FADD.FTZ R24, R24, 1 ;  /* 0x3f8000001818d421 */ /* 0x020fe20000010000 */
[----:B------:R-:W-:Y:S01]  /*09c0*/  PRMT R25, R21, 0x7610, R25 ;  /* 0x0000761015197816 */ /* 0x000fe20000000019 */
[----:B------:R-:W1:Y:S01]  /*09d0*/  @!P2 MUFU.RCP R19, R19 ;  /* 0x000000130013a308 */ /* 0x000e620000001000 */
[----:B------:R-:W-:Y:S01]  /*09e0*/  @!P1 MOV R3, R31 ;  /* 0x0000001f00039202 */ /* 0x000fe20000000f00 */
[----:B------:R-:W-:-:S06]  /*09f0*/  @!P3 HADD2.F32 R20, -RZ, R20.H0_H0 ;  /* 0x20000014ff14b230 */ /* 0x000fcc0000004100 */
[----:B------:R-:W2:Y:S01]  /*0a00*/  @!P0 MUFU.RCP R17, R17 ;  /* 0x0000001100118308 */ /* 0x000ea20000001000 */
[----:B------:R3:W-:Y:S07]  /*0a10*/  @!P1 STG.E.U16 desc[UR4][R14.64], R25 ;  /* 0x000000190e009986 */ /* 0x0007ee000c101504 */
[----:B------:R-:W4:Y:S01]  /*0a20*/  @!P4 MUFU.RCP R23, R23 ;  /* 0x000000170017c308 */ /* 0x000f220000001000 */
[----:B------:R-:W-:-:S07]  /*0a30*/  ISETP.GE.U32.AND P1, PT, R3, R2, PT ;  /* 0x000000020300720c */ /* 0x000fce0003f26070 */
[----:B------:R-:W5:Y:S08]  /*0a40*/  @!P6 MUFU.RCP R13, R13 ;  /* 0x0000000d000de308 */ /* 0x000f700000001000 */
[----:B------:R-:W3:Y:S01]  /*0a50*/  @!P5 MUFU.RCP R21, R24 ;  /* 0x000000180015d308 */ /* 0x000ee20000001000 */
[----:B0-----:R-:W-:Y:S01]  /*0a60*/  @!P3 FMUL.FTZ R11, R20, R11 ;  /* 0x0000000b140bb220 */ /* 0x001fe20000410000 */
[----:B------:R-:W-:-:S02]  /*0a70*/  @!P2 HADD2.F32 R16, -RZ, R16.H0_H0 ;  /* 0x20000010ff10a230 */ /* 0x000fc40000004100 */
[----:B------:R-:W-:Y:S02]  /*0a80*/  @!P0 HADD2.F32 R22, -RZ, R22.H0_H0 ;  /* 0x20000016ff168230 */ /* 0x000fe40000004100 */
[----:B------:R-:W-:Y:S02]  /*0a90*/  @!P4 HADD2.F32 R12, -RZ, R12.H0_H0 ;  /* 0x2000000cff0cc230 */ /* 0x000fe40000004100 */
[----:B------:R-:W-:Y:S02]  /*0aa0*/  @!P6 HADD2.F32 R18, -RZ, R18.H0_H0 ;  /* 0x20000012ff12e230 */ /* 0x000fe40000004100 */
[----:B------:R-:W-:Y:S02]  /*0ab0*/  @!P5 HADD2.F32 R20, -RZ, R29.H0_H0 ;  /* 0x2000001dff14d230 */ /* 0x000fe40000004100 */
[----:B-1----:R-:W-:Y:S01]  /*0ac0*/  @!P2 FMUL.FTZ R16, R16, R19 ;  /* 0x000000131010a220 */ /* 0x002fe20000410000 */
[----:B--2---:R-:W-:Y:S01]  /*0ad0*/  @!P0 FMUL.FTZ R17, R22, R17 ;  /* 0x0000001116118220 */ /* 0x004fe20000410000 */
[----:B----4-:R-:W-:Y:S01]  /*0ae0*/  @!P4 FMUL.FTZ R12, R12, R23 ;  /* 0x000000170c0cc220 */ /* 0x010fe20000410000 */
[----:B-----5:R-:W-:Y:S01]  /*0af0*/  @!P6 FMUL.FTZ R13, R18, R13 ;  /* 0x0000000d120de220 */ /* 0x020fe20000410000 */
[----:B------:R-:W-:Y:S01]  /*0b00*/  BSSY.RECONVERGENT B0, `(.L_x_7516) ;  /* 0x0000033000007945 */ /* 0x000fe20003800200 */
[----:B---3--:R-:W-:-:S03]  /*0b10*/  @!P5 FMUL.FTZ R20, R20, R21 ;  /* 0x000000151414d220 */ /* 0x008fc60000410000 */
[----:B------:R-:W-:Y:S01]  /*0b20*/  BSSY.RELIABLE B1, `(.L_x_7517) ;  /* 0x000002a000017945 */ /* 0x000fe20003800100 */
[----:B------:R-:W-:Y:S02]  /*0b30*/  @!P2 F2FP.F16.F32.PACK_AB R5, RZ, R16 ;  /* 0x00000010ff05a23e */ /* 0x000fe400000000ff */
[----:B------:R-:W-:Y:S02]  /*0b40*/  @!P0 F2FP.F16.F32.PACK_AB R6, RZ, R17 ;  /* 0x00000011ff06823e */ /* 0x000fe400000000ff */
[----:B------:R-:W-:Y:S02]  /*0b50*/  @!P3 F2FP.F16.F32.PACK_AB R7, RZ, R11 ;  /* 0x0000000bff07b23e */ /* 0x000fe400000000ff */
[----:B------:R-:W-:Y:S02]  /*0b60*/  @!P4 F2FP.F16.F32.PACK_AB R8, RZ, R12 ;  /* 0x0000000cff08c23e */ /* 0x000fe400000000ff */
[----:B------:R-:W-:Y:S02]  /*0b70*/  @!P6 F2FP.F16.F32.PACK_AB R9, RZ, R13 ;  /* 0x0000000dff09e23e */ /* 0x000fe400000000ff */
[----:B------:R-:W-:Y:S01]  /*0b80*/  @!P5 F2FP.F16.F32.PACK_AB R10, RZ, R20 ;  /* 0x00000014ff0ad23e */ /* 0x000fe200000000ff */
        /* <DEDUP_REMOVED lines=13> */
.L_x_7518:
[----:B------:R-:W-:-:S13]  /*0c60*/  ISETP.GE.U32.AND P0, PT, R3, R2, PT ;  /* 0x000000020300720c */ /* 0x000fda0003f06070 */
[----:B------:R-:W-:Y:S05]  /*0c70*/  @P0 BRA `(.L_x_7520) ;  /* 0x0000000000300947 */ /* 0x000fea0003800000 */
[----:B0-----:R-:W0:Y:S01]  /*0c80*/  LDC.64 R4, c[0x0][0x388] ;  /* 0x0000e200ff047b82 */ /* 0x001e220000000a00 */
[----:B------:R-:W-:Y:S02]  /*0c90*/  IADD3 R11, PT, PT, R0, R3, RZ ;  /* 0x00000003000b7210 */ /* 0x000fe40007ffe0ff */
[----:B------:R-:W-:-:S03]  /*0ca0*/  IADD3 R3, PT, PT, R3, 0x80, RZ ;  /* 0x0000008003037810 */ /* 0x000fc60007ffe0ff */
[----:B0-----:R-:W-:-:S05]  /*0cb0*/  IMAD.WIDE.U32 R4, R11, 0x2, R4 ;  /* 0x000000020b047825 */ /* 0x001fca00078e0004 */
[----:B------:R1:W-:Y:S02]  /*0cc0*/  STG.E.U16 desc[UR4][R4.64], R6 ;  /* 0x0000000604007986 */ /* 0x0003e4000c101504 */
.L_x_7519:
[----:B------:R-:W-:-:S13]  /*0cd0*/  ISETP.GE.U32.AND P0, PT, R3, R2, PT ;  /* 0x000000020300720c */ /* 0x000fda0003f06070 */
[----:B------:R-:W-:Y:S05]  /*0ce0*/  @P0 BRA `(.L_x_7521) ;  /* 0x0000000000340947 */ /* 0x000fea0003800000 */
[----:B01----:R-:W0:Y:S01]  /*0cf0*/  LDC.64 R4, c[0x0][0x388] ;  /* 0x0000e200ff047b82 */ /* 0x003e220000000a00 */
[----:B------:R-:W-:Y:S02]  /*0d00*/  IADD3 R11, PT, PT, R0, R3, RZ ;  /* 0x00000003000b7210 */ /* 0x000fe40007ffe0ff */
[----:B------:R-:W-:-:S03]  /*0d10*/  IADD3 R3, PT, PT, R3, 0x80, RZ ;  /* 0x0000008003037810 */ /* 0x000fc60007ffe0ff */
[----:B0-----:R-:W-:-:S05]  /*0d20*/  IMAD.WIDE.U32 R4, R11, 0x2, R4 ;  /* 0x000000020b047825 */ /* 0x001fca00078e0004 */
[----:B------:R1:W-:Y:S02]  /*0d30*/  STG.E.U16 desc[UR4][R4.64], R7 ;  /* 0x0000000704007986 */ /* 0x0003e4000c101504 */
.L_x_7520:
        /* <DEDUP_REMOVED lines=8> */
.L_x_7521:
[----:B------:R-:W-:Y:S05]  /*0dc0*/  BSYNC.RELIABLE B1 ;  /* 0x0000000000017941 */ /* 0x000fea0003800100 */
.L_x_7517:
[----:B------:R-:W-:-:S13]  /*0dd0*/  ISETP.GE.U32.AND P0, PT, R3, R2, PT ;  /* 0x000000020300720c */ /* 0x000fda0003f06070 */
[----:B012---:R-:W0:Y:S01]  /*0de0*/  @!P0 LDC.64 R4, c[0x0][0x388] ;  /* 0x0000e200ff048b82 */ /* 0x007e220000000a00 */
[----:B------:R-:W-:Y:S02]  /*0df0*/  @!P0 IADD3 R7, PT, PT, R0, R3, RZ ;  /* 0x0000000300078210 */ /* 0x000fe40007ffe0ff */
[----:B------:R-:W-:-:S03]  /*0e00*/  @!P0 IADD3 R3, PT, PT, R3, 0x80, RZ ;  /* 0x0000008003038810 */ /* 0x000fc60007ffe0ff */
[----:B0-----:R-:W-:-:S05]  /*0e10*/  @!P0 IMAD.WIDE.U32 R4, R7, 0x2, R4 ;  /* 0x0000000207048825 */ /* 0x001fca00078e0004 */
[----:B------:R2:W-:Y:S02]  /*0e20*/  @!P0 STG.E.U16 desc[UR4][R4.64], R9 ;  /* 0x0000000904008986 */ /* 0x0005e4000c101504 */
.L_x_7522:
[----:B------:R-:W-:Y:S05]  /*0e30*/  BSYNC.RECONVERGENT B0 ;  /* 0x0000000000007941 */ /* 0x000fea0003800200 */
.L_x_7516:
        /* <DEDUP_REMOVED lines=8> */
.L_x_7515:
        /* <DEDUP_REMOVED lines=8> */
[----:B------:R4:W5:Y:S01]  /*0f40*/  LDG.E R3, desc[UR4][R10.64+0x600] ;  /* 0x000600040a037981 */ /* 0x000962000c1e1900 */
[----:B--2---:R-:W-:-:S04]  /*0f50*/  IMAD.WIDE.U32 R6, R0, 0x2, R6 ;  /* 0x0000000200067825 */ /* 0x004fc800078e0006 */
[----:B------:R-:W-:-:S05]  /*0f60*/  IMAD.WIDE.U32 R14, R4, 0x4, R6 ;  /* 0x00000004040e7825 */ /* 0x000fca00078e0006 */
[----:B------:R-:W2:Y:S04]  /*0f70*/  LDG.E R6, desc[UR4][R14.64] ;  /* 0x000000040e067981 */ /* 0x000ea8000c1e1900 */
[----:B------:R-:W2:Y:S04]  /*0f80*/  LDG.E R7, desc[UR4][R14.64+0x200] ;  /* 0x000200040e077981 */ /* 0x000ea8000c1e1900 */
[----:B------:R-:W2:Y:S04]  /*0f90*/  LDG.E R5, desc[UR4][R14.64+0x400] ;  /* 0x000400040e057981 */ /* 0x000ea8000c1e1900 */
[----:B------:R5:W2:Y:S01]  /*0fa0*/  LDG.E R8, desc[UR4][R14.64+0x600] ;  /* 0x000600040e087981 */ /* 0x000aa2000c1e1900 */
[----:B---3--:R-:W-:-:S02]  /*0fb0*/  HADD2.F32 R13, -RZ, R9.H0_H0 ;  /* 0x20000009ff0d7230 */ /* 0x008fc40000004100 */
[----:B------:R-:W-:Y:S02]  /*0fc0*/  HADD2.F32 R16, -RZ, R9.H1_H1 ;  /* 0x30000009ff107230 */ /* 0x000fe40000004100 */
[--C-:B----4-:R-:W-:Y:S02]  /*0fd0*/  HADD2.F32 R11, -RZ, R12.reuse.H0_H0 ;  /* 0x2000000cff0b7230 */ /* 0x110fe40000004100 */
[----:B------:R-:W-:Y:S01]  /*0fe0*/  FMUL.FTZ R9, R13, -1.4426950216293334961 ;  /* 0xbfb8aa3b0d097820 */ /* 0x000fe20000410000 */
[----:B------:R-:W-:Y:S02]  /*0ff0*/  HADD2.F32 R13, -RZ, R12.H1_H1 ;  /* 0x3000000cff0d7230 */ /* 0x000fe40000004100 */
[----:B------:R-:W-:Y:S01]  /*1000*/  FMUL.FTZ R10, R16, -1.4426950216293334961 ;  /* 0xbfb8aa3b100a7820 */ /* 0x000fe20000410000 */
[--C-:B-----5:R-:W-:Y:S02]  /*1010*/  HADD2.F32 R14, -RZ, R2.reuse.H1_H1 ;  /* 0x30000002ff0e7230 */ /* 0x120fe40000004100 */
[----:B------:R-:W-:Y:S01]  /*1020*/  FMUL.FTZ R12, R11, -1.4426950216293334961 ;  /* 0xbfb8aa3b0b0c7820 */ /* 0x000fe20000410000 */
[----:B------:R-:W-:Y:S01]  /*1030*/  FMUL.FTZ R11, R13, -1.4426950216293334961 ;  /* 0xbfb8aa3b0d0b7820 */ /* 0x000fe20000410000 */
[----:B------:R-:W-:-:S02]  /*1040*/  HADD2.F32 R13, -RZ, R2.H0_H0 ;  /* 0x20000002ff0d7230 */ /* 0x000fc40000004100 */
[----:B------:R-:W-:Y:S01]  /*1050*/  FMUL.FTZ R16, R14, -1.4426950216293334961 ;  /* 0xbfb8aa3b0e107820 */ /* 0x000fe20000410000 */
[--C-:B------:R-:W-:Y:S01]  /*1060*/  HADD2.F32 R14, -RZ, R3.reuse.H0_H0 ;  /* 0x20000003ff0e7230 */ /* 0x100fe20000004100 */
[----:B------:R-:W0:Y:S01]  /*1070*/  MUFU.EX2 R10, R10 ;  /* 0x0000000a000a7308 */ /* 0x000e220000000800 */
[----:B------:R-:W-:Y:S02]  /*1080*/  HADD2.F32 R3, -RZ, R3.H1_H1 ;  /* 0x30000003ff037230 */ /* 0x000fe40000004100 */
[----:B------:R-:W-:Y:S01]  /*1090*/  FMUL.FTZ R13, R13, -1.4426950216293334961 ;  /* 0xbfb8aa3b0d0d7820 */ /* 0x000fe20000410000 */
[----:B------:R-:W-:Y:S02]  /*10a0*/  FMUL.FTZ R17, R14, -1.4426950216293334961 ;  /* 0xbfb8aa3b0e117820 */ /* 0x000fe40000410000 */
[----:B------:R-:W-:Y:S02]  /*10b0*/  FMUL.FTZ R3, R3, -1.4426950216293334961 ;  /* 0xbfb8aa3b03037820 */ /* 0x000fe40000410000 */
[----:B------:R-:W-:Y:S08]  /*10c0*/  MUFU.EX2 R11, R11 ;  /* 0x0000000b000b7308 */ /* 0x000ff00000000800 */
[----:B------:R0:W-:Y:S08]  /*10d0*/  MUFU.EX2 R2, R13 ;  /* 0x0000000d00027308 */ /* 0x0001f00000000800 */
[----:B------:R-:W1:Y:S01]  /*10e0*/  MUFU.EX2 R12, R12 ;  /* 0x0000000c000c7308 */ /* 0x000e620000000800 */
[----:B0-----:R-:W-:-:S07]  /*10f0*/  FADD.FTZ R13, R10, 1 ;  /* 0x3f8000000a0d7421 */ /* 0x001fce0000010000 */
[----:B------:R-:W0:Y:S08]  /*1100*/  MUFU.EX2 R9, R9 ;  /* 0x0000000900097308 */ /* 0x000e300000000800 */
[----:B------:R3:W4:Y:S01]  /*1110*/  MUFU.EX2 R18, R16 ;  /* 0x0000001000127308 */ /* 0x0007220000000800 */
[----:B-1----:R-:W-:-:S07]  /*1120*/  FADD.FTZ R14, R12, 1 ;  /* 0x3f8000000c0e7421 */ /* 0x002fce0000010000 */
[----:B------:R-:W1:Y:S01]  /*1130*/  MUFU.EX2 R17, R17 ;  /* 0x0000001100117308 */ /* 0x000e620000000800 */
[----:B---3--:R-:W-:Y:S01]  /*1140*/  FADD.FTZ R16, R11, 1 ;  /* 0x3f8000000b107421 */ /* 0x008fe20000010000 */
[----:B------:R-:W-:Y:S01]  /*1150*/  FADD.FTZ R11, R2, 1 ;  /* 0x3f800000020b7421 */ /* 0x000fe20000010000 */
[----:B0-----:R-:W-:-:S05]  /*1160*/  FADD.FTZ R9, R9, 1 ;  /* 0x3f80000009097421 */ /* 0x001fca0000010000 */
[----:B------:R0:W3:Y:S01]  /*1170*/  MUFU.EX2 R15, R3 ;  /* 0x00000003000f7308 */ /* 0x0000e20000000800 */
[----:B----4-:R-:W-:Y:S01]  /*1180*/  FADD.FTZ R10, R18, 1 ;  /* 0x3f800000120a7421 */ /* 0x010fe20000010000 */
[--C-:B--2---:R-:W-:Y:S02]  /*1190*/  HADD2.F32 R18, -RZ, R6.reuse.H0_H0 ;  /* 0x20000006ff127230 */ /* 0x104fe40000004100 */
[----:B------:R-:W-:-:S04]  /*11a0*/  HADD2.F32 R6, -RZ, R6.H1_H1 ;  /* 0x30000006ff067230 */ /* 0x000fc80000004100 */
[----:B------:R-:W2:Y:S01]  /*11b0*/  MUFU.RCP R13, R13 ;  /* 0x0000000d000d7308 */ /* 0x000ea20000001000 */
[----:B0-----:R-:W0:Y:S01]  /*11c0*/  LDC.64 R2, c[0x0][0x388] ;  /* 0x0000e200ff027b82 */ /* 0x001e220000000a00 */
[----:B-1----:R-:W-:Y:S01]  /*11d0*/  FADD.FTZ R12, R17, 1 ;  /* 0x3f800000110c7421 */ /* 0x002fe20000010000 */
[--C-:B------:R-:W-:Y:S02]  /*11e0*/  HADD2.F32 R17, -RZ, R7.reuse.H0_H0 ;  /* 0x20000007ff117230 */ /* 0x100fe40000004100 */
[----:B------:R-:W-:-:S03]  /*11f0*/  HADD2.F32 R7, -RZ, R7.H1_H1 ;  /* 0x30000007ff077230 */ /* 0x000fc60000004100 */
[----:B------:R-:W1:Y:S01]  /*1200*/  MUFU.RCP R16, R16 ;  /* 0x0000001000107308 */ /* 0x000e620000001000 */
[----:B---3--:R-:W-:-:S07]  /*1210*/  FADD.FTZ R15, R15, 1 ;  /* 0x3f8000000f0f7421 */ /* 0x008fce0000010000 */
[----:B------:R-:W3:Y:S01]  /*1220*/  MUFU.RCP R9, R9 ;  /* 0x0000000900097308 */ /* 0x000ee20000001000 */
[----:B--2---:R-:W-:Y:S01]  /*1230*/  FMUL.FTZ R6, R6, R13 ;  /* 0x0000000d06067220 */ /* 0x004fe20000410000 */
[--C-:B------:R-:W-:Y:S02]  /*1240*/  HADD2.F32 R13, -RZ, R8.reuse.H0_H0 ;  /* 0x20000008ff0d7230 */ /* 0x100fe40000004100 */
[----:B------:R-:W-:-:S04]  /*1250*/  HADD2.F32 R8, -RZ, R8.H1_H1 ;  /* 0x30000008ff087230 */ /* 0x000fc80000004100 */
[----:B------:R-:W2:Y:S01]  /*1260*/  MUFU.RCP R14, R14 ;  /* 0x0000000e000e7308 */ /* 0x000ea20000001000 */
[----:B-1----:R-:W-:Y:S01]  /*1270*/  FMUL.FTZ R7, R7, R16 ;  /* 0x0000001007077220 */ /* 0x002fe20000410000 */
[--C-:B------:R-:W-:Y:S02]  /*1280*/  HADD2.F32 R16, -RZ, R5.reuse.H0_H0 ;  /* 0x20000005ff107230 */ /* 0x100fe40000004100 */
[----:B------:R-:W-:Y:S02]  /*1290*/  HADD2.F32 R5, -RZ, R5.H1_H1 ;  /* 0x30000005ff057230 */ /* 0x000fe40000004100 */
[----:B0-----:R-:W-:Y:S02]  /*12a0*/  IMAD.WIDE.U32 R2, R0, 0x2, R2 ;  /* 0x0000000200027825 */ /* 0x001fe400078e0002 */
[----:B------:R-:W0:Y:S02]  /*12b0*/  MUFU.RCP R11, R11 ;  /* 0x0000000b000b7308 */ /* 0x000e240000001000 */
[----:B---3--:R-:W-:Y:S01]  /*12c0*/  FMUL.FTZ R9, R18, R9 ;  /* 0x0000000912097220 */ /* 0x008fe20000410000 */
[----:B------:R-:W-:-:S04]  /*12d0*/  IMAD.WIDE.U32 R2, R4, 0x4, R2 ;  /* 0x0000000404027825 */ /* 0x000fc800078e0002 */
[----:B------:R-:W-:Y:S01]  /*12e0*/  F2FP.F16.F32.PACK_AB R9, R6, R9 ;  /* 0x000000090609723e */ /* 0x000fe200000000ff */
[----:B------:R-:W1:Y:S01]  /*12f0*/  MUFU.RCP R10, R10 ;  /* 0x0000000a000a7308 */ /* 0x000e620000001000 */
[----:B--2---:R-:W-:-:S03]  /*1300*/  FMUL.FTZ R14, R17, R14 ;  /* 0x0000000e110e7220 */ /* 0x004fc60000410000 */
[----:B------:R-:W-:Y:S02]  /*1310*/  STG.E desc[UR4][R2.64], R9 ;  /* 0x0000000902007986 */ /* 0x000fe4000c101904 */
[----:B------:R-:W-:Y:S02]  /*1320*/  F2FP.F16.F32.PACK_AB R7, R7, R14 ;  /* 0x0000000e0707723e */ /* 0x000fe400000000ff */
[----:B------:R-:W2:Y:S01]  /*1330*/  MUFU.RCP R12, R12 ;  /* 0x0000000c000c7308 */ /* 0x000ea20000001000 */
[----:B0-----:R-:W-:Y:S02]  /*1340*/  FMUL.FTZ R11, R16, R11 ;  /* 0x0000000b100b7220 */ /* 0x001fe40000410000 */
[----:B------:R-:W-:Y:S05]  /*1350*/  STG.E desc[UR4][R2.64+0x200], R7 ;  /* 0x0002000702007986 */ /* 0x000fea000c101904 */
[----:B------:R-:W0:Y:S01]  /*1360*/  MUFU.RCP R15, R15 ;  /* 0x0000000f000f7308 */ /* 0x000e220000001000 */
[----:B-1----:R-:W-:-:S05]  /*1370*/  FMUL.FTZ R10, R5, R10 ;  /* 0x0000000a050a7220 */ /* 0x002fca0000410000 */
[----:B------:R-:W-:Y:S01]  /*1380*/  F2FP.F16.F32.PACK_AB R11, R10, R11 ;  /* 0x0000000b0a0b723e */ /* 0x000fe200000000ff */
[----:B--2---:R-:W-:-:S04]  /*1390*/  FMUL.FTZ R12, R13, R12 ;  /* 0x0000000c0d0c7220 */ /* 0x004fc80000410000 */
[----:B------:R-:W-:Y:S01]  /*13a0*/  STG.E desc[UR4][R2.64+0x400], R11 ;  /* 0x0004000b02007986 */ /* 0x000fe2000c101904 */
[----:B0-----:R-:W-:-:S05]  /*13b0*/  FMUL.FTZ R15, R8, R15 ;  /* 0x0000000f080f7220 */ /* 0x001fca0000410000 */
[----:B------:R-:W-:-:S05]  /*13c0*/  F2FP.F16.F32.PACK_AB R15, R15, R12 ;  /* 0x0000000c0f0f723e */ /* 0x000fca00000000ff */
[----:B------:R-:W-:Y:S01]  /*13d0*/  STG.E desc[UR4][R2.64+0x600], R15 ;  /* 0x0006000f02007986 */ /* 0x000fe2000c101904 */
[----:B------:R-:W-:Y:S05]  /*13e0*/  EXIT ;  /* 0x000000000000794d */ /* 0x000fea0003800000 */
.L_x_7523:
        /* <DEDUP_REMOVED lines=9> */
.L_x_9546:


//--------------------- .text._ZN2at6native29vectorized_elementwise_kernelILi4EZZZNS0_10glu_kernelERNS_18TensorIteratorBaseEENKUlvE_clEvENKUlvE1_clEvEUlN3c104HalfES7_E_St5arrayIPcLm3EEEEviT0_T1_ --------------------------
	.section	.text._ZN2at6native29vectorized_elementwise_kernelILi4EZZZNS0_10glu_kernelERNS_18TensorIteratorBaseEENKUlvE_clEvENKUlvE1_clEvEUlN3c104HalfES7_E_St5arrayIPcLm3EEEEviT0_T1_,"ax",@progbits
	.align	128
        .global         _ZN2at6native29vectorized_elementwise_kernelILi4EZZZNS0_10glu_kernelERNS_18TensorIteratorBaseEENKUlvE_clEvENKUlvE1_clEvEUlN3c104HalfES7_E_St5arrayIPcLm3EEEEviT0_T1_
        .type           _ZN2at6native29vectorized_elementwise_kernelILi4EZZZNS0_10glu_kernelERNS_18TensorIteratorBaseEENKUlvE_clEvENKUlvE1_clEvEUlN3c104HalfES7_E_St5arrayIPcLm3EEEEviT0_T1_,@function
        .size           _ZN2at6native29vectorized_elementwise_kernelILi4EZZZNS0_10glu_kernelERNS_18TensorIteratorBaseEENKUlvE_clEvENKUlvE1_clEvEUlN3c104HalfES7_E_St5arrayIPcLm3EEEEviT0_T1_,(.L_x_9547 - _ZN2at6native29vectorized_elementwise_kernelILi4EZZZNS0_10glu_kernelERNS_18TensorIteratorBaseEENKUlvE_clEvENKUlvE1_clEvEUlN3c104HalfES7_E_St5arrayIPcLm3EEEEviT0_T1_)
        .other          _ZN2at6native29vectorized_elementwise_kernelILi4EZZZNS0_10glu_kernelERNS_18TensorIteratorBaseEENKUlvE_clEvENKUlvE1_clEvEUlN3c104HalfES7_E_St5arrayIPcLm3EEEEviT0_T1_,@"STO_CUDA_ENTRY STV_DEFAULT"
_ZN2at6native29vectorized_elementwise_kernelILi4EZZZNS0_10glu_kernelERNS_18TensorIteratorBaseEENKUlvE_clEvENKUlvE1_clEvEUlN3c104HalfES7_E_St5arrayIPcLm3EEEEviT0_T1_:
.text._ZN2at6native29vectorized_elementwise_kernelILi4EZZZNS0_10glu_kernelERNS_18TensorIteratorBaseEENKUlvE_clEvENKUlvE1_clEvEUlN3c104HalfES7_E_St5arrayIPcLm3EEEEviT0_T1_:
        /* <DEDUP_REMOVED lines=198> */
.L_x_7527:
[----:B------:R-:W-:-:S13]  /*0c60*/  ISETP.GE.U32.AND P0, PT, R3, R2, PT ;  /* 0x000000020300720c */ /* 0x000fda0003f06070 */
[----:B------:R-:W-:Y:S05]  /*0c70*/  @P0 BRA `(.L_x_7529) ;  /* 0x0000000000300947 */ /* 0x000fea0003800000 */
[----:B0-----:R-:W0:Y:S01]  /*0c80*/  LDC.64 R4, c[0x0][0x388] ;  /* 0x0000e200ff047b82 */ /* 0x001e220000000a00 */
[----:B------:R-:W-:Y:S02]  /*0c90*/  IADD3 R11, PT, PT, R0, R3, RZ ;  /* 0x00000003000b7210 */ /* 0x000fe40007ffe0ff */
[----:B------:R-:W-:-:S03]  /*0ca0*/  IADD3 R3, PT, PT, R3, 0x80, RZ ;  /* 0x0000008003037810 */ /* 0x000fc60007ffe0ff */
[----:B0-----:R-:W-:-:S05]  /*0cb0*/  IMAD.WIDE.U32 R4, R11, 0x2, R4 ;  /* 0x000000020b047825 */ /* 0x001fca00078e0004 */
[----:B------:R1:W-:Y:S02]  /*0cc0*/  STG.E.U16 desc[UR4][R4.64], R6 ;  /* 0x0000000604007986 */ /* 0x0003e4000c101504 */
.L_x_7528:
[----:B------:R-:W-:-:S13]  /*0cd0*/  ISETP.GE.U32.AND P0, PT, R3, R2, PT ;  /* 0x000000020300720c */ /* 0x000fda0003f06070 */
[----:B------:R-:W-:Y:S05]  /*0ce0*/  @P0 BRA `(.L_x_7530) ;  /* 0x0000000000340947 */ /* 0x000fea0003800000 */
[----:B01----:R-:W0:Y:S01]  /*0cf0*/  LDC.64 R4, c[0x0][0x388] ;  /* 0x0000e200ff047b82 */ /* 0x003e220000000a00 */
[----:B------:R-:W-:Y:S02]  /*0d00*/  IADD3 R11, PT, PT, R0, R3, RZ ;  /* 0x00000003000b7210 */ /* 0x000fe40007ffe0ff */
[----:B------:R-:W-:-:S03]  /*0d10*/  IADD3 R3, PT, PT, R3, 0x80, RZ ;  /* 0x0000008003037810 */ /* 0x000fc60007ffe0ff */
[----:B0-----:R-:W-:-:S05]  /*0d20*/  IMAD.WIDE.U32 R4, R11, 0x2, R4 ;  /* 0x000000020b047825 */ /* 0x001fca00078e0004 */
[----:B------:R1:W-:Y:S02]  /*0d30*/  STG.E.U16 desc[UR4][R4.64], R7 ;  /* 0x0000000704007986 */ /* 0x0003e4000c101504 */
.L_x_7529:
        /* <DEDUP_REMOVED lines=8> */
.L_x_7530:
[----:B------:R-:W-:Y:S05]  /*0dc0*/  BSYNC.RELIABLE B1 ;  /* 0x0000000000017941 */ /* 0x000fea0003800100 */
.L_x_7526:
[----:B------:R-:W-:-:S13]  /*0dd0*/  ISETP.GE.U32.AND P0, PT, R3, R2, PT ;  /* 0x000000020300720c */ /* 0x000fda0003f06070 */
[----:B012---:R-:W0:Y:S01]  /*0de0*/  @!P0 LDC.64 R4, c[0x0][0x388] ;  /* 0x0000e200ff048b82 */ /* 0x007e220000000a00 */
[----:B------:R-:W-:Y:S02]  /*0df0*/  @!P0 IADD3 R7, PT, PT, R0, R3, RZ ;  /* 0x0000000300078210 */ /* 0x000fe40007ffe0ff */
[----:B------:R-:W-:-:S03]  /*0e00*/  @!P0 IADD3 R3, PT, PT, R3, 0x80, RZ ;  /* 0x0000008003038810 */ /* 0x000fc60007ffe0ff */
[----:B0-----:R-:W-:-:S05]  /*0e10*/  @!P0 IMAD.WIDE.U32 R4, R7, 0x2, R4 ;  /* 0x0000000207048825 */ /* 0x001fca00078e0004 */
[----:B------:R2:W-:Y:S02]  /*0e20*/  @!P0 STG.E.U16 desc[UR4][R4.64], R9 ;  /* 0x0000000904008986 */ /* 0x0005e4000c101504 */
.L_x_7531:
[----:B------:R-:W-:Y:S05]  /*0e30*/  BSYNC.RECONVERGENT B0 ;  /* 0x0000000000007941 */ /* 0x000fea0003800200 */
.L_x_7525:
        /* <DEDUP_REMOVED lines=8> */
.L_x_7524:
        /* <DEDUP_REMOVED lines=11> */
[--C-:B--2---:R-:W-:Y:S02]  /*0f70*/  HADD2.F32 R9, -RZ, R10.reuse.H0_H0 ;  /* 0x2000000aff097230 */ /* 0x104fe40000004100 */
[----:B------:R-:W-:Y:S02]  /*0f80*/  HADD2.F32 R10, -RZ, R10.H1_H1 ;  /* 0x3000000aff0a7230 */ /* 0x000fe40000004100 */
[--C-:B---3--:R-:W-:Y:S02]  /*0f90*/  HADD2.F32 R12, -RZ, R6.reuse.H0_H0 ;  /* 0x20000006ff0c7230 */ /* 0x108fe40000004100 */
[----:B------:R-:W-:Y:S01]  /*0fa0*/  FMUL.FTZ R9, R9, -1.4426950216293334961 ;  /* 0xbfb8aa3b09097820 */ /* 0x000fe20000410000 */
[----:B------:R-:W-:-:S02]  /*0fb0*/  HADD2.F32 R15, -RZ, R6.H1_H1 ;  /* 0x30000006ff0f7230 */ /* 0x000fc40000004100 */
[----:B------:R-:W-:Y:S01]  /*0fc0*/  FMUL.FTZ R10, R10, -1.4426950216293334961 ;  /* 0xbfb8aa3b0a0a7820 */ /* 0x000fe20000410000 */
[--C-:B------:R-:W-:Y:S02]  /*0fd0*/  HADD2.F32 R14, -RZ, R11.reuse.H0_H0 ;  /* 0x2000000bff0e7230 */ /* 0x100fe40000004100 */
[----:B------:R-:W-:Y:S01]  /*0fe0*/  FMUL.FTZ R6, R12, -1.4426950216293334961 ;  /* 0xbfb8aa3b0c067820 */ /* 0x000fe20000410000 */
[----:B------:R-:W-:Y:S02]  /*0ff0*/  HADD2.F32 R11, -RZ, R11.H1_H1 ;  /* 0x3000000bff0b7230 */ /* 0x000fe40000004100 */
[----:B------:R-:W-:Y:S01]  /*1000*/  FMUL.FTZ R12, R15, -1.4426950216293334961 ;  /* 0xbfb8aa3b0f0c7820 */ /* 0x000fe20000410000 */
[----:B------:R-:W0:Y:S01]  /*1010*/  MUFU.EX2 R9, R9 ;  /* 0x0000000900097308 */ /* 0x000e220000000800 */
[--C-:B------:R-:W-:Y:S02]  /*1020*/  HADD2.F32 R15, -RZ, R7.reuse.H0_H0 ;  /* 0x20000007ff0f7230 */ /* 0x100fe40000004100 */
[----:B------:R-:W-:Y:S01]  /*1030*/  FMUL.FTZ R14, R14, -1.4426950216293334961 ;  /* 0xbfb8aa3b0e0e7820 */ /* 0x000fe20000410000 */
[----:B------:R-:W-:-:S02]  /*1040*/  HADD2.F32 R7, -RZ, R7.H1_H1 ;  /* 0x30000007ff077230 */ /* 0x000fc40000004100 */
[----:B------:R-:W-:Y:S01]  /*1050*/  FMUL.FTZ R11, R11, -1.4426950216293334961 ;  /* 0xbfb8aa3b0b0b7820 */ /* 0x000fe20000410000 */
[----:B------:R-:W-:Y:S01]  /*1060*/  FMUL.FTZ R17, R15, -1.4426950216293334961 ;  /* 0xbfb8aa3b0f117820 */ /* 0x000fe20000410000 */
[----:B------:R-:W1:Y:S01]  /*1070*/  MUFU.EX2 R6, R6 ;  /* 0x0000000600067308 */ /* 0x000e620000000800 */
[----:B------:R-:W-:-:S07]  /*1080*/  FMUL.FTZ R7, R7, -1.4426950216293334961 ;  /* 0xbfb8aa3b07077820 */ /* 0x000fce0000410000 */
[----:B------:R-:W2:Y:S01]  /*1090*/  MUFU.EX2 R10, R10 ;  /* 0x0000000a000a7308 */ /* 0x000ea20000000800 */
[----:B----4-:R-:W-:-:S07]  /*10a0*/  HADD2.F32 R18, -RZ, R2.H0_H0 ;  /* 0x20000002ff127230 */ /* 0x010fce0000004100 */
[----:B------:R0:W3:Y:S08]  /*10b0*/  MUFU.EX2 R13, R11 ;  /* 0x0000000b000d7308 */ /* 0x0000f00000000800 */
[----:B------:R2:W4:Y:S01]  /*10c0*/  MUFU.EX2 R16, R14 ;  /* 0x0000000e00107308 */ /* 0x0005220000000800 */
[----:B0-----:R-:W-:Y:S01]  /*10d0*/  FADD.FTZ R11, R9, 1 ;  /* 0x3f800000090b7421 */ /* 0x001fe20000010000 */
[----:B-1----:R-:W-:-:S06]  /*10e0*/  FADD.FTZ R9, R6, 1 ;  /* 0x3f80000006097421 */ /* 0x002fcc0000010000 */
[----:B------:R-:W0:Y:S01]  /*10f0*/  MUFU.EX2 R12, R12 ;  /* 0x0000000c000c7308 */ /* 0x000e220000000800 */
[----:B--2---:R-:W-:Y:S01]  /*1100*/  FADD.FTZ R14, R10, 1 ;  /* 0x3f8000000a0e7421 */ /* 0x004fe20000010000 */
[----:B---3--:R-:W-:-:S06]  /*1110*/  FADD.FTZ R10, R13, 1 ;  /* 0x3f8000000d0a7421 */ /* 0x008fcc0000010000 */
[----:B------:R-:W1:Y:S01]  /*1120*/  MUFU.EX2 R17, R17 ;  /* 0x0000001100117308 */ /* 0x000e620000000800 */
[----:B----4-:R-:W-:-:S07]  /*1130*/  FADD.FTZ R16, R16, 1 ;  /* 0x3f80000010107421 */ /* 0x010fce0000010000 */
[----:B------:R2:W3:Y:S01]  /*1140*/  MUFU.EX2 R15, R7 ;  /* 0x00000007000f7308 */ /* 0x0004e20000000800 */
[----:B0-----:R-:W-:-:S07]  /*1150*/  FADD.FTZ R12, R12, 1 ;  /* 0x3f8000000c0c7421 */ /* 0x001fce0000010000 */
[----:B------:R-:W0:Y:S01]  /*1160*/  MUFU.RCP R14, R14 ;  /* 0x0000000e000e7308 */ /* 0x000e220000001000 */
[----:B--2---:R-:W2:Y:S01]  /*1170*/  LDC.64 R6, c[0x0][0x388] ;  /* 0x0000e200ff067b82 */ /* 0x004ea20000000a00 */
[----:B-1----:R-:W-:Y:S01]  /*1180*/  FADD.FTZ R13, R17, 1 ;  /* 0x3f800000110d7421 */ /* 0x002fe20000010000 */
[--C-:B------:R-:W-:Y:S02]  /*1190*/  HADD2.F32 R17, -RZ, R3.reuse.H0_H0 ;  /* 0x20000003ff117230 */ /* 0x100fe40000004100 */
[----:B------:R-:W-:-:S03]  /*11a0*/  HADD2.F32 R3, -RZ, R3.H1_H1 ;  /* 0x30000003ff037230 */ /* 0x000fc60000004100 */
[----:B------:R-:W1:Y:S01]  /*11b0*/  MUFU.RCP R11, R11 ;  /* 0x0000000b000b7308 */ /* 0x000e620000001000 */
[----:B---3--:R-:W-:Y:S01]  /*11c0*/  FADD.FTZ R19, R15, 1 ;  /* 0x3f8000000f137421 */ /* 0x008fe20000010000 */
[----:B------:R-:W-:-:S06]  /*11d0*/  HADD2.F32 R15, -RZ, R2.H1_H1 ;  /* 0x30000002ff0f7230 */ /* 0x000fcc0000004100 */
[----:B------:R-:W3:Y:S01]  /*11e0*/  MUFU.RCP R16, R16 ;  /* 0x0000001000107308 */ /* 0x000ee20000001000 */
[----:B0-----:R-:W-:Y:S01]  /*11f0*/  FMUL.FTZ R14, R15, R14 ;  /* 0x0000000e0f0e7220 */ /* 0x001fe20000410000 */
[----:B-----5:R-:W-:-:S06]  /*1200*/  HADD2.F32 R15, -RZ, R4.H1_H1 ;  /* 0x30000004ff0f7230 */ /* 0x020fcc0000004100 */
[----:B------:R-:W0:Y:S01]  /*1210*/  MUFU.RCP R10, R10 ;  /* 0x0000000a000a7308 */ /* 0x000e220000001000 */
[----:B--2---:R-:W-:-:S04]  /*1220*/  IMAD.WIDE.U32 R6, R0, 0x2, R6 ;  /* 0x0000000200067825 */ /* 0x004fc800078e0006 */
[----:B-1----:R-:W-:Y:S01]  /*1230*/  FMUL.FTZ R11, R18, R11 ;  /* 0x0000000b120b7220 */ /* 0x002fe20000410000 */
[----:B------:R-:W-:Y:S02]  /*1240*/  HADD2.F32 R0, -RZ, R4.H0_H0 ;  /* 0x20000004ff007230 */ /* 0x000fe40000004100 */
[--C-:B------:R-:W-:Y:S01]  /*1250*/  HADD2.F32 R4, -RZ, R5.reuse.H0_H0 ;  /* 0x20000005ff047230 */ /* 0x100fe20000004100 */
[----:B------:R-:W1:Y:S01]  /*1260*/  MUFU.RCP R9, R9 ;  /* 0x0000000900097308 */ /* 0x000e620000001000 */
[----:B------:R-:W-:Y:S02]  /*1270*/  HADD2.F32 R5, -RZ, R5.H1_H1 ;  /* 0x30000005ff057230 */ /* 0x000fe40000004100 */
[----:B---3--:R-:W-:Y:S01]  /*1280*/  FMUL.FTZ R16, R17, R16 ;  /* 0x0000001011107220 */ /* 0x008fe20000410000 */
[----:B------:R-:W-:-:S04]  /*1290*/  IMAD.WIDE.U32 R6, R8, 0x8, R6 ;  /* 0x0000000808067825 */ /* 0x000fc800078e0006 */
[----:B------:R-:W2:Y:S01]  /*12a0*/  MUFU.RCP R12, R12 ;  /* 0x0000000c000c7308 */ /* 0x000ea20000001000 */
[----:B0-----:R-:W-:-:S05]  /*12b0*/  FMUL.FTZ R3, R3, R10 ;  /* 0x0000000a03037220 */ /* 0x001fca0000410000 */
[----:B------:R-:W-:Y:S02]  /*12c0*/  F2FP.F16.F32.PACK_AB R3, R3, R16 ;  /* 0x000000100303723e */ /* 0x000fe400000000ff */
[----:B------:R-:W0:Y:S01]  /*12d0*/  MUFU.RCP R13, R13 ;  /* 0x0000000d000d7308 */ /* 0x000e220000001000 */
[----:B-1----:R-:W-:-:S07]  /*12e0*/  FMUL.FTZ R0, R0, R9 ;  /* 0x0000000900007220 */ /* 0x002fce0000410000 */
[----:B------:R-:W1:Y:S01]  /*12f0*/  MUFU.RCP R2, R19 ;  /* 0x0000001300027308 */ /* 0x000e620000001000 */
[----:B--2---:R-:W-:-:S05]  /*1300*/  FMUL.FTZ R15, R15, R12 ;  /* 0x0000000c0f0f7220 */ /* 0x004fca0000410000 */
[----:B------:R-:W-:Y:S01]  /*1310*/  F2FP.F16.F32.PACK_AB R8, R15, R0 ;  /* 0x000000000f08723e */ /* 0x000fe200000000ff */
[----:B0-----:R-:W-:Y:S01]  /*1320*/  FMUL.FTZ R4, R4, R13 ;  /* 0x0000000d04047220 */ /* 0x001fe20000410000 */
[----:B-1----:R-:W-:Y:S01]  /*1330*/  FMUL.FTZ R5, R5, R2 ;  /* 0x0000000205057220 */ /* 0x002fe20000410000 */
[----:B------:R-:W-:-:S04]  /*1340*/  F2FP.F16.F32.PACK_AB R2, R14, R11 ;  /* 0x0000000b0e02723e */ /* 0x000fc800000000ff */
[----:B------:R-:W-:Y:S01]  /*1350*/  F2FP.F16.F32.PACK_AB R9, R5, R4 ;  /* 0x000000040509723e */ /* 0x000fe200000000ff */
[----:B------:R-:W-:Y:S04]  /*1360*/  STG.E.64 desc[UR4][R6.64], R2 ;  /* 0x0000000206007986 */ /* 0x000fe8000c101b04 */
[----:B------:R-:W-:Y:S01]  /*1370*/  STG.E.64 desc[UR4][R6.64+0x400], R8 ;  /* 0x0004000806007986 */ /* 0x000fe2000c101b04 */
[----:B------:R-:W-:Y:S05]  /*1380*/  EXIT ;  /* 0x000000000000794d */ /* 0x000fea0003800000 */
.L_x_7532:
        /* <DEDUP_REMOVED lines=15> */
.L_x_9547:


//--------------------- .text._ZN2at6native29vectorized_elementwise_kernelILi8EZZZNS0_10glu_kernelERNS_18TensorIteratorBaseEENKUlvE_clEvENKUlvE1_clEvEUlN3c104HalfES7_E_St5arrayIPcLm3EEEEviT0_T1_ --------------------------
	.section	.text._ZN2at6native29vectorized_elementwise_kernelILi8EZZZNS0_10glu_kernelERNS_18TensorIteratorBaseEENKUlvE_clEvENKUlvE1_clEvEUlN3c104HalfES7_E_St5arrayIPcLm3EEEEviT0_T1_,"ax",@progbits
	.align	128
        .global         _ZN2at6native29vectorized_elementwise_kernelILi8EZZZNS0_10glu_kernelERNS_18TensorIteratorBaseEENKUlvE_clEvENKUlvE1_clEvEUlN3c104HalfES7_E_St5arrayIPcLm3EEEEviT0_T1_
        .type           _ZN2at6native29vectorized_elementwise_kernelILi8EZZZNS0_10glu_kernelERNS_18TensorIteratorBaseEENKUlvE_clEvENKUlvE1_clEvEUlN3c104HalfES7_E_St5arrayIPcLm3EEEEviT0_T1_,@function
        .size           _ZN2at6native29vectorized_elementwise_kernelILi8EZZZNS0_10glu_kernelERNS_18TensorIteratorBaseEENKUlvE_clEvENKUlvE1_clEvEUlN3c104HalfES7_E_St5arrayIPcLm3EEEEviT0_T1_,(.L_x_9548 - _ZN2at6native29vectorized_elementwise_kernelILi8EZZZNS0_10glu_kernelERNS_18TensorIteratorBaseEENKUlvE_clEvENKUlvE1_clEvEUlN3c104HalfES7_E_St5arrayIPcLm3EEEEviT0_T1_)
        .other          _ZN2at6native29vectorized_elementwise_kernelILi8EZZZNS0_10glu_kernelERNS_18TensorIteratorBaseEENKUlvE_clEvENKUlvE1_clEvEUlN3c104HalfES7_E_St5arrayIPcLm3EEEEviT0_T1_,@"STO_CUDA_ENTRY STV_DEFAULT"
_ZN2at6native29vectorized_elementwise_kernelILi8EZZZNS0_10glu_kernelERNS_18TensorIteratorBaseEENKUlvE_clEvENKUlvE1_clEvEUlN3c104HalfES7_E_St5arrayIPcLm3EEEEviT0_T1_:
.text._ZN2at6native29vectorized_elementwise_kernelILi8EZZZNS0_10glu_kernelERNS_18TensorIteratorBaseEENKUlvE_clEvENKUlvE1_clEvEUlN3c104HalfES7_E_St5arrayIPcLm3EEEEviT0_T1_:
        /* <DEDUP_REMOVED lines=198> */
.L_x_7536:
[----:B------:R-:W-:-:S13]  /*0c60*/  ISETP.GE.U32.AND P0, PT, R3, R2, PT ;  /* 0x000000020300720c */ /* 0x000fda0003f06070 */
[----:B------:R-:W-:Y:S05]  /*0c70*/  @P0 BRA `(.L_x_7538) ;  /* 0x0000000000300947 */ /* 0x000fea0003800000 */
[----:B0-----:R-:W0:Y:S01]  /*0c80*/  LDC.64 R4, c[0x0][0x388] ;  /* 0x0000e200ff047b82 */ /* 0x001e220000000a00 */
[----:B------:R-:W-:Y:S02]  /*0c90*/  IADD3 R11, PT, PT, R0, R3, RZ ;  /* 0x00000003000b7210 */ /* 0x000fe40007ffe0ff */
[----:B------:R-:W-:-:S03]  /*0ca0*/  IADD3 R3, PT, PT, R3, 0x80, RZ ;  /* 0x0000008003037810 */ /* 0x000fc60007ffe0ff */
[----:B0-----:R-:W-:-:S05]  /*0cb0*/  IMAD.WIDE.U32 R4, R11, 0x2, R4 ;  /* 0x000000020b047825 */ /* 0x001fca00078e0004 */
[----:B------:R1:W-:Y:S02]  /*0cc0*/  STG.E.U16 desc[UR4][R4.64], R6 ;  /* 0x0000000604007986 */ /* 0x0003e4000c101504 */
.L_x_7537:
[----:B------:R-:W-:-:S13]  /*0cd0*/  ISETP.GE.U32.AND P0, PT, R3, R2, PT ;  /* 0x000000020300720c */ /* 0x000fda0003f06070 */
[----:B------:R-:W-:Y:S05]  /*0ce0*/  @P0 BRA `(.L_x_7539) ;  /* 0x0000000000340947 */ /* 0x000fea0003800000 */
[----:B01----:R-:W0:Y:S01]  /*0cf0*/  LDC.64 R4, c[0x0][0x388] ;  /* 0x0000e200ff047b82 */ /* 0x003e220000000a00 */
[----:B------:R-:W-:Y:S02]  /*0d00*/  IADD3 R11, PT, PT, R0, R3, RZ ;  /* 0x00000003000b7210 */ /* 0x000fe40007ffe0ff */
[----:B------:R-:W-:-:S03]  /*0d10*/  IADD3 R3, PT, PT, R3, 0x80, RZ ;  /* 0x0000008003037810 */ /* 0x000fc60007ffe0ff */
[----:B0-----:R-:W-:-:S05]  /*0d20*/  IMAD.WIDE.U32 R4, R11, 0x2, R4 ;  /* 0x000000020b047825 */ /* 0x001fca00078e0004 */
[----:B------:R1:W-:Y:S02]  /*0d30*/  STG.E.U16 desc[UR4][R4.64], R7 ;  /* 0x0000000704007986 */ /* 0x0003e4000c101504 */
.L_x_7538:
        /* <DEDUP_REMOVED lines=8> */
.L_x_7539:
[----:B------:R-:W-:Y:S05]  /*0dc0*/  BSYNC.RELIABLE B1 ;  /* 0x0000000000017941 */ /* 0x000fea0003800100 */
.L_x_7535:
[----:B------:R-:W-:-:S13]  /*0dd0*/  ISETP.GE.U32.AND P0, PT, R3, R2, PT ;  /* 0x000000020300720c */ /* 0x000fda0003f06070 */
[----:B012---:R-:W0:Y:S01]  /*0de0*/  @!P0 LDC.64 R4, c[0x0][0x388] ;  /* 0x0000e200ff048b82 */ /* 0x007e220000000a00 */
[----:B------:R-:W-:Y:S02]  /*0df0*/  @!P0 IADD3 R7, PT, PT, R0, R3, RZ ;  /* 0x0000000300078210 */ /* 0x000fe40007ffe0ff */
[----:B------:R-:W-:-:S03]  /*0e00*/  @!P0 IADD3 R3, PT, PT, R3, 0x80, RZ ;  /* 0x0000008003038810 */ /* 0x000fc60007ffe0ff */
[----:B0-----:R-:W-:-:S05]  /*0e10*/  @!P0 IMAD.WIDE.U32 R4, R7, 0x2, R4 ;  /* 0x0000000207048825 */ /* 0x001fca00078e0004 */
[----:B------:R2:W-:Y:S02]  /*0e20*/  @!P0 STG.E.U16 desc[UR4][R4.64], R9 ;  /* 0x0000000904008986 */ /* 0x0005e4000c101504 */
.L_x_7540:
[----:B------:R-:W-:Y:S05]  /*0e30*/  BSYNC.RECONVERGENT B0 ;  /* 0x0000000000007941 */ /* 0x000fea0003800200 */
.L_x_7534:
        /* <DEDUP_REMOVED lines=8> */
.L_x_7533:
        /* <DEDUP_REMOVED lines=9> */
[--C-:B--2---:R-:W-:Y:S02]  /*0f50*/  HADD2.F32 R2, -RZ, R8.reuse.H0_H0 ;  /* 0x20000008ff027230 */ /* 0x104fe40000004100 */
[----:B------:R-:W-:Y:S02]  /*0f60*/  HADD2.F32 R3, -RZ, R8.H1_H1 ;  /* 0x30000008ff037230 */ /* 0x000fe40000004100 */
[--C-:B------:R-:W-:Y:S02]  /*0f70*/  HADD2.F32 R8, -RZ, R10.reuse.H0_H0 ;  /* 0x2000000aff087230 */ /* 0x100fe40000004100 */
[----:B------:R-:W-:Y:S01]  /*0f80*/  FMUL.FTZ R2, R2, -1.4426950216293334961 ;  /* 0xbfb8aa3b02027820 */ /* 0x000fe20000410000 */
[----:B------:R-:W-:Y:S02]  /*0f90*/  HADD2.F32 R14, -RZ, R10.H1_H1 ;  /* 0x3000000aff0e7230 */ /* 0x000fe40000004100 */
[----:B------:R-:W-:Y:S01]  /*0fa0*/  FMUL.FTZ R3, R3, -1.4426950216293334961 ;  /* 0xbfb8aa3b03037820 */ /* 0x000fe20000410000 */
[----:B------:R-:W-:-:S02]  /*0fb0*/  HADD2.F32 R13, -RZ, R9.H0_H0 ;  /* 0x20000009ff0d7230 */ /* 0x000fc40000004100 */
[----:B------:R-:W-:Y:S01]  /*0fc0*/  FMUL.FTZ R10, R8, -1.4426950216293334961 ;  /* 0xbfb8aa3b080a7820 */ /* 0x000fe20000410000 */
[----:B------:R-:W-:Y:S01]  /*0fd0*/  HADD2.F32 R9, -RZ, R9.H1_H1 ;  /* 0x30000009ff097230 */ /* 0x000fe20000004100 */
[----:B------:R-:W0:Y:S01]  /*0fe0*/  MUFU.EX2 R2, R2 ;  /* 0x0000000200027308 */ /* 0x000e220000000800 */
[--C-:B------:R-:W-:Y:S02]  /*0ff0*/  HADD2.F32 R8, -RZ, R11.reuse.H0_H0 ;  /* 0x2000000bff087230 */ /* 0x100fe40000004100 */
[----:B------:R-:W-:Y:S01]  /*1000*/  FMUL.FTZ R13, R13, -1.4426950216293334961 ;  /* 0xbfb8aa3b0d0d7820 */ /* 0x000fe20000410000 */
[----:B------:R-:W-:Y:S02]  /*1010*/  HADD2.F32 R11, -RZ, R11.H1_H1 ;  /* 0x3000000bff0b7230 */ /* 0x000fe40000004100 */
[----:B------:R-:W-:Y:S01]  /*1020*/  FMUL.FTZ R18, R14, -1.4426950216293334961 ;  /* 0xbfb8aa3b0e127820 */ /* 0x000fe20000410000 */
[----:B------:R-:W-:Y:S01]  /*1030*/  FMUL.FTZ R9, R9, -1.4426950216293334961 ;  /* 0xbfb8aa3b09097820 */ /* 0x000fe20000410000 */
[----:B------:R-:W-:Y:S01]  /*1040*/  FMUL.FTZ R14, R8, -1.4426950216293334961 ;  /* 0xbfb8aa3b080e7820 */ /* 0x000fe20000410000 */
[----:B------:R-:W-:Y:S01]  /*1050*/  FMUL.FTZ R11, R11, -1.4426950216293334961 ;  /* 0xbfb8aa3b0b0b7820 */ /* 0x000fe20000410000 */
[----:B------:R-:W-:Y:S08]  /*1060*/  MUFU.EX2 R3, R3 ;  /* 0x0000000300037308 */ /* 0x000ff00000000800 */
[----:B------:R-:W1:Y:S01]  /*1070*/  MUFU.EX2 R13, R13 ;  /* 0x0000000d000d7308 */ /* 0x000e620000000800 */
[----:B0-----:R-:W-:Y:S01]  /*1080*/  FADD.FTZ R2, R2, 1 ;  /* 0x3f80000002027421 */ /* 0x001fe20000010000 */
[----:B---3--:R-:W-:-:S02]  /*1090*/  HADD2.F32 R19, -RZ, R4.H1_H1 ;  /* 0x30000004ff137230 */ /* 0x008fc40000004100 */
[----:B------:R-:W-:-:S04]  /*10a0*/  HADD2.F32 R20, -RZ, R5.H1_H1 ;  /* 0x30000005ff147230 */ /* 0x000fc80000004100 */
[----:B------:R-:W0:Y:S01]  /*10b0*/  MUFU.EX2 R9, R9 ;  /* 0x0000000900097308 */ /* 0x000e220000000800 */
[--C-:B------:R-:W-:Y:S02]  /*10c0*/  HADD2.F32 R22, -RZ, R6.reuse.H0_H0 ;  /* 0x20000006ff167230 */ /* 0x100fe40000004100 */
[----:B------:R-:W-:Y:S02]  /*10d0*/  HADD2.F32 R24, -RZ, R6.H1_H1 ;  /* 0x30000006ff187230 */ /* 0x000fe40000004100 */
[--C-:B------:R-:W-:Y:S02]  /*10e0*/  HADD2.F32 R21, -RZ, R7.reuse.H0_H0 ;  /* 0x20000007ff157230 */ /* 0x100fe40000004100 */
[----:B------:R-:W-:Y:S01]  /*10f0*/  HADD2.F32 R23, -RZ, R7.H1_H1 ;  /* 0x30000007ff177230 */ /* 0x000fe20000004100 */
[----:B------:R2:W3:Y:S01]  /*1100*/  MUFU.EX2 R17, R10 ;  /* 0x0000000a00117308 */ /* 0x0004e20000000800 */
[----:B-1----:R-:W-:-:S07]  /*1110*/  FADD.FTZ R15, R13, 1 ;  /* 0x3f8000000d0f7421 */ /* 0x002fce0000010000 */
[----:B------:R-:W1:Y:S01]  /*1120*/  MUFU.EX2 R18, R18 ;  /* 0x0000001200127308 */ /* 0x000e620000000800 */
[----:B--2---:R-:W-:Y:S01]  /*1130*/  FADD.FTZ R10, R3, 1 ;  /* 0x3f800000030a7421 */ /* 0x004fe20000010000 */
[----:B0-----:R-:W-:-:S06]  /*1140*/  FADD.FTZ R9, R9, 1 ;  /* 0x3f80000009097421 */ /* 0x001fcc0000010000 */
[----:B------:R-:W0:Y:S01]  /*1150*/  MUFU.EX2 R14, R14 ;  /* 0x0000000e000e7308 */ /* 0x000e220000000800 */
[----:B---3--:R-:W-:Y:S01]  /*1160*/  FADD.FTZ R13, R17, 1 ;  /* 0x3f800000110d7421 */ /* 0x008fe20000010000 */
[----:B------:R-:W-:-:S06]  /*1170*/  HADD2.F32 R17, -RZ, R4.H0_H0 ;  /* 0x20000004ff117230 */ /* 0x000fcc0000004100 */
[----:B------:R1:W2:Y:S08]  /*1180*/  MUFU.EX2 R16, R11 ;  /* 0x0000000b00107308 */ /* 0x0002b00000000800 */
[----:B------:R3:W4:Y:S01]  /*1190*/  MUFU.RCP R8, R2 ;  /* 0x0000000200087308 */ /* 0x0007220000001000 */
[----:B-1----:R-:W-:Y:S01]  /*11a0*/  FADD.FTZ R11, R18, 1 ;  /* 0x3f800000120b7421 */ /* 0x002fe20000010000 */
[----:B0-----:R-:W-:Y:S01]  /*11b0*/  FADD.FTZ R14, R14, 1 ;  /* 0x3f8000000e0e7421 */ /* 0x001fe20000010000 */
[----:B------:R-:W-:-:S05]  /*11c0*/  HADD2.F32 R18, -RZ, R5.H0_H0 ;  /* 0x20000005ff127230 */ /* 0x000fca0000004100 */
[----:B------:R-:W0:Y:S01]  /*11d0*/  MUFU.RCP R10, R10 ;  /* 0x0000000a000a7308 */ /* 0x000e220000001000 */
[----:B---3--:R-:W1:Y:S01]  /*11e0*/  LDC.64 R2, c[0x0][0x388] ;  /* 0x0000e200ff027b82 */ /* 0x008e620000000a00 */
[----:B--2---:R-:W-:-:S06]  /*11f0*/  FADD.FTZ R16, R16, 1 ;  /* 0x3f80000010107421 */ /* 0x004fcc0000010000 */
[----:B------:R-:W2:Y:S01]  /*1200*/  MUFU.RCP R15, R15 ;  /* 0x0000000f000f7308 */ /* 0x000ea20000001000 */
[----:B----4-:R-:W-:-:S07]  /*1210*/  FMUL.FTZ R4, R17, R8 ;  /* 0x0000000811047220 */ /* 0x010fce0000410000 */
[----:B------:R-:W3:Y:S01]  /*1220*/  MUFU.RCP R9, R9 ;  /* 0x0000000900097308 */ /* 0x000ee20000001000 */
[----:B0-----:R-:W-:-:S05]  /*1230*/  FMUL.FTZ R19, R19, R10 ;  /* 0x0000000a13137220 */ /* 0x001fca0000410000 */
[----:B------:R-:W-:Y:S02]  /*1240*/  F2FP.F16.F32.PACK_AB R4, R19, R4 ;  /* 0x000000041304723e */ /* 0x000fe400000000ff */
[----:B------:R-:W0:Y:S01]  /*1250*/  MUFU.RCP R13, R13 ;  /* 0x0000000d000d7308 */ /* 0x000e220000001000 */
[----:B-1----:R-:W-:-:S04]  /*1260*/  IMAD.WIDE.U32 R2, R0, 0x2, R2 ;  /* 0x0000000200027825 */ /* 0x002fc800078e0002 */
[----:B--2---:R-:W-:Y:S01]  /*1270*/  FMUL.FTZ R5, R18, R15 ;  /* 0x0000000f12057220 */ /* 0x004fe20000410000 */
[----:B------:R-:W-:Y:S02]  /*1280*/  IMAD.WIDE.U32 R2, R12, 0x10, R2 ;  /* 0x000000100c027825 */ /* 0x000fe400078e0002 */
[----:B------:R-:W1:Y:S02]  /*1290*/  MUFU.RCP R11, R11 ;  /* 0x0000000b000b7308 */ /* 0x000e640000001000 */
[----:B---3--:R-:W-:-:S05]  /*12a0*/  FMUL.FTZ R20, R20, R9 ;  /* 0x0000000914147220 */ /* 0x008fca0000410000 */
[----:B------:R-:W-:Y:S01]  /*12b0*/  F2FP.F16.F32.PACK_AB R5, R20, R5 ;  /* 0x000000051405723e */ /* 0x000fe200000000ff */
[----:B------:R-:W2:Y:S01]  /*12c0*/  MUFU.RCP R14, R14 ;  /* 0x0000000e000e7308 */ /* 0x000ea20000001000 */
[----:B0-----:R-:W-:-:S07]  /*12d0*/  FMUL.FTZ R6, R22, R13 ;  /* 0x0000000d16067220 */ /* 0x001fce0000410000 */
[----:B------:R-:W0:Y:S01]  /*12e0*/  MUFU.RCP R16, R16 ;  /* 0x0000001000107308 */ /* 0x000e220000001000 */
[----:B-1----:R-:W-:-:S05]  /*12f0*/  FMUL.FTZ R11, R24, R11 ;  /* 0x0000000b180b7220 */ /* 0x002fca0000410000 */
[----:B------:R-:W-:Y:S01]  /*1300*/  F2FP.F16.F32.PACK_AB R6, R11, R6 ;  /* 0x000000060b06723e */ /* 0x000fe200000000ff */
[----:B--2---:R-:W-:Y:S01]  /*1310*/  FMUL.FTZ R7, R21, R14 ;  /* 0x0000000e15077220 */ /* 0x004fe20000410000 */
[----:B0-----:R-:W-:-:S05]  /*1320*/  FMUL.FTZ R16, R23, R16 ;  /* 0x0000001017107220 */ /* 0x001fca0000410000 */
[----:B------:R-:W-:-:S05]  /*1330*/  F2FP.F16.F32.PACK_AB R7, R16, R7 ;  /* 0x000000071007723e */ /* 0x000fca00000000ff */
[----:B------:R-:W-:Y:S01]  /*1340*/  STG.E.128 desc[UR4][R2.64], R4 ;  /* 0x0000000402007986 */ /* 0x000fe2000c101d04 */
[----:B------:R-:W-:Y:S05]  /*1350*/  EXIT ;  /* 0x000000000000794d */ /* 0x000fea0003800000 */
.L_x_7541:
        /* <DEDUP_REMOVED lines=10> */
.L_x_9548:


//--------------------- .text._ZN2at6native18elementwise_kernelILi128ELi4EZNS0_15gpu_kernel_implIZZZNS0_10glu_kernelERNS_18TensorIteratorBaseEENKUlvE_clEvENKUlvE0_clEvEUlffE_EEvS4_RKT_EUliE_EEviT1_ --------------------------
	.section	.text._ZN2at6native18elementwise_kernelILi128ELi4EZNS0_15gpu_kernel_implIZZZNS0_10glu_kernelERNS_18TensorIteratorBaseEENKUlvE_clEvENKUlvE0_clEvEUlffE_EEvS4_RKT_EUliE_EEviT1_,"ax",@progbits
	.align	128
        .global         _ZN2at6native18elementwise_kernelILi128ELi4EZNS0_15gpu_kernel_implIZZZNS0_10glu_kernelERNS_18TensorIteratorBaseEENKUlvE_clEvENKUlvE0_clEvEUlffE_EEvS4_RKT_EUliE_EEviT1_
        .type           _ZN2at6native18elementwise_kernelILi128ELi4EZNS0_15gpu_kernel_implIZZZNS0_10glu_kernelERNS_18TensorIteratorBaseEENKUlvE_clEvENKUlvE0_clEvEUlffE_EEvS4_RKT_EUliE_EEviT1_,@function
        .size           _ZN2at6native18elementwise_kernelILi128ELi4EZNS0_15gpu_kernel_implIZZZNS0_10glu_kernelERNS_18TensorIteratorBaseEENKUlvE_clEvENKUlvE0_clEvEUlffE_EEvS4_RKT_EUliE_EEviT1_,(.L_x_9549 - _ZN2at6native18elementwise_kernelILi128ELi4EZNS0_15gpu_kernel_implIZZZNS0_10glu_kernelERNS_18TensorIteratorBaseEENKUlvE_clEvENKUlvE0_clEvEUlffE_EEvS4_RKT_EUliE_EEviT1_)
        .other          _ZN2at6native18elementwise_kernelILi128ELi4EZNS0_15gpu_kernel_implIZZZNS0_10glu_kernelERNS_18TensorIteratorBaseEENKUlvE_clEvENKUlvE0_clEvEUlffE_EEvS4_RKT_EUliE_EEviT1_,@"STO_CUDA_ENTRY STV_DEFAULT"
_ZN2at6native18elementwise_kernelILi128ELi4EZNS0_15gpu_kernel_implIZZZNS0_10glu_kernelERNS_18TensorIteratorBaseEENKUlvE_clEvENKUlvE0_clEvEUlffE_EEvS4_RKT_EUliE_EEviT1_:
.text._ZN2at6native18elementwise_kernelILi128ELi4EZNS0_15gpu_kernel_implIZZZNS0_10glu_kernelERNS_18TensorIteratorBaseEENKUlvE_clEvENKUlvE0_clEvEUlffE_EEvS4_RKT_EUliE_EEviT1_:
        /* <DEDUP_REMOVED lines=19> */
[----:B------:R-:W-:Y:S02]  /*0130*/  HFMA2 R16, -RZ, RZ, 0, 0 ;  /* 0x00000000ff107431 */ /* 0x000fe400000001ff */
        /* <DEDUP_REMOVED lines=351> */
.L_x_7544:
        /* <DEDUP_REMOVED lines=18> */
.L_x_7549:
[----:B------:R-:W2:Y:S02]  /*1850*/  LDG.E.U8 R2, desc[UR36][R2.64] ;  /* 0x0000002402027981 */ /* 0x000ea4000c1e1100 */
[----:B--2---:R-:W-:Y:S01]  /*1860*/  I2FP.F32.U32 R19, R2 ;  /* 0x0000000200137245 */ /* 0x004fe20000201000 */
[----:B------:R-:W-:Y:S06]  /*1870*/  BRA `(.L_x_7551) ;  /* 0x0000000c00247947 */ /* 0x000fec0003800000 */
.L_x_7548:
        /* <DEDUP_REMOVED lines=9> */
.L_x_7553:
[----:B------:R-:W2:Y:S02]  /*1910*/  LDG.E R2, desc[UR36][R2.64] ;  /* 0x0000002402027981 */ /* 0x000ea4000c1e1900 */
[----:B--2---:R-:W-:Y:S01]  /*1920*/  I2FP.F32.S32 R19, R2 ;  /* 0x0000000200137245 */ /* 0x004fe20000201400 */
[----:B------:R-:W-:Y:S06]  /*1930*/  BRA `(.L_x_7551) ;  /* 0x0000000800f47947 */ /* 0x000fec0003800000 */
.L_x_7552:
[----:B------:R-:W2:Y:S02]  /*1940*/  LDG.E.U16 R2, desc[UR36][R2.64] ;  /* 0x0000002402027981 */ /* 0x000ea4000c1e1500 */
[----:B--2---:R0:W1:Y:S01]  /*1950*/  I2F.S16 R19, R2 ;  /* 0x0000000200137306 */ /* 0x0040620000101400 */
[----:B------:R-:W-:Y:S05]  /*1960*/  BRA `(.L_x_7551) ;  /* 0x0000000800e87947 */ /* 0x000fea0003800000 */
.L_x_7547:
        /* <DEDUP_REMOVED lines=8> */
.L_x_7555:
[----:B------:R-:W2:Y:S02]  /*19f0*/  LDG.E.U16 R2, desc[UR36][R2.64] ;  /* 0x0000002402027981 */ /* 0x000ea4000c1e1500 */
[----:B--2---:R-:W-:Y:S01]  /*1a00*/  HADD2.F32 R19, -RZ, R2.H0_H0 ;  /* 0x20000002ff137230 */ /* 0x004fe20000004100 */
[----:B------:R-:W-:Y:S06]  /*1a10*/  BRA `(.L_x_7551) ;  /* 0x0000000800bc7947 */ /* 0x000fec0003800000 */
.L_x_7554:
        /* <DEDUP_REMOVED lines=8> */
.L_x_7557:
[----:B------:R-:W2:Y:S02]  /*1aa0*/  LDG.E.U16 R2, desc[UR36][R2.64] ;  /* 0x0000002402027981 */ /* 0x000ea4000c1e1500 */
[----:B--2---:R-:W-:Y:S01]  /*1ab0*/  HADD2.F32 R19, -RZ, R2.H0_H0 ;  /* 0x20000002ff137230 */ /* 0x004fe20000004100 */
[----:B------:R-:W-:Y:S06]  /*1ac0*/  BRA `(.L_x_7551) ;  /* 0x0000000800907947 */ /* 0x000fec0003800000 */
.L_x_7556:
[----:B------:R-:W2:Y:S01]  /*1ad0*/  LDG.E.64 R2, desc[UR36][R2.64] ;  /* 0x0000002402027981 */ /* 0x000ea2000c1e1b00 */
[----:B------:R-:W-:Y:S01]  /*1ae0*/  UMOV UR4, 0xf0000000 ;  /* 0xf000000000047882 */ /* 0x000fe20000000000 */
[----:B------:R-:W-:Y:S01]  /*1af0*/  UMOV UR5, 0x380fffff ;  /* 0x380fffff00057882 */ /* 0x000fe20000000000 */
[----:B--2---:R-:W0:Y:S01]  /*1b00*/  F2F.F32.F64 R19, R2 ;  /* 0x0000000200137310 */ /* 0x004e220000301000 */
[----:B------:R-:W-:-:S14]  /*1b10*/  DSETP.GEU.AND P0, PT, |R2|, UR4, PT ;  /* 0x0000000402007e2a */ /* 0x000fdc000bf0e200 */
[----:B0-----:R-:W-:Y:S01]  /*1b20*/  @!P0 FMUL R19, R19, 1.175494350822287508e-38 ;  /* 0x0080000013138820 */ /* 0x001fe20000400000 */
[----:B------:R-:W-:Y:S06]  /*1b30*/  BRA `(.L_x_7551) ;  /* 0x0000000800747947 */ /* 0x000fec0003800000 */
.L_x_7546:
        /* <DEDUP_REMOVED lines=12> */
.L_x_7560:
[----:B------:R-:W2:Y:S01]  /*1c00*/  LDG.E.64 R2, desc[UR36][R2.64] ;  /* 0x0000002402027981 */ /* 0x000ea2000c1e1b00 */
[----:B------:R-:W-:Y:S01]  /*1c10*/  UMOV UR4, 0xf0000000 ;  /* 0xf000000000047882 */ /* 0x000fe20000000000 */
[----:B------:R-:W-:Y:S01]  /*1c20*/  UMOV UR5, 0x380fffff ;  /* 0x380fffff00057882 */ /* 0x000fe20000000000 */
[----:B--2---:R-:W0:Y:S01]  /*1c30*/  F2F.F32.F64 R19, R2 ;  /* 0x0000000200137310 */ /* 0x004e220000301000 */
[----:B------:R-:W-:-:S14]  /*1c40*/  DSETP.GEU.AND P0, PT, |R2|, UR4, PT ;  /* 0x0000000402007e2a */ /* 0x000fdc000bf0e200 */
[----:B0-----:R-:W-:Y:S01]  /*1c50*/  @!P0 FMUL R19, R19, 1.175494350822287508e-38 ;  /* 0x0080000013138820 */ /* 0x001fe20000400000 */
[----:B------:R-:W-:Y:S06]  /*1c60*/  BRA `(.L_x_7551) ;  /* 0x0000000800287947 */ /* 0x000fec0003800000 */
.L_x_7559:
        /* <DEDUP_REMOVED lines=25> */
.L_x_7562:
[----:B------:R-:W2:Y:S02]  /*1e00*/  LDG.E.U8 R2, desc[UR36][R2.64] ;  /* 0x0000002402027981 */ /* 0x000ea4000c1e1100 */
[C---:B--2---:R-:W-:Y:S01]  /*1e10*/  IMAD.SHL.U32 R4, R2.reuse, 0x2000000, RZ ;  /* 0x0200000002047824 */ /* 0x044fe200078e00ff */
[----:B------:R-:W-:-:S04]  /*1e20*/  SHF.L.U32 R5, R2, 0x8, RZ ;  /* 0x0000000802057819 */ /* 0x000fc800000006ff */
        /* <DEDUP_REMOVED lines=9> */
.L_x_7561:
[----:B------:R-:W2:Y:S02]  /*1ec0*/  LDG.E.U16 R2, desc[UR36][R2.64] ;  /* 0x0000002402027981 */ /* 0x000ea4000c1e1500 */
[----:B--2---:R-:W-:Y:S01]  /*1ed0*/  IMAD.U32 R19, R2, 0x10000, RZ ;  /* 0x0001000002137824 */ /* 0x004fe200078e00ff */
[----:B------:R-:W-:Y:S06]  /*1ee0*/  BRA `(.L_x_7551) ;  /* 0x0000000400887947 */ /* 0x000fec0003800000 */
.L_x_7558:
        /* <DEDUP_REMOVED lines=11> */
.L_x_7565:
        /* <DEDUP_REMOVED lines=20> */
.L_x_7567:
[----:B------:R-:W-:Y:S05]  /*20e0*/  BSYNC.RECONVERGENT B0 ;  /* 0x0000000000007941 */ /* 0x000fea0003800200 */
.L_x_7566:
[----:B------:R-:W-:Y:S02]  /*20f0*/  SHF.L.U32 R0, R0, 0x14, RZ ;  /* 0x0000001400007819 */ /* 0x000fe400000006ff */
[----:B------:R-:W-:-:S04]  /*2100*/  LEA R2, R2, 0x3b800000, 0x17 ;  /* 0x3b80000002027811 */ /* 0x000fc800078eb8ff */
[----:B------:R-:W-:Y:S01]  /*2110*/  LOP3.LUT R19, R2, R0, R19, 0xfe, !PT ;  /* 0x0000000002137212 */ /* 0x000fe200078efe13 */
[----:B------:R-:W-:Y:S06]  /*2120*/  BRA `(.L_x_7551) ;  /* 0x0000000000f87947 */ /* 0x000fec0003800000 */
.L_x_7564:
        /* <DEDUP_REMOVED lines=20> */
.L_x_7569:
[----:B------:R-:W-:Y:S05]  /*2270*/  BSYNC.RECONVERGENT B0 ;  /* 0x0000000000007941 */ /* 0x000fea0003800200 */
.L_x_7568:
[----:B------:R-:W-:Y:S01]  /*2280*/  IMAD.SHL.U32 R0, R0, 0x200000, RZ ;  /* 0x0020000000007824 */ /* 0x000fe200078e00ff */
[----:B------:R-:W-:-:S04]  /*2290*/  LEA R2, R2, 0x37800000, 0x17 ;  /* 0x3780000002027811 */ /* 0x000fc800078eb8ff */
[----:B------:R-:W-:Y:S01]  /*22a0*/  LOP3.LUT R19, R2, R0, R19, 0xfe, !PT ;  /* 0x0000000002137212 */ /* 0x000fe200078efe13 */
[----:B------:R-:W-:Y:S06]  /*22b0*/  BRA `(.L_x_7551) ;  /* 0x0000000000947947 */ /* 0x000fec0003800000 */
.L_x_7563:
[----:B------:R-:W-:-:S09]  /*22c0*/  UISETP.NE.AND UP0, UPT, UR4, 0x1c, UPT ;  /* 0x0000001c0400788c */ /* 0x000fd2000bf05270 */
[----:B------:R-:W-:Y:S05]  /*22d0*/  BRA.U !UP0, `(.L_x_7570) ;  /* 0x0000000108847547 */ /* 0x000fea000b800000 */
[----:B------:R-:W-:-:S09]  /*22e0*/  UISETP.NE.AND UP0, UPT, UR4, 0x1d, UPT ;  /* 0x0000001d0400788c */ /* 0x000fd2000bf05270 */
[----:B------:R-:W-:Y:S05]  /*22f0*/  BRA.U !UP0, `(.L_x_7571) ;  /* 0x0000000108707547 */ /* 0x000fea000b800000 */
[----:B------:R-:W-:-:S09]  /*2300*/  UISETP.NE.AND UP0, UPT, UR4, 0x2c, UPT ;  /* 0x0000002c0400788c */ /* 0x000fd2000bf05270 */
[----:B------:R-:W-:Y:S05]  /*2310*/  BRA.U !UP0, `(.L_x_7572) ;  /* 0x0000000108487547 */ /* 0x000fea000b800000 */
.L_x_7550:
        /* <DEDUP_REMOVED lines=16> */
.L_x_7573:
[----:B------:R-:W-:Y:S01]  /*2420*/  MOV R19, RZ ;  /* 0x000000ff00137202 */ /* 0x000fe20000000f00 */
[----:B------:R-:W-:Y:S06]  /*2430*/  BRA `(.L_x_7551) ;  /* 0x0000000000347947 */ /* 0x000fec0003800000 */
.L_x_7572:
        /* <DEDUP_REMOVED lines=8> */
.L_x_7571:
[----:B------:R-:W2:Y:S02]  /*24c0*/  LDG.E.64 R2, desc[UR36][R2.64] ;  /* 0x0000002402027981 */ /* 0x000ea4000c1e1b00 */
[----:B--2---:R0:W1:Y:S01]  /*24d0*/  I2F.U64 R19, R2 ;  /* 0x0000000200137312 */ /* 0x0040620000301000 */
[----:B------:R-:W-:Y:S05]  /*24e0*/  BRA `(.L_x_7551) ;  /* 0x0000000000087947 */ /* 0x000fea0003800000 */
.L_x_7570:
[----:B------:R-:W2:Y:S02]  /*24f0*/  LDG.E R2, desc[UR36][R2.64] ;  /* 0x0000002402027981 */ /* 0x000ea4000c1e1900 */
[----:B--2---:R-:W-:-:S07]  /*2500*/  I2FP.F32.U32 R19, R2 ;  /* 0x0000000200137245 */ /* 0x004fce0000201000 */
.L_x_7551:
[----:B------:R-:W-:Y:S05]  /*2510*/  BSYNC.RECONVERGENT B6 ;  /* 0x0000000000067941 */ /* 0x000fea0003800200 */
.L_x_7545:
[----:B------:R-:W0:Y:S01]  /*2520*/  LDCU.64 UR6, c[0x0][0x5f8] ;  /* 0x0000bf00ff0677ac */ /* 0x000e220008000a00 */
[----:B------:R-:W-:Y:S01]  /*2530*/  BSSY.RECONVERGENT B6, `(.L_x_7574) ;  /* 0x00000dd000067945 */ /* 0x000fe20003800200 */
[----:B------:R-:W-:-:S04]  /*2540*/  UPRMT UR4, UR42, 0x9910, URZ ;  /* 0x000099102a047896 */ /* 0x000fc800080000ff */
[----:B------:R-:W-:Y:S01]  /*2550*/  UISETP.GT.AND UP0, UPT, UR4, 0x9, UPT ;  /* 0x000000090400788c */ /* 0x000fe2000bf04270 */
[----:B0-234-:R-:W-:-:S05]  /*2560*/  IADD3 R2, P0, PT, R18, UR6, RZ ;  /* 0x0000000612027c10 */ /* 0x01dfca000ff1e0ff */
        /* <DEDUP_REMOVED lines=13> */
.L_x_7578:
[----:B------:R-:W2:Y:S02]  /*2640*/  LDG.E.U8 R0, desc[UR36][R2.64] ;  /* 0x0000002402007981 */ /* 0x000ea4000c1e1100 */
[----:B--2---:R-:W-:Y:S01]  /*2650*/  I2FP.F32.U32 R0, R0 ;  /* 0x0000000000007245 */ /* 0x004fe20000201000 */
[----:B------:R-:W-:Y:S06]  /*2660*/  BRA `(.L_x_7580) ;  /* 0x0000000c00247947 */ /* 0x000fec0003800000 */
.L_x_7577:
        /* <DEDUP_REMOVED lines=9> */
.L_x_7582:
[----:B------:R-:W2:Y:S02]  /*2700*/  LDG.E R0, desc[UR36][R2.64] ;  /* 0x0000002402007981 */ /* 0x000ea4000c1e1900 */
[----:B--2---:R-:W-:Y:S01]  /*2710*/  I2FP.F32.S32 R0, R0 ;  /* 0x0000000000007245 */ /* 0x004fe20000201400 */
[----:B------:R-:W-:Y:S06]  /*2720*/  BRA `(.L_x_7580) ;  /* 0x0000000800f47947 */ /* 0x000fec0003800000 */
.L_x_7581:
[----:B------:R-:W2:Y:S02]  /*2730*/  LDG.E.U16 R0, desc[UR36][R2.64] ;  /* 0x0000002402007981 */ /* 0x000ea4000c1e1500 */
[----:B--2---:R-:W0:Y:S01]  /*2740*/  I2F.S16 R0, R0 ;  /* 0x0000000000007306 */ /* 0x004e220000101400 */
[----:B------:R-:W-:Y:S05]  /*2750*/  BRA `(.L_x_7580) ;  /* 0x0000000800e87947 */ /* 0x000fea0003800000 */
.L_x_7576:
        /* <DEDUP_REMOVED lines=8> */
.L_x_7584:
[----:B------:R-:W2:Y:S02]  /*27e0*/  LDG.E.U16 R0, desc[UR36][R2.64] ;  /* 0x0000002402007981 */ /* 0x000ea4000c1e1500 */
[----:B--2---:R-:W-:Y:S01]  /*27f0*/  HADD2.F32 R0, -RZ, R0.H0_H0 ;  /* 0x20000000ff007230 */ /* 0x004fe20000004100 */
[----:B------:R-:W-:Y:S06]  /*2800*/  BRA `(.L_x_7580) ;  /* 0x0000000800bc7947 */ /* 0x000fec0003800000 */
.L_x_7583:
        /* <DEDUP_REMOVED lines=8> */
.L_x_7586:
[----:B------:R-:W2:Y:S02]  /*2890*/  LDG.E.U16 R0, desc[UR36][R2.64] ;  /* 0x0000002402007981 */ /* 0x000ea4000c1e1500 */
[----:B--2---:R-:W-:Y:S01]  /*28a0*/  HADD2.F32 R0, -RZ, R0.H0_H0 ;  /* 0x20000000ff007230 */ /* 0x004fe20000004100 */
[----:B------:R-:W-:Y:S06]  /*28b0*/  BRA `(.L_x_7580) ;  /* 0x0000000800907947 */ /* 0x000fec0003800000 */
.L_x_7585:
[----:B------:R-:W2:Y:S01]  /*28c0*/  LDG.E.64 R2, desc[UR36][R2.64] ;  /* 0x0000002402027981 */ /* 0x000ea2000c1e1b00 */
[----:B------:R-:W-:Y:S01]  /*28d0*/  UMOV UR4, 0xf0000000 ;  /* 0xf000000000047882 */ /* 0x000fe20000000000 */
[----:B------:R-:W-:Y:S01]  /*28e0*/  UMOV UR5, 0x380fffff ;  /* 0x380fffff00057882 */ /* 0x000fe20000000000 */
[----:B--2---:R-:W0:Y:S01]  /*28f0*/  F2F.F32.F64 R0, R2 ;  /* 0x0000000200007310 */ /* 0x004e220000301000 */
[----:B------:R-:W-:-:S14]  /*2900*/  DSETP.GEU.AND P0, PT, |R2|, UR4, PT ;  /* 0x0000000402007e2a */ /* 0x000fdc000bf0e200 */
[----:B0-----:R-:W-:Y:S01]  /*2910*/  @!P0 FMUL R0, R0, 1.175494350822287508e-38 ;  /* 0x0080000000008820 */ /* 0x001fe20000400000 */
[----:B------:R-:W-:Y:S06]  /*2920*/  BRA `(.L_x_7580) ;  /* 0x0000000800747947 */ /* 0x000fec0003800000 */
.L_x_7575:
        /* <DEDUP_REMOVED lines=12> */
.L_x_7589:
[----:B------:R-:W2:Y:S01]  /*29f0*/  LDG.E.64 R2, desc[UR36][R2.64] ;  /* 0x0000002402027981 */ /* 0x000ea2000c1e1b00 */
[----:B------:R-:W-:Y:S01]  /*2a00*/  UMOV UR4, 0xf0000000 ;  /* 0xf000000000047882 */ /* 0x000fe20000000000 */
[----:B------:R-:W-:Y:S01]  /*2a10*/  UMOV UR5, 0x380fffff ;  /* 0x380fffff00057882 */ /* 0x000fe20000000000 */
[----:B--2---:R-:W0:Y:S01]  /*2a20*/  F2F.F32.F64 R0, R2 ;  /* 0x0000000200007310 */ /* 0x004e220000301000 */
[----:B------:R-:W-:-:S14]  /*2a30*/  DSETP.GEU.AND P0, PT, |R2|, UR4, PT ;  /* 0x0000000402007e2a */ /* 0x000fdc000bf0e200 */
[----:B0-----:R-:W-:Y:S01]  /*2a40*/  @!P0 FMUL R0, R0, 1.175494350822287508e-38 ;  /* 0x0080000000008820 */ /* 0x001fe20000400000 */
[----:B------:R-:W-:Y:S06]  /*2a50*/  BRA `(.L_x_7580) ;  /* 0x0000000800287947 */ /* 0x000fec0003800000 */
.L_x_7588:
        /* <DEDUP_REMOVED lines=25> */
.L_x_7591:
        /* <DEDUP_REMOVED lines=12> */
.L_x_7590:
[----:B------:R-:W2:Y:S02]  /*2cb0*/  LDG.E.U16 R0, desc[UR36][R2.64] ;  /* 0x0000002402007981 */ /* 0x000ea4000c1e1500 */
[----:B--2---:R-:W-:Y:S01]  /*2cc0*/  IMAD.U32 R0, R0, 0x10000, RZ ;  /* 0x0001000000007824 */ /* 0x004fe200078e00ff */
[----:B------:R-:W-:Y:S06]  /*2cd0*/  BRA `(.L_x_7580) ;  /* 0x0000000400887947 */ /* 0x000fec0003800000 */
.L_x_7587:
        /* <DEDUP_REMOVED lines=11> */
.L_x_7594:
        /* <DEDUP_REMOVED lines=20> */
.L_x_7596:
[----:B------:R-:W-:Y:S05]  /*2ed0*/  BSYNC.RECONVERGENT B0 ;  /* 0x0000000000007941 */ /* 0x000fea0003800200 */
.L_x_7595:
[----:B------:R-:W-:Y:S01]  /*2ee0*/  IMAD.SHL.U32 R0, R0, 0x100000, RZ ;  /* 0x0010000000007824 */ /* 0x000fe200078e00ff */
[----:B------:R-:W-:-:S04]  /*2ef0*/  LEA R2, R2, 0x3b800000, 0x17 ;  /* 0x3b80000002027811 */ /* 0x000fc800078eb8ff */
[----:B------:R-:W-:Y:S01]  /*2f00*/  LOP3.LUT R0, R2, R0, R7, 0xfe, !PT ;  /* 0x0000000002007212 */ /* 0x000fe200078efe07 */
[----:B------:R-:W-:Y:S06]  /*2f10*/  BRA `(.L_x_7580) ;  /* 0x0000000000f87947 */ /* 0x000fec0003800000 */
.L_x_7593:
        /* <DEDUP_REMOVED lines=20> */
.L_x_7598:
[----:B------:R-:W-:Y:S05]  /*3060*/  BSYNC.RECONVERGENT B0 ;  /* 0x0000000000007941 */ /* 0x000fea0003800200 */
.L_x_7597:
[----:B------:R-:W-:Y:S02]  /*3070*/  SHF.L.U32 R0, R0, 0x15, RZ ;  /* 0x0000001500007819 */ /* 0x000fe400000006ff */
[----:B------:R-:W-:-:S04]  /*3080*/  LEA R2, R2, 0x37800000, 0x17 ;  /* 0x3780000002027811 */ /* 0x000fc800078eb8ff */
[----:B------:R-:W-:Y:S01]  /*3090*/  LOP3.LUT R0, R2, R0, R7, 0xfe, !PT ;  /* 0x0000000002007212 */ /* 0x000fe200078efe07 */
[----:B------:R-:W-:Y:S06]  /*30a0*/  BRA `(.L_x_7580) ;  /* 0x0000000000947947 */ /* 0x000fec0003800000 */
.L_x_7592:
[----:B------:R-:W-:-:S09]  /*30b0*/  UISETP.NE.AND UP0, UPT, UR4, 0x1c, UPT ;  /* 0x0000001c0400788c */ /* 0x000fd2000bf05270 */
[----:B------:R-:W-:Y:S05]  /*30c0*/  BRA.U !UP0, `(.L_x_7599) ;  /* 0x0000000108847547 */ /* 0x000fea000b800000 */
[----:B------:R-:W-:-:S09]  /*30d0*/  UISETP.NE.AND UP0, UPT, UR4, 0x1d, UPT ;  /* 0x0000001d0400788c */ /* 0x000fd2000bf05270 */
[----:B------:R-:W-:Y:S05]  /*30e0*/  BRA.U !UP0, `(.L_x_7600) ;  /* 0x0000000108707547 */ /* 0x000fea000b800000 */
[----:B------:R-:W-:-:S09]  /*30f0*/  UISETP.NE.AND UP0, UPT, UR4, 0x2c, UPT ;  /* 0x0000002c0400788c */ /* 0x000fd2000bf05270 */
[----:B------:R-:W-:Y:S05]  /*3100*/  BRA.U !UP0, `(.L_x_7601) ;  /* 0x0000000108487547 */ /* 0x000fea000b800000 */
.L_x_7579:
[----:B------:R-:W-:Y:S01]  /*3110*/  MOV R2, 0x0 ;  /* 0x0000000000027802 */ /* 0x000fe20000000f00 */
[----:B------:R-:W0:Y:S01]  /*3120*/  LDCU.64 UR4, c[0x4][0x128] ;  /* 0x01002500ff0477ac */ /* 0x000e220008000a00 */
[----:B------:R-:W-:Y:S02]  /*3130*/  HFMA2 R13, -RZ, RZ, 0, 0 ;  /* 0x00000000ff0d7431 */ /* 0x000fe400000001ff */
[----:B------:R-:W-:Y:S01]  /*3140*/  IMAD.MOV.U32 R8, RZ, RZ, 0x4e ;  /* 0x0000004eff087424 */ /* 0x000fe200078e00ff */
[----:B------:R-:W2:Y:S01]  /*3150*/  LDCU.64 UR6, c[0x4][0x130] ;  /* 0x01002600ff0677ac */ /* 0x000ea20008000a00 */
[----:B------:R-:W3:Y:S01]  /*3160*/  LDC.64 R2, c[0x4][R2] ;  /* 0x0100000002027b82 */ /* 0x000ee20000000a00 */
[----:B------:R-:W-:Y:S01]  /*3170*/  IMAD.MOV.U32 R12, RZ, RZ, 0x1 ;  /* 0x00000001ff0c7424 */ /* 0x000fe200078e00ff */
[----:B------:R-:W4:Y:S01]  /*3180*/  LDCU.64 UR8, c[0x4][0x18] ;  /* 0x01000300ff0877ac */ /* 0x000f220008000a00 */
[----:B0-----:R-:W-:Y:S02]  /*3190*/  IMAD.U32 R4, RZ, RZ, UR4 ;  /* 0x00000004ff047e24 */ /* 0x001fe4000f8e00ff */
[----:B------:R-:W-:Y:S01]  /*31a0*/  IMAD.U32 R5, RZ, RZ, UR5 ;  /* 0x00000005ff057e24 */ /* 0x000fe2000f8e00ff */
[----:B--2---:R-:W-:Y:S01]  /*31b0*/  MOV R6, UR6 ;  /* 0x0000000600067c02 */ /* 0x004fe20008000f00 */
[----:B------:R-:W-:-:S02]  /*31c0*/  IMAD.U32 R7, RZ, RZ, UR7 ;  /* 0x00000007ff077e24 */ /* 0x000fc4000f8e00ff */
[----:B----4-:R-:W-:Y:S01]  /*31d0*/  IMAD.U32 R10, RZ, RZ, UR8 ;  /* 0x00000008ff0a7e24 */ /* 0x010fe2000f8e00ff */
[----:B------:R-:W-:-:S07]  /*31e0*/  MOV R11, UR9 ;  /* 0x00000009000b7c02 */ /* 0x000fce0008000f00 */
[----:B------:R-:W-:-:S07]  /*31f0*/  LEPC R20, `(.L_x_7602) ;  /* 0x000000001014794e */ /* 0x000fce0000000000 */
[----:B-1-3-5:R-:W-:Y:S05]  /*3200*/  CALL.ABS.NOINC R2 ;  /* 0x0000000002007343 */ /* 0x02afea0003c00000 */
.L_x_7602:
[----:B------:R-:W-:Y:S01]  /*3210*/  IMAD.MOV.U32 R0, RZ, RZ, RZ ;  /* 0x000000ffff007224 */ /* 0x000fe200078e00ff */
[----:B------:R-:W-:Y:S06]  /*3220*/  BRA `(.L_x_7580) ;  /* 0x0000000000347947 */ /* 0x000fec0003800000 */
.L_x_7601:
        /* <DEDUP_REMOVED lines=8> */
.L_x_7600:
[----:B------:R-:W2:Y:S02]  /*32b0*/  LDG.E.64 R2, desc[UR36][R2.64] ;  /* 0x0000002402027981 */ /* 0x000ea4000c1e1b00 */
[----:B--2---:R0:W2:Y:S01]  /*32c0*/  I2F.U64 R0, R2 ;  /* 0x0000000200007312 */ /* 0x0040a20000301000 */
[----:B------:R-:W-:Y:S05]  /*32d0*/  BRA `(.L_x_7580) ;  /* 0x0000000000087947 */ /* 0x000fea0003800000 */
.L_x_7599:
[----:B------:R-:W2:Y:S02]  /*32e0*/  LDG.E R0, desc[UR36][R2.64] ;  /* 0x0000002402007981 */ /* 0x000ea4000c1e1900 */
[----:B--2---:R-:W-:-:S07]  /*32f0*/  I2FP.F32.U32 R0, R0 ;  /* 0x0000000000007245 */ /* 0x004fce0000201000 */
.L_x_7580:
[----:B------:R-:W-:Y:S05]  /*3300*/  BSYNC.RECONVERGENT B6 ;  /* 0x0000000000067941 */ /* 0x000fea0003800200 */
.L_x_7574:
[----:B0-2--5:R-:W-:Y:S01]  /*3310*/  FMUL.FTZ R0, R0, -1.4426950216293334961 ;  /* 0xbfb8aa3b00007820 */ /* 0x025fe20000410000 */
[----:B------:R-:W3:Y:S01]  /*3320*/  LDCU.64 UR6, c[0x0][0x5e8] ;  /* 0x0000bd00ff0677ac */ /* 0x000ee20008000a00 */
[----:B------:R-:W-:-:S04]  /*3330*/  UPRMT UR4, UR43, 0x9910, URZ ;  /* 0x000099102b047896 */ /* 0x000fc800080000ff */
[----:B------:R-:W0:Y:S01]  /*3340*/  MUFU.EX2 R0, R0 ;  /* 0x0000000000007308 */ /* 0x000e220000000800 */
[----:B------:R-:W-:Y:S01]  /*3350*/  UISETP.GT.AND UP0, UPT, UR4, 0x9, UPT ;  /* 0x000000090400788c */ /* 0x000fe2000bf04270 */
[----:B---34-:R-:W-:Y:S01]  /*3360*/  IADD3 R2, P0, PT, R16, UR6, RZ ;  /* 0x0000000610027c10 */ /* 0x018fe2000ff1e0ff */
[----:B0-----:R-:W-:-:S04]  /*3370*/  FADD.FTZ R5, R0, 1 ;  /* 0x3f80000000057421 */ /* 0x001fc80000010000 */
[----:B------:R-:W-:Y:S01]  /*3380*/  IMAD.X R3, RZ, RZ, UR7, P0 ;  /* 0x00000007ff037e24 */ /* 0x000fe200080e06ff */
[----:B------:R-:W1:Y:S02]  /*3390*/  MUFU.RCP R4, R5 ;  /* 0x0000000500047308 */ /* 0x000e640000001000 */
[----:B-1----:R-:W-:Y:S01]  /*33a0*/  FMUL.FTZ R4, R4, R19 ;  /* 0x0000001304047220 */ /* 0x002fe20000410000 */
        /* <DEDUP_REMOVED lines=12> */
.L_x_7606:
[----:B------:R-:W0:Y:S02]  /*3470*/  F2I.S64.TRUNC R4, R4 ;  /* 0x0000000400047311 */ /* 0x000e24000020d900 */
[----:B0-----:R-:W-:-:S05]  /*3480*/  MOV R7, R4 ;  /* 0x0000000400077202 */ /* 0x001fca0000000f00 */
[----:B------:R0:W-:Y:S01]  /*3490*/  STG.E.U8 desc[UR36][R2.64], R7 ;  /* 0x0000000702007986 */ /* 0x0001e2000c101124 */
[----:B------:R-:W-:Y:S05]  /*34a0*/  BRA `(.L_x_7608) ;  /* 0x0000000c002c7947 */ /* 0x000fea0003800000 */
.L_x_7605:
        /* <DEDUP_REMOVED lines=9> */
.L_x_7610:
[----:B------:R-:W0:Y:S02]  /*3540*/  F2I.FTZ.TRUNC.NTZ R5, R4 ;  /* 0x0000000400057305 */ /* 0x000e24000021f100 */
[----:B0-----:R0:W-:Y:S01]  /*3550*/  STG.E desc[UR36][R2.64], R5 ;  /* 0x0000000502007986 */ /* 0x0011e2000c101924 */
[----:B------:R-:W-:Y:S05]  /*3560*/  BRA `(.L_x_7608) ;  /* 0x0000000800fc7947 */ /* 0x000fea0003800000 */
.L_x_7609:
[----:B------:R-:W0:Y:S02]  /*3570*/  F2I.FTZ.TRUNC.NTZ R5, R4 ;  /* 0x0000000400057305 */ /* 0x000e24000021f100 */
[----:B0-----:R0:W-:Y:S01]  /*3580*/  STG.E.U16 desc[UR36][R2.64], R5 ;  /* 0x0000000502007986 */ /* 0x0011e2000c101524 */
[----:B------:R-:W-:Y:S05]  /*3590*/  BRA `(.L_x_7608) ;  /* 0x0000000800f07947 */ /* 0x000fea0003800000 */
.L_x_7604:
        /* <DEDUP_REMOVED lines=8> */
.L_x_7612:
[----:B------:R-:W-:-:S05]  /*3620*/  F2FP.F16.F32.PACK_AB R4, RZ, R4 ;  /* 0x00000004ff04723e */ /* 0x000fca00000000ff */
[----:B------:R0:W-:Y:S01]  /*3630*/  STG.E.U16 desc[UR36][R2.64], R4 ;  /* 0x0000000402007986 */ /* 0x0001e2000c101524 */
[----:B------:R-:W-:Y:S05]  /*3640*/  BRA `(.L_x_7608) ;  /* 0x0000000800c47947 */ /* 0x000fea0003800000 */
.L_x_7611:
        /* <DEDUP_REMOVED lines=9> */
.L_x_7614:
[----:B------:R-:W-:-:S04]  /*36e0*/  F2FP.F16.F32.PACK_AB R5, RZ, R4 ;  /* 0x00000004ff05723e */ /* 0x000fc800000000ff */
[----:B------:R-:W-:-:S05]  /*36f0*/  PRMT R5, R5, 0x5410, RZ ;  /* 0x0000541005057816 */ /* 0x000fca00000000ff */
[----:B------:R2:W-:Y:S01]  /*3700*/  STG.E desc[UR36][R2.64], R5 ;  /* 0x0000000502007986 */ /* 0x0005e2000c101924 */
[----:B------:R-:W-:Y:S05]  /*3710*/  BRA `(.L_x_7608) ;  /* 0x0000000800907947 */ /* 0x000fea0003800000 */
.L_x_7613:
[----:B------:R-:W-:-:S06]  /*3720*/  FMUL.FTZ R4, R4, 1 ;  /* 0x3f80000004047820 */ /* 0x000fcc0000410000 */
[----:B------:R-:W0:Y:S02]  /*3730*/  F2F.F64.F32 R4, R4 ;  /* 0x0000000400047310 */ /* 0x000e240000201800 */
[----:B0-----:R4:W-:Y:S01]  /*3740*/  STG.E.64 desc[UR36][R2.64], R4 ;  /* 0x0000000402007986 */ /* 0x0019e2000c101b24 */
[----:B------:R-:W-:Y:S05]  /*3750*/  BRA `(.L_x_7608) ;  /* 0x0000000800807947 */ /* 0x000fea0003800000 */
.L_x_7603:
        /* <DEDUP_REMOVED lines=12> */
.L_x_7617:
[----:B------:R-:W-:Y:S01]  /*3820*/  FMUL.FTZ R4, R4, 1 ;  /* 0x3f80000004047820 */ /* 0x000fe20000410000 */
[----:B------:R-:W-:-:S05]  /*3830*/  CS2R R6, SRZ ;  /* 0x0000000000067805 */ /* 0x000fca000001ff00 */
[----:B------:R-:W0:Y:S02]  /*3840*/  F2F.F64.F32 R4, R4 ;  /* 0x0000000400047310 */ /* 0x000e240000201800 */
[----:B0-----:R0:W-:Y:S01]  /*3850*/  STG.E.128 desc[UR36][R2.64], R4 ;  /* 0x0000000402007986 */ /* 0x0011e2000c101d24 */
[----:B------:R-:W-:Y:S05]  /*3860*/  BRA `(.L_x_7608) ;  /* 0x00000008003c7947 */ /* 0x000fea0003800000 */
.L_x_7616:
        /* <DEDUP_REMOVED lines=18> */
.L_x_7621:
[----:B------:R-:W-:Y:S05]  /*3990*/  BSYNC.RECONVERGENT B0 ;  /* 0x0000000000007941 */ /* 0x000fea0003800200 */
.L_x_7620:
[----:B------:R-:W-:-:S05]  /*39a0*/  LOP3.LUT R7, R0, 0x80, R7, 0xf8, !PT ;  /* 0x0000008000077812 */ /* 0x000fca00078ef807 */
[----:B------:R0:W-:Y:S01]  /*39b0*/  STG.E.U8 desc[UR36][R2.64], R7 ;  /* 0x0000000702007986 */ /* 0x0001e2000c101124 */
[----:B------:R-:W-:Y:S05]  /*39c0*/  BRA `(.L_x_7608) ;  /* 0x0000000400e47947 */ /* 0x000fea0003800000 */
.L_x_7619:
[----:B------:R-:W-:Y:S01]  /*39d0*/  LOP3.LUT R6, R4, 0x7fffffff, RZ, 0xc0, !PT ;  /* 0x7fffffff04067812 */ /* 0x000fe200078ec0ff */
[----:B------:R-:W-:Y:S01]  /*39e0*/  BSSY.RECONVERGENT B0, `(.L_x_7622) ;  /* 0x000000d000007945 */ /* 0x000fe20003800200 */
[----:B------:R-:W-:Y:S02]  /*39f0*/  SHF.R.U32.HI R7, RZ, 0x18, R4 ;  /* 0x00000018ff077819 */ /* 0x000fe40000011604 */
[----:B------:R-:W-:-:S13]  /*3a00*/  ISETP.GE.U32.AND P1, PT, R6, 0x47800000, PT ;  /* 0x478000000600780c */ /* 0x000fda0003f26070 */
[----:B------:R-:W-:Y:S02]  /*3a10*/  @P1 ISETP.GT.U32.AND P0, PT, R6, 0x7f800000, PT ;  /* 0x7f8000000600180c */ /* 0x000fe40003f04070 */
[----:B------:R-:W-:-:S04]  /*3a20*/  @P1 MOV R0, 0x7f ;  /* 0x0000007f00001802 */ /* 0x000fc80000000f00 */
[----:B------:R-:W-:Y:S01]  /*3a30*/  @P1 SEL R0, R0, 0x7c, P0 ;  /* 0x0000007c00001807 */ /* 0x000fe20000000000 */
[----:B------:R-:W-:Y:S06]  /*3a40*/  @P1 BRA `(.L_x_7623) ;  /* 0x0000000000181947 */ /* 0x000fec0003800000 */
[----:B------:R-:W-:-:S13]  /*3a50*/  ISETP.GT.U32.AND P0, PT, R6, 0x387fffff, PT ;  /* 0x387fffff0600780c */ /* 0x000fda0003f04070 */
[----:B------:R-:W-:-:S04]  /*3a60*/  @P0 SHF.R.U32.HI R0, RZ, 0x15, R4 ;  /* 0x00000015ff000819 */ /* 0x000fc80000011604 */
[----:B------:R-:W-:Y:S01]  /*3a70*/  @P0 LOP3.LUT R5, R0, 0x1, RZ, 0xc0, !PT ;  /* 0x0000000100050812 */ /* 0x000fe200078ec0ff */
[----:B------:R-:W-:-:S03]  /*3a80*/  @!P0 FADD.FTZ R0, R6, 128 ;  /* 0x4300000006008421 */ /* 0x000fc60000010000 */
[----:B------:R-:W-:-:S04]  /*3a90*/  @P0 IADD3 R5, PT, PT, R4, 0x80fffff, R5 ;  /* 0x080fffff04050810 */ /* 0x000fc80007ffe005 */
[----:B------:R-:W-:-:S07]  /*3aa0*/  @P0 SHF.R.U32.HI R0, RZ, 0x15, R5 ;  /* 0x00000015ff000819 */ /* 0x000fce0000011605 */
.L_x_7623:
[----:B------:R-:W-:Y:S05]  /*3ab0*/  BSYNC.RECONVERGENT B0 ;  /* 0x0000000000007941 */ /* 0x000fea0003800200 */
.L_x_7622:
[----:B------:R-:W-:-:S05]  /*3ac0*/  LOP3.LUT R5, R0, 0x80, R7, 0xf8, !PT ;  /* 0x0000008000057812 */ /* 0x000fca00078ef807 */
[----:B------:R0:W-:Y:S01]  /*3ad0*/  STG.E.U8 desc[UR36][R2.64], R5 ;  /* 0x0000000502007986 */ /* 0x0001e2000c101124 */
[----:B------:R-:W-:Y:S05]  /*3ae0*/  BRA `(.L_x_7608) ;  /* 0x00000004009c7947 */ /* 0x000fea0003800000 */
.L_x_7618:
[----:B------:R-:W-:-:S05]  /*3af0*/  F2FP.BF16.F32.PACK_AB R4, RZ, R4 ;  /* 0x00000004ff04723e */ /* 0x000fca00000010ff */
[----:B------:R0:W-:Y:S01]  /*3b00*/  STG.E.U16 desc[UR36][R2.64], R4 ;  /* 0x0000000402007986 */ /* 0x0001e2000c101524 */
[----:B------:R-:W-:Y:S05]  /*3b10*/  BRA `(.L_x_7608) ;  /* 0x0000000400907947 */ /* 0x000fea0003800000 */
.L_x_7615:
        /* <DEDUP_REMOVED lines=11> */
.L_x_7626:
        /* <DEDUP_REMOVED lines=12> */
.L_x_7629:
[----:B------:R-:W-:-:S04]  /*3c90*/  SHF.R.U32.HI R0, RZ, 0x14, R4 ;  /* 0x00000014ff007819 */ /* 0x000fc80000011604 */
[----:B------:R-:W-:-:S04]  /*3ca0*/  LOP3.LUT R5, R0, 0x1, RZ, 0xc0, !PT ;  /* 0x0000000100057812 */ /* 0x000fc800078ec0ff */
[----:B------:R-:W-:-:S04]  /*3cb0*/  IADD3 R0, PT, PT, R4, 0x487ffff, R5 ;  /* 0x0487ffff04007810 */ /* 0x000fc80007ffe005 */
[----:B------:R-:W-:-:S04]  /*3cc0*/  SHF.R.U32.HI R0, RZ, 0x14, R0 ;  /* 0x00000014ff007819 */ /* 0x000fc80000011600 */
[----:B------:R-:W-:-:S07]  /*3cd0*/  LOP3.LUT R5, R0, 0xff, RZ, 0xc0, !PT ;  /* 0x000000ff00057812 */ /* 0x000fce00078ec0ff */
.L_x_7630:
[----:B------:R-:W-:-:S04]  /*3ce0*/  SHF.R.U32.HI R4, RZ, 0x18, R4 ;  /* 0x00000018ff047819 */ /* 0x000fc80000011604 */
[----:B------:R-:W-:-:S04]  /*3cf0*/  LOP3.LUT R5, R5, 0x80, R4, 0xf8, !PT ;  /* 0x0000008005057812 */ /* 0x000fc800078ef804 */
[----:B------:R-:W-:-:S07]  /*3d00*/  PRMT R0, R5, 0x7610, R0 ;  /* 0x0000761005007816 */ /* 0x000fce0000000000 */
.L_x_7628:
[----:B------:R-:W-:Y:S05]  /*3d10*/  BSYNC.RECONVERGENT B0 ;  /* 0x0000000000007941 */ /* 0x000fea0003800200 */
.L_x_7627:
[----:B------:R0:W-:Y:S01]  /*3d20*/  STG.E.U8 desc[UR36][R2.64], R0 ;  /* 0x0000000002007986 */ /* 0x0001e2000c101124 */
[----:B------:R-:W-:Y:S05]  /*3d30*/  BRA `(.L_x_7608) ;  /* 0x0000000400087947 */ /* 0x000fea0003800000 */
.L_x_7625:
        /* <DEDUP_REMOVED lines=12> */
.L_x_7633:
[----:B------:R-:W-:-:S04]  /*3e00*/  SHF.R.U32.HI R0, RZ, 0x15, R4 ;  /* 0x00000015ff007819 */ /* 0x000fc80000011604 */
[----:B------:R-:W-:-:S04]  /*3e10*/  LOP3.LUT R5, R0, 0x1, RZ, 0xc0, !PT ;  /* 0x0000000100057812 */ /* 0x000fc800078ec0ff */
[----:B------:R-:W-:-:S04]  /*3e20*/  IADD3 R0, PT, PT, R4, 0x88fffff, R5 ;  /* 0x088fffff04007810 */ /* 0x000fc80007ffe005 */
[----:B------:R-:W-:-:S04]  /*3e30*/  SHF.R.U32.HI R0, RZ, 0x15, R0 ;  /* 0x00000015ff007819 */ /* 0x000fc80000011600 */
[----:B------:R-:W-:-:S07]  /*3e40*/  LOP3.LUT R5, R0, 0xff, RZ, 0xc0, !PT ;  /* 0x000000ff00057812 */ /* 0x000fce00078ec0ff */
.L_x_7634:
[----:B------:R-:W-:-:S04]  /*3e50*/  SHF.R.U32.HI R4, RZ, 0x18, R4 ;  /* 0x00000018ff047819 */ /* 0x000fc80000011604 */
[----:B------:R-:W-:-:S04]  /*3e60*/  LOP3.LUT R5, R5, 0x80, R4, 0xf8, !PT ;  /* 0x0000008005057812 */ /* 0x000fc800078ef804 */
[----:B------:R-:W-:-:S07]  /*3e70*/  PRMT R0, R5, 0x7610, R0 ;  /* 0x0000761005007816 */ /* 0x000fce0000000000 */
.L_x_7632:
[----:B------:R-:W-:Y:S05]  /*3e80*/  BSYNC.RECONVERGENT B0 ;  /* 0x0000000000007941 */ /* 0x000fea0003800200 */
.L_x_7631:
[----:B------:R0:W-:Y:S01]  /*3e90*/  STG.E.U8 desc[UR36][R2.64], R0 ;  /* 0x0000000002007986 */ /* 0x0001e2000c101124 */
[----:B------:R-:W-:Y:S05]  /*3ea0*/  BRA `(.L_x_7608) ;  /* 0x0000000000ac7947 */ /* 0x000fea0003800000 */
.L_x_7624:
[----:B------:R-:W-:-:S09]  /*3eb0*/  UISETP.NE.AND UP0, UPT, UR4, 0x1c, UPT ;  /* 0x0000001c0400788c */ /* 0x000fd2000bf05270 */
[----:B------:R-:W-:Y:S05]  /*3ec0*/  BRA.U !UP0, `(.L_x_7635) ;  /* 0x00000001089c7547 */ /* 0x000fea000b800000 */
[----:B------:R-:W-:-:S09]  /*3ed0*/  UISETP.NE.AND UP0, UPT, UR4, 0x1d, UPT ;  /* 0x0000001d0400788c */ /* 0x000fd2000bf05270 */
[----:B------:R-:W-:Y:S05]  /*3ee0*/  BRA.U !UP0, `(.L_x_7636) ;  /* 0x0000000108887547 */ /* 0x000fea000b800000 */
[----:B------:R-:W-:-:S09]  /*3ef0*/  UISETP.NE.AND UP0, UPT, UR4, 0x2c, UPT ;  /* 0x0000002c0400788c */ /* 0x000fd2000bf05270 */
[----:B------:R-:W-:Y:S05]  /*3f00*/  BRA.U !UP0, `(.L_x_7637) ;  /* 0x0000000108447547 */ /* 0x000fea000b800000 */
.L_x_7607:
        /* <DEDUP_REMOVED lines=16> */
.L_x_7638:
[----:B------:R-:W-:Y:S05]  /*4010*/  BRA `(.L_x_7608) ;  /* 0x0000000000507947 */ /* 0x000fea0003800000 */
.L_x_7637:
        /* <DEDUP_REMOVED lines=15> */
.L_x_7636:
[----:B------:R-:W0:Y:S02]  /*4110*/  F2I.U64.TRUNC R4, R4 ;  /* 0x0000000400047311 */ /* 0x000e24000020d800 */
[----:B0-----:R0:W-:Y:S01]  /*4120*/  STG.E.64 desc[UR36][R2.64], R4 ;  /* 0x0000000402007986 */ /* 0x0011e2000c101b24 */
[----:B------:R-:W-:Y:S05]  /*4130*/  BRA `(.L_x_7608) ;  /* 0x0000000000087947 */ /* 0x000fea0003800000 */
.L_x_7635:
[----:B------:R-:W0:Y:S02]  /*4140*/  F2I.FTZ.U32.TRUNC.NTZ R5, R4 ;  /* 0x0000000400057305 */ /* 0x000e24000021f000 */
[----:B0-----:R0:W-:Y:S02]  /*4150*/  STG.E desc[UR36][R2.64], R5 ;  /* 0x0000000502007986 */ /* 0x0011e4000c101924 */
.L_x_7608:
[----:B------:R-:W-:-:S07]  /*4160*/  VIADD R17, R17, 0x80 ;  /* 0x0000008011117836 */ /* 0x000fce0000000000 */
.L_x_7543:
[----:B------:R-:W-:Y:S05]  /*4170*/  BSYNC.RECONVERGENT B7 ;  /* 0x0000000000077941 */ /* 0x000fea0003800200 */
.L_x_7542:
[----:B------:R-:W5:Y:S01]  /*4180*/  LDCU UR4, c[0x0][0x380] ;  /* 0x00007000ff0477ac */ /* 0x000f620008000800 */
[----:B------:R-:W-:Y:S01]  /*4190*/  BSSY.RECONVERGENT B7, `(.L_x_7639) ;  /* 0x0000408000077945 */ /* 0x000fe20003800200 */
[----:B-----5:R-:W-:-:S13]  /*41a0*/  ISETP.GE.AND P0, PT, R17, UR4, PT ;  /* 0x0000000411007c0c */ /* 0x020fda000bf06270 */
[----:B------:R-:W-:Y:S05]  /*41b0*/  @P0 BRA `(.L_x_7640) ;  /* 0x0000004000140947 */ /* 0x000fea0003800000 */
[----:B------:R-:W5:Y:S01]  /*41c0*/  LDCU UR4, c[0x0][0x388] ;  /* 0x00007100ff0477ac */ /* 0x000f620008000800 */
[----:B0-----:R-:W-:Y:S02]  /*41d0*/  HFMA2 R0, -RZ, RZ, 0, 0 ;  /* 0x00000000ff007431 */ /* 0x001fe400000001ff */
[----:B------:R-:W-:Y:S02]  /*41e0*/  IMAD.MOV.U32 R18, RZ, RZ, RZ ;  /* 0x000000ffff127224 */ /* 0x000fe400078e00ff */
        /* <DEDUP_REMOVED lines=10> */
[----:B------:R-:W-:-:S04]  /*4290*/  SHF.R.U32.HI R3, RZ, UR5, R2 ;  /* 0x00000005ff037c19 */ /* 0x000fc80008011602 */
[----:B------:R-:W-:-:S05]  /*42a0*/  IADD3 R18, PT, PT, -R3, RZ, RZ ;  /* 0x000000ff03127210 */ /* 0x000fca0007ffe1ff */
        /* <DEDUP_REMOVED lines=338> */
[----:B0-----:R-:W-:-:S07]  /*57d0*/  IMAD R18, R5, UR4, R18 ;  /* 0x0000000405127c24 */ /* 0x001fce000f8e0212 */
.L_x_7641:
[----:B------:R-:W1:Y:S01]  /*57e0*/  LDCU.64 UR6, c[0x0][0x5f0] ;  /* 0x0000be00ff0677ac */ /* 0x000e620008000a00 */
[----:B------:R-:W-:Y:S01]  /*57f0*/  BSSY.RECONVERGENT B6, `(.L_x_7642) ;  /* 0x00000dd000067945 */ /* 0x000fe20003800200 */
        /* <DEDUP_REMOVED lines=16> */
.L_x_7646:
[----:B------:R-:W2:Y:S02]  /*5900*/  LDG.E.U8 R2, desc[UR36][R2.64] ;  /* 0x0000002402027981 */ /* 0x000ea4000c1e1100 */
[----:B--2---:R-:W-:Y:S01]  /*5910*/  I2FP.F32.U32 R19, R2 ;  /* 0x0000000200137245 */ /* 0x004fe20000201000 */
[----:B------:R-:W-:Y:S06]  /*5920*/  BRA `(.L_x_7648) ;  /* 0x0000000c00247947 */ /* 0x000fec0003800000 */
.L_x_7645:
[----:B------:R-:W-:-:S09]  /*5930*/  UISETP.NE.AND UP0, UPT, UR4, 0x2, UPT ;  /* 0x000000020400788c */ /* 0x000fd2000bf05270 */
[----:B------:R-:W-:Y:S05]  /*5940*/  BRA.U !UP0, `(.L_x_7649) ;  /* 0x0000000108287547 */ /* 0x000fea000b800000 */
[----:B------:R-:W-:-:S09]  /*5950*/  UISETP.NE.AND UP0, UPT, UR4, 0x3, UPT ;  /* 0x000000030400788c */ /* 0x000fd2000bf05270 */
[----:B------:R-:W-:Y:S05]  /*5960*/  BRA.U !UP0, `(.L_x_7650) ;  /* 0x0000000108147547 */ /* 0x000fea000b800000 */
[----:B------:R-:W-:-:S09]  /*5970*/  UISETP.NE.AND UP0, UPT, UR4, 0x4, UPT ;  /* 0x000000040400788c */ /* 0x000fd2000bf05270 */
[----:B------:R-:W-:Y:S05]  /*5980*/  BRA.U UP0, `(.L_x_7647) ;  /* 0x0000000900b07547 */ /* 0x000fea000b800000 */
[----:B------:R-:W2:Y:S02]  /*5990*/  LDG.E.64 R2, desc[UR36][R2.64] ;  /* 0x0000002402027981 */ /* 0x000ea4000c1e1b00 */
[----:B--2---:R2:W3:Y:S01]  /*59a0*/  I2F.S64 R19, R2 ;  /* 0x0000000200137312 */ /* 0x0044e20000301400 */
[----:B------:R-:W-:Y:S05]  /*59b0*/  BRA `(.L_x_7648) ;  /* 0x0000000c00007947 */ /* 0x000fea0003800000 */
.L_x_7650:
[----:B------:R-:W2:Y:S02]  /*59c0*/  LDG.E R2, desc[UR36][R2.64] ;  /* 0x0000002402027981 */ /* 0x000ea4000c1e1900 */
[----:B--2---:R-:W-:Y:S01]  /*59d0*/  I2FP.F32.S32 R19, R2 ;  /* 0x0000000200137245 */ /* 0x004fe20000201400 */
[----:B------:R-:W-:Y:S06]  /*59e0*/  BRA `(.L_x_7648) ;  /* 0x0000000800f47947 */ /* 0x000fec0003800000 */
.L_x_7649:
[----:B------:R-:W2:Y:S02]  /*59f0*/  LDG.E.U16 R2, desc[UR36][R2.64] ;  /* 0x0000002402027981 */ /* 0x000ea4000c1e1500 */
[----:B--2---:R0:W1:Y:S01]  /*5a00*/  I2F.S16 R19, R2 ;  /* 0x0000000200137306 */ /* 0x0040620000101400 */
[----:B------:R-:W-:Y:S05]  /*5a10*/  BRA `(.L_x_7648) ;  /* 0x0000000800e87947 */ /* 0x000fea0003800000 */
.L_x_7644:
        /* <DEDUP_REMOVED lines=8> */
.L_x_7652:
[----:B------:R-:W2:Y:S02]  /*5aa0*/  LDG.E.U16 R2, desc[UR36][R2.64] ;  /* 0x0000002402027981 */ /* 0x000ea4000c1e1500 */
[----:B--2---:R-:W-:Y:S01]  /*5ab0*/  HADD2.F32 R19, -RZ, R2.H0_H0 ;  /* 0x20000002ff137230 */ /* 0x004fe20000004100 */
[----:B------:R-:W-:Y:S06]  /*5ac0*/  BRA `(.L_x_7648) ;  /* 0x0000000800bc7947 */ /* 0x000fec0003800000 */
.L_x_7651:
        /* <DEDUP_REMOVED lines=8> */
.L_x_7654:
[----:B------:R-:W2:Y:S02]  /*5b50*/  LDG.E.U16 R2, desc[UR36][R2.64] ;  /* 0x0000002402027981 */ /* 0x000ea4000c1e1500 */
[----:B--2---:R-:W-:Y:S01]  /*5b60*/  HADD2.F32 R19, -RZ, R2.H0_H0 ;  /* 0x20000002ff137230 */ /* 0x004fe20000004100 */
[----:B------:R-:W-:Y:S06]  /*5b70*/  BRA `(.L_x_7648) ;  /* 0x0000000800907947 */ /* 0x000fec0003800000 */
.L_x_7653:
[----:B------:R-:W2:Y:S01]  /*5b80*/  LDG.E.64 R2, desc[UR36][R2.64] ;  /* 0x0000002402027981 */ /* 0x000ea2000c1e1b00 */
[----:B------:R-:W-:Y:S01]  /*5b90*/  UMOV UR4, 0xf0000000 ;  /* 0xf000000000047882 */ /* 0x000fe20000000000 */
[----:B------:R-:W-:Y:S01]  /*5ba0*/  UMOV UR5, 0x380fffff ;  /* 0x380fffff00057882 */ /* 0x000fe20000000000 */
[----:B--2---:R-:W0:Y:S01]  /*5bb0*/  F2F.F32.F64 R19, R2 ;  /* 0x0000000200137310 */ /* 0x004e220000301000 */
[----:B------:R-:W-:-:S14]  /*5bc0*/  DSETP.GEU.AND P0, PT, |R2|, UR4, PT ;  /* 0x0000000402007e2a */ /* 0x000fdc000bf0e200 */
[----:B0-----:R-:W-:Y:S01]  /*5bd0*/  @!P0 FMUL R19, R19, 1.175494350822287508e-38 ;  /* 0x0080000013138820 */ /* 0x001fe20000400000 */
[----:B------:R-:W-:Y:S06]  /*5be0*/  BRA `(.L_x_7648) ;  /* 0x0000000800747947 */ /* 0x000fec0003800000 */
.L_x_7643:
        /* <DEDUP_REMOVED lines=12> */
.L_x_7657:
[----:B------:R-:W2:Y:S01]  /*5cb0*/  LDG.E.64 R2, desc[UR36][R2.64] ;  /* 0x0000002402027981 */ /* 0x000ea2000c1e1b00 */
[----:B------:R-:W-:Y:S01]  /*5cc0*/  UMOV UR4, 0xf0000000 ;  /* 0xf000000000047882 */ /* 0x000fe20000000000 */
[----:B------:R-:W-:Y:S01]  /*5cd0*/  UMOV UR5, 0x380fffff ;  /* 0x380fffff00057882 */ /* 0x000fe20000000000 */
[----:B--2---:R-:W0:Y:S01]  /*5ce0*/  F2F.F32.F64 R19, R2 ;  /* 0x0000000200137310 */ /* 0x004e220000301000 */
[----:B------:R-:W-:-:S14]  /*5cf0*/  DSETP.GEU.AND P0, PT, |R2|, UR4, PT ;  /* 0x0000000402007e2a */ /* 0x000fdc000bf0e200 */
[----:B0-----:R-:W-:Y:S01]  /*5d00*/  @!P0 FMUL R19, R19, 1.175494350822287508e-38 ;  /* 0x0080000013138820 */ /* 0x001fe20000400000 */
[----:B------:R-:W-:Y:S06]  /*5d10*/  BRA `(.L_x_7648) ;  /* 0x0000000800287947 */ /* 0x000fec0003800000 */
.L_x_7656:
        /* <DEDUP_REMOVED lines=25> */
.L_x_7659:
        /* <DEDUP_REMOVED lines=12> */
.L_x_7658:
[----:B------:R-:W2:Y:S02]  /*5f70*/  LDG.E.U16 R2, desc[UR36][R2.64] ;  /* 0x0000002402027981 */ /* 0x000ea4000c1e1500 */
[----:B--2---:R-:W-:Y:S01]  /*5f80*/  IMAD.U32 R19, R2, 0x10000, RZ ;  /* 0x0001000002137824 */ /* 0x004fe200078e00ff */
[----:B------:R-:W-:Y:S06]  /*5f90*/  BRA `(.L_x_7648) ;  /* 0x0000000400887947 */ /* 0x000fec0003800000 */
.L_x_7655:
        /* <DEDUP_REMOVED lines=11> */
.L_x_7662:
        /* <DEDUP_REMOVED lines=20> */
.L_x_7664:
[----:B------:R-:W-:Y:S05]  /*6190*/  BSYNC.RECONVERGENT B0 ;  /* 0x0000000000007941 */ /* 0x000fea0003800200 */
.L_x_7663:
[----:B------:R-:W-:Y:S01]  /*61a0*/  IMAD.SHL.U32 R0, R0, 0x100000, RZ ;  /* 0x0010000000007824 */ /* 0x000fe200078e00ff */
[----:B------:R-:W-:-:S04]  /*61b0*/  LEA R2, R2, 0x3b800000, 0x17 ;  /* 0x3b80000002027811 */ /* 0x000fc800078eb8ff */
[----:B------:R-:W-:Y:S01]  /*61c0*/  LOP3.LUT R19, R2, R0, R19, 0xfe, !PT ;  /* 0x0000000002137212 */ /* 0x000fe200078efe13 */
[----:B------:R-:W-:Y:S06]  /*61d0*/  BRA `(.L_x_7648) ;  /* 0x0000000000f87947 */ /* 0x000fec0003800000 */
.L_x_7661:
        /* <DEDUP_REMOVED lines=20> */
.L_x_7666:
[----:B------:R-:W-:Y:S05]  /*6320*/  BSYNC.RECONVERGENT B0 ;  /* 0x0000000000007941 */ /* 0x000fea0003800200 */
.L_x_7665:
[----:B------:R-:W-:Y:S02]  /*6330*/  SHF.L.U32 R0, R0, 0x15, RZ ;  /* 0x0000001500007819 */ /* 0x000fe400000006ff */
[----:B------:R-:W-:-:S04]  /*6340*/  LEA R2, R2, 0x37800000, 0x17 ;  /* 0x3780000002027811 */ /* 0x000fc800078eb8ff */
[----:B------:R-:W-:Y:S01]  /*6350*/  LOP3.LUT R19, R2, R0, R19, 0xfe, !PT ;  /* 0x0000000002137212 */ /* 0x000fe200078efe13 */
[----:B------:R-:W-:Y:S06]  /*6360*/  BRA `(.L_x_7648) ;  /* 0x0000000000947947 */ /* 0x000fec0003800000 */
.L_x_7660:
        /* <DEDUP_REMOVED lines=14> */
.L_x_7647:
        /* <DEDUP_REMOVED lines=16> */
.L_x_7669:
[----:B------:R-:W-:Y:S01]  /*6550*/  IMAD.MOV.U32 R19, RZ, RZ, RZ ;  /* 0x000000ffff137224 */ /* 0x000fe200078e00ff */
[----:B------:R-:W-:Y:S06]  /*6560*/  BRA `(.L_x_7648) ;  /* 0x0000000000147947 */ /* 0x000fec0003800000 */
.L_x_7668:
[----:B------:R-:W2:Y:S02]  /*6570*/  LDG.E.64 R2, desc[UR36][R2.64] ;  /* 0x0000002402027981 */ /* 0x000ea4000c1e1b00 */
[----:B--2---:R0:W1:Y:S01]  /*6580*/  I2F.U64 R19, R2 ;  /* 0x0000000200137312 */ /* 0x0040620000301000 */
[----:B------:R-:W-:Y:S05]  /*6590*/  BRA `(.L_x_7648) ;  /* 0x0000000000087947 */ /* 0x000fea0003800000 */
.L_x_7667:
[----:B------:R-:W2:Y:S02]  /*65a0*/  LDG.E R2, desc[UR36][R2.64] ;  /* 0x0000002402027981 */ /* 0x000ea4000c1e1900 */
[----:B--2---:R-:W-:-:S07]  /*65b0*/  I2FP.F32.U32 R19, R2 ;  /* 0x0000000200137245 */ /* 0x004fce0000201000 */
.L_x_7648:
[----:B------:R-:W-:Y:S05]  /*65c0*/  BSYNC.RECONVERGENT B6 ;  /* 0x0000000000067941 */ /* 0x000fea0003800200 */
.L_x_7642:
        /* <DEDUP_REMOVED lines=18> */
.L_x_7674:
[----:B------:R-:W2:Y:S02]  /*66f0*/  LDG.E.U8 R0, desc[UR36][R2.64] ;  /* 0x0000002402007981 */ /* 0x000ea4000c1e1100 */
[----:B--2---:R-:W-:Y:S01]  /*6700*/  I2FP.F32.U32 R0, R0 ;  /* 0x0000000000007245 */ /* 0x004fe20000201000 */
[----:B------:R-:W-:Y:S06]  /*6710*/  BRA `(.L_x_7676) ;  /* 0x0000000c00247947 */ /* 0x000fec0003800000 */
.L_x_7673:
        /* <DEDUP_REMOVED lines=9> */
.L_x_7678:
[----:B------:R-:W2:Y:S02]  /*67b0*/  LDG.E R0, desc[UR36][R2.64] ;  /* 0x0000002402007981 */ /* 0x000ea4000c1e1900 */
[----:B--2---:R-:W-:Y:S01]  /*67c0*/  I2FP.F32.S32 R0, R0 ;  /* 0x0000000000007245 */ /* 0x004fe20000201400 */
[----:B------:R-:W-:Y:S06]  /*67d0*/  BRA `(.L_x_7676) ;  /* 0x0000000800f47947 */ /* 0x000fec0003800000 */
.L_x_7677:
[----:B------:R-:W2:Y:S02]  /*67e0*/  LDG.E.U16 R0, desc[UR36][R2.64] ;  /* 0x0000002402007981 */ /* 0x000ea4000c1e1500 */
[----:B--2---:R-:W0:Y:S01]  /*67f0*/  I2F.S16 R0, R0 ;  /* 0x0000000000007306 */ /* 0x004e220000101400 */
[----:B------:R-:W-:Y:S05]  /*6800*/  BRA `(.L_x_7676) ;  /* 0x0000000800e87947 */ /* 0x000fea0003800000 */
.L_x_7672:
        /* <DEDUP_REMOVED lines=8> */
.L_x_7680:
[----:B------:R-:W2:Y:S02]  /*6890*/  LDG.E.U16 R0, desc[UR36][R2.64] ;  /* 0x0000002402007981 */ /* 0x000ea4000c1e1500 */
[----:B--2---:R-:W-:Y:S01]  /*68a0*/  HADD2.F32 R0, -RZ, R0.H0_H0 ;  /* 0x20000000ff007230 */ /* 0x004fe20000004100 */
[----:B------:R-:W-:Y:S06]  /*68b0*/  BRA `(.L_x_7676) ;  /* 0x0000000800bc7947 */ /* 0x000fec0003800000 */
.L_x_7679:
        /* <DEDUP_REMOVED lines=8> */
.L_x_7682:
[----:B------:R-:W2:Y:S02]  /*6940*/  LDG.E.U16 R0, desc[UR36][R2.64] ;  /* 0x0000002402007981 */ /* 0x000ea4000c1e1500 */
[----:B--2---:R-:W-:Y:S01]  /*6950*/  HADD2.F32 R0, -RZ, R0.H0_H0 ;  /* 0x20000000ff007230 */ /* 0x004fe20000004100 */
[----:B------:R-:W-:Y:S06]  /*6960*/  BRA `(.L_x_7676) ;  /* 0x0000000800907947 */ /* 0x000fec0003800000 */
.L_x_7681:
[----:B------:R-:W2:Y:S01]  /*6970*/  LDG.E.64 R2, desc[UR36][R2.64] ;  /* 0x0000002402027981 */ /* 0x000ea2000c1e1b00 */
[----:B------:R-:W-:Y:S01]  /*6980*/  UMOV UR4, 0xf0000000 ;  /* 0xf000000000047882 */ /* 0x000fe20000000000 */
[----:B------:R-:W-:Y:S01]  /*6990*/  UMOV UR5, 0x380fffff ;  /* 0x380fffff00057882 */ /* 0x000fe20000000000 */
[----:B--2---:R-:W0:Y:S01]  /*69a0*/  F2F.F32.F64 R0, R2 ;  /* 0x0000000200007310 */ /* 0x004e220000301000 */
[----:B------:R-:W-:-:S14]  /*69b0*/  DSETP.GEU.AND P0, PT, |R2|, UR4, PT ;  /* 0x0000000402007e2a */ /* 0x000fdc000bf0e200 */
[----:B0-----:R-:W-:Y:S01]  /*69c0*/  @!P0 FMUL R0, R0, 1.175494350822287508e-38 ;  /* 0x0080000000008820 */ /* 0x001fe20000400000 */
[----:B------:R-:W-:Y:S06]  /*69d0*/  BRA `(.L_x_7676) ;  /* 0x0000000800747947 */ /* 0x000fec0003800000 */
.L_x_7671:
        /* <DEDUP_REMOVED lines=12> */
.L_x_7685:
[----:B------:R-:W2:Y:S01]  /*6aa0*/  LDG.E.64 R2, desc[UR36][R2.64] ;  /* 0x0000002402027981 */ /* 0x000ea2000c1e1b00 */
[----:B------:R-:W-:Y:S01]  /*6ab0*/  UMOV UR4, 0xf0000000 ;  /* 0xf000000000047882 */ /* 0x000fe20000000000 */
[----:B------:R-:W-:Y:S01]  /*6ac0*/  UMOV UR5, 0x380fffff ;  /* 0x380fffff00057882 */ /* 0x000fe20000000000 */
[----:B--2---:R-:W0:Y:S01]  /*6ad0*/  F2F.F32.F64 R0, R2 ;  /* 0x0000000200007310 */ /* 0x004e220000301000 */
[----:B------:R-:W-:-:S14]  /*6ae0*/  DSETP.GEU.AND P0, PT, |R2|, UR4, PT ;  /* 0x0000000402007e2a */ /* 0x000fdc000bf0e200 */
[----:B0-----:R-:W-:Y:S01]  /*6af0*/  @!P0 FMUL R0, R0, 1.175494350822287508e-38 ;  /* 0x0080000000008820 */ /* 0x001fe20000400000 */
[----:B------:R-:W-:Y:S06]  /*6b00*/  BRA `(.L_x_7676) ;  /* 0x0000000800287947 */ /* 0x000fec0003800000 */
.L_x_7684:
        /* <DEDUP_REMOVED lines=25> */
.L_x_7687:
        /* <DEDUP_REMOVED lines=12> */
.L_x_7686:
[----:B------:R-:W2:Y:S02]  /*6d60*/  LDG.E.U16 R0, desc[UR36][R2.64] ;  /* 0x0000002402007981 */ /* 0x000ea4000c1e1500 */
[----:B--2---:R-:W-:Y:S01]  /*6d70*/  SHF.L.U32 R0, R0, 0x10, RZ ;  /* 0x0000001000007819 */ /* 0x004fe200000006ff */
[----:B------:R-:W-:Y:S06]  /*6d80*/  BRA `(.L_x_7676) ;  /* 0x0000000400887947 */ /* 0x000fec0003800000 */
.L_x_7683:
        /* <DEDUP_REMOVED lines=11> */
.L_x_7690:
        /* <DEDUP_REMOVED lines=20> */
.L_x_7692:
[----:B------:R-:W-:Y:S05]  /*6f80*/  BSYNC.RECONVERGENT B0 ;  /* 0x0000000000007941 */ /* 0x000fea0003800200 */
.L_x_7691:
[----:B------:R-:W-:Y:S01]  /*6f90*/  IMAD.SHL.U32 R0, R0, 0x100000, RZ ;  /* 0x0010000000007824 */ /* 0x000fe200078e00ff */
[----:B------:R-:W-:-:S04]  /*6fa0*/  LEA R2, R2, 0x3b800000, 0x17 ;  /* 0x3b80000002027811 */ /* 0x000fc800078eb8ff */
[----:B------:R-:W-:Y:S01]  /*6fb0*/  LOP3.LUT R0, R2, R0, R7, 0xfe, !PT ;  /* 0x0000000002007212 */ /* 0x000fe200078efe07 */
[----:B------:R-:W-:Y:S06]  /*6fc0*/  BRA `(.L_x_7676) ;  /* 0x0000000000f87947 */ /* 0x000fec0003800000 */
.L_x_7689:
        /* <DEDUP_REMOVED lines=20> */
.L_x_7694:
[----:B------:R-:W-:Y:S05]  /*7110*/  BSYNC.RECONVERGENT B0 ;  /* 0x0000000000007941 */ /* 0x000fea0003800200 */
.L_x_7693:
[----:B------:R-:W-:Y:S01]  /*7120*/  IMAD.SHL.U32 R0, R0, 0x200000, RZ ;  /* 0x0020000000007824 */ /* 0x000fe200078e00ff */
[----:B------:R-:W-:-:S04]  /*7130*/  LEA R2, R2, 0x37800000, 0x17 ;  /* 0x3780000002027811 */ /* 0x000fc800078eb8ff */
[----:B------:R-:W-:Y:S01]  /*7140*/  LOP3.LUT R0, R2, R0, R7, 0xfe, !PT ;  /* 0x0000000002007212 */ /* 0x000fe200078efe07 */
[----:B------:R-:W-:Y:S06]  /*7150*/  BRA `(.L_x_7676) ;  /* 0x0000000000947947 */ /* 0x000fec0003800000 */
.L_x_7688:
        /* <DEDUP_REMOVED lines=14> */
.L_x_7675:
        /* <DEDUP_REMOVED lines=10> */
[----:B--2---:R-:W-:-:S02]  /*72e0*/  IMAD.U32 R6, RZ, RZ, UR6 ;  /* 0x00000006ff067e24 */ /* 0x004fc4000f8e00ff */
[----:B------:R-:W-:Y:S01]  /*72f0*/  IMAD.U32 R7, RZ, RZ, UR7 ;  /* 0x00000007ff077e24 */ /* 0x000fe2000f8e00ff */
[----:B-1----:R-:W-:Y:S01]  /*7300*/  MOV R10, UR8 ;  /* 0x00000008000a7c02 */ /* 0x002fe20008000f00 */
[----:B------:R-:W-:-:S07]  /*7310*/  IMAD.U32 R11, RZ, RZ, UR9 ;  /* 0x00000009ff0b7e24 */ /* 0x000fce000f8e00ff */
[----:B------:R-:W-:-:S07]  /*7320*/  LEPC R20, `(.L_x_7697) ;  /* 0x000000001014794e */ /* 0x000fce0000000000 */
[----:B---345:R-:W-:Y:S05]  /*7330*/  CALL.ABS.NOINC R2 ;  /* 0x0000000002007343 */ /* 0x038fea0003c00000 */
.L_x_7697:
[----:B------:R-:W-:Y:S01]  /*7340*/  IMAD.MOV.U32 R0, RZ, RZ, RZ ;  /* 0x000000ffff007224 */ /* 0x000fe200078e00ff */
[----:B------:R-:W-:Y:S06]  /*7350*/  BRA `(.L_x_7676) ;  /* 0x0000000000147947 */ /* 0x000fec0003800000 */
.L_x_7696:
[----:B------:R-:W2:Y:S02]  /*7360*/  LDG.E.64 R2, desc[UR36][R2.64] ;  /* 0x0000002402027981 */ /* 0x000ea4000c1e1b00 */
[----:B--2---:R0:W2:Y:S01]  /*7370*/  I2F.U64 R0, R2 ;  /* 0x0000000200007312 */ /* 0x0040a20000301000 */
[----:B------:R-:W-:Y:S05]  /*7380*/  BRA `(.L_x_7676) ;  /* 0x0000000000087947 */ /* 0x000fea0003800000 */
.L_x_7695:
[----:B------:R-:W2:Y:S02]  /*7390*/  LDG.E R0, desc[UR36][R2.64] ;  /* 0x0000002402007981 */ /* 0x000ea4000c1e1900 */
[----:B--2---:R-:W-:-:S07]  /*73a0*/  I2FP.F32.U32 R0, R0 ;  /* 0x0000000000007245 */ /* 0x004fce0000201000 */
.L_x_7676:
[----:B------:R-:W-:Y:S05]  /*73b0*/  BSYNC.RECONVERGENT B6 ;  /* 0x0000000000067941 */ /* 0x000fea0003800200 */
.L_x_7670:
[----:B0-2--5:R-:W-:Y:S01]  /*73c0*/  FMUL.FTZ R0, R0, -1.4426950216293334961 ;  /* 0xbfb8aa3b00007820 */ /* 0x025fe20000410000 */
[----:B------:R-:W4:Y:S01]  /*73d0*/  LDCU.64 UR6, c[0x0][0x5e8] ;  /* 0x0000bd00ff0677ac */ /* 0x000f220008000a00 */
[----:B------:R-:W-:-:S04]  /*73e0*/  UPRMT UR4, UR43, 0x9910, URZ ;  /* 0x000099102b047896 */ /* 0x000fc800080000ff */
[----:B------:R-:W0:Y:S01]  /*73f0*/  MUFU.EX2 R0, R0 ;  /* 0x0000000000007308 */ /* 0x000e220000000800 */
[----:B------:R-:W-:Y:S01]  /*7400*/  UISETP.GT.AND UP0, UPT, UR4, 0x9, UPT ;  /* 0x000000090400788c */ /* 0x000fe2000bf04270 */
[----:B----4-:R-:W-:Y:S01]  /*7410*/  IADD3 R2, P0, PT, R16, UR6, RZ ;  /* 0x0000000610027c10 */ /* 0x010fe2000ff1e0ff */
[----:B0-----:R-:W-:-:S03]  /*7420*/  FADD.FTZ R5, R0, 1 ;  /* 0x3f80000000057421 */ /* 0x001fc60000010000 */
[----:B------:R-:W-:Y:S02]  /*7430*/  IADD3.X R3, PT, PT, RZ, UR7, RZ, P0, !PT ;  /* 0x00000007ff037c10 */ /* 0x000fe400087fe4ff */
[----:B------:R-:W1:Y:S02]  /*7440*/  MUFU.RCP R4, R5 ;  /* 0x0000000500047308 */ /* 0x000e640000001000 */
[----:B-1-3--:R-:W-:Y:S01]  /*7450*/  FMUL.FTZ R4, R4, R19 ;  /* 0x0000001304047220 */ /* 0x00afe20000410000 */
        /* <DEDUP_REMOVED lines=12> */
.L_x_7701:
[----:B------:R-:W0:Y:S02]  /*7520*/  F2I.S64.TRUNC R4, R4 ;  /* 0x0000000400047311 */ /* 0x000e24000020d900 */
[----:B0-----:R-:W-:-:S05]  /*7530*/  IMAD.MOV.U32 R7, RZ, RZ, R4 ;  /* 0x000000ffff077224 */ /* 0x001fca00078e0004 */
[----:B------:R0:W-:Y:S01]  /*7540*/  STG.E.U8 desc[UR36][R2.64], R7 ;  /* 0x0000000702007986 */ /* 0x0001e2000c101124 */
[----:B------:R-:W-:Y:S05]  /*7550*/  BRA `(.L_x_7703) ;  /* 0x0000000c00287947 */ /* 0x000fea0003800000 */
.L_x_7700:
        /* <DEDUP_REMOVED lines=9> */
.L_x_7705:
[----:B------:R-:W0:Y:S02]  /*75f0*/  F2I.FTZ.TRUNC.NTZ R5, R4 ;  /* 0x0000000400057305 */ /* 0x000e24000021f100 */
[----:B0-----:R0:W-:Y:S01]  /*7600*/  STG.E desc[UR36][R2.64], R5 ;  /* 0x0000000502007986 */ /* 0x0011e2000c101924 */
[----:B------:R-:W-:Y:S05]  /*7610*/  BRA `(.L_x_7703) ;  /* 0x0000000800f87947 */ /* 0x000fea0003800000 */
.L_x_7704:
[----:B------:R-:W0:Y:S02]  /*7620*/  F2I.FTZ.TRUNC.NTZ R5, R4 ;  /* 0x0000000400057305 */ /* 0x000e24000021f100 */
[----:B0-----:R0:W-:Y:S01]  /*7630*/  STG.E.U16 desc[UR36][R2.64], R5 ;  /* 0x0000000502007986 */ /* 0x0011e2000c101524 */
[----:B------:R-:W-:Y:S05]  /*7640*/  BRA `(.L_x_7703) ;  /* 0x0000000800ec7947 */ /* 0x000fea0003800000 */
.L_x_7699:
        /* <DEDUP_REMOVED lines=8> */
.L_x_7707:
[----:B------:R-:W-:-:S05]  /*76d0*/  F2FP.F16.F32.PACK_AB R4, RZ, R4 ;  /* 0x00000004ff04723e */ /* 0x000fca00000000ff */
[----:B------:R0:W-:Y:S01]  /*76e0*/  STG.E.U16 desc[UR36][R2.64], R4 ;  /* 0x0000000402007986 */ /* 0x0001e2000c101524 */
[----:B------:R-:W-:Y:S05]  /*76f0*/  BRA `(.L_x_7703) ;  /* 0x0000000800c07947 */ /* 0x000fea0003800000 */
.L_x_7706:
        /* <DEDUP_REMOVED lines=9> */
.L_x_7709:
[----:B------:R-:W-:-:S04]  /*7790*/  F2FP.F16.F32.PACK_AB R5, RZ, R4 ;  /* 0x00000004ff05723e */ /* 0x000fc800000000ff */
[----:B------:R-:W-:-:S05]  /*77a0*/  PRMT R5, R5, 0x5410, RZ ;  /* 0x0000541005057816 */ /* 0x000fca00000000ff */
[----:B------:R0:W-:Y:S01]  /*77b0*/  STG.E desc[UR36][R2.64], R5 ;  /* 0x0000000502007986 */ /* 0x0001e2000c101924 */
[----:B------:R-:W-:Y:S05]  /*77c0*/  BRA `(.L_x_7703) ;  /* 0x00000008008c7947 */ /* 0x000fea0003800000 */
.L_x_7708:
[----:B------:R-:W-:-:S06]  /*77d0*/  FMUL.FTZ R4, R4, 1 ;  /* 0x3f80000004047820 */ /* 0x000fcc0000410000 */
[----:B------:R-:W0:Y:S02]  /*77e0*/  F2F.F64.F32 R4, R4 ;  /* 0x0000000400047310 */ /* 0x000e240000201800 */
[----:B0-----:R0:W-:Y:S01]  /*77f0*/  STG.E.64 desc[UR36][R2.64], R4 ;  /* 0x0000000402007986 */ /* 0x0011e2000c101b24 */
[----:B------:R-:W-:Y:S05]  /*7800*/  BRA `(.L_x_7703) ;  /* 0x00000008007c7947 */ /* 0x000fea0003800000 */
.L_x_7698:
        /* <DEDUP_REMOVED lines=13> */
.L_x_7713:
        /* <DEDUP_REMOVED lines=16> */
.L_x_7716:
[----:B------:R-:W-:-:S04]  /*79e0*/  SHF.R.U32.HI R4, RZ, 0x18, R4 ;  /* 0x00000018ff047819 */ /* 0x000fc80000011604 */
[----:B------:R-:W-:-:S04]  /*79f0*/  LOP3.LUT R4, R5, 0x80, R4, 0xf8, !PT ;  /* 0x0000008005047812 */ /* 0x000fc800078ef804 */
[----:B------:R-:W-:-:S07]  /*7a00*/  PRMT R0, R4, 0x7610, R0 ;  /* 0x0000761004007816 */ /* 0x000fce0000000000 */
.L_x_7715:
[----:B------:R-:W-:Y:S05]  /*7a10*/  BSYNC.RECONVERGENT B0 ;  /* 0x0000000000007941 */ /* 0x000fea0003800200 */
.L_x_7714:
[----:B------:R0:W-:Y:S01]  /*7a20*/  STG.E.U8 desc[UR36][R2.64], R0 ;  /* 0x0000000002007986 */ /* 0x0001e2000c101124 */
[----:B------:R-:W-:Y:S05]  /*7a30*/  BRA `(.L_x_7703) ;  /* 0x0000000400f07947 */ /* 0x000fea0003800000 */
.L_x_7712:
        /* <DEDUP_REMOVED lines=16> */
.L_x_7719:
[----:B------:R-:W-:-:S04]  /*7b40*/  SHF.R.U32.HI R4, RZ, 0x18, R4 ;  /* 0x00000018ff047819 */ /* 0x000fc80000011604 */
[----:B------:R-:W-:-:S04]  /*7b50*/  LOP3.LUT R5, R5, 0x80, R4, 0xf8, !PT ;  /* 0x0000008005057812 */ /* 0x000fc800078ef804 */
[----:B------:R-:W-:-:S07]  /*7b60*/  PRMT R0, R5, 0x7610, R0 ;  /* 0x0000761005007816 */ /* 0x000fce0000000000 */
.L_x_7718:
[----:B------:R-:W-:Y:S05]  /*7b70*/  BSYNC.RECONVERGENT B0 ;  /* 0x0000000000007941 */ /* 0x000fea0003800200 */
.L_x_7717:
[----:B------:R0:W-:Y:S01]  /*7b80*/  STG.E.U8 desc[UR36][R2.64], R0 ;  /* 0x0000000002007986 */ /* 0x0001e2000c101124 */
[----:B------:R-:W-:Y:S05]  /*7b90*/  BRA `(.L_x_7703) ;  /* 0x0000000400987947 */ /* 0x000fea0003800000 */
.L_x_7711:
        /* <DEDUP_REMOVED lines=21> */
.L_x_7721:
[----:B------:R-:W0:Y:S02]  /*7cf0*/  F2I.U64.TRUNC R4, R4 ;  /* 0x0000000400047311 */ /* 0x000e24000020d800 */
[----:B0-----:R0:W-:Y:S01]  /*7d00*/  STG.E.64 desc[UR36][R2.64], R4 ;  /* 0x0000000402007986 */ /* 0x0011e2000c101b24 */
[----:B------:R-:W-:Y:S05]  /*7d10*/  BRA `(.L_x_7703) ;  /* 0x0000000400387947 */ /* 0x000fea0003800000 */
.L_x_7720:
[----:B------:R-:W0:Y:S02]  /*7d20*/  F2I.FTZ.U32.TRUNC.NTZ R5, R4 ;  /* 0x0000000400057305 */ /* 0x000e24000021f000 */
[----:B0-----:R0:W-:Y:S01]  /*7d30*/  STG.E desc[UR36][R2.64], R5 ;  /* 0x0000000502007986 */ /* 0x0011e2000c101924 */
[----:B------:R-:W-:Y:S05]  /*7d40*/  BRA `(.L_x_7703) ;  /* 0x00000004002c7947 */ /* 0x000fea0003800000 */
.L_x_7710:
        /* <DEDUP_REMOVED lines=10> */
.L_x_7723:
[----:B------:R-:W-:Y:S01]  /*7df0*/  FMUL.FTZ R4, R4, 1 ;  /* 0x3f80000004047820 */ /* 0x000fe20000410000 */
[----:B------:R-:W-:-:S05]  /*7e00*/  CS2R R6, SRZ ;  /* 0x0000000000067805 */ /* 0x000fca000001ff00 */
[----:B------:R-:W0:Y:S02]  /*7e10*/  F2F.F64.F32 R4, R4 ;  /* 0x0000000400047310 */ /* 0x000e240000201800 */
[----:B0-----:R3:W-:Y:S01]  /*7e20*/  STG.E.128 desc[UR36][R2.64], R4 ;  /* 0x0000000402007986 */ /* 0x0017e2000c101d24 */
[----:B------:R-:W-:Y:S05]  /*7e30*/  BRA `(.L_x_7703) ;  /* 0x0000000000f07947 */ /* 0x000fea0003800000 */
.L_x_7722:
[----:B------:R-:W-:-:S09]  /*7e40*/  UISETP.NE.AND UP0, UPT, UR4, 0xf, UPT ;  /* 0x0000000f0400788c */ /* 0x000fd2000bf05270 */
[----:B------:R-:W-:Y:S05]  /*7e50*/  BRA.U !UP0, `(.L_x_7724) ;  /* 0x0000000108e07547 */ /* 0x000fea000b800000 */
[----:B------:R-:W-:-:S09]  /*7e60*/  UISETP.NE.AND UP0, UPT, UR4, 0x17, UPT ;  /* 0x000000170400788c */ /* 0x000fd2000bf05270 */
[----:B------:R-:W-:Y:S05]  /*7e70*/  BRA.U !UP0, `(.L_x_7725) ;  /* 0x00000001088c7547 */ /* 0x000fea000b800000 */
[----:B------:R-:W-:-:S09]  /*7e80*/  UISETP.NE.AND UP0, UPT, UR4, 0x18, UPT ;  /* 0x000000180400788c */ /* 0x000fd2000bf05270 */
[----:B------:R-:W-:Y:S05]  /*7e90*/  BRA.U !UP0, `(.L_x_7726) ;  /* 0x0000000108447547 */ /* 0x000fea000b800000 */
.L_x_7702:
        /* <DEDUP_REMOVED lines=16> */
.L_x_7727:
[----:B------:R-:W-:Y:S05]  /*7fa0*/  BRA `(.L_x_7703) ;  /* 0x0000000000947947 */ /* 0x000fea0003800000 */
.L_x_7726:
        /* <DEDUP_REMOVED lines=12> */
.L_x_7729:
[----:B------:R-:W-:Y:S05]  /*8070*/  BSYNC.RECONVERGENT B0 ;  /* 0x0000000000007941 */ /* 0x000fea0003800200 */
.L_x_7728:
[----:B------:R-:W-:-:S05]  /*8080*/  LOP3.LUT R5, R0, 0x80, R7, 0xf8, !PT ;  /* 0x0000008000057812 */ /* 0x000fca00078ef807 */
[----:B------:R1:W-:Y:S01]  /*8090*/  STG.E.U8 desc[UR36][R2.64], R5 ;  /* 0x0000000502007986 */ /* 0x0003e2000c101124 */
[----:B------:R-:W-:Y:S05]  /*80a0*/  BRA `(.L_x_7703) ;  /* 0x0000000000547947 */ /* 0x000fea0003800000 */
.L_x_7725:
        /* <DEDUP_REMOVED lines=11> */
.L_x_7731:
[----:B------:R-:W-:Y:S01]  /*8160*/  IMAD.MOV.U32 R0, RZ, RZ, 0x7f ;  /* 0x0000007fff007424 */ /* 0x000fe200078e00ff */
[----:B------:R-:W-:-:S04]  /*8170*/  ISETP.GT.U32.AND P0, PT, R6, 0x7f800000, PT ;  /* 0x7f8000000600780c */ /* 0x000fc80003f04070 */
[----:B------:R-:W-:-:S09]  /*8180*/  SEL R0, R0, 0x7c, P0 ;  /* 0x0000007c00007807 */ /* 0x000fd20000000000 */
.L_x_7732:
[----:B------:R-:W-:Y:S05]  /*8190*/  BSYNC.RECONVERGENT B0 ;  /* 0x0000000000007941 */ /* 0x000fea0003800200 */
.L_x_7730:
[----:B------:R-:W-:-:S04]  /*81a0*/  SHF.R.U32.HI R5, RZ, 0x18, R4 ;  /* 0x00000018ff057819 */ /* 0x000fc80000011604 */
[----:B------:R-:W-:-:S05]  /*81b0*/  LOP3.LUT R5, R0, 0x80, R5, 0xf8, !PT ;  /* 0x0000008000057812 */ /* 0x000fca00078ef805 */
[----:B------:R2:W-:Y:S01]  /*81c0*/  STG.E.U8 desc[UR36][R2.64], R5 ;  /* 0x0000000502007986 */ /* 0x0005e2000c101124 */
[----:B------:R-:W-:Y:S05]  /*81d0*/  BRA `(.L_x_7703) ;  /* 0x0000000000087947 */ /* 0x000fea0003800000 */
.L_x_7724:
[----:B------:R-:W-:-:S05]  /*81e0*/  F2FP.BF16.F32.PACK_AB R4, RZ, R4 ;  /* 0x00000004ff04723e */ /* 0x000fca00000010ff */
[----:B------:R0:W-:Y:S02]  /*81f0*/  STG.E.U16 desc[UR36][R2.64], R4 ;  /* 0x0000000402007986 */ /* 0x0001e4000c101524 */
.L_x_7703:
[----:B------:R-:W-:-:S07]  /*8200*/  VIADD R17, R17, 0x80 ;  /* 0x0000008011117836 */ /* 0x000fce0000000000 */
.L_x_7640:
[----:B------:R-:W-:Y:S05]  /*8210*/  BSYNC.RECONVERGENT B7 ;  /* 0x0000000000077941 */ /* 0x000fea0003800200 */
.L_x_7639:
[----:B------:R-:W5:Y:S01]  /*8220*/  LDCU UR4, c[0x0][0x380] ;  /* 0x00007000ff0477ac */ /* 0x000f620008000800 */
[----:B------:R-:W-:Y:S01]  /*8230*/  BSSY.RECONVERGENT B7, `(.L_x_7733) ;  /* 0x0000408000077945 */ /* 0x000fe20003800200 */
[----:B-----5:R-:W-:-:S13]  /*8240*/  ISETP.GE.AND P0, PT, R17, UR4, PT ;  /* 0x0000000411007c0c */ /* 0x020fda000bf06270 */
[----:B------:R-:W-:Y:S05]  /*8250*/  @P0 BRA `(.L_x_7734) ;  /* 0x0000004000140947 */ /* 0x000fea0003800000 */
[----:B------:R-:W5:Y:S01]  /*8260*/  LDCU UR4, c[0x0][0x388] ;  /* 0x00007100ff0477ac */ /* 0x000f620008000800 */
[----:B------:R-:W-:Y:S02]  /*8270*/  HFMA2 R18, -RZ, RZ, 0, 0 ;  /* 0x00000000ff127431 */ /* 0x000fe400000001ff */
[----:B0-----:R-:W-:Y:S02]  /*8280*/  IMAD.MOV.U32 R0, RZ, RZ, RZ ;  /* 0x000000ffff007224 */ /* 0x001fe400078e00ff */
[----:B------:R-:W-:Y:S01]  /*8290*/  IMAD.MOV.U32 R16, RZ, RZ, RZ ;  /* 0x000000ffff107224 */ /* 0x000fe200078e00ff */
[----:B-----5:R-:W-:-:S09]  /*82a0*/  UISETP.NE.AND UP0, UPT, UR4, URZ, UPT ;  /* 0x000000ff0400728c */ /* 0x020fd2000bf05270 */
[----:B------:R-:W-:Y:S05]  /*82b0*/  BRA.U !UP0, `(.L_x_7735) ;  /* 0x0000001508707547 */ /* 0x000fea000b800000 */
[----:B------:R-:W1:Y:S01]  /*82c0*/  LDCU.64 UR4, c[0x0][0x390] ;  /* 0x00007200ff0477ac */ /* 0x000e620008000a00 */
[----:B------:R-:W-:Y:S01]  /*82d0*/  MOV R16, RZ ;  /* 0x000000ff00107202 */ /* 0x000fe20000000f00 */
[----:B------:R-:W0:Y:S01]  /*82e0*/  LDCU UR6, c[0x0][0x38c] ;  /* 0x00007180ff0677ac */ /* 0x000e220008000800 */
[----:B------:R-:W5:Y:S01]  /*82f0*/  LDCU.64 UR8, c[0x0][0x4b8] ;  /* 0x00009700ff0877ac */ /* 0x000f620008000a00 */
[----:B------:R-:W-:Y:S02]  /*8300*/  UISETP.NE.AND UP0, UPT, UR41, URZ, UPT ;  /* 0x000000ff2900728c */ /* 0x000fe4000bf05270 */
        /* <DEDUP_REMOVED lines=343> */
.L_x_7735:
        /* <DEDUP_REMOVED lines=18> */
.L_x_7740:
[----:B------:R-:W2:Y:S02]  /*99a0*/  LDG.E.U8 R2, desc[UR36][R2.64] ;  /* 0x0000002402027981 */ /* 0x000ea4000c1e1100 */
[----:B--2---:R-:W-:Y:S01]  /*99b0*/  I2FP.F32.U32 R19, R2 ;  /* 0x0000000200137245 */ /* 0x004fe20000201000 */
[----:B------:R-:W-:Y:S06]  /*99c0*/  BRA `(.L_x_7742) ;  /* 0x0000000c00247947 */ /* 0x000fec0003800000 */
.L_x_7739:
        /* <DEDUP_REMOVED lines=9> */
.L_x_7744:
[----:B------:R-:W2:Y:S02]  /*9a60*/  LDG.E R2, desc[UR36][R2.64] ;  /* 0x0000002402027981 */ /* 0x000ea4000c1e1900 */
[----:B--2---:R-:W-:Y:S01]  /*9a70*/  I2FP.F32.S32 R19, R2 ;  /* 0x0000000200137245 */ /* 0x004fe20000201400 */
[----:B------:R-:W-:Y:S06]  /*9a80*/  BRA `(.L_x_7742) ;  /* 0x0000000800f47947 */ /* 0x000fec0003800000 */
.L_x_7743:
[----:B------:R-:W2:Y:S02]  /*9a90*/  LDG.E.U16 R2, desc[UR36][R2.64] ;  /* 0x0000002402027981 */ /* 0x000ea4000c1e1500 */
[----:B--2---:R2:W3:Y:S01]  /*9aa0*/  I2F.S16 R19, R2 ;  /* 0x0000000200137306 */ /* 0x0044e20000101400 */
[----:B------:R-:W-:Y:S05]  /*9ab0*/  BRA `(.L_x_7742) ;  /* 0x0000000800e87947 */ /* 0x000fea0003800000 */
.L_x_7738:
        /* <DEDUP_REMOVED lines=8> */
.L_x_7746:
[----:B------:R-:W2:Y:S02]  /*9b40*/  LDG.E.U16 R2, desc[UR36][R2.64] ;  /* 0x0000002402027981 */ /* 0x000ea4000c1e1500 */
[----:B--2---:R-:W-:Y:S01]  /*9b50*/  HADD2.F32 R19, -RZ, R2.H0_H0 ;  /* 0x20000002ff137230 */ /* 0x004fe20000004100 */
[----:B------:R-:W-:Y:S06]  /*9b60*/  BRA `(.L_x_7742) ;  /* 0x0000000800bc7947 */ /* 0x000fec0003800000 */
.L_x_7745:
        /* <DEDUP_REMOVED lines=8> */
.L_x_7748:
[----:B------:R-:W2:Y:S02]  /*9bf0*/  LDG.E.U16 R2, desc[UR36][R2.64] ;  /* 0x0000002402027981 */ /* 0x000ea4000c1e1500 */
[----:B--2---:R-:W-:Y:S01]  /*9c00*/  HADD2.F32 R19, -RZ, R2.H0_H0 ;  /* 0x20000002ff137230 */ /* 0x004fe20000004100 */
[----:B------:R-:W-:Y:S06]  /*9c10*/  BRA `(.L_x_7742) ;  /* 0x0000000800907947 */ /* 0x000fec0003800000 */
.L_x_7747:
[----:B------:R-:W2:Y:S01]  /*9c20*/  LDG.E.64 R2, desc[UR36][R2.64] ;  /* 0x0000002402027981 */ /* 0x000ea2000c1e1b00 */
[----:B------:R-:W-:Y:S01]  /*9c30*/  UMOV UR4, 0xf0000000 ;  /* 0xf000000000047882 */ /* 0x000fe20000000000 */
[----:B------:R-:W-:Y:S01]  /*9c40*/  UMOV UR5, 0x380fffff ;  /* 0x380fffff00057882 */ /* 0x000fe20000000000 */
[----:B--2---:R-:W0:Y:S01]  /*9c50*/  F2F.F32.F64 R19, R2 ;  /* 0x0000000200137310 */ /* 0x004e220000301000 */
[----:B------:R-:W-:-:S14]  /*9c60*/  DSETP.GEU.AND P0, PT, |R2|, UR4, PT ;  /* 0x0000000402007e2a */ /* 0x000fdc000bf0e200 */
[----:B0-----:R-:W-:Y:S01]  /*9c70*/  @!P0 FMUL R19, R19, 1.175494350822287508e-38 ;  /* 0x0080000013138820 */ /* 0x001fe20000400000 */
[----:B------:R-:W-:Y:S06]  /*9c80*/  BRA `(.L_x_7742) ;  /* 0x0000000800747947 */ /* 0x000fec0003800000 */
.L_x_7737:
        /* <DEDUP_REMOVED lines=12> */
.L_x_7751:
[----:B------:R-:W2:Y:S01]  /*9d50*/  LDG.E.64 R2, desc[UR36][R2.64] ;  /* 0x0000002402027981 */ /* 0x000ea2000c1e1b00 */
[----:B------:R-:W-:Y:S01]  /*9d60*/  UMOV UR4, 0xf0000000 ;  /* 0xf000000000047882 */ /* 0x000fe20000000000 */
[----:B------:R-:W-:Y:S01]  /*9d70*/  UMOV UR5, 0x380fffff ;  /* 0x380fffff00057882 */ /* 0x000fe20000000000 */
[----:B--2---:R-:W0:Y:S01]  /*9d80*/  F2F.F32.F64 R19, R2 ;  /* 0x0000000200137310 */ /* 0x004e220000301000 */
[----:B------:R-:W-:-:S14]  /*9d90*/  DSETP.GEU.AND P0, PT, |R2|, UR4, PT ;  /* 0x0000000402007e2a */ /* 0x000fdc000bf0e200 */
[----:B0-----:R-:W-:Y:S01]  /*9da0*/  @!P0 FMUL R19, R19, 1.175494350822287508e-38 ;  /* 0x0080000013138820 */ /* 0x001fe20000400000 */
[----:B------:R-:W-:Y:S06]  /*9db0*/  BRA `(.L_x_7742) ;  /* 0x0000000800287947 */ /* 0x000fec0003800000 */
.L_x_7750:
        /* <DEDUP_REMOVED lines=25> */
.L_x_7753:
        /* <DEDUP_REMOVED lines=12> */
.L_x_7752:
[----:B------:R-:W2:Y:S02]  /*a010*/  LDG.E.U16 R2, desc[UR36][R2.64] ;  /* 0x0000002402027981 */ /* 0x000ea4000c1e1500 */
[----:B--2---:R-:W-:Y:S01]  /*a020*/  SHF.L.U32 R19, R2, 0x10, RZ ;  /* 0x0000001002137819 */ /* 0x004fe200000006ff */
[----:B------:R-:W-:Y:S06]  /*a030*/  BRA `(.L_x_7742) ;  /* 0x0000000400887947 */ /* 0x000fec0003800000 */
.L_x_7749:
        /* <DEDUP_REMOVED lines=11> */
.L_x_7756:
        /* <DEDUP_REMOVED lines=20> */
.L_x_7758:
[----:B------:R-:W-:Y:S05]  /*a230*/  BSYNC.RECONVERGENT B0 ;  /* 0x0000000000007941 */ /* 0x000fea0003800200 */
.L_x_7757:
[----:B------:R-:W-:Y:S01]  /*a240*/  IMAD.SHL.U32 R0, R0, 0x100000, RZ ;  /* 0x0010000000007824 */ /* 0x000fe200078e00ff */
[----:B------:R-:W-:-:S04]  /*a250*/  LEA R2, R2, 0x3b800000, 0x17 ;  /* 0x3b80000002027811 */ /* 0x000fc800078eb8ff */
[----:B------:R-:W-:Y:S01]  /*a260*/  LOP3.LUT R19, R2, R0, R19, 0xfe, !PT ;  /* 0x0000000002137212 */ /* 0x000fe200078efe13 */
[----:B------:R-:W-:Y:S06]  /*a270*/  BRA `(.L_x_7742) ;  /* 0x0000000000f87947 */ /* 0x000fec0003800000 */
.L_x_7755:
        /* <DEDUP_REMOVED lines=20> */
.L_x_7760:
[----:B------:R-:W-:Y:S05]  /*a3c0*/  BSYNC.RECONVERGENT B0 ;  /* 0x0000000000007941 */ /* 0x000fea0003800200 */
.L_x_7759:
[----:B------:R-:W-:Y:S01]  /*a3d0*/  IMAD.SHL.U32 R0, R0, 0x200000, RZ ;  /* 0x0020000000007824 */ /* 0x000fe200078e00ff */
[----:B------:R-:W-:-:S04]  /*a3e0*/  LEA R2, R2, 0x37800000, 0x17 ;  /* 0x3780000002027811 */ /* 0x000fc800078eb8ff */
[----:B------:R-:W-:Y:S01]  /*a3f0*/  LOP3.LUT R19, R2, R0, R19, 0xfe, !PT ;  /* 0x0000000002137212 */ /* 0x000fe200078efe13 */
[----:B------:R-:W-:Y:S06]  /*a400*/  BRA `(.L_x_7742) ;  /* 0x0000000000947947 */ /* 0x000fec0003800000 */
.L_x_7754:
        /* <DEDUP_REMOVED lines=14> */
.L_x_7741:
        /* <DEDUP_REMOVED lines=16> */
.L_x_7763:
[----:B------:R-:W-:Y:S01]  /*a5f0*/  IMAD.MOV.U32 R19, RZ, RZ, RZ ;  /* 0x000000ffff137224 */ /* 0x000fe200078e00ff */
[----:B------:R-:W-:Y:S06]  /*a600*/  BRA `(.L_x_7742) ;  /* 0x0000000000147947 */ /* 0x000fec0003800000 */
.L_x_7762:
[----:B------:R-:W2:Y:S02]  /*a610*/  LDG.E.64 R2, desc[UR36][R2.64] ;  /* 0x0000002402027981 */ /* 0x000ea4000c1e1b00 */
[----:B--2---:R0:W1:Y:S01]  /*a620*/  I2F.U64 R19, R2 ;  /* 0x0000000200137312 */ /* 0x0040620000301000 */
[----:B------:R-:W-:Y:S05]  /*a630*/  BRA `(.L_x_7742) ;  /* 0x0000000000087947 */ /* 0x000fea0003800000 */
.L_x_7761:
[----:B------:R-:W2:Y:S02]  /*a640*/  LDG.E R2, desc[UR36][R2.64] ;  /* 0x0000002402027981 */ /* 0x000ea4000c1e1900 */
[----:B--2---:R-:W-:-:S07]  /*a650*/  I2FP.F32.U32 R19, R2 ;  /* 0x0000000200137245 */ /* 0x004fce0000201000 */
.L_x_7742:
[----:B------:R-:W-:Y:S05]  /*a660*/  BSYNC.RECONVERGENT B6 ;  /* 0x0000000000067941 */ /* 0x000fea0003800200 */
.L_x_7736:
        /* <DEDUP_REMOVED lines=18> */
.L_x_7768:
[----:B------:R-:W2:Y:S02]  /*a790*/  LDG.E.U8 R0, desc[UR36][R2.64] ;  /* 0x0000002402007981 */ /* 0x000ea4000c1e1100 */
[----:B--2---:R-:W-:Y:S01]  /*a7a0*/  I2FP.F32.U32 R0, R0 ;  /* 0x0000000000007245 */ /* 0x004fe20000201000 */
[----:B------:R-:W-:Y:S06]  /*a7b0*/  BRA `(.L_x_7770) ;  /* 0x0000000c00247947 */ /* 0x000fec0003800000 */
.L_x_7767:
        /* <DEDUP_REMOVED lines=9> */
.L_x_7772:
[----:B------:R-:W2:Y:S02]  /*a850*/  LDG.E R0, desc[UR36][R2.64] ;  /* 0x0000002402007981 */ /* 0x000ea4000c1e1900 */
[----:B--2---:R-:W-:Y:S01]  /*a860*/  I2FP.F32.S32 R0, R0 ;  /* 0x0000000000007245 */ /* 0x004fe20000201400 */
[----:B------:R-:W-:Y:S06]  /*a870*/  BRA `(.L_x_7770) ;  /* 0x0000000800f47947 */ /* 0x000fec0003800000 */
.L_x_7771:
[----:B------:R-:W2:Y:S02]  /*a880*/  LDG.E.U16 R0, desc[UR36][R2.64] ;  /* 0x0000002402007981 */ /* 0x000ea4000c1e1500 */
[----:B--2---:R-:W4:Y:S01]  /*a890*/  I2F.S16 R0, R0 ;  /* 0x0000000000007306 */ /* 0x004f220000101400 */
[----:B------:R-:W-:Y:S05]  /*a8a0*/  BRA `(.L_x_7770) ;  /* 0x0000000800e87947 */ /* 0x000fea0003800000 */
.L_x_7766:
        /* <DEDUP_REMOVED lines=8> */
.L_x_7774:
[----:B------:R-:W2:Y:S02]  /*a930*/  LDG.E.U16 R0, desc[UR36][R2.64] ;  /* 0x0000002402007981 */ /* 0x000ea4000c1e1500 */
[----:B--2---:R-:W-:Y:S01]  /*a940*/  HADD2.F32 R0, -RZ, R0.H0_H0 ;  /* 0x20000000ff007230 */ /* 0x004fe20000004100 */
[----:B------:R-:W-:Y:S06]  /*a950*/  BRA `(.L_x_7770) ;  /* 0x0000000800bc7947 */ /* 0x000fec0003800000 */
.L_x_7773:
        /* <DEDUP_REMOVED lines=8> */
.L_x_7776:
[----:B------:R-:W2:Y:S02]  /*a9e0*/  LDG.E.U16 R0, desc[UR36][R2.64] ;  /* 0x0000002402007981 */ /* 0x000ea4000c1e1500 */
[----:B--2---:R-:W-:Y:S01]  /*a9f0*/  HADD2.F32 R0, -RZ, R0.H0_H0 ;  /* 0x20000000ff007230 */ /* 0x004fe20000004100 */
[----:B------:R-:W-:Y:S06]  /*aa00*/  BRA `(.L_x_7770) ;  /* 0x0000000800907947 */ /* 0x000fec0003800000 */
.L_x_7775:
[----:B------:R-:W2:Y:S01]  /*aa10*/  LDG.E.64 R2, desc[UR36][R2.64] ;  /* 0x0000002402027981 */ /* 0x000ea2000c1e1b00 */
[----:B------:R-:W-:Y:S01]  /*aa20*/  UMOV UR4, 0xf0000000 ;  /* 0xf000000000047882 */ /* 0x000fe20000000000 */
[----:B------:R-:W-:Y:S01]  /*aa30*/  UMOV UR5, 0x380fffff ;  /* 0x380fffff00057882 */ /* 0x000fe20000000000 */
[----:B--2---:R-:W0:Y:S01]  /*aa40*/  F2F.F32.F64 R0, R2 ;  /* 0x0000000200007310 */ /* 0x004e220000301000 */
[----:B------:R-:W-:-:S14]  /*aa50*/  DSETP.GEU.AND P0, PT, |R2|, UR4, PT ;  /* 0x0000000402007e2a */ /* 0x000fdc000bf0e200 */
[----:B0-----:R-:W-:Y:S01]  /*aa60*/  @!P0 FMUL R0, R0, 1.175494350822287508e-38 ;  /* 0x0080000000008820 */ /* 0x001fe20000400000 */
[----:B------:R-:W-:Y:S06]  /*aa70*/  BRA `(.L_x_7770) ;  /* 0x0000000800747947 */ /* 0x000fec0003800000 */
.L_x_7765:
        /* <DEDUP_REMOVED lines=12> */
.L_x_7779:
[----:B------:R-:W2:Y:S01]  /*ab40*/  LDG.E.64 R2, desc[UR36][R2.64] ;  /* 0x0000002402027981 */ /* 0x000ea2000c1e1b00 */
[----:B------:R-:W-:Y:S01]  /*ab50*/  UMOV UR4, 0xf0000000 ;  /* 0xf000000000047882 */ /* 0x000fe20000000000 */
[----:B------:R-:W-:Y:S01]  /*ab60*/  UMOV UR5, 0x380fffff ;  /* 0x380fffff00057882 */ /* 0x000fe20000000000 */
[----:B--2---:R-:W0:Y:S01]  /*ab70*/  F2F.F32.F64 R0, R2 ;  /* 0x0000000200007310 */ /* 0x004e220000301000 */
[----:B------:R-:W-:-:S14]  /*ab80*/  DSETP.GEU.AND P0, PT, |R2|, UR4, PT ;  /* 0x0000000402007e2a */ /* 0x000fdc000bf0e200 */
[----:B0-----:R-:W-:Y:S01]  /*ab90*/  @!P0 FMUL R0, R0, 1.175494350822287508e-38 ;  /* 0x0080000000008820 */ /* 0x001fe20000400000 */
[----:B------:R-:W-:Y:S06]  /*aba0*/  BRA `(.L_x_7770) ;  /* 0x0000000800287947 */ /* 0x000fec0003800000 */
.L_x_7778:
        /* <DEDUP_REMOVED lines=25> */
.L_x_7781:
        /* <DEDUP_REMOVED lines=12> */
.L_x_7780:
[----:B------:R-:W2:Y:S02]  /*ae00*/  LDG.E.U16 R0, desc[UR36][R2.64] ;  /* 0x0000002402007981 */ /* 0x000ea4000c1e1500 */
[----:B--2---:R-:W-:Y:S01]  /*ae10*/  IMAD.U32 R0, R0, 0x10000, RZ ;  /* 0x0001000000007824 */ /* 0x004fe200078e00ff */
[----:B------:R-:W-:Y:S06]  /*ae20*/  BRA `(.L_x_7770) ;  /* 0x0000000400887947 */ /* 0x000fec0003800000 */
.L_x_7777:
        /* <DEDUP_REMOVED lines=11> */
.L_x_7784:
        /* <DEDUP_REMOVED lines=20> */
.L_x_7786:
[----:B------:R-:W-:Y:S05]  /*b020*/  BSYNC.RECONVERGENT B0 ;  /* 0x0000000000007941 */ /* 0x000fea0003800200 */
.L_x_7785:
[----:B------:R-:W-:Y:S02]  /*b030*/  SHF.L.U32 R0, R0, 0x14, RZ ;  /* 0x0000001400007819 */ /* 0x000fe400000006ff */
[----:B------:R-:W-:-:S04]  /*b040*/  LEA R2, R2, 0x3b800000, 0x17 ;  /* 0x3b80000002027811 */ /* 0x000fc800078eb8ff */
[----:B------:R-:W-:Y:S01]  /*b050*/  LOP3.LUT R0, R2, R0, R7, 0xfe, !PT ;  /* 0x0000000002007212 */ /* 0x000fe200078efe07 */
[----:B------:R-:W-:Y:S06]  /*b060*/  BRA `(.L_x_7770) ;  /* 0x0000000000f87947 */ /* 0x000fec0003800000 */
.L_x_7783:
        /* <DEDUP_REMOVED lines=20> */
.L_x_7788:
[----:B------:R-:W-:Y:S05]  /*b1b0*/  BSYNC.RECONVERGENT B0 ;  /* 0x0000000000007941 */ /* 0x000fea0003800200 */
.L_x_7787:
[----:B------:R-:W-:Y:S01]  /*b1c0*/  IMAD.SHL.U32 R0, R0, 0x200000, RZ ;  /* 0x0020000000007824 */ /* 0x000fe200078e00ff */
[----:B------:R-:W-:-:S04]  /*b1d0*/  LEA R2, R2, 0x37800000, 0x17 ;  /* 0x3780000002027811 */ /* 0x000fc800078eb8ff */
[----:B------:R-:W-:Y:S01]  /*b1e0*/  LOP3.LUT R0, R2, R0, R7, 0xfe, !PT ;  /* 0x0000000002007212 */ /* 0x000fe200078efe07 */
[----:B------:R-:W-:Y:S06]  /*b1f0*/  BRA `(.L_x_7770) ;  /* 0x0000000000947947 */ /* 0x000fec0003800000 */
.L_x_7782:
        /* <DEDUP_REMOVED lines=14> */
.L_x_7769:
        /* <DEDUP_REMOVED lines=16> */
.L_x_7791:
[----:B------:R-:W-:Y:S01]  /*b3e0*/  MOV R0, RZ ;  /* 0x000000ff00007202 */ /* 0x000fe20000000f00 */
[----:B------:R-:W-:Y:S06]  /*b3f0*/  BRA `(.L_x_7770) ;  /* 0x0000000000147947 */ /* 0x000fec0003800000 */
.L_x_7790:
[----:B------:R-:W2:Y:S02]  /*b400*/  LDG.E.64 R2, desc[UR36][R2.64] ;  /* 0x0000002402027981 */ /* 0x000ea4000c1e1b00 */
[----:B--2---:R0:W2:Y:S01]  /*b410*/  I2F.U64 R0, R2 ;  /* 0x0000000200007312 */ /* 0x0040a20000301000 */
[----:B------:R-:W-:Y:S05]  /*b420*/  BRA `(.L_x_7770) ;  /* 0x0000000000087947 */ /* 0x000fea0003800000 */
.L_x_7789:
[----:B------:R-:W2:Y:S02]  /*b430*/  LDG.E R0, desc[UR36][R2.64] ;  /* 0x0000002402007981 */ /* 0x000ea4000c1e1900 */
[----:B--2---:R-:W-:-:S07]  /*b440*/  I2FP.F32.U32 R0, R0 ;  /* 0x0000000000007245 */ /* 0x004fce0000201000 */
.L_x_7770:
[----:B------:R-:W-:Y:S05]  /*b450*/  BSYNC.RECONVERGENT B6 ;  /* 0x0000000000067941 */ /* 0x000fea0003800200 */
.L_x_7764:
[----:B--2-45:R-:W-:Y:S01]  /*b460*/  FMUL.FTZ R0, R0, -1.4426950216293334961 ;  /* 0xbfb8aa3b00007820 */ /* 0x034fe20000410000 */
[----:B------:R-:W0:Y:S01]  /*b470*/  LDCU.64 UR6, c[0x0][0x5e8] ;  /* 0x0000bd00ff0677ac */ /* 0x000e220008000a00 */
[----:B------:R-:W-:-:S04]  /*b480*/  UPRMT UR4, UR43, 0x9910, URZ ;  /* 0x000099102b047896 */ /* 0x000fc800080000ff */
[----:B------:R-:W2:Y:S01]  /*b490*/  MUFU.EX2 R0, R0 ;  /* 0x0000000000007308 */ /* 0x000ea20000000800 */
[----:B------:R-:W-:Y:S01]  /*b4a0*/  UISETP.GT.AND UP0, UPT, UR4, 0x9, UPT ;  /* 0x000000090400788c */ /* 0x000fe2000bf04270 */
[----:B0-----:R-:W-:Y:S01]  /*b4b0*/  IADD3 R2, P0, PT, R16, UR6, RZ ;  /* 0x0000000610027c10 */ /* 0x001fe2000ff1e0ff */
[----:B--2---:R-:W-:-:S04]  /*b4c0*/  FADD.FTZ R5, R0, 1 ;  /* 0x3f80000000057421 */ /* 0x004fc80000010000 */
[----:B------:R-:W-:Y:S01]  /*b4d0*/  IMAD.X R3, RZ, RZ, UR7, P0 ;  /* 0x00000007ff037e24 */ /* 0x000fe200080e06ff */
        /* <DEDUP_REMOVED lines=14> */
.L_x_7795:
[----:B------:R-:W0:Y:S02]  /*b5c0*/  F2I.S64.TRUNC R4, R4 ;  /* 0x0000000400047311 */ /* 0x000e24000020d900 */
[----:B0-----:R-:W-:-:S05]  /*b5d0*/  IMAD.MOV.U32 R7, RZ, RZ, R4 ;  /* 0x000000ffff077224 */ /* 0x001fca00078e0004 */
[----:B------:R0:W-:Y:S01]  /*b5e0*/  STG.E.U8 desc[UR36][R2.64], R7 ;  /* 0x0000000702007986 */ /* 0x0001e2000c101124 */
[----:B------:R-:W-:Y:S05]  /*b5f0*/  BRA `(.L_x_7797) ;  /* 0x0000000c00287947 */ /* 0x000fea0003800000 */
.L_x_7794:
        /* <DEDUP_REMOVED lines=9> */
.L_x_7799:
[----:B------:R-:W0:Y:S02]  /*b690*/  F2I.FTZ.TRUNC.NTZ R5, R4 ;  /* 0x0000000400057305 */ /* 0x000e24000021f100 */
[----:B0-----:R0:W-:Y:S01]  /*b6a0*/  STG.E desc[UR36][R2.64], R5 ;  /* 0x0000000502007986 */ /* 0x0011e2000c101924 */
[----:B------:R-:W-:Y:S05]  /*b6b0*/  BRA `(.L_x_7797) ;  /* 0x0000000800f87947 */ /* 0x000fea0003800000 */
.L_x_7798:
[----:B------:R-:W0:Y:S02]  /*b6c0*/  F2I.FTZ.TRUNC.NTZ R5, R4 ;  /* 0x0000000400057305 */ /* 0x000e24000021f100 */
[----:B0-----:R0:W-:Y:S01]  /*b6d0*/  STG.E.U16 desc[UR36][R2.64], R5 ;  /* 0x0000000502007986 */ /* 0x0011e2000c101524 */
[----:B------:R-:W-:Y:S05]  /*b6e0*/  BRA `(.L_x_7797) ;  /* 0x0000000800ec7947 */ /* 0x000fea0003800000 */
.L_x_7793:
        /* <DEDUP_REMOVED lines=8> */
.L_x_7801:
[----:B------:R-:W-:-:S05]  /*b770*/  F2FP.F16.F32.PACK_AB R4, RZ, R4 ;  /* 0x00000004ff04723e */ /* 0x000fca00000000ff */
[----:B------:R0:W-:Y:S01]  /*b780*/  STG.E.U16 desc[UR36][R2.64], R4 ;  /* 0x0000000402007986 */ /* 0x0001e2000c101524 */
[----:B------:R-:W-:Y:S05]  /*b790*/  BRA `(.L_x_7797) ;  /* 0x0000000800c07947 */ /* 0x000fea0003800000 */
.L_x_7800:
        /* <DEDUP_REMOVED lines=9> */
.L_x_7803:
[----:B------:R-:W-:-:S04]  /*b830*/  F2FP.F16.F32.PACK_AB R5, RZ, R4 ;  /* 0x00000004ff05723e */ /* 0x000fc800000000ff */
[----:B------:R-:W-:-:S05]  /*b840*/  PRMT R5, R5, 0x5410, RZ ;  /* 0x0000541005057816 */ /* 0x000fca00000000ff */
[----:B------:R0:W-:Y:S01]  /*b850*/  STG.E desc[UR36][R2.64], R5 ;  /* 0x0000000502007986 */ /* 0x0001e2000c101924 */
[----:B------:R-:W-:Y:S05]  /*b860*/  BRA `(.L_x_7797) ;  /* 0x00000008008c7947 */ /* 0x000fea0003800000 */
.L_x_7802:
[----:B------:R-:W-:-:S06]  /*b870*/  FMUL.FTZ R4, R4, 1 ;  /* 0x3f80000004047820 */ /* 0x000fcc0000410000 */
[----:B------:R-:W0:Y:S02]  /*b880*/  F2F.F64.F32 R4, R4 ;  /* 0x0000000400047310 */ /* 0x000e240000201800 */
[----:B0-----:R0:W-:Y:S01]  /*b890*/  STG.E.64 desc[UR36][R2.64], R4 ;  /* 0x0000000402007986 */ /* 0x0011e2000c101b24 */
[----:B------:R-:W-:Y:S05]  /*b8a0*/  BRA `(.L_x_7797) ;  /* 0x00000008007c7947 */ /* 0x000fea0003800000 */
.L_x_7792:
        /* <DEDUP_REMOVED lines=13> */
.L_x_7807:
        /* <DEDUP_REMOVED lines=16> */
.L_x_7810:
[----:B------:R-:W-:-:S04]  /*ba80*/  SHF.R.U32.HI R4, RZ, 0x18, R4 ;  /* 0x00000018ff047819 */ /* 0x000fc80000011604 */
[----:B------:R-:W-:-:S04]  /*ba90*/  LOP3.LUT R4, R5, 0x80, R4, 0xf8, !PT ;  /* 0x0000008005047812 */ /* 0x000fc800078ef804 */
[----:B------:R-:W-:-:S07]  /*baa0*/  PRMT R0, R4, 0x7610, R0 ;  /* 0x0000761004007816 */ /* 0x000fce0000000000 */
.L_x_7809:
[----:B------:R-:W-:Y:S05]  /*bab0*/  BSYNC.RECONVERGENT B0 ;  /* 0x0000000000007941 */ /* 0x000fea0003800200 */
.L_x_7808:
[----:B------:R0:W-:Y:S01]  /*bac0*/  STG.E.U8 desc[UR36][R2.64], R0 ;  /* 0x0000000002007986 */ /* 0x0001e2000c101124 */
[----:B------:R-:W-:Y:S05]  /*bad0*/  BRA `(.L_x_7797) ;  /* 0x0000000400f07947 */ /* 0x000fea0003800000 */
.L_x_7806:
        /* <DEDUP_REMOVED lines=16> */
.L_x_7813:
[----:B------:R-:W-:-:S04]  /*bbe0*/  SHF.R.U32.HI R4, RZ, 0x18, R4 ;  /* 0x00000018ff047819 */ /* 0x000fc80000011604 */
[----:B------:R-:W-:-:S04]  /*bbf0*/  LOP3.LUT R5, R5, 0x80, R4, 0xf8, !PT ;  /* 0x0000008005057812 */ /* 0x000fc800078ef804 */
[----:B------:R-:W-:-:S07]  /*bc00*/  PRMT R0, R5, 0x7610, R0 ;  /* 0x0000761005007816 */ /* 0x000fce0000000000 */
.L_x_7812:
[----:B------:R-:W-:Y:S05]  /*bc10*/  BSYNC.RECONVERGENT B0 ;  /* 0x0000000000007941 */ /* 0x000fea0003800200 */
.L_x_7811:
[----:B------:R0:W-:Y:S01]  /*bc20*/  STG.E.U8 desc[UR36][R2.64], R0 ;  /* 0x0000000002007986 */ /* 0x0001e2000c101124 */
[----:B------:R-:W-:Y:S05]  /*bc30*/  BRA `(.L_x_7797) ;  /* 0x0000000400987947 */ /* 0x000fea0003800000 */
.L_x_7805:
        /* <DEDUP_REMOVED lines=21> */
.L_x_7815:
[----:B------:R-:W0:Y:S02]  /*bd90*/  F2I.U64.TRUNC R4, R4 ;  /* 0x0000000400047311 */ /* 0x000e24000020d800 */
[----:B0-----:R0:W-:Y:S01]  /*bda0*/  STG.E.64 desc[UR36][R2.64], R4 ;  /* 0x0000000402007986 */ /* 0x0011e2000c101b24 */
[----:B------:R-:W-:Y:S05]  /*bdb0*/  BRA `(.L_x_7797) ;  /* 0x0000000400387947 */ /* 0x000fea0003800000 */
.L_x_7814:
[----:B------:R-:W0:Y:S02]  /*bdc0*/  F2I.FTZ.U32.TRUNC.NTZ R5, R4 ;  /* 0x0000000400057305 */ /* 0x000e24000021f000 */
[----:B0-----:R0:W-:Y:S01]  /*bdd0*/  STG.E desc[UR36][R2.64], R5 ;  /* 0x0000000502007986 */ /* 0x0011e2000c101924 */
[----:B------:R-:W-:Y:S05]  /*bde0*/  BRA `(.L_x_7797) ;  /* 0x00000004002c7947 */ /* 0x000fea0003800000 */
.L_x_7804:
        /* <DEDUP_REMOVED lines=10> */
.L_x_7817:
[----:B------:R-:W-:Y:S01]  /*be90*/  FMUL.FTZ R4, R4, 1 ;  /* 0x3f80000004047820 */ /* 0x000fe20000410000 */
[----:B------:R-:W-:-:S05]  /*bea0*/  CS2R R6, SRZ ;  /* 0x0000000000067805 */ /* 0x000fca000001ff00 */
[----:B------:R-:W0:Y:S02]  /*beb0*/  F2F.F64.F32 R4, R4 ;  /* 0x0000000400047310 */ /* 0x000e240000201800 */
[----:B0-----:R4:W-:Y:S01]  /*bec0*/  STG.E.128 desc[UR36][R2.64], R4 ;  /* 0x0000000402007986 */ /* 0x0019e2000c101d24 */
[----:B------:R-:W-:Y:S05]  /*bed0*/  BRA `(.L_x_7797) ;  /* 0x0000000000f07947 */ /* 0x000fea0003800000 */
.L_x_7816:
[----:B------:R-:W-:-:S09]  /*bee0*/  UISETP.NE.AND UP0, UPT, UR4, 0xf, UPT ;  /* 0x0000000f0400788c */ /* 0x000fd2000bf05270 */
[----:B------:R-:W-:Y:S05]  /*bef0*/  BRA.U !UP0, `(.L_x_7818) ;  /* 0x0000000108e07547 */ /* 0x000fea000b800000 */
[----:B------:R-:W-:-:S09]  /*bf00*/  UISETP.NE.AND UP0, UPT, UR4, 0x17, UPT ;  /* 0x000000170400788c */ /* 0x000fd2000bf05270 */
[----:B------:R-:W-:Y:S05]  /*bf10*/  BRA.U !UP0, `(.L_x_7819) ;  /* 0x00000001088c7547 */ /* 0x000fea000b800000 */
[----:B------:R-:W-:-:S09]  /*bf20*/  UISETP.NE.AND UP0, UPT, UR4, 0x18, UPT ;  /* 0x000000180400788c */ /* 0x000fd2000bf05270 */
[----:B------:R-:W-:Y:S05]  /*bf30*/  BRA.U !UP0, `(.L_x_7820) ;  /* 0x0000000108447547 */ /* 0x000fea000b800000 */
.L_x_7796:
        /* <DEDUP_REMOVED lines=16> */
.L_x_7821:
[----:B------:R-:W-:Y:S05]  /*c040*/  BRA `(.L_x_7797) ;  /* 0x0000000000947947 */ /* 0x000fea0003800000 */
.L_x_7820:
        /* <DEDUP_REMOVED lines=12> */
.L_x_7823:
[----:B------:R-:W-:Y:S05]  /*c110*/  BSYNC.RECONVERGENT B0 ;  /* 0x0000000000007941 */ /* 0x000fea0003800200 */
.L_x_7822:
[----:B------:R-:W-:-:S05]  /*c120*/  LOP3.LUT R5, R0, 0x80, R7, 0xf8, !PT ;  /* 0x0000008000057812 */ /* 0x000fca00078ef807 */
[----:B------:R1:W-:Y:S01]  /*c130*/  STG.E.U8 desc[UR36][R2.64], R5 ;  /* 0x0000000502007986 */ /* 0x0003e2000c101124 */
[----:B------:R-:W-:Y:S05]  /*c140*/  BRA `(.L_x_7797) ;  /* 0x0000000000547947 */ /* 0x000fea0003800000 */
.L_x_7819:
        /* <DEDUP_REMOVED lines=11> */
.L_x_7825:
[----:B------:R-:W-:Y:S01]  /*c200*/  IMAD.MOV.U32 R0, RZ, RZ, 0x7f ;  /* 0x0000007fff007424 */ /* 0x000fe200078e00ff */
[----:B------:R-:W-:-:S04]  /*c210*/  ISETP.GT.U32.AND P0, PT, R6, 0x7f800000, PT ;  /* 0x7f8000000600780c */ /* 0x000fc80003f04070 */
[----:B------:R-:W-:-:S09]  /*c220*/  SEL R0, R0, 0x7c, P0 ;  /* 0x0000007c00007807 */ /* 0x000fd20000000000 */
.L_x_7826:
[----:B------:R-:W-:Y:S05]  /*c230*/  BSYNC.RECONVERGENT B0 ;  /* 0x0000000000007941 */ /* 0x000fea0003800200 */
.L_x_7824:
[----:B------:R-:W-:-:S04]  /*c240*/  SHF.R.U32.HI R5, RZ, 0x18, R4 ;  /* 0x00000018ff057819 */ /* 0x000fc80000011604 */
[----:B------:R-:W-:-:S05]  /*c250*/  LOP3.LUT R5, R0, 0x80, R5, 0xf8, !PT ;  /* 0x0000008000057812 */ /* 0x000fca00078ef805 */
[----:B------:R0:W-:Y:S01]  /*c260*/  STG.E.U8 desc[UR36][R2.64], R5 ;  /* 0x0000000502007986 */ /* 0x0001e2000c101124 */
[----:B------:R-:W-:Y:S05]  /*c270*/  BRA `(.L_x_7797) ;  /* 0x0000000000087947 */ /* 0x000fea0003800000 */
.L_x_7818:
[----:B------:R-:W-:-:S05]  /*c280*/  F2FP.BF16.F32.PACK_AB R4, RZ, R4 ;  /* 0x00000004ff04723e */ /* 0x000fca00000010ff */
[----:B------:R2:W-:Y:S02]  /*c290*/  STG.E.U16 desc[UR36][R2.64], R4 ;  /* 0x0000000402007986 */ /* 0x0005e4000c101524 */
.L_x_7797:
[----:B------:R-:W-:-:S07]  /*c2a0*/  IADD3 R17, PT, PT, R17, 0x80, RZ ;  /* 0x0000008011117810 */ /* 0x000fce0007ffe0ff */
.L_x_7734:
[----:B------:R-:W-:Y:S05]  /*c2b0*/  BSYNC.RECONVERGENT B7 ;  /* 0x0000000000077941 */ /* 0x000fea0003800200 */
.L_x_7733:
[----:B------:R-:W5:Y:S02]  /*c2c0*/  LDCU UR4, c[0x0][0x380] ;  /* 0x00007000ff0477ac */ /* 0x000f640008000800 */
[----:B-----5:R-:W-:-:S13]  /*c2d0*/  ISETP.GE.AND P0, PT, R17, UR4, PT ;  /* 0x0000000411007c0c */ /* 0x020fda000bf06270 */
[----:B------:R-:W-:Y:S05]  /*c2e0*/  @P0 EXIT ;  /* 0x000000000000094d */ /* 0x000fea0003800000 */
[----:B------:R-:W5:Y:S01]  /*c2f0*/  LDCU UR4, c[0x0][0x388] ;  /* 0x00007100ff0477ac */ /* 0x000f620008000800 */
[----:B------:R-:W-:Y:S01]  /*c300*/  IMAD.MOV.U32 R18, RZ, RZ, RZ ;  /* 0x000000ffff127224 */ /* 0x000fe200078e00ff */
[----:B------:R-:W-:Y:S01]  /*c310*/  MOV R16, RZ ;  /* 0x000000ff00107202 */ /* 0x000fe20000000f00 */
        /* <DEDUP_REMOVED lines=351> */
.L_x_7827:
[----:B------:R-:W1:Y:S01]  /*d910*/  LDCU.64 UR8, c[0x0][0x5f0] ;  /* 0x0000be00ff0877ac */ /* 0x000e620008000a00 */
[----:B------:R-:W-:Y:S01]  /*d920*/  BSSY.RECONVERGENT B6, `(.L_x_7828) ;  /* 0x00000e0000067945 */ /* 0x000fe20003800200 */
[----:B------:R-:W0:Y:S01]  /*d930*/  LDCU.64 UR6, c[0x0][0x5e8] ;  /* 0x0000bd00ff0677ac */ /* 0x000e220008000a00 */
[----:B------:R-:W-:-:S04]  /*d940*/  UPRMT UR4, UR39, 0x9910, URZ ;  /* 0x0000991027047896 */ /* 0x000fc800080000ff */
[----:B------:R-:W-:Y:S01]  /*d950*/  UISETP.GT.AND UP0, UPT, UR4, 0x9, UPT ;  /* 0x000000090400788c */ /* 0x000fe2000bf04270 */
[----:B-1234-:R-:W-:Y:S02]  /*d960*/  IADD3 R2, P1, PT, R0, UR8, RZ ;  /* 0x0000000800027c10 */ /* 0x01efe4000ff3e0ff */
        /* <DEDUP_REMOVED lines=15> */
.L_x_7832:
[----:B------:R-:W2:Y:S02]  /*da60*/  LDG.E.U8 R2, desc[UR36][R2.64] ;  /* 0x0000002402027981 */ /* 0x000ea4000c1e1100 */
[----:B--2---:R-:W-:Y:S01]  /*da70*/  I2FP.F32.U32 R19, R2 ;  /* 0x0000000200137245 */ /* 0x004fe20000201000 */
[----:B------:R-:W-:Y:S06]  /*da80*/  BRA `(.L_x_7834) ;  /* 0x0000000c00247947 */ /* 0x000fec0003800000 */
.L_x_7831:
        /* <DEDUP_REMOVED lines=9> */
.L_x_7836:
[----:B------:R-:W2:Y:S02]  /*db20*/  LDG.E R2, desc[UR36][R2.64] ;  /* 0x0000002402027981 */ /* 0x000ea4000c1e1900 */
[----:B--2---:R-:W-:Y:S01]  /*db30*/  I2FP.F32.S32 R19, R2 ;  /* 0x0000000200137245 */ /* 0x004fe20000201400 */
[----:B------:R-:W-:Y:S06]  /*db40*/  BRA `(.L_x_7834) ;  /* 0x0000000800f47947 */ /* 0x000fec0003800000 */
.L_x_7835:
[----:B------:R-:W2:Y:S02]  /*db50*/  LDG.E.U16 R2, desc[UR36][R2.64] ;  /* 0x0000002402027981 */ /* 0x000ea4000c1e1500 */
[----:B--2---:R0:W1:Y:S01]  /*db60*/  I2F.S16 R19, R2 ;  /* 0x0000000200137306 */ /* 0x0040620000101400 */
[----:B------:R-:W-:Y:S05]  /*db70*/  BRA `(.L_x_7834) ;  /* 0x0000000800e87947 */ /* 0x000fea0003800000 */
.L_x_7830:
        /* <DEDUP_REMOVED lines=8> */
.L_x_7838:
[----:B------:R-:W2:Y:S02]  /*dc00*/  LDG.E.U16 R2, desc[UR36][R2.64] ;  /* 0x0000002402027981 */ /* 0x000ea4000c1e1500 */
[----:B--2---:R-:W-:Y:S01]  /*dc10*/  HADD2.F32 R19, -RZ, R2.H0_H0 ;  /* 0x20000002ff137230 */ /* 0x004fe20000004100 */
[----:B------:R-:W-:Y:S06]  /*dc20*/  BRA `(.L_x_7834) ;  /* 0x0000000800bc7947 */ /* 0x000fec0003800000 */
.L_x_7837:
        /* <DEDUP_REMOVED lines=8> */
.L_x_7840:
[----:B------:R-:W2:Y:S02]  /*dcb0*/  LDG.E.U16 R2, desc[UR36][R2.64] ;  /* 0x0000002402027981 */ /* 0x000ea4000c1e1500 */
[----:B--2---:R-:W-:Y:S01]  /*dcc0*/  HADD2.F32 R19, -RZ, R2.H0_H0 ;  /* 0x20000002ff137230 */ /* 0x004fe20000004100 */
[----:B------:R-:W-:Y:S06]  /*dcd0*/  BRA `(.L_x_7834) ;  /* 0x0000000800907947 */ /* 0x000fec0003800000 */
.L_x_7839:
[----:B------:R-:W2:Y:S01]  /*dce0*/  LDG.E.64 R2, desc[UR36][R2.64] ;  /* 0x0000002402027981 */ /* 0x000ea2000c1e1b00 */
[----:B------:R-:W-:Y:S01]  /*dcf0*/  UMOV UR4, 0xf0000000 ;  /* 0xf000000000047882 */ /* 0x000fe20000000000 */
[----:B------:R-:W-:Y:S01]  /*dd00*/  UMOV UR5, 0x380fffff ;  /* 0x380fffff00057882 */ /* 0x000fe20000000000 */
[----:B--2---:R-:W0:Y:S01]  /*dd10*/  F2F.F32.F64 R19, R2 ;  /* 0x0000000200137310 */ /* 0x004e220000301000 */
[----:B------:R-:W-:-:S14]  /*dd20*/  DSETP.GEU.AND P0, PT, |R2|, UR4, PT ;  /* 0x0000000402007e2a */ /* 0x000fdc000bf0e200 */
[----:B0-----:R-:W-:Y:S01]  /*dd30*/  @!P0 FMUL R19, R19, 1.175494350822287508e-38 ;  /* 0x0080000013138820 */ /* 0x001fe20000400000 */
[----:B------:R-:W-:Y:S06]  /*dd40*/  BRA `(.L_x_7834) ;  /* 0x0000000800747947 */ /* 0x000fec0003800000 */
.L_x_7829:
        /* <DEDUP_REMOVED lines=12> */
.L_x_7843:
[----:B------:R-:W2:Y:S01]  /*de10*/  LDG.E.64 R2, desc[UR36][R2.64] ;  /* 0x0000002402027981 */ /* 0x000ea2000c1e1b00 */
[----:B------:R-:W-:Y:S01]  /*de20*/  UMOV UR4, 0xf0000000 ;  /* 0xf000000000047882 */ /* 0x000fe20000000000 */
[----:B------:R-:W-:Y:S01]  /*de30*/  UMOV UR5, 0x380fffff ;  /* 0x380fffff00057882 */ /* 0x000fe20000000000 */
[----:B--2---:R-:W0:Y:S01]  /*de40*/  F2F.F32.F64 R19, R2 ;  /* 0x0000000200137310 */ /* 0x004e220000301000 */
[----:B------:R-:W-:-:S14]  /*de50*/  DSETP.GEU.AND P0, PT, |R2|, UR4, PT ;  /* 0x0000000402007e2a */ /* 0x000fdc000bf0e200 */
[----:B0-----:R-:W-:Y:S01]  /*de60*/  @!P0 FMUL R19, R19, 1.175494350822287508e-38 ;  /* 0x0080000013138820 */ /* 0x001fe20000400000 */
[----:B------:R-:W-:Y:S06]  /*de70*/  BRA `(.L_x_7834) ;  /* 0x0000000800287947 */ /* 0x000fec0003800000 */
.L_x_7842:
        /* <DEDUP_REMOVED lines=25> */
.L_x_7845:
        /* <DEDUP_REMOVED lines=12> */
.L_x_7844:
[----:B------:R-:W2:Y:S02]  /*e0d0*/  LDG.E.U16 R2, desc[UR36][R2.64] ;  /* 0x0000002402027981 */ /* 0x000ea4000c1e1500 */
[----:B--2---:R-:W-:Y:S01]  /*e0e0*/  IMAD.U32 R19, R2, 0x10000, RZ ;  /* 0x0001000002137824 */ /* 0x004fe200078e00ff */
[----:B------:R-:W-:Y:S06]  /*e0f0*/  BRA `(.L_x_7834) ;  /* 0x0000000400887947 */ /* 0x000fec0003800000 */
.L_x_7841:
        /* <DEDUP_REMOVED lines=11> */
.L_x_7848:
        /* <DEDUP_REMOVED lines=20> */
.L_x_7850:
[----:B------:R-:W-:Y:S05]  /*e2f0*/  BSYNC.RECONVERGENT B0 ;  /* 0x0000000000007941 */ /* 0x000fea0003800200 */
.L_x_7849:
[----:B------:R-:W-:Y:S01]  /*e300*/  IMAD.SHL.U32 R0, R0, 0x100000, RZ ;  /* 0x0010000000007824 */ /* 0x000fe200078e00ff */
[----:B------:R-:W-:-:S04]  /*e310*/  LEA R2, R2, 0x3b800000, 0x17 ;  /* 0x3b80000002027811 */ /* 0x000fc800078eb8ff */
[----:B------:R-:W-:Y:S01]  /*e320*/  LOP3.LUT R19, R2, R0, R19, 0xfe, !PT ;  /* 0x0000000002137212 */ /* 0x000fe200078efe13 */
[----:B------:R-:W-:Y:S06]  /*e330*/  BRA `(.L_x_7834) ;  /* 0x0000000000f87947 */ /* 0x000fec0003800000 */
.L_x_7847:
        /* <DEDUP_REMOVED lines=20> */
.L_x_7852:
[----:B------:R-:W-:Y:S05]  /*e480*/  BSYNC.RECONVERGENT B0 ;  /* 0x0000000000007941 */ /* 0x000fea0003800200 */
.L_x_7851:
[----:B------:R-:W-:Y:S02]  /*e490*/  SHF.L.U32 R0, R0, 0x15, RZ ;  /* 0x0000001500007819 */ /* 0x000fe400000006ff */
[----:B------:R-:W-:-:S04]  /*e4a0*/  LEA R2, R2, 0x37800000, 0x17 ;  /* 0x3780000002027811 */ /* 0x000fc800078eb8ff */
[----:B------:R-:W-:Y:S01]  /*e4b0*/  LOP3.LUT R19, R2, R0, R19, 0xfe, !PT ;  /* 0x0000000002137212 */ /* 0x000fe200078efe13 */
[----:B------:R-:W-:Y:S06]  /*e4c0*/  BRA `(.L_x_7834) ;  /* 0x0000000000947947 */ /* 0x000fec0003800000 */
.L_x_7846:
        /* <DEDUP_REMOVED lines=14> */
.L_x_7833:
        /* <DEDUP_REMOVED lines=16> */
.L_x_7855:
[----:B------:R-:W-:Y:S01]  /*e6b0*/  IMAD.MOV.U32 R19, RZ, RZ, RZ ;  /* 0x000000ffff137224 */ /* 0x000fe200078e00ff */
[----:B------:R-:W-:Y:S06]  /*e6c0*/  BRA `(.L_x_7834) ;  /* 0x0000000000147947 */ /* 0x000fec0003800000 */
.L_x_7854:
[----:B------:R-:W2:Y:S02]  /*e6d0*/  LDG.E.64 R2, desc[UR36][R2.64] ;  /* 0x0000002402027981 */ /* 0x000ea4000c1e1b00 */
[----:B--2---:R0:W1:Y:S01]  /*e6e0*/  I2F.U64 R19, R2 ;  /* 0x0000000200137312 */ /* 0x0040620000301000 */
[----:B------:R-:W-:Y:S05]  /*e6f0*/  BRA `(.L_x_7834) ;  /* 0x0000000000087947 */ /* 0x000fea0003800000 */
.L_x_7853:
[----:B------:R-:W2:Y:S02]  /*e700*/  LDG.E R2, desc[UR36][R2.64] ;  /* 0x0000002402027981 */ /* 0x000ea4000c1e1900 */
[----:B--2---:R-:W-:-:S07]  /*e710*/  I2FP.F32.U32 R19, R2 ;  /* 0x0000000200137245 */ /* 0x004fce0000201000 */
.L_x_7834:
[----:B------:R-:W-:Y:S05]  /*e720*/  BSYNC.RECONVERGENT B6 ;  /* 0x0000000000067941 */ /* 0x000fea0003800200 */
.L_x_7828:
        /* <DEDUP_REMOVED lines=18> */
.L_x_7860:
[----:B------:R-:W2:Y:S02]  /*e850*/  LDG.E.U8 R0, desc[UR36][R2.64] ;  /* 0x0000002402007981 */ /* 0x000ea4000c1e1100 */
[----:B--2---:R-:W-:Y:S01]  /*e860*/  I2FP.F32.U32 R0, R0 ;  /* 0x0000000000007245 */ /* 0x004fe20000201000 */
[----:B------:R-:W-:Y:S06]  /*e870*/  BRA `(.L_x_7862) ;  /* 0x0000000c00247947 */ /* 0x000fec0003800000 */
.L_x_7859:
[----:B------:R-:W-:-:S09]  /*e880*/  UISETP.NE.AND UP0, UPT, UR4, 0x2, UPT ;  /* 0x000000020400788c */ /* 0x000fd2000bf05270 */
[----:B------:R-:W-:Y:S05]  /*e890*/  BRA.U !UP0, `(.L_x_7863) ;  /* 0x0000000108287547 */ /* 0x000fea000b800000 */
[----:B------:R-:W-:-:S09]  /*e8a0*/  UISETP.NE.AND UP0, UPT, UR4, 0x3, UPT ;  /* 0x000000030400788c */ /* 0x000fd2000bf05270 */
[----:B------:R-:W-:Y:S05]  /*e8b0*/  BRA.U !UP0, `(.L_x_7864) ;  /* 0x0000000108147547 */ /* 0x000fea000b800000 */
[----:B------:R-:W-:-:S09]  /*e8c0*/  UISETP.NE.AND UP0, UPT, UR4, 0x4, UPT ;  /* 0x000000040400788c */ /* 0x000fd2000bf05270 */
[----:B------:R-:W-:Y:S05]  /*e8d0*/  BRA.U UP0, `(.L_x_7861) ;  /* 0x0000000900b07547 */ /* 0x000fea000b800000 */
[----:B------:R-:W2:Y:S02]  /*e8e0*/  LDG.E.64 R2, desc[UR36][R2.64] ;  /* 0x0000002402027981 */ /* 0x000ea4000c1e1b00 */
[----:B--2---:R3:W4:Y:S01]  /*e8f0*/  I2F.S64 R0, R2 ;  /* 0x0000000200007312 */ /* 0x0047220000301400 */
[----:B------:R-:W-:Y:S05]  /*e900*/  BRA `(.L_x_7862) ;  /* 0x0000000c00007947 */ /* 0x000fea0003800000 */
.L_x_7864:
[----:B------:R-:W2:Y:S02]  /*e910*/  LDG.E R0, desc[UR36][R2.64] ;  /* 0x0000002402007981 */ /* 0x000ea4000c1e1900 */
[----:B--2---:R-:W-:Y:S01]  /*e920*/  I2FP.F32.S32 R0, R0 ;  /* 0x0000000000007245 */ /* 0x004fe20000201400 */
[----:B------:R-:W-:Y:S06]  /*e930*/  BRA `(.L_x_7862) ;  /* 0x0000000800f47947 */ /* 0x000fec0003800000 */
.L_x_7863:
[----:B------:R-:W2:Y:S02]  /*e940*/  LDG.E.U16 R0, desc[UR36][R2.64] ;  /* 0x0000002402007981 */ /* 0x000ea4000c1e1500 */
[----:B--2---:R-:W0:Y:S01]  /*e950*/  I2F.S16 R0, R0 ;  /* 0x0000000000007306 */ /* 0x004e220000101400 */
[----:B------:R-:W-:Y:S05]  /*e960*/  BRA `(.L_x_7862) ;  /* 0x0000000800e87947 */ /* 0x000fea0003800000 */
.L_x_7858:
        /* <DEDUP_REMOVED lines=8> */
.L_x_7866:
[----:B------:R-:W2:Y:S02]  /*e9f0*/  LDG.E.U16 R0, desc[UR36][R2.64] ;  /* 0x0000002402007981 */ /* 0x000ea4000c1e1500 */
[----:B--2---:R-:W-:Y:S01]  /*ea00*/  HADD2.F32 R0, -RZ, R0.H0_H0 ;  /* 0x20000000ff007230 */ /* 0x004fe20000004100 */
[----:B------:R-:W-:Y:S06]  /*ea10*/  BRA `(.L_x_7862) ;  /* 0x0000000800bc7947 */ /* 0x000fec0003800000 */
.L_x_7865:
        /* <DEDUP_REMOVED lines=8> */
.L_x_7868:
[----:B------:R-:W2:Y:S02]  /*eaa0*/  LDG.E.U16 R0, desc[UR36][R2.64] ;  /* 0x0000002402007981 */ /* 0x000ea4000c1e1500 */
[----:B--2---:R-:W-:Y:S01]  /*eab0*/  HADD2.F32 R0, -RZ, R0.H0_H0 ;  /* 0x20000000ff007230 */ /* 0x004fe20000004100 */
[----:B------:R-:W-:Y:S06]  /*eac0*/  BRA `(.L_x_7862) ;  /* 0x0000000800907947 */ /* 0x000fec0003800000 */
.L_x_7867:
[----:B------:R-:W2:Y:S01]  /*ead0*/  LDG.E.64 R2, desc[UR36][R2.64] ;  /* 0x0000002402027981 */ /* 0x000ea2000c1e1b00 */
[----:B------:R-:W-:Y:S01]  /*eae0*/  UMOV UR4, 0xf0000000 ;  /* 0xf000000000047882 */ /* 0x000fe20000000000 */
[----:B------:R-:W-:Y:S01]  /*eaf0*/  UMOV UR5, 0x380fffff ;  /* 0x380fffff00057882 */ /* 0x000fe20000000000 */
[----:B--2---:R-:W0:Y:S01]  /*eb00*/  F2F.F32.F64 R0, R2 ;  /* 0x0000000200007310 */ /* 0x004e220000301000 */
[----:B------:R-:W-:-:S14]  /*eb10*/  DSETP.GEU.AND P0, PT, |R2|, UR4, PT ;  /* 0x0000000402007e2a */ /* 0x000fdc000bf0e200 */
[----:B0-----:R-:W-:Y:S01]  /*eb20*/  @!P0 FMUL R0, R0, 1.175494350822287508e-38 ;  /* 0x0080000000008820 */ /* 0x001fe20000400000 */
[----:B------:R-:W-:Y:S06]  /*eb30*/  BRA `(.L_x_7862) ;  /* 0x0000000800747947 */ /* 0x000fec0003800000 */
.L_x_7857:
        /* <DEDUP_REMOVED lines=12> */
.L_x_7871:
[----:B------:R-:W2:Y:S01]  /*ec00*/  LDG.E.64 R2, desc[UR36][R2.64] ;  /* 0x0000002402027981 */ /* 0x000ea2000c1e1b00 */
[----:B------:R-:W-:Y:S01]  /*ec10*/  UMOV UR4, 0xf0000000 ;  /* 0xf000000000047882 */ /* 0x000fe20000000000 */
[----:B------:R-:W-:Y:S01]  /*ec20*/  UMOV UR5, 0x380fffff ;  /* 0x380fffff00057882 */ /* 0x000fe20000000000 */
[----:B--2---:R-:W0:Y:S01]  /*ec30*/  F2F.F32.F64 R0, R2 ;  /* 0x0000000200007310 */ /* 0x004e220000301000 */
[----:B------:R-:W-:-:S14]  /*ec40*/  DSETP.GEU.AND P0, PT, |R2|, UR4, PT ;  /* 0x0000000402007e2a */ /* 0x000fdc000bf0e200 */
[----:B0-----:R-:W-:Y:S01]  /*ec50*/  @!P0 FMUL R0, R0, 1.175494350822287508e-38 ;  /* 0x0080000000008820 */ /* 0x001fe20000400000 */
[----:B------:R-:W-:Y:S06]  /*ec60*/  BRA `(.L_x_7862) ;  /* 0x0000000800287947 */ /* 0x000fec0003800000 */
.L_x_7870:
        /* <DEDUP_REMOVED lines=25> */
.L_x_7873:
        /* <DEDUP_REMOVED lines=12> */
.L_x_7872:
[----:B------:R-:W2:Y:S02]  /*eec0*/  LDG.E.U16 R0, desc[UR36][R2.64] ;  /* 0x0000002402007981 */ /* 0x000ea4000c1e1500 */
[----:B--2---:R-:W-:Y:S01]  /*eed0*/  SHF.L.U32 R0, R0, 0x10, RZ ;  /* 0x0000001000007819 */ /* 0x004fe200000006ff */
[----:B------:R-:W-:Y:S06]  /*eee0*/  BRA `(.L_x_7862) ;  /* 0x0000000400887947 */ /* 0x000fec0003800000 */
.L_x_7869:
        /* <DEDUP_REMOVED lines=11> */
.L_x_7876:
        /* <DEDUP_REMOVED lines=20> */
.L_x_7878:
[----:B------:R-:W-:Y:S05]  /*f0e0*/  BSYNC.RECONVERGENT B0 ;  /* 0x0000000000007941 */ /* 0x000fea0003800200 */
.L_x_7877:
[----:B------:R-:W-:Y:S01]  /*f0f0*/  IMAD.SHL.U32 R0, R0, 0x100000, RZ ;  /* 0x0010000000007824 */ /* 0x000fe200078e00ff */
[----:B------:R-:W-:-:S04]  /*f100*/  LEA R2, R2, 0x3b800000, 0x17 ;  /* 0x3b80000002027811 */ /* 0x000fc800078eb8ff */
[----:B------:R-:W-:Y:S01]  /*f110*/  LOP3.LUT R0, R2, R0, R7, 0xfe, !PT ;  /* 0x0000000002007212 */ /* 0x000fe200078efe07 */
[----:B------:R-:W-:Y:S06]  /*f120*/  BRA `(.L_x_7862) ;  /* 0x0000000000f87947 */ /* 0x000fec0003800000 */
.L_x_7875:
        /* <DEDUP_REMOVED lines=20> */
.L_x_7880:
[----:B------:R-:W-:Y:S05]  /*f270*/  BSYNC.RECONVERGENT B0 ;  /* 0x0000000000007941 */ /* 0x000fea0003800200 */
.L_x_7879:
[----:B------:R-:W-:Y:S01]  /*f280*/  IMAD.SHL.U32 R0, R0, 0x200000, RZ ;  /* 0x0020000000007824 */ /* 0x000fe200078e00ff */
[----:B------:R-:W-:-:S04]  /*f290*/  LEA R2, R2, 0x37800000, 0x17 ;  /* 0x3780000002027811 */ /* 0x000fc800078eb8ff */
[----:B------:R-:W-:Y:S01]  /*f2a0*/  LOP3.LUT R0, R2, R0, R7, 0xfe, !PT ;  /* 0x0000000002007212 */ /* 0x000fe200078efe07 */
[----:B------:R-:W-:Y:S06]  /*f2b0*/  BRA `(.L_x_7862) ;  /* 0x0000000000947947 */ /* 0x000fec0003800000 */
.L_x_7874:
        /* <DEDUP_REMOVED lines=14> */
.L_x_7861:
[----:B------:R-:W-:Y:S01]  /*f3a0*/  MOV R2, 0x0 ;  /* 0x0000000000027802 */ /* 0x000fe20000000f00 */
[----:B------:R-:W0:Y:S01]  /*f3b0*/  LDCU.64 UR4, c[0x4][0x128] ;  /* 0x01002500ff0477ac */ /* 0x000e220008000a00 */
[----:B------:R-:W-:Y:S02]  /*f3c0*/  HFMA2 R8, -RZ, RZ, 0, 4.64916229248046875e-06 ;  /* 0x0000004eff087431 */ /* 0x000fe400000001ff */
[----:B------:R-:W-:Y:S01]  /*f3d0*/  IMAD.MOV.U32 R12, RZ, RZ, 0x1 ;  /* 0x00000001ff0c7424 */ /* 0x000fe200078e00ff */
[----:B------:R-:W-:Y:S01]  /*f3e0*/  MOV R13, RZ ;  /* 0x000000ff000d7202 */ /* 0x000fe20000000f00 */
[----:B------:R-:W2:Y:S01]  /*f3f0*/  LDCU.64 UR6, c[0x4][0x130] ;  /* 0x01002600ff0677ac */ /* 0x000ea20008000a00 */
[----:B------:R-:W3:Y:S01]  /*f400*/  LDC.64 R2, c[0x4][R2] ;  /* 0x0100000002027b82 */ /* 0x000ee20000000a00 */
[----:B------:R-:W4:Y:S01]  /*f410*/  LDCU.64 UR8, c[0x4][0x18] ;  /* 0x01000300ff0877ac */ /* 0x000f220008000a00 */
[----:B0-----:R-:W-:Y:S01]  /*f420*/  MOV R4, UR4 ;  /* 0x0000000400047c02 */ /* 0x001fe20008000f00 */
[----:B------:R-:W-:Y:S01]  /*f430*/  IMAD.U32 R5, RZ, RZ, UR5 ;  /* 0x00000005ff057e24 */ /* 0x000fe2000f8e00ff */
[----:B--2---:R-:W-:Y:S01]  /*f440*/  MOV R6, UR6 ;  /* 0x0000000600067c02 */ /* 0x004fe20008000f00 */
[----:B------:R-:W-:Y:S01]  /*f450*/  IMAD.U32 R7, RZ, RZ, UR7 ;  /* 0x00000007ff077e24 */ /* 0x000fe2000f8e00ff */
[----:B----4-:R-:W-:Y:S01]  /*f460*/  MOV R10, UR8 ;  /* 0x00000008000a7c02 */ /* 0x010fe20008000f00 */
[----:B------:R-:W-:-:S07]  /*f470*/  IMAD.U32 R11, RZ, RZ, UR9 ;  /* 0x00000009ff0b7e24 */ /* 0x000fce000f8e00ff */
[----:B------:R-:W-:-:S07]  /*f480*/  LEPC R20, `(.L_x_7883) ;  /* 0x000000001014794e */ /* 0x000fce0000000000 */
[----:B-1-3-5:R-:W-:Y:S05]  /*f490*/  CALL.ABS.NOINC R2 ;  /* 0x0000000002007343 */ /* 0x02afea0003c00000 */
.L_x_7883:
[----:B------:R-:W-:Y:S01]  /*f4a0*/  IMAD.MOV.U32 R0, RZ, RZ, RZ ;  /* 0x000000ffff007224 */ /* 0x000fe200078e00ff */
[----:B------:R-:W-:Y:S06]  /*f4b0*/  BRA `(.L_x_7862) ;  /* 0x0000000000147947 */ /* 0x000fec0003800000 */
.L_x_7882:
[----:B------:R-:W2:Y:S02]  /*f4c0*/  LDG.E.64 R2, desc[UR36][R2.64] ;  /* 0x0000002402027981 */ /* 0x000ea4000c1e1b00 */
[----:B--2---:R0:W2:Y:S01]  /*f4d0*/  I2F.U64 R0, R2 ;  /* 0x0000000200007312 */ /* 0x0040a20000301000 */
[----:B------:R-:W-:Y:S05]  /*f4e0*/  BRA `(.L_x_7862) ;  /* 0x0000000000087947 */ /* 0x000fea0003800000 */
.L_x_7881:
[----:B------:R-:W2:Y:S02]  /*f4f0*/  LDG.E R0, desc[UR36][R2.64] ;  /* 0x0000002402007981 */ /* 0x000ea4000c1e1900 */
[----:B--2---:R-:W-:-:S07]  /*f500*/  I2FP.F32.U32 R0, R0 ;  /* 0x0000000000007245 */ /* 0x004fce0000201000 */
.L_x_7862:
[----:B------:R-:W-:Y:S05]  /*f510*/  BSYNC.RECONVERGENT B6 ;  /* 0x0000000000067941 */ /* 0x000fea0003800200 */
.L_x_7856:
[----:B0-2-45:R-:W-:Y:S01]  /*f520*/  FMUL.FTZ R0, R0, -1.4426950216293334961 ;  /* 0xbfb8aa3b00007820 */ /* 0x035fe20000410000 */
[----:B------:R-:W-:-:S04]  /*f530*/  UPRMT UR4, UR43, 0x9910, URZ ;  /* 0x000099102b047896 */ /* 0x000fc800080000ff */
[----:B------:R-:W-:Y:S01]  /*f540*/  UISETP.GT.AND UP0, UPT, UR4, 0x9, UPT ;  /* 0x000000090400788c */ /* 0x000fe2000bf04270 */
[----:B------:R-:W3:Y:S02]  /*f550*/  MUFU.EX2 R0, R0 ;  /* 0x0000000000007308 */ /* 0x000ee40000000800 */
[----:B---3--:R-:W-:-:S06]  /*f560*/  FADD.FTZ R3, R0, 1 ;  /* 0x3f80000000037421 */ /* 0x008fcc0000010000 */
        /* <DEDUP_REMOVED lines=14> */
.L_x_7887:
[----:B------:R-:W0:Y:S02]  /*f650*/  F2I.S64.TRUNC R2, R2 ;  /* 0x0000000200027311 */ /* 0x000e24000020d900 */
[----:B0-----:R-:W-:-:S05]  /*f660*/  MOV R5, R2 ;  /* 0x0000000200057202 */ /* 0x001fca0000000f00 */
[----:B------:R-:W-:Y:S01]  /*f670*/  STG.E.U8 desc[UR36][R16.64], R5 ;  /* 0x0000000510007986 */ /* 0x000fe2000c101124 */
[----:B------:R-:W-:Y:S05]  /*f680*/  EXIT ;  /* 0x000000000000794d */ /* 0x000fea0003800000 */
.L_x_7886:
        /* <DEDUP_REMOVED lines=9> */
.L_x_7890:
[----:B------:R-:W0:Y:S02]  /*f720*/  F2I.FTZ.TRUNC.NTZ R3, R2 ;  /* 0x0000000200037305 */ /* 0x000e24000021f100 */
[----:B0-----:R-:W-:Y:S01]  /*f730*/  STG.E desc[UR36][R16.64], R3 ;  /* 0x0000000310007986 */ /* 0x001fe2000c101924 */
[----:B------:R-:W-:Y:S05]  /*f740*/  EXIT ;  /* 0x000000000000794d */ /* 0x000fea0003800000 */
.L_x_7889:
[----:B------:R-:W0:Y:S02]  /*f750*/  F2I.FTZ.TRUNC.NTZ R3, R2 ;  /* 0x0000000200037305 */ /* 0x000e24000021f100 */
[----:B0-----:R-:W-:Y:S01]  /*f760*/  STG.E.U16 desc[UR36][R16.64], R3 ;  /* 0x0000000310007986 */ /* 0x001fe2000c101524 */
[----:B------:R-:W-:Y:S05]  /*f770*/  EXIT ;  /* 0x000000000000794d */ /* 0x000fea0003800000 */
.L_x_7885:
        /* <DEDUP_REMOVED lines=8> */
.L_x_7892:
[----:B------:R-:W-:-:S05]  /*f800*/  F2FP.F16.F32.PACK_AB R2, RZ, R2 ;  /* 0x00000002ff02723e */ /* 0x000fca00000000ff */
[----:B------:R-:W-:Y:S01]  /*f810*/  STG.E.U16 desc[UR36][R16.64], R2 ;  /* 0x0000000210007986 */ /* 0x000fe2000c101524 */
[----:B------:R-:W-:Y:S05]  /*f820*/  EXIT ;  /* 0x000000000000794d */ /* 0x000fea0003800000 */
.L_x_7891:
        /* <DEDUP_REMOVED lines=9> */
.L_x_7894:
[----:B------:R-:W-:-:S04]  /*f8c0*/  F2FP.F16.F32.PACK_AB R3, RZ, R2 ;  /* 0x00000002ff03723e */ /* 0x000fc800000000ff */
[----:B------:R-:W-:-:S05]  /*f8d0*/  PRMT R3, R3, 0x5410, RZ ;  /* 0x0000541003037816 */ /* 0x000fca00000000ff */
[----:B------:R-:W-:Y:S01]  /*f8e0*/  STG.E desc[UR36][R16.64], R3 ;  /* 0x0000000310007986 */ /* 0x000fe2000c101924 */
[----:B------:R-:W-:Y:S05]  /*f8f0*/  EXIT ;  /* 0x000000000000794d */ /* 0x000fea0003800000 */
.L_x_7893:
[----:B------:R-:W-:-:S06]  /*f900*/  FMUL.FTZ R2, R2, 1 ;  /* 0x3f80000002027820 */ /* 0x000fcc0000410000 */
[----:B------:R-:W0:Y:S02]  /*f910*/  F2F.F64.F32 R2, R2 ;  /* 0x0000000200027310 */ /* 0x000e240000201800 */
[----:B0-----:R-:W-:Y:S01]  /*f920*/  STG.E.64 desc[UR36][R16.64], R2 ;  /* 0x0000000210007986 */ /* 0x001fe2000c101b24 */
[----:B------:R-:W-:Y:S05]  /*f930*/  EXIT ;  /* 0x000000000000794d */ /* 0x000fea0003800000 */
.L_x_7884:
        /* <DEDUP_REMOVED lines=13> */
.L_x_7898:
        /* <DEDUP_REMOVED lines=16> */
.L_x_7901:
[----:B------:R-:W-:-:S04]  /*fb10*/  SHF.R.U32.HI R2, RZ, 0x18, R2 ;  /* 0x00000018ff027819 */ /* 0x000fc80000011602 */
[----:B------:R-:W-:-:S04]  /*fb20*/  LOP3.LUT R2, R3, 0x80, R2, 0xf8, !PT ;  /* 0x0000008003027812 */ /* 0x000fc800078ef802 */
[----:B------:R-:W-:-:S07]  /*fb30*/  PRMT R8, R2, 0x7610, R8 ;  /* 0x0000761002087816 */ /* 0x000fce0000000008 */
.L_x_7900:
[----:B------:R-:W-:Y:S05]  /*fb40*/  BSYNC.RECONVERGENT B0 ;  /* 0x0000000000007941 */ /* 0x000fea0003800200 */
.L_x_7899:
[----:B------:R-:W-:Y:S01]  /*fb50*/  STG.E.U8 desc[UR36][R16.64], R8 ;  /* 0x0000000810007986 */ /* 0x000fe2000c101124 */
[----:B------:R-:W-:Y:S05]  /*fb60*/  EXIT ;  /* 0x000000000000794d */ /* 0x000fea0003800000 */
.L_x_7897:
        /* <DEDUP_REMOVED lines=16> */
.L_x_7904:
[----:B------:R-:W-:-:S04]  /*fc70*/  SHF.R.U32.HI R2, RZ, 0x18, R2 ;  /* 0x00000018ff027819 */ /* 0x000fc80000011602 */
[----:B------:R-:W-:-:S04]  /*fc80*/  LOP3.LUT R3, R3, 0x80, R2, 0xf8, !PT ;  /* 0x0000008003037812 */ /* 0x000fc800078ef802 */
[----:B------:R-:W-:-:S07]  /*fc90*/  PRMT R8, R3, 0x7610, R8 ;  /* 0x0000761003087816 */ /* 0x000fce0000000008 */
.L_x_7903:
[----:B------:R-:W-:Y:S05]  /*fca0*/  BSYNC.RECONVERGENT B0 ;  /* 0x0000000000007941 */ /* 0x000fea0003800200 */
.L_x_7902:
[----:B------:R-:W-:Y:S01]  /*fcb0*/  STG.E.U8 desc[UR36][R16.64], R8 ;  /* 0x0000000810007986 */ /* 0x000fe2000c101124 */
[----:B------:R-:W-:Y:S05]  /*fcc0*/  EXIT ;  /* 0x000000000000794d */ /* 0x000fea0003800000 */
.L_x_7896:
        /* <DEDUP_REMOVED lines=21> */
.L_x_7906:
[----:B------:R-:W0:Y:S02]  /*fe20*/  F2I.U64.TRUNC R2, R2 ;  /* 0x0000000200027311 */ /* 0x000e24000020d800 */
[----:B0-----:R-:W-:Y:S01]  /*fe30*/  STG.E.64 desc[UR36][R16.64], R2 ;  /* 0x0000000210007986 */ /* 0x001fe2000c101b24 */
[----:B------:R-:W-:Y:S05]  /*fe40*/  EXIT ;  /* 0x000000000000794d */ /* 0x000fea0003800000 */
.L_x_7905:
[----:B------:R-:W0:Y:S02]  /*fe50*/  F2I.FTZ.U32.TRUNC.NTZ R3, R2 ;  /* 0x0000000200037305 */ /* 0x000e24000021f000 */
[----:B0-----:R-:W-:Y:S01]  /*fe60*/  STG.E desc[UR36][R16.64], R3 ;  /* 0x0000000310007986 */ /* 0x001fe2000c101924 */
[----:B------:R-:W-:Y:S05]  /*fe70*/  EXIT ;  /* 0x000000000000794d */ /* 0x000fea0003800000 */
.L_x_7895:
        /* <DEDUP_REMOVED lines=10> */
.L_x_7908:
[----:B------:R-:W-:Y:S01]  /*ff20*/  FMUL.FTZ R4, R2, 1 ;  /* 0x3f80000002047820 */ /* 0x000fe20000410000 */
[----:B------:R-:W-:-:S05]  /*ff30*/  CS2R R6, SRZ ;  /* 0x0000000000067805 */ /* 0x000fca000001ff00 */
[----:B------:R-:W0:Y:S02]  /*ff40*/  F2F.F64.F32 R4, R4 ;  /* 0x0000000400047310 */ /* 0x000e240000201800 */
[----:B0-----:R-:W-:Y:S01]  /*ff50*/  STG.E.128 desc[UR36][R16.64], R4 ;  /* 0x0000000410007986 */ /* 0x001fe2000c101d24 */
[----:B------:R-:W-:Y:S05]  /*ff60*/  EXIT ;  /* 0x000000000000794d */ /* 0x000fea0003800000 */
.L_x_7907:
[----:B------:R-:W-:-:S09]  /*ff70*/  UISETP.NE.AND UP0, UPT, UR4, 0xf, UPT ;  /* 0x0000000f0400788c */ /* 0x000fd2000bf05270 */
[----:B------:R-:W-:Y:S05]  /*ff80*/  BRA.U !UP0, `(.L_x_7909) ;  /* 0x0000000108e07547 */ /* 0x000fea000b800000 */
[----:B------:R-:W-:-:S09]  /*ff90*/  UISETP.NE.AND UP0, UPT, UR4, 0x17, UPT ;  /* 0x000000170400788c */ /* 0x000fd2000bf05270 */
[----:B------:R-:W-:Y:S05]  /*ffa0*/  BRA.U !UP0, `(.L_x_7910) ;  /* 0x00000001088c7547 */ /* 0x000fea000b800000 */
[----:B------:R-:W-:-:S09]  /*ffb0*/  UISETP.NE.AND UP0, UPT, UR4, 0x18, UPT ;  /* 0x000000180400788c */ /* 0x000fd2000bf05270 */
[----:B------:R-:W-:Y:S05]  /*ffc0*/  BRA.U !UP0, `(.L_x_7911) ;  /* 0x0000000108447547 */ /* 0x000fea000b800000 */
.L_x_7888:
        /* <DEDUP_REMOVED lines=16> */
.L_x_7912:
[----:B------:R-:W-:Y:S05]  /*100d0*/  EXIT ;  /* 0x000000000000794d */ /* 0x000fea0003800000 */
.L_x_7911:
        /* <DEDUP_REMOVED lines=12> */
.L_x_7914:
[----:B------:R-:W-:Y:S05]  /*101a0*/  BSYNC.RECONVERGENT B0 ;  /* 0x0000000000007941 */ /* 0x000fea0003800200 */
.L_x_7913:
[----:B------:R-:W-:-:S05]  /*101b0*/  LOP3.LUT R3, R0, 0x80, R5, 0xf8, !PT ;  /* 0x0000008000037812 */ /* 0x000fca00078ef805 */
[----:B------:R-:W-:Y:S01]  /*101c0*/  STG.E.U8 desc[UR36][R16.64], R3 ;  /* 0x0000000310007986 */ /* 0x000fe2000c101124 */
[----:B------:R-:W-:Y:S05]  /*101d0*/  EXIT ;  /* 0x000000000000794d */ /* 0x000fea0003800000 */
.L_x_7910:
        /* <DEDUP_REMOVED lines=11> */
.L_x_7916:
[----:B------:R-:W-:Y:S01]  /*10290*/  HFMA2 R0, -RZ, RZ, 0, 7.569789886474609375e-06 ;  /* 0x0000007fff007431 */ /* 0x000fe200000001ff */
[----:B------:R-:W-:-:S04]  /*102a0*/  ISETP.GT.U32.AND P0, PT, R4, 0x7f800000, PT ;  /* 0x7f8000000400780c */ /* 0x000fc80003f04070 */
[----:B------:R-:W-:-:S09]  /*102b0*/  SEL R0, R0, 0x7c, P0 ;  /* 0x0000007c00007807 */ /* 0x000fd20000000000 */
.L_x_7917:
[----:B------:R-:W-:Y:S05]  /*102c0*/  BSYNC.RECONVERGENT B0 ;  /* 0x0000000000007941 */ /* 0x000fea0003800200 */
.L_x_7915:
[----:B------:R-:W-:-:S04]  /*102d0*/  SHF.R.U32.HI R3, RZ, 0x18, R2 ;  /* 0x00000018ff037819 */ /* 0x000fc80000011602 */
[----:B------:R-:W-:-:S05]  /*102e0*/  LOP3.LUT R3, R0, 0x80, R3, 0xf8, !PT ;  /* 0x0000008000037812 */ /* 0x000fca00078ef803 */
[----:B------:R-:W-:Y:S01]  /*102f0*/  STG.E.U8 desc[UR36][R16.64], R3 ;  /* 0x0000000310007986 */ /* 0x000fe2000c101124 */
[----:B------:R-:W-:Y:S05]  /*10300*/  EXIT ;  /* 0x000000000000794d */ /* 0x000fea0003800000 */
.L_x_7909:
[----:B------:R-:W-:-:S05]  /*10310*/  F2FP.BF16.F32.PACK_AB R2, RZ, R2 ;  /* 0x00000002ff02723e */ /* 0x000fca00000010ff */
[----:B------:R-:W-:Y:S01]  /*10320*/  STG.E.U16 desc[UR36][R16.64], R2 ;  /* 0x0000000210007986 */ /* 0x000fe2000c101524 */
[----:B------:R-:W-:Y:S05]  /*10330*/  EXIT ;  /* 0x000000000000794d */ /* 0x000fea0003800000 */
.L_x_7918:
        /* <DEDUP_REMOVED lines=12> */
.L_x_9549:


//--------------------- .text._ZN2at6native27unrolled_elementwise_kernelIZZZNS0_10glu_kernelERNS_18TensorIteratorBaseEENKUlvE_clEvENKUlvE0_clEvEUlffE_St5arrayIPcLm3EELi4E23TrivialOffsetCalculatorILi2EjESA_ILi1EjENS0_6memory12LoadWithCastILi2EEENSD_13StoreWithCastILi1EEEEEviT_T0_T2_T3_T4_T5_ --------------------------
	.section	.text._ZN2at6native27unrolled_elementwise_kernelIZZZNS0_10glu_kernelERNS_18TensorIteratorBaseEENKUlvE_clEvENKUlvE0_clEvEUlffE_St5arrayIPcLm3EELi4E23TrivialOffsetCalculatorILi2EjESA_ILi1EjENS0_6memory12LoadWithCastILi2EEENSD_13StoreWithCastILi1EEEEEviT_T0_T2_T3_T4_T5_,"ax",@progbits
	.align	128
        .global         _ZN2at6native27unrolled_elementwise_kernelIZZZNS0_10glu_kernelERNS_18TensorIteratorBaseEENKUlvE_clEvENKUlvE0_clEvEUlffE_St5arrayIPcLm3EELi4E23TrivialOffsetCalculatorILi2EjESA_ILi1EjENS0_6memory12LoadWithCastILi2EEENSD_13StoreWithCastILi1EEEEEviT_T0_T2_T3_T4_T5_
        .type           _ZN2at6native27unrolled_elementwise_kernelIZZZNS0_10glu_kernelERNS_18TensorIteratorBaseEENKUlvE_clEvENKUlvE0_clEvEUlffE_St5arrayIPcLm3EELi4E23TrivialOffsetCalculatorILi2EjESA_ILi1EjENS0_6memory12LoadWithCastILi2EEENSD_13StoreWithCastILi1EEEEEviT_T0_T2_T3_T4_T5_,@function
        .size           _ZN2at6native27unrolled_elementwise_kernelIZZZNS0_10glu_kernelERNS_18TensorIteratorBaseEENKUlvE_clEvENKUlvE0_clEvEUlffE_St5arrayIPcLm3EELi4E23TrivialOffsetCalculatorILi2EjESA_ILi1EjENS0_6memory12LoadWithCastILi2EEENSD_13StoreWithCastILi1EEEEEviT_T0_T2_T3_T4_T5_,(.L_x_9550 - _ZN2at6native27unrolled_elementwise_kernelIZZZNS0_10glu_kernelERNS_18TensorIteratorBaseEENKUlvE_clEvENKUlvE0_clEvEUlffE_St5arrayIPcLm3EELi4E23TrivialOffsetCalculatorILi2EjESA_ILi1EjENS0_6memory12LoadWithCastILi2EEENSD_13StoreWithCastILi1EEEEEviT_T0_T2_T3_T4_T5_)
        .other          _ZN2at6native27unrolled_elementwise_kernelIZZZNS0_10glu_kernelERNS_18TensorIteratorBaseEENKUlvE_clEvENKUlvE0_clEvEUlffE_St5arrayIPcLm3EELi4E23TrivialOffsetCalculatorILi2EjESA_ILi1EjENS0_6memory12LoadWithCastILi2EEENSD_13StoreWithCastILi1EEEEEviT_T0_T2_T3_T4_T5_,@"STO_CUDA_ENTRY STV_DEFAULT"
_ZN2at6native27unrolled_elementwise_kernelIZZZNS0_10glu_kernelERNS_18TensorIteratorBaseEENKUlvE_clEvENKUlvE0_clEvEUlffE_St5arrayIPcLm3EELi4E23TrivialOffsetCalculatorILi2EjESA_ILi1EjENS0_6memory12LoadWithCastILi2EEENSD_13StoreWithCastILi1EEEEEviT_T0_T2_T3_T4_T5_:
.text._ZN2at6native27unrolled_elementwise_kernelIZZZNS0_10glu_kernelERNS_18TensorIteratorBaseEENKUlvE_clEvENKUlvE0_clEvEUlffE_St5arrayIPcLm3EELi4E23TrivialOffsetCalculatorILi2EjESA_ILi1EjENS0_6memory12LoadWithCastILi2EEENSD_13StoreWithCastILi1EEEEEviT_T0_T2_T3_T4_T5_:
[----:B------:R-:W0:Y:S01]  /*0000*/  LDC R1, c[0x0][0x37c] ;  /* 0x0000df00ff017b82 */ /* 0x000e220000000800 */
[----:B------:R-:W1:Y:S07]  /*0010*/  S2R R2, SR_CTAID.X ;  /* 0x0000000000027919 */ /* 0x000e6e0000002500 */
[----:B------:R-:W1:Y:S01]  /*0020*/  LDC R17, c[0x0][0x380] ;  /* 0x0000e000ff117b82 */ /* 0x000e620000000800 */
[----:B------:R-:W2:Y:S01]  /*0030*/  LDCU.64 UR36, c[0x0][0x358] ;  /* 0x00006b00ff2477ac */ /* 0x000ea20008000a00 */
[----:B------:R-:W-:Y:S01]  /*0040*/  BSSY.RECONVERGENT B7, `(.L_x_7919) ;  /* 0x00001d1000077945 */ /* 0x000fe20003800200 */
[----:B------:R-:W3:Y:S01]  /*0050*/  S2R R26, SR_TID.X ;  /* 0x00000000001a7919 */ /* 0x000ee20000002100 */
[----:B------:R-:W-:Y:S01]  /*0060*/  IMAD.MOV.U32 R16, RZ, RZ, -0x80000000 ;  /* 0x80000000ff107424 */ /* 0x000fe200078e00ff */
[----:B------:R-:W4:Y:S01]  /*0070*/  LDCU.U8 UR38, c[0x0][0x3a4] ;  /* 0x00007480ff2677ac */ /* 0x000f220008000000 */
[----:B------:R-:W-:Y:S01]  /*0080*/  IMAD.MOV.U32 R22, RZ, RZ, RZ ;  /* 0x000000ffff167224 */ /* 0x000fe200078e00ff */
        /* <DEDUP_REMOVED lines=26> */
.L_x_7925:
[----:B------:R-:W2:Y:S02]  /*0230*/  LDG.E.U8 R4, desc[UR36][R4.64] ;  /* 0x0000002404047981 */ /* 0x000ea4000c1e1100 */
[----:B--2---:R-:W-:Y:S01]  /*0240*/  I2FP.F32.U32 R22, R4 ;  /* 0x0000000400167245 */ /* 0x004fe20000201000 */
[----:B------:R-:W-:Y:S06]  /*0250*/  BRA `(.L_x_7927) ;  /* 0x0000000c00287947 */ /* 0x000fec0003800000 */
.L_x_7924:
        /* <DEDUP_REMOVED lines=9> */
.L_x_7929:
[----:B------:R-:W2:Y:S02]  /*02f0*/  LDG.E R4, desc[UR36][R4.64] ;  /* 0x0000002404047981 */ /* 0x000ea4000c1e1900 */
[----:B--2---:R-:W-:Y:S01]  /*0300*/  I2FP.F32.S32 R22, R4 ;  /* 0x0000000400167245 */ /* 0x004fe20000201400 */
[----:B------:R-:W-:Y:S06]  /*0310*/  BRA `(.L_x_7927) ;  /* 0x0000000800f87947 */ /* 0x000fec0003800000 */
.L_x_7928:
[----:B------:R-:W2:Y:S02]  /*0320*/  LDG.E.U16 R4, desc[UR36][R4.64] ;  /* 0x0000002404047981 */ /* 0x000ea4000c1e1500 */
[----:B--2---:R2:W3:Y:S01]  /*0330*/  I2F.S16 R22, R4 ;  /* 0x0000000400167306 */ /* 0x0044e20000101400 */
[----:B------:R-:W-:Y:S05]  /*0340*/  BRA `(.L_x_7927) ;  /* 0x0000000800ec7947 */ /* 0x000fea0003800000 */
.L_x_7923:
        /* <DEDUP_REMOVED lines=8> */
.L_x_7931:
[----:B------:R-:W2:Y:S02]  /*03d0*/  LDG.E.U16 R4, desc[UR36][R4.64] ;  /* 0x0000002404047981 */ /* 0x000ea4000c1e1500 */
[----:B--2---:R-:W-:Y:S01]  /*03e0*/  HADD2.F32 R22, -RZ, R4.H0_H0 ;  /* 0x20000004ff167230 */ /* 0x004fe20000004100 */
[----:B------:R-:W-:Y:S06]  /*03f0*/  BRA `(.L_x_7927) ;  /* 0x0000000800c07947 */ /* 0x000fec0003800000 */
.L_x_7930:
        /* <DEDUP_REMOVED lines=8> */
.L_x_7933:
[----:B------:R-:W2:Y:S02]  /*0480*/  LDG.E.U16 R4, desc[UR36][R4.64] ;  /* 0x0000002404047981 */ /* 0x000ea4000c1e1500 */
[----:B--2---:R-:W-:Y:S01]  /*0490*/  HADD2.F32 R22, -RZ, R4.H0_H0 ;  /* 0x20000004ff167230 */ /* 0x004fe20000004100 */
[----:B------:R-:W-:Y:S06]  /*04a0*/  BRA `(.L_x_7927) ;  /* 0x0000000800947947 */ /* 0x000fec0003800000 */
.L_x_7932:
[----:B------:R-:W2:Y:S01]  /*04b0*/  LDG.E.64 R4, desc[UR36][R4.64] ;  /* 0x0000002404047981 */ /* 0x000ea2000c1e1b00 */
[----:B------:R-:W-:Y:S01]  /*04c0*/  UMOV UR4, 0xf0000000 ;  /* 0xf000000000047882 */ /* 0x000fe20000000000 */
[----:B------:R-:W-:Y:S01]  /*04d0*/  UMOV UR5, 0x380fffff ;  /* 0x380fffff00057882 */ /* 0x000fe20000000000 */
[----:B--2---:R-:W0:Y:S01]  /*04e0*/  F2F.F32.F64 R22, R4 ;  /* 0x0000000400167310 */ /* 0x004e220000301000 */
[----:B------:R-:W-:-:S14]  /*04f0*/  DSETP.GEU.AND P0, PT, |R4|, UR4, PT ;  /* 0x0000000404007e2a */ /* 0x000fdc000bf0e200 */
[----:B0-----:R-:W-:Y:S01]  /*0500*/  @!P0 FMUL R22, R22, 1.175494350822287508e-38 ;  /* 0x0080000016168820 */ /* 0x001fe20000400000 */
[----:B------:R-:W-:Y:S06]  /*0510*/  BRA `(.L_x_7927) ;  /* 0x0000000800787947 */ /* 0x000fec0003800000 */
.L_x_7922:
        /* <DEDUP_REMOVED lines=12> */
.L_x_7936:
[----:B------:R-:W2:Y:S01]  /*05e0*/  LDG.E.64 R4, desc[UR36][R4.64] ;  /* 0x0000002404047981 */ /* 0x000ea2000c1e1b00 */
[----:B------:R-:W-:Y:S01]  /*05f0*/  UMOV UR4, 0xf0000000 ;  /* 0xf000000000047882 */ /* 0x000fe20000000000 */
[----:B------:R-:W-:Y:S01]  /*0600*/  UMOV UR5, 0x380fffff ;  /* 0x380fffff00057882 */ /* 0x000fe20000000000 */
[----:B--2---:R-:W0:Y:S01]  /*0610*/  F2F.F32.F64 R22, R4 ;  /* 0x0000000400167310 */ /* 0x004e220000301000 */
[----:B------:R-:W-:-:S14]  /*0620*/  DSETP.GEU.AND P0, PT, |R4|, UR4, PT ;  /* 0x0000000404007e2a */ /* 0x000fdc000bf0e200 */
[----:B0-----:R-:W-:Y:S01]  /*0630*/  @!P0 FMUL R22, R22, 1.175494350822287508e-38 ;  /* 0x0080000016168820 */ /* 0x001fe20000400000 */
[----:B------:R-:W-:Y:S06]  /*0640*/  BRA `(.L_x_7927) ;  /* 0x00000008002c7947 */ /* 0x000fec0003800000 */
.L_x_7935:
        /* <DEDUP_REMOVED lines=25> */
.L_x_7938:
        /* <DEDUP_REMOVED lines=13> */
.L_x_7937:
[----:B------:R-:W2:Y:S02]  /*08b0*/  LDG.E.U16 R4, desc[UR36][R4.64] ;  /* 0x0000002404047981 */ /* 0x000ea4000c1e1500 */
[----:B--2---:R-:W-:Y:S01]  /*08c0*/  IMAD.U32 R22, R4, 0x10000, RZ ;  /* 0x0001000004167824 */ /* 0x004fe200078e00ff */
[----:B------:R-:W-:Y:S06]  /*08d0*/  BRA `(.L_x_7927) ;  /* 0x0000000400887947 */ /* 0x000fec0003800000 */
.L_x_7934:
        /* <DEDUP_REMOVED lines=11> */
.L_x_7941:
        /* <DEDUP_REMOVED lines=20> */
.L_x_7943:
[----:B------:R-:W-:Y:S05]  /*0ad0*/  BSYNC.RECONVERGENT B0 ;  /* 0x0000000000007941 */ /* 0x000fea0003800200 */
.L_x_7942:
[----:B------:R-:W-:Y:S01]  /*0ae0*/  IMAD.SHL.U32 R0, R0, 0x100000, RZ ;  /* 0x0010000000007824 */ /* 0x000fe200078e00ff */
[----:B------:R-:W-:-:S04]  /*0af0*/  LEA R3, R3, 0x3b800000, 0x17 ;  /* 0x3b80000003037811 */ /* 0x000fc800078eb8ff */
[----:B------:R-:W-:Y:S01]  /*0b00*/  LOP3.LUT R22, R3, R0, R7, 0xfe, !PT ;  /* 0x0000000003167212 */ /* 0x000fe200078efe07 */
[----:B------:R-:W-:Y:S06]  /*0b10*/  BRA `(.L_x_7927) ;  /* 0x0000000000f87947 */ /* 0x000fec0003800000 */
.L_x_7940:
        /* <DEDUP_REMOVED lines=20> */
.L_x_7945:
[----:B------:R-:W-:Y:S05]  /*0c60*/  BSYNC.RECONVERGENT B0 ;  /* 0x0000000000007941 */ /* 0x000fea0003800200 */
.L_x_7944:
[----:B------:R-:W-:Y:S01]  /*0c70*/  IMAD.SHL.U32 R0, R0, 0x200000, RZ ;  /* 0x0020000000007824 */ /* 0x000fe200078e00ff */
[----:B------:R-:W-:-:S04]  /*0c80*/  LEA R3, R3, 0x37800000, 0x17 ;  /* 0x3780000003037811 */ /* 0x000fc800078eb8ff */
[----:B------:R-:W-:Y:S01]  /*0c90*/  LOP3.LUT R22, R3, R0, R7, 0xfe, !PT ;  /* 0x0000000003167212 */ /* 0x000fe200078efe07 */
[----:B------:R-:W-:Y:S06]  /*0ca0*/  BRA `(.L_x_7927) ;  /* 0x0000000000947947 */ /* 0x000fec0003800000 */
.L_x_7939:
[----:B------:R-:W-:-:S09]  /*0cb0*/  UISETP.NE.AND UP0, UPT, UR4, 0x1c, UPT ;  /* 0x0000001c0400788c */ /* 0x000fd2000bf05270 */
[----:B------:R-:W-:Y:S05]  /*0cc0*/  BRA.U !UP0, `(.L_x_7946) ;  /* 0x0000000108847547 */ /* 0x000fea000b800000 */
[----:B------:R-:W-:-:S09]  /*0cd0*/  UISETP.NE.AND UP0, UPT, UR4, 0x1d, UPT ;  /* 0x0000001d0400788c */ /* 0x000fd2000bf05270 */
[----:B------:R-:W-:Y:S05]  /*0ce0*/  BRA.U !UP0, `(.L_x_7947) ;  /* 0x0000000108707547 */ /* 0x000fea000b800000 */
[----:B------:R-:W-:-:S09]  /*0cf0*/  UISETP.NE.AND UP0, UPT, UR4, 0x2c, UPT ;  /* 0x0000002c0400788c */ /* 0x000fd2000bf05270 */
[----:B------:R-:W-:Y:S05]  /*0d00*/  BRA.U !UP0, `(.L_x_7948) ;  /* 0x0000000108487547 */ /* 0x000fea000b800000 */
.L_x_7926:
        /* <DEDUP_REMOVED lines=16> */
.L_x_7949:
[----:B------:R-:W-:Y:S01]  /*0e10*/  IMAD.MOV.U32 R22, RZ, RZ, RZ ;  /* 0x000000ffff167224 */ /* 0x000fe200078e00ff */
[----:B------:R-:W-:Y:S06]  /*0e20*/  BRA `(.L_x_7927) ;  /* 0x0000000000347947 */ /* 0x000fec0003800000 */
.L_x_7948:
        /* <DEDUP_REMOVED lines=8> */
.L_x_7947:
[----:B------:R-:W2:Y:S02]  /*0eb0*/  LDG.E.64 R22, desc[UR36][R4.64] ;  /* 0x0000002404167981 */ /* 0x000ea4000c1e1b00 */
[----:B--2---:R0:W1:Y:S01]  /*0ec0*/  I2F.U64 R22, R22 ;  /* 0x0000001600167312 */ /* 0x0040620000301000 */
[----:B------:R-:W-:Y:S05]  /*0ed0*/  BRA `(.L_x_7927) ;  /* 0x0000000000087947 */ /* 0x000fea0003800000 */
.L_x_7946:
[----:B------:R-:W2:Y:S02]  /*0ee0*/  LDG.E R4, desc[UR36][R4.64] ;  /* 0x0000002404047981 */ /* 0x000ea4000c1e1900 */
[----:B--2---:R-:W-:-:S07]  /*0ef0*/  I2FP.F32.U32 R22, R4 ;  /* 0x0000000400167245 */ /* 0x004fce0000201000 */
.L_x_7927:
[----:B------:R-:W-:Y:S05]  /*0f00*/  BSYNC.RECONVERGENT B6 ;  /* 0x0000000000067941 */ /* 0x000fea0003800200 */
.L_x_7921:
        /* <DEDUP_REMOVED lines=20> */
.L_x_7954:
[----:B------:R-:W2:Y:S02]  /*1050*/  LDG.E.U8 R4, desc[UR36][R4.64] ;  /* 0x0000002404047981 */ /* 0x000ea4000c1e1100 */
[----:B--2---:R-:W-:Y:S01]  /*1060*/  I2FP.F32.U32 R16, R4 ;  /* 0x0000000400107245 */ /* 0x004fe20000201000 */
[----:B------:R-:W-:Y:S06]  /*1070*/  BRA `(.L_x_7956) ;  /* 0x0000000c00287947 */ /* 0x000fec0003800000 */
.L_x_7953:
        /* <DEDUP_REMOVED lines=9> */
.L_x_7958:
[----:B------:R-:W2:Y:S02]  /*1110*/  LDG.E R4, desc[UR36][R4.64] ;  /* 0x0000002404047981 */ /* 0x000ea4000c1e1900 */
[----:B--2---:R-:W-:Y:S01]  /*1120*/  I2FP.F32.S32 R16, R4 ;  /* 0x0000000400107245 */ /* 0x004fe20000201400 */
[----:B------:R-:W-:Y:S06]  /*1130*/  BRA `(.L_x_7956) ;  /* 0x0000000800f87947 */ /* 0x000fec0003800000 */
.L_x_7957:
[----:B------:R-:W2:Y:S02]  /*1140*/  LDG.E.U16 R4, desc[UR36][R4.64] ;  /* 0x0000002404047981 */ /* 0x000ea4000c1e1500 */
[----:B--2---:R0:W2:Y:S01]  /*1150*/  I2F.S16 R16, R4 ;  /* 0x0000000400107306 */ /* 0x0040a20000101400 */
[----:B------:R-:W-:Y:S05]  /*1160*/  BRA `(.L_x_7956) ;  /* 0x0000000800ec7947 */ /* 0x000fea0003800000 */
.L_x_7952:
        /* <DEDUP_REMOVED lines=8> */
.L_x_7960:
[----:B------:R-:W2:Y:S02]  /*11f0*/  LDG.E.U16 R4, desc[UR36][R4.64] ;  /* 0x0000002404047981 */ /* 0x000ea4000c1e1500 */
[----:B--2---:R-:W-:Y:S01]  /*1200*/  HADD2.F32 R16, -RZ, R4.H0_H0 ;  /* 0x20000004ff107230 */ /* 0x004fe20000004100 */
[----:B------:R-:W-:Y:S06]  /*1210*/  BRA `(.L_x_7956) ;  /* 0x0000000800c07947 */ /* 0x000fec0003800000 */
.L_x_7959:
        /* <DEDUP_REMOVED lines=8> */
.L_x_7962:
[----:B------:R-:W2:Y:S02]  /*12a0*/  LDG.E.U16 R4, desc[UR36][R4.64] ;  /* 0x0000002404047981 */ /* 0x000ea4000c1e1500 */
[----:B--2---:R-:W-:Y:S01]  /*12b0*/  HADD2.F32 R16, -RZ, R4.H0_H0 ;  /* 0x20000004ff107230 */ /* 0x004fe20000004100 */
[----:B------:R-:W-:Y:S06]  /*12c0*/  BRA `(.L_x_7956) ;  /* 0x0000000800947947 */ /* 0x000fec0003800000 */
.L_x_7961:
[----:B------:R-:W2:Y:S01]  /*12d0*/  LDG.E.64 R4, desc[UR36][R4.64] ;  /* 0x0000002404047981 */ /* 0x000ea2000c1e1b00 */
[----:B------:R-:W-:Y:S01]  /*12e0*/  UMOV UR4, 0xf0000000 ;  /* 0xf000000000047882 */ /* 0x000fe20000000000 */
[----:B------:R-:W-:Y:S01]  /*12f0*/  UMOV UR5, 0x380fffff ;  /* 0x380fffff00057882 */ /* 0x000fe20000000000 */
[----:B--2---:R-:W0:Y:S01]  /*1300*/  F2F.F32.F64 R16, R4 ;  /* 0x0000000400107310 */ /* 0x004e220000301000 */
[----:B------:R-:W-:-:S14]  /*1310*/  DSETP.GEU.AND P0, PT, |R4|, UR4, PT ;  /* 0x0000000404007e2a */ /* 0x000fdc000bf0e200 */
[----:B0-----:R-:W-:Y:S01]  /*1320*/  @!P0 FMUL R16, R16, 1.175494350822287508e-38 ;  /* 0x0080000010108820 */ /* 0x001fe20000400000 */
[----:B------:R-:W-:Y:S06]  /*1330*/  BRA `(.L_x_7956) ;  /* 0x0000000800787947 */ /* 0x000fec0003800000 */
.L_x_7951:
        /* <DEDUP_REMOVED lines=12> */
.L_x_7965:
[----:B------:R-:W2:Y:S01]  /*1400*/  LDG.E.64 R4, desc[UR36][R4.64] ;  /* 0x0000002404047981 */ /* 0x000ea2000c1e1b00 */
[----:B------:R-:W-:Y:S01]  /*1410*/  UMOV UR4, 0xf0000000 ;  /* 0xf000000000047882 */ /* 0x000fe20000000000 */
[----:B------:R-:W-:Y:S01]  /*1420*/  UMOV UR5, 0x380fffff ;  /* 0x380fffff00057882 */ /* 0x000fe20000000000 */
[----:B--2---:R-:W0:Y:S01]  /*1430*/  F2F.F32.F64 R16, R4 ;  /* 0x0000000400107310 */ /* 0x004e220000301000 */
[----:B------:R-:W-:-:S14]  /*1440*/  DSETP.GEU.AND P0, PT, |R4|, UR4, PT ;  /* 0x0000000404007e2a */ /* 0x000fdc000bf0e200 */
[----:B0-----:R-:W-:Y:S01]  /*1450*/  @!P0 FMUL R16, R16, 1.175494350822287508e-38 ;  /* 0x0080000010108820 */ /* 0x001fe20000400000 */
[----:B------:R-:W-:Y:S06]  /*1460*/  BRA `(.L_x_7956) ;  /* 0x00000008002c7947 */ /* 0x000fec0003800000 */
.L_x_7964:
        /* <DEDUP_REMOVED lines=25> */
.L_x_7967:
        /* <DEDUP_REMOVED lines=13> */
.L_x_7966:
[----:B------:R-:W2:Y:S02]  /*16d0*/  LDG.E.U16 R4, desc[UR36][R4.64] ;  /* 0x0000002404047981 */ /* 0x000ea4000c1e1500 */
[----:B--2---:R-:W-:Y:S01]  /*16e0*/  IMAD.U32 R16, R4, 0x10000, RZ ;  /* 0x0001000004107824 */ /* 0x004fe200078e00ff */
[----:B------:R-:W-:Y:S06]  /*16f0*/  BRA `(.L_x_7956) ;  /* 0x0000000400887947 */ /* 0x000fec0003800000 */
.L_x_7963:
        /* <DEDUP_REMOVED lines=11> */
.L_x_7970:
        /* <DEDUP_REMOVED lines=20> */
.L_x_7972:
[----:B------:R-:W-:Y:S05]  /*18f0*/  BSYNC.RECONVERGENT B0 ;  /* 0x0000000000007941 */ /* 0x000fea0003800200 */
.L_x_7971:
[----:B------:R-:W-:Y:S01]  /*1900*/  IMAD.SHL.U32 R0, R0, 0x100000, RZ ;  /* 0x0010000000007824 */ /* 0x000fe200078e00ff */
[----:B------:R-:W-:-:S04]  /*1910*/  LEA R3, R3, 0x3b800000, 0x17 ;  /* 0x3b80000003037811 */ /* 0x000fc800078eb8ff */
[----:B------:R-:W-:Y:S01]  /*1920*/  LOP3.LUT R16, R3, R0, R7, 0xfe, !PT ;  /* 0x0000000003107212 */ /* 0x000fe200078efe07 */
[----:B------:R-:W-:Y:S06]  /*1930*/  BRA `(.L_x_7956) ;  /* 0x0000000000f87947 */ /* 0x000fec0003800000 */
.L_x_7969:
        /* <DEDUP_REMOVED lines=20> */
.L_x_7974:
[----:B------:R-:W-:Y:S05]  /*1a80*/  BSYNC.RECONVERGENT B0 ;  /* 0x0000000000007941 */ /* 0x000fea0003800200 */
.L_x_7973:
[----:B------:R-:W-:Y:S01]  /*1a90*/  IMAD.SHL.U32 R0, R0, 0x200000, RZ ;  /* 0x0020000000007824 */ /* 0x000fe200078e00ff */
[----:B------:R-:W-:-:S04]  /*1aa0*/  LEA R3, R3, 0x37800000, 0x17 ;  /* 0x3780000003037811 */ /* 0x000fc800078eb8ff */
[----:B------:R-:W-:Y:S01]  /*1ab0*/  LOP3.LUT R16, R3, R0, R7, 0xfe, !PT ;  /* 0x0000000003107212 */ /* 0x000fe200078efe07 */
[----:B------:R-:W-:Y:S06]  /*1ac0*/  BRA `(.L_x_7956) ;  /* 0x0000000000947947 */ /* 0x000fec0003800000 */
.L_x_7968:
[----:B------:R-:W-:-:S09]  /*1ad0*/  UISETP.NE.AND UP0, UPT, UR4, 0x1c, UPT ;  /* 0x0000001c0400788c */ /* 0x000fd2000bf05270 */
[----:B------:R-:W-:Y:S05]  /*1ae0*/  BRA.U !UP0, `(.L_x_7975) ;  /* 0x0000000108847547 */ /* 0x000fea000b800000 */
[----:B------:R-:W-:-:S09]  /*1af0*/  UISETP.NE.AND UP0, UPT, UR4, 0x1d, UPT ;  /* 0x0000001d0400788c */ /* 0x000fd2000bf05270 */
[----:B------:R-:W-:Y:S05]  /*1b00*/  BRA.U !UP0, `(.L_x_7976) ;  /* 0x0000000108707547 */ /* 0x000fea000b800000 */
[----:B------:R-:W-:-:S09]  /*1b10*/  UISETP.NE.AND UP0, UPT, UR4, 0x2c, UPT ;  /* 0x0000002c0400788c */ /* 0x000fd2000bf05270 */
[----:B------:R-:W-:Y:S05]  /*1b20*/  BRA.U !UP0, `(.L_x_7977) ;  /* 0x0000000108487547 */ /* 0x000fea000b800000 */
.L_x_7955:
[----:B------:R-:W-:Y:S01]  /*1b30*/  MOV R14, 0x0 ;  /* 0x00000000000e7802 */ /* 0x000fe20000000f00 */
[----:B------:R-:W0:Y:S01]  /*1b40*/  LDCU.64 UR4, c[0x4][0x128] ;  /* 0x01002500ff0477ac */ /* 0x000e220008000a00 */
[----:B------:R-:W-:Y:S02]  /*1b50*/  IMAD.MOV.U32 R8, RZ, RZ, 0x4e ;  /* 0x0000004eff087424 */ /* 0x000fe400078e00ff */
[----:B------:R-:W-:Y:S01]  /*1b60*/  IMAD.MOV.U32 R12, RZ, RZ, 0x1 ;  /* 0x00000001ff0c7424 */ /* 0x000fe200078e00ff */
[----:B------:R-:W2:Y:S01]  /*1b70*/  LDCU.64 UR6, c[0x4][0x130] ;  /* 0x01002600ff0677ac */ /* 0x000ea20008000a00 */
[----:B------:R-:W4:Y:S01]  /*1b80*/  LDC.64 R14, c[0x4][R14] ;  /* 0x010000000e0e7b82 */ /* 0x000f220000000a00 */
[----:B------:R-:W-:Y:S01]  /*1b90*/  IMAD.MOV.U32 R13, RZ, RZ, RZ ;  /* 0x000000ffff0d7224 */ /* 0x000fe200078e00ff */
[----:B------:R-:W1:Y:S01]  /*1ba0*/  LDCU.64 UR8, c[0x4][0x18] ;  /* 0x01000300ff0877ac */ /* 0x000e620008000a00 */
[----:B0-----:R-:W-:Y:S02]  /*1bb0*/  IMAD.U32 R4, RZ, RZ, UR4 ;  /* 0x00000004ff047e24 */ /* 0x001fe4000f8e00ff */
[----:B------:R-:W-:-:S02]  /*1bc0*/  IMAD.U32 R5, RZ, RZ, UR5 ;  /* 0x00000005ff057e24 */ /* 0x000fc4000f8e00ff */
[----:B--2---:R-:W-:Y:S02]  /*1bd0*/  IMAD.U32 R6, RZ, RZ, UR6 ;  /* 0x00000006ff067e24 */ /* 0x004fe4000f8e00ff */
[----:B------:R-:W-:Y:S02]  /*1be0*/  IMAD.U32 R7, RZ, RZ, UR7 ;  /* 0x00000007ff077e24 */ /* 0x000fe4000f8e00ff */
[----:B-1----:R-:W-:Y:S02]  /*1bf0*/  IMAD.U32 R10, RZ, RZ, UR8 ;  /* 0x00000008ff0a7e24 */ /* 0x002fe4000f8e00ff */
[----:B------:R-:W-:-:S07]  /*1c00*/  IMAD.U32 R11, RZ, RZ, UR9 ;  /* 0x00000009ff0b7e24 */ /* 0x000fce000f8e00ff */
[----:B------:R-:W-:-:S07]  /*1c10*/  LEPC R20, `(.L_x_7978) ;  /* 0x000000001014794e */ /* 0x000fce0000000000 */
[----:B---345:R-:W-:Y:S05]  /*1c20*/  CALL.ABS.NOINC R14 ;  /* 0x000000000e007343 */ /* 0x038fea0003c00000 */
.L_x_7978:
[----:B------:R-:W-:Y:S01]  /*1c30*/  IMAD.MOV.U32 R16, RZ, RZ, RZ ;  /* 0x000000ffff107224 */ /* 0x000fe200078e00ff */
[----:B------:R-:W-:Y:S06]  /*1c40*/  BRA `(.L_x_7956) ;  /* 0x0000000000347947 */ /* 0x000fec0003800000 */
.L_x_7977:
        /* <DEDUP_REMOVED lines=8> */
.L_x_7976:
[----:B------:R-:W2:Y:S02]  /*1cd0*/  LDG.E.64 R4, desc[UR36][R4.64] ;  /* 0x0000002404047981 */ /* 0x000ea4000c1e1b00 */
[----:B--2---:R0:W2:Y:S01]  /*1ce0*/  I2F.U64 R16, R4 ;  /* 0x0000000400107312 */ /* 0x0040a20000301000 */
[----:B------:R-:W-:Y:S05]  /*1cf0*/  BRA `(.L_x_7956) ;  /* 0x0000000000087947 */ /* 0x000fea0003800000 */
.L_x_7975:
[----:B------:R-:W2:Y:S02]  /*1d00*/  LDG.E R4, desc[UR36][R4.64] ;  /* 0x0000002404047981 */ /* 0x000ea4000c1e1900 */
[----:B--2---:R-:W-:-:S07]  /*1d10*/  I2FP.F32.U32 R16, R4 ;  /* 0x0000000400107245 */ /* 0x004fce0000201000 */
.L_x_7956:
[----:B------:R-:W-:Y:S05]  /*1d20*/  BSYNC.RECONVERGENT B6 ;  /* 0x0000000000067941 */ /* 0x000fea0003800200 */
.L_x_7950:
[----:B--2--5:R-:W-:Y:S01]  /*1d30*/  FMUL.FTZ R16, R16, -1.4426950216293334961 ;  /* 0xbfb8aa3b10107820 */ /* 0x024fe20000410000 */
[----:B------:R-:W-:-:S07]  /*1d40*/  VIADD R26, R19, 0x80 ;  /* 0x00000080131a7836 */ /* 0x000fce0000000000 */
.L_x_7920:
[----:B------:R-:W-:Y:S05]  /*1d50*/  BSYNC.RECONVERGENT B7 ;  /* 0x0000000000077941 */ /* 0x000fea0003800200 */
.L_x_7919:
[----:B------:R-:W-:Y:S01]  /*1d60*/  ISETP.GE.AND P0, PT, R26, R17, PT ;  /* 0x000000111a00720c */ /* 0x000fe20003f06270 */
[----:B------:R-:W-:Y:S01]  /*1d70*/  BSSY.RECONVERGENT B7, `(.L_x_7979) ;  /* 0x00001ca000077945 */ /* 0x000fe20003800200 */
[----:B------:R-:W-:Y:S02]  /*1d80*/  IMAD.MOV.U32 R27, RZ, RZ, -0x80000000 ;  /* 0x80000000ff1b7424 */ /* 0x000fe400078e00ff */
[----:B------:R-:W-:-:S09]  /*1d90*/  IMAD.MOV.U32 R24, RZ, RZ, RZ ;  /* 0x000000ffff187224 */ /* 0x000fd200078e00ff */
[----:B------:R-:W-:Y:S05]  /*1da0*/  @P0 BRA `(.L_x_7980) ;  /* 0x0000001c00180947 */ /* 0x000fea0003800000 */
[----:B0---4-:R-:W0:Y:S01]  /*1db0*/  LDC.64 R4, c[0x0][0x390] ;  /* 0x0000e400ff047b82 */ /* 0x011e220000000a00 */
[----:B------:R-:W2:Y:S01]  /*1dc0*/  LDCU UR5, c[0x0][0x3a8] ;  /* 0x00007500ff0577ac */ /* 0x000ea20008000800 */
[----:B------:R-:W-:Y:S01]  /*1dd0*/  IMAD R18, R2, 0x200, R26 ;  /* 0x0000020002127824 */ /* 0x000fe200078e021a */
        /* <DEDUP_REMOVED lines=18> */
.L_x_7985:
[----:B------:R-:W2:Y:S02]  /*1f00*/  LDG.E.U8 R4, desc[UR36][R4.64] ;  /* 0x0000002404047981 */ /* 0x000ea4000c1e1100 */
[----:B--2---:R-:W-:Y:S01]  /*1f10*/  I2FP.F32.U32 R24, R4 ;  /* 0x0000000400187245 */ /* 0x004fe20000201000 */
[----:B------:R-:W-:Y:S06]  /*1f20*/  BRA `(.L_x_7987) ;  /* 0x0000000c00287947 */ /* 0x000fec0003800000 */
.L_x_7984:
        /* <DEDUP_REMOVED lines=9> */
.L_x_7989:
[----:B------:R-:W2:Y:S02]  /*1fc0*/  LDG.E R4, desc[UR36][R4.64] ;  /* 0x0000002404047981 */ /* 0x000ea4000c1e1900 */
[----:B--2---:R-:W-:Y:S01]  /*1fd0*/  I2FP.F32.S32 R24, R4 ;  /* 0x0000000400187245 */ /* 0x004fe20000201400 */
[----:B------:R-:W-:Y:S06]  /*1fe0*/  BRA `(.L_x_7987) ;  /* 0x0000000800f87947 */ /* 0x000fec0003800000 */
.L_x_7988:
[----:B------:R-:W2:Y:S02]  /*1ff0*/  LDG.E.U16 R4, desc[UR36][R4.64] ;  /* 0x0000002404047981 */ /* 0x000ea4000c1e1500 */
[----:B--2---:R0:W2:Y:S01]  /*2000*/  I2F.S16 R24, R4 ;  /* 0x0000000400187306 */ /* 0x0040a20000101400 */
[----:B------:R-:W-:Y:S05]  /*2010*/  BRA `(.L_x_7987) ;  /* 0x0000000800ec7947 */ /* 0x000fea0003800000 */
.L_x_7983:
        /* <DEDUP_REMOVED lines=8> */
.L_x_7991:
[----:B------:R-:W2:Y:S02]  /*20a0*/  LDG.E.U16 R4, desc[UR36][R4.64] ;  /* 0x0000002404047981 */ /* 0x000ea4000c1e1500 */
[----:B--2---:R-:W-:Y:S01]  /*20b0*/  HADD2.F32 R24, -RZ, R4.H0_H0 ;  /* 0x20000004ff187230 */ /* 0x004fe20000004100 */
[----:B------:R-:W-:Y:S06]  /*20c0*/  BRA `(.L_x_7987) ;  /* 0x0000000800c07947 */ /* 0x000fec0003800000 */
.L_x_7990:
        /* <DEDUP_REMOVED lines=8> */
.L_x_7993:
[----:B------:R-:W2:Y:S02]  /*2150*/  LDG.E.U16 R4, desc[UR36][R4.64] ;  /* 0x0000002404047981 */ /* 0x000ea4000c1e1500 */
[----:B--2---:R-:W-:Y:S01]  /*2160*/  HADD2.F32 R24, -RZ, R4.H0_H0 ;  /* 0x20000004ff187230 */ /* 0x004fe20000004100 */
[----:B------:R-:W-:Y:S06]  /*2170*/  BRA `(.L_x_7987) ;  /* 0x0000000800947947 */ /* 0x000fec0003800000 */
.L_x_7992:
[----:B------:R-:W2:Y:S01]  /*2180*/  LDG.E.64 R4, desc[UR36][R4.64] ;  /* 0x0000002404047981 */ /* 0x000ea2000c1e1b00 */
[----:B------:R-:W-:Y:S01]  /*2190*/  UMOV UR4, 0xf0000000 ;  /* 0xf000000000047882 */ /* 0x000fe20000000000 */
[----:B------:R-:W-:Y:S01]  /*21a0*/  UMOV UR5, 0x380fffff ;  /* 0x380fffff00057882 */ /* 0x000fe20000000000 */
[----:B--2---:R-:W0:Y:S01]  /*21b0*/  F2F.F32.F64 R24, R4 ;  /* 0x0000000400187310 */ /* 0x004e220000301000 */
[----:B------:R-:W-:-:S14]  /*21c0*/  DSETP.GEU.AND P0, PT, |R4|, UR4, PT ;  /* 0x0000000404007e2a */ /* 0x000fdc000bf0e200 */
[----:B0-----:R-:W-:Y:S01]  /*21d0*/  @!P0 FMUL R24, R24, 1.175494350822287508e-38 ;  /* 0x0080000018188820 */ /* 0x001fe20000400000 */
[----:B------:R-:W-:Y:S06]  /*21e0*/  BRA `(.L_x_7987) ;  /* 0x0000000800787947 */ /* 0x000fec0003800000 */
.L_x_7982:
        /* <DEDUP_REMOVED lines=12> */
.L_x_7996:
[----:B------:R-:W2:Y:S01]  /*22b0*/  LDG.E.64 R4, desc[UR36][R4.64] ;  /* 0x0000002404047981 */ /* 0x000ea2000c1e1b00 */
[----:B------:R-:W-:Y:S01]  /*22c0*/  UMOV UR4, 0xf0000000 ;  /* 0xf000000000047882 */ /* 0x000fe20000000000 */
[----:B------:R-:W-:Y:S01]  /*22d0*/  UMOV UR5, 0x380fffff ;  /* 0x380fffff00057882 */ /* 0x000fe20000000000 */
[----:B--2---:R-:W0:Y:S01]  /*22e0*/  F2F.F32.F64 R24, R4 ;  /* 0x0000000400187310 */ /* 0x004e220000301000 */
[----:B------:R-:W-:-:S14]  /*22f0*/  DSETP.GEU.AND P0, PT, |R4|, UR4, PT ;  /* 0x0000000404007e2a */ /* 0x000fdc000bf0e200 */
[----:B0-----:R-:W-:Y:S01]  /*2300*/  @!P0 FMUL R24, R24, 1.175494350822287508e-38 ;  /* 0x0080000018188820 */ /* 0x001fe20000400000 */
[----:B------:R-:W-:Y:S06]  /*2310*/  BRA `(.L_x_7987) ;  /* 0x00000008002c7947 */ /* 0x000fec0003800000 */
.L_x_7995:
        /* <DEDUP_REMOVED lines=25> */
.L_x_7998:
        /* <DEDUP_REMOVED lines=13> */
.L_x_7997:
[----:B------:R-:W2:Y:S02]  /*2580*/  LDG.E.U16 R4, desc[UR36][R4.64] ;  /* 0x0000002404047981 */ /* 0x000ea4000c1e1500 */
[----:B--2---:R-:W-:Y:S01]  /*2590*/  IMAD.U32 R24, R4, 0x10000, RZ ;  /* 0x0001000004187824 */ /* 0x004fe200078e00ff */
[----:B------:R-:W-:Y:S06]  /*25a0*/  BRA `(.L_x_7987) ;  /* 0x0000000400887947 */ /* 0x000fec0003800000 */
.L_x_7994:
        /* <DEDUP_REMOVED lines=11> */
.L_x_8001:
        /* <DEDUP_REMOVED lines=20> */
.L_x_8003:
[----:B------:R-:W-:Y:S05]  /*27a0*/  BSYNC.RECONVERGENT B0 ;  /* 0x0000000000007941 */ /* 0x000fea0003800200 */
.L_x_8002:
[----:B------:R-:W-:Y:S01]  /*27b0*/  IMAD.SHL.U32 R0, R0, 0x100000, RZ ;  /* 0x0010000000007824 */ /* 0x000fe200078e00ff */
[----:B------:R-:W-:-:S04]  /*27c0*/  LEA R3, R3, 0x3b800000, 0x17 ;  /* 0x3b80000003037811 */ /* 0x000fc800078eb8ff */
[----:B------:R-:W-:Y:S01]  /*27d0*/  LOP3.LUT R24, R3, R0, R7, 0xfe, !PT ;  /* 0x0000000003187212 */ /* 0x000fe200078efe07 */
[----:B------:R-:W-:Y:S06]  /*27e0*/  BRA `(.L_x_7987) ;  /* 0x0000000000f87947 */ /* 0x000fec0003800000 */
.L_x_8000:
        /* <DEDUP_REMOVED lines=20> */
.L_x_8005:
[----:B------:R-:W-:Y:S05]  /*2930*/  BSYNC.RECONVERGENT B0 ;  /* 0x0000000000007941 */ /* 0x000fea0003800200 */
.L_x_8004:
[----:B------:R-:W-:Y:S01]  /*2940*/  IMAD.SHL.U32 R0, R0, 0x200000, RZ ;  /* 0x0020000000007824 */ /* 0x000fe200078e00ff */
[----:B------:R-:W-:-:S04]  /*2950*/  LEA R3, R3, 0x37800000, 0x17 ;  /* 0x3780000003037811 */ /* 0x000fc800078eb8ff */
[----:B------:R-:W-:Y:S01]  /*2960*/  LOP3.LUT R24, R3, R0, R7, 0xfe, !PT ;  /* 0x0000000003187212 */ /* 0x000fe200078efe07 */
[----:B------:R-:W-:Y:S06]  /*2970*/  BRA `(.L_x_7987) ;  /* 0x0000000000947947 */ /* 0x000fec0003800000 */
.L_x_7999:
        /* <DEDUP_REMOVED lines=14> */
.L_x_7986:
[----:B------:R-:W-:Y:S01]  /*2a60*/  MOV R14, 0x0 ;  /* 0x00000000000e7802 */ /* 0x000fe20000000f00 */
[----:B------:R-:W0:Y:S01]  /*2a70*/  LDCU.64 UR4, c[0x4][0x128] ;  /* 0x01002500ff0477ac */ /* 0x000e220008000a00 */
[----:B------:R-:W-:Y:S02]  /*2a80*/  IMAD.MOV.U32 R8, RZ, RZ, 0x4e ;  /* 0x0000004eff087424 */ /* 0x000fe400078e00ff */
[----:B------:R-:W-:Y:S01]  /*2a90*/  IMAD.MOV.U32 R12, RZ, RZ, 0x1 ;  /* 0x00000001ff0c7424 */ /* 0x000fe200078e00ff */
[----:B------:R-:W2:Y:S01]  /*2aa0*/  LDCU.64 UR6, c[0x4][0x130] ;  /* 0x01002600ff0677ac */ /* 0x000ea20008000a00 */
[----:B------:R-:W4:Y:S01]  /*2ab0*/  LDC.64 R14, c[0x4][R14] ;  /* 0x010000000e0e7b82 */ /* 0x000f220000000a00 */
        /* <DEDUP_REMOVED lines=10> */
.L_x_8008:
[----:B------:R-:W-:Y:S01]  /*2b60*/  IMAD.MOV.U32 R24, RZ, RZ, RZ ;  /* 0x000000ffff187224 */ /* 0x000fe200078e00ff */
[----:B------:R-:W-:Y:S06]  /*2b70*/  BRA `(.L_x_7987) ;  /* 0x0000000000147947 */ /* 0x000fec0003800000 */
.L_x_8007:
[----:B------:R-:W2:Y:S02]  /*2b80*/  LDG.E.64 R24, desc[UR36][R4.64] ;  /* 0x0000002404187981 */ /* 0x000ea4000c1e1b00 */
[----:B--2---:R0:W2:Y:S01]  /*2b90*/  I2F.U64 R24, R24 ;  /* 0x0000001800187312 */ /* 0x0040a20000301000 */
[----:B------:R-:W-:Y:S05]  /*2ba0*/  BRA `(.L_x_7987) ;  /* 0x0000000000087947 */ /* 0x000fea0003800000 */
.L_x_8006:
[----:B------:R-:W2:Y:S02]  /*2bb0*/  LDG.E R4, desc[UR36][R4.64] ;  /* 0x0000002404047981 */ /* 0x000ea4000c1e1900 */
[----:B--2---:R-:W-:-:S07]  /*2bc0*/  I2FP.F32.U32 R24, R4 ;  /* 0x0000000400187245 */ /* 0x004fce0000201000 */
.L_x_7987:
[----:B------:R-:W-:Y:S05]  /*2bd0*/  BSYNC.RECONVERGENT B6 ;  /* 0x0000000000067941 */ /* 0x000fea0003800200 */
.L_x_7981:
        /* <DEDUP_REMOVED lines=20> */
.L_x_8013:
[----:B------:R-:W4:Y:S02]  /*2d20*/  LDG.E.U8 R4, desc[UR36][R4.64] ;  /* 0x0000002404047981 */ /* 0x000f24000c1e1100 */
[----:B----4-:R-:W-:Y:S01]  /*2d30*/  I2FP.F32.U32 R27, R4 ;  /* 0x00000004001b7245 */ /* 0x010fe20000201000 */
[----:B------:R-:W-:Y:S06]  /*2d40*/  BRA `(.L_x_8015) ;  /* 0x0000000c00247947 */ /* 0x000fec0003800000 */
.L_x_8012:
        /* <DEDUP_REMOVED lines=9> */
.L_x_8017:
[----:B------:R-:W4:Y:S02]  /*2de0*/  LDG.E R4, desc[UR36][R4.64] ;  /* 0x0000002404047981 */ /* 0x000f24000c1e1900 */
[----:B----4-:R-:W-:Y:S01]  /*2df0*/  I2FP.F32.S32 R27, R4 ;  /* 0x00000004001b7245 */ /* 0x010fe20000201400 */
[----:B------:R-:W-:Y:S06]  /*2e00*/  BRA `(.L_x_8015) ;  /* 0x0000000800f47947 */ /* 0x000fec0003800000 */
.L_x_8016:
[----:B------:R-:W4:Y:S02]  /*2e10*/  LDG.E.U16 R4, desc[UR36][R4.64] ;  /* 0x0000002404047981 */ /* 0x000f24000c1e1500 */
[----:B----4-:R0:W4:Y:S01]  /*2e20*/  I2F.S16 R27, R4 ;  /* 0x00000004001b7306 */ /* 0x0101220000101400 */
[----:B------:R-:W-:Y:S05]  /*2e30*/  BRA `(.L_x_8015) ;  /* 0x0000000800e87947 */ /* 0x000fea0003800000 */
.L_x_8011:
        /* <DEDUP_REMOVED lines=8> */
.L_x_8019:
[----:B------:R-:W4:Y:S02]  /*2ec0*/  LDG.E.U16 R4, desc[UR36][R4.64] ;  /* 0x0000002404047981 */ /* 0x000f24000c1e1500 */
[----:B----4-:R-:W-:Y:S01]  /*2ed0*/  HADD2.F32 R27, -RZ, R4.H0_H0 ;  /* 0x20000004ff1b7230 */ /* 0x010fe20000004100 */
[----:B------:R-:W-:Y:S06]  /*2ee0*/  BRA `(.L_x_8015) ;  /* 0x0000000800bc7947 */ /* 0x000fec0003800000 */
.L_x_8018:
        /* <DEDUP_REMOVED lines=8> */
.L_x_8021:
[----:B------:R-:W4:Y:S02]  /*2f70*/  LDG.E.U16 R4, desc[UR36][R4.64] ;  /* 0x0000002404047981 */ /* 0x000f24000c1e1500 */
[----:B----4-:R-:W-:Y:S01]  /*2f80*/  HADD2.F32 R27, -RZ, R4.H0_H0 ;  /* 0x20000004ff1b7230 */ /* 0x010fe20000004100 */
[----:B------:R-:W-:Y:S06]  /*2f90*/  BRA `(.L_x_8015) ;  /* 0x0000000800907947 */ /* 0x000fec0003800000 */
.L_x_8020:
[----:B------:R-:W4:Y:S01]  /*2fa0*/  LDG.E.64 R4, desc[UR36][R4.64] ;  /* 0x0000002404047981 */ /* 0x000f22000c1e1b00 */
[----:B------:R-:W-:Y:S01]  /*2fb0*/  UMOV UR4, 0xf0000000 ;  /* 0xf000000000047882 */ /* 0x000fe20000000000 */
[----:B------:R-:W-:Y:S01]  /*2fc0*/  UMOV UR5, 0x380fffff ;  /* 0x380fffff00057882 */ /* 0x000fe20000000000 */
[----:B----4-:R-:W0:Y:S01]  /*2fd0*/  F2F.F32.F64 R27, R4 ;  /* 0x00000004001b7310 */ /* 0x010e220000301000 */
[----:B------:R-:W-:-:S14]  /*2fe0*/  DSETP.GEU.AND P0, PT, |R4|, UR4, PT ;  /* 0x0000000404007e2a */ /* 0x000fdc000bf0e200 */
[----:B0-----:R-:W-:Y:S01]  /*2ff0*/  @!P0 FMUL R27, R27, 1.175494350822287508e-38 ;  /* 0x008000001b1b8820 */ /* 0x001fe20000400000 */
[----:B------:R-:W-:Y:S06]  /*3000*/  BRA `(.L_x_8015) ;  /* 0x0000000800747947 */ /* 0x000fec0003800000 */
.L_x_8010:
        /* <DEDUP_REMOVED lines=12> */
.L_x_8024:
[----:B------:R-:W4:Y:S01]  /*30d0*/  LDG.E.64 R4, desc[UR36][R4.64] ;  /* 0x0000002404047981 */ /* 0x000f22000c1e1b00 */
[----:B------:R-:W-:Y:S01]  /*30e0*/  UMOV UR4, 0xf0000000 ;  /* 0xf000000000047882 */ /* 0x000fe20000000000 */
[----:B------:R-:W-:Y:S01]  /*30f0*/  UMOV UR5, 0x380fffff ;  /* 0x380fffff00057882 */ /* 0x000fe20000000000 */
[----:B----4-:R-:W0:Y:S01]  /*3100*/  F2F.F32.F64 R27, R4 ;  /* 0x00000004001b7310 */ /* 0x010e220000301000 */
[----:B------:R-:W-:-:S14]  /*3110*/  DSETP.GEU.AND P0, PT, |R4|, UR4, PT ;  /* 0x0000000404007e2a */ /* 0x000fdc000bf0e200 */
[----:B0-----:R-:W-:Y:S01]  /*3120*/  @!P0 FMUL R27, R27, 1.175494350822287508e-38 ;  /* 0x008000001b1b8820 */ /* 0x001fe20000400000 */
[----:B------:R-:W-:Y:S06]  /*3130*/  BRA `(.L_x_8015) ;  /* 0x0000000800287947 */ /* 0x000fec0003800000 */
.L_x_8023:
        /* <DEDUP_REMOVED lines=25> */
.L_x_8026:
        /* <DEDUP_REMOVED lines=12> */
.L_x_8025:
[----:B------:R-:W4:Y:S02]  /*3390*/  LDG.E.U16 R4, desc[UR36][R4.64] ;  /* 0x0000002404047981 */ /* 0x000f24000c1e1500 */
[----:B----4-:R-:W-:Y:S01]  /*33a0*/  IMAD.U32 R27, R4, 0x10000, RZ ;  /* 0x00010000041b7824 */ /* 0x010fe200078e00ff */
[----:B------:R-:W-:Y:S06]  /*33b0*/  BRA `(.L_x_8015) ;  /* 0x0000000400887947 */ /* 0x000fec0003800000 */
.L_x_8022:
        /* <DEDUP_REMOVED lines=11> */
.L_x_8029:
        /* <DEDUP_REMOVED lines=20> */
.L_x_8031:
[----:B------:R-:W-:Y:S05]  /*35b0*/  BSYNC.RECONVERGENT B0 ;  /* 0x0000000000007941 */ /* 0x000fea0003800200 */
.L_x_8030:
[----:B------:R-:W-:Y:S01]  /*35c0*/  IMAD.SHL.U32 R0, R0, 0x100000, RZ ;  /* 0x0010000000007824 */ /* 0x000fe200078e00ff */
[----:B------:R-:W-:-:S04]  /*35d0*/  LEA R3, R3, 0x3b800000, 0x17 ;  /* 0x3b80000003037811 */ /* 0x000fc800078eb8ff */
[----:B------:R-:W-:Y:S01]  /*35e0*/  LOP3.LUT R27, R3, R0, R27, 0xfe, !PT ;  /* 0x00000000031b7212 */ /* 0x000fe200078efe1b */
[----:B------:R-:W-:Y:S06]  /*35f0*/  BRA `(.L_x_8015) ;  /* 0x0000000000f87947 */ /* 0x000fec0003800000 */
.L_x_8028:
        /* <DEDUP_REMOVED lines=20> */
.L_x_8033:
[----:B------:R-:W-:Y:S05]  /*3740*/  BSYNC.RECONVERGENT B0 ;  /* 0x0000000000007941 */ /* 0x000fea0003800200 */
.L_x_8032:
[----:B------:R-:W-:Y:S01]  /*3750*/  IMAD.SHL.U32 R0, R0, 0x200000, RZ ;  /* 0x0020000000007824 */ /* 0x000fe200078e00ff */
[----:B------:R-:W-:-:S04]  /*3760*/  LEA R3, R3, 0x37800000, 0x17 ;  /* 0x3780000003037811 */ /* 0x000fc800078eb8ff */
[----:B------:R-:W-:Y:S01]  /*3770*/  LOP3.LUT R27, R3, R0, R27, 0xfe, !PT ;  /* 0x00000000031b7212 */ /* 0x000fe200078efe1b */
[----:B------:R-:W-:Y:S06]  /*3780*/  BRA `(.L_x_8015) ;  /* 0x0000000000947947 */ /* 0x000fec0003800000 */
.L_x_8027:
        /* <DEDUP_REMOVED lines=14> */
.L_x_8014:
        /* <DEDUP_REMOVED lines=16> */
.L_x_8036:
[----:B------:R-:W-:Y:S01]  /*3970*/  IMAD.MOV.U32 R27, RZ, RZ, RZ ;  /* 0x000000ffff1b7224 */ /* 0x000fe200078e00ff */
[----:B------:R-:W-:Y:S06]  /*3980*/  BRA `(.L_x_8015) ;  /* 0x0000000000147947 */ /* 0x000fec0003800000 */
.L_x_8035:
[----:B------:R-:W4:Y:S02]  /*3990*/  LDG.E.64 R4, desc[UR36][R4.64] ;  /* 0x0000002404047981 */ /* 0x000f24000c1e1b00 */
[----:B----4-:R0:W4:Y:S01]  /*39a0*/  I2F.U64 R27, R4 ;  /* 0x00000004001b7312 */ /* 0x0101220000301000 */
[----:B------:R-:W-:Y:S05]  /*39b0*/  BRA `(.L_x_8015) ;  /* 0x0000000000087947 */ /* 0x000fea0003800000 */
.L_x_8034:
[----:B------:R-:W4:Y:S02]  /*39c0*/  LDG.E R4, desc[UR36][R4.64] ;  /* 0x0000002404047981 */ /* 0x000f24000c1e1900 */
[----:B----4-:R-:W-:-:S07]  /*39d0*/  I2FP.F32.U32 R27, R4 ;  /* 0x00000004001b7245 */ /* 0x010fce0000201000 */
.L_x_8015:
[----:B------:R-:W-:Y:S05]  /*39e0*/  BSYNC.RECONVERGENT B6 ;  /* 0x0000000000067941 */ /* 0x000fea0003800200 */
.L_x_8009:
[----:B------:R-:W-:Y:S02]  /*39f0*/  VIADD R26, R26, 0x80 ;  /* 0x000000801a1a7836 */ /* 0x000fe40000000000 */
[----:B----45:R-:W-:-:S07]  /*3a00*/  FMUL.FTZ R27, R27, -1.4426950216293334961 ;  /* 0xbfb8aa3b1b1b7820 */ /* 0x030fce0000410000 */
.L_x_7980:
[----:B------:R-:W-:Y:S05]  /*3a10*/  BSYNC.RECONVERGENT B7 ;  /* 0x0000000000077941 */ /* 0x000fea0003800200 */
.L_x_7979:
[----:B------:R-:W-:Y:S01]  /*3a20*/  ISETP.GE.AND P0, PT, R26, R17, PT ;  /* 0x000000111a00720c */ /* 0x000fe20003f06270 */
[----:B------:R-:W-:Y:S01]  /*3a30*/  BSSY.RECONVERGENT B7, `(.L_x_8037) ;  /* 0x00001ca000077945 */ /* 0x000fe20003800200 */
[----:B------:R-:W-:Y:S02]  /*3a40*/  IMAD.MOV.U32 R25, RZ, RZ, -0x80000000 ;  /* 0x80000000ff197424 */ /* 0x000fe400078e00ff */
[----:B------:R-:W-:-:S09]  /*3a50*/  IMAD.MOV.U32 R23, RZ, RZ, RZ ;  /* 0x000000ffff177224 */ /* 0x000fd200078e00ff */
[----:B------:R-:W-:Y:S05]  /*3a60*/  @P0 BRA `(.L_x_8038) ;  /* 0x0000001c00180947 */ /* 0x000fea0003800000 */
[----:B0---4-:R-:W0:Y:S01]  /*3a70*/  LDC.64 R4, c[0x0][0x390] ;  /* 0x0000e400ff047b82 */ /* 0x011e220000000a00 */
[----:B------:R-:W4:Y:S01]  /*3a80*/  LDCU UR5, c[0x0][0x3a8] ;  /* 0x00007500ff0577ac */ /* 0x000f220008000800 */
[----:B------:R-:W-:Y:S01]  /*3a90*/  IMAD R18, R2, 0x200, R26 ;  /* 0x0000020002127824 */ /* 0x000fe200078e021a */
        /* <DEDUP_REMOVED lines=18> */
.L_x_8043:
[----:B------:R-:W4:Y:S02]  /*3bc0*/  LDG.E.U8 R4, desc[UR36][R4.64] ;  /* 0x0000002404047981 */ /* 0x000f24000c1e1100 */
[----:B----4-:R-:W-:Y:S01]  /*3bd0*/  I2FP.F32.U32 R23, R4 ;  /* 0x0000000400177245 */ /* 0x010fe20000201000 */
[----:B------:R-:W-:Y:S06]  /*3be0*/  BRA `(.L_x_8045) ;  /* 0x0000000c00247947 */ /* 0x000fec0003800000 */
.L_x_8042:
        /* <DEDUP_REMOVED lines=9> */
.L_x_8047:
[----:B------:R-:W4:Y:S02]  /*3c80*/  LDG.E R4, desc[UR36][R4.64] ;  /* 0x0000002404047981 */ /* 0x000f24000c1e1900 */
[----:B----4-:R-:W-:Y:S01]  /*3c90*/  I2FP.F32.S32 R23, R4 ;  /* 0x0000000400177245 */ /* 0x010fe20000201400 */
[----:B------:R-:W-:Y:S06]  /*3ca0*/  BRA `(.L_x_8045) ;  /* 0x0000000800f47947 */ /* 0x000fec0003800000 */
.L_x_8046:
[----:B------:R-:W4:Y:S02]  /*3cb0*/  LDG.E.U16 R4, desc[UR36][R4.64] ;  /* 0x0000002404047981 */ /* 0x000f24000c1e1500 */
[----:B----4-:R0:W4:Y:S01]  /*3cc0*/  I2F.S16 R23, R4 ;  /* 0x0000000400177306 */ /* 0x0101220000101400 */
[----:B------:R-:W-:Y:S05]  /*3cd0*/  BRA `(.L_x_8045) ;  /* 0x0000000800e87947 */ /* 0x000fea0003800000 */
.L_x_8041:
        /* <DEDUP_REMOVED lines=8> */
.L_x_8049:
[----:B------:R-:W4:Y:S02]  /*3d60*/  LDG.E.U16 R4, desc[UR36][R4.64] ;  /* 0x0000002404047981 */ /* 0x000f24000c1e1500 */
[----:B----4-:R-:W-:Y:S01]  /*3d70*/  HADD2.F32 R23, -RZ, R4.H0_H0 ;  /* 0x20000004ff177230 */ /* 0x010fe20000004100 */
[----:B------:R-:W-:Y:S06]  /*3d80*/  BRA `(.L_x_8045) ;  /* 0x0000000800bc7947 */ /* 0x000fec0003800000 */
.L_x_8048:
        /* <DEDUP_REMOVED lines=8> */
.L_x_8051:
[----:B------:R-:W4:Y:S02]  /*3e10*/  LDG.E.U16 R4, desc[UR36][R4.64] ;  /* 0x0000002404047981 */ /* 0x000f24000c1e1500 */
[----:B----4-:R-:W-:Y:S01]  /*3e20*/  HADD2.F32 R23, -RZ, R4.H0_H0 ;  /* 0x20000004ff177230 */ /* 0x010fe20000004100 */
[----:B------:R-:W-:Y:S06]  /*3e30*/  BRA `(.L_x_8045) ;  /* 0x0000000800907947 */ /* 0x000fec0003800000 */
.L_x_8050:
[----:B------:R-:W4:Y:S01]  /*3e40*/  LDG.E.64 R4, desc[UR36][R4.64] ;  /* 0x0000002404047981 */ /* 0x000f22000c1e1b00 */
[----:B------:R-:W-:Y:S01]  /*3e50*/  UMOV UR4, 0xf0000000 ;  /* 0xf000000000047882 */ /* 0x000fe20000000000 */
[----:B------:R-:W-:Y:S01]  /*3e60*/  UMOV UR5, 0x380fffff ;  /* 0x380fffff00057882 */ /* 0x000fe20000000000 */
[----:B----4-:R-:W0:Y:S01]  /*3e70*/  F2F.F32.F64 R23, R4 ;  /* 0x0000000400177310 */ /* 0x010e220000301000 */
[----:B------:R-:W-:-:S14]  /*3e80*/  DSETP.GEU.AND P0, PT, |R4|, UR4, PT ;  /* 0x0000000404007e2a */ /* 0x000fdc000bf0e200 */
[----:B0-----:R-:W-:Y:S01]  /*3e90*/  @!P0 FMUL R23, R23, 1.175494350822287508e-38 ;  /* 0x0080000017178820 */ /* 0x001fe20000400000 */
[----:B------:R-:W-:Y:S06]  /*3ea0*/  BRA `(.L_x_8045) ;  /* 0x0000000800747947 */ /* 0x000fec0003800000 */
.L_x_8040:
        /* <DEDUP_REMOVED lines=12> */
.L_x_8054:
[----:B------:R-:W4:Y:S01]  /*3f70*/  LDG.E.64 R4, desc[UR36][R4.64] ;  /* 0x0000002404047981 */ /* 0x000f22000c1e1b00 */
[----:B------:R-:W-:Y:S01]  /*3f80*/  UMOV UR4, 0xf0000000 ;  /* 0xf000000000047882 */ /* 0x000fe20000000000 */
[----:B------:R-:W-:Y:S01]  /*3f90*/  UMOV UR5, 0x380fffff ;  /* 0x380fffff00057882 */ /* 0x000fe20000000000 */
[----:B----4-:R-:W0:Y:S01]  /*3fa0*/  F2F.F32.F64 R23, R4 ;  /* 0x0000000400177310 */ /* 0x010e220000301000 */
[----:B------:R-:W-:-:S14]  /*3fb0*/  DSETP.GEU.AND P0, PT, |R4|, UR4, PT ;  /* 0x0000000404007e2a */ /* 0x000fdc000bf0e200 */
[----:B0-----:R-:W-:Y:S01]  /*3fc0*/  @!P0 FMUL R23, R23, 1.175494350822287508e-38 ;  /* 0x0080000017178820 */ /* 0x001fe20000400000 */
[----:B------:R-:W-:Y:S06]  /*3fd0*/  BRA `(.L_x_8045) ;  /* 0x0000000800287947 */ /* 0x000fec0003800000 */
.L_x_8053:
        /* <DEDUP_REMOVED lines=25> */
.L_x_8056:
        /* <DEDUP_REMOVED lines=12> */
.L_x_8055:
[----:B------:R-:W4:Y:S02]  /*4230*/  LDG.E.U16 R4, desc[UR36][R4.64] ;  /* 0x0000002404047981 */ /* 0x000f24000c1e1500 */
[----:B----4-:R-:W-:Y:S01]  /*4240*/  IMAD.U32 R23, R4, 0x10000, RZ ;  /* 0x0001000004177824 */ /* 0x010fe200078e00ff */
[----:B------:R-:W-:Y:S06]  /*4250*/  BRA `(.L_x_8045) ;  /* 0x0000000400887947 */ /* 0x000fec0003800000 */
.L_x_8052:
        /* <DEDUP_REMOVED lines=11> */
.L_x_8059:
        /* <DEDUP_REMOVED lines=20> */
.L_x_8061:
[----:B------:R-:W-:Y:S05]  /*4450*/  BSYNC.RECONVERGENT B0 ;  /* 0x0000000000007941 */ /* 0x000fea0003800200 */
.L_x_8060:
[----:B------:R-:W-:Y:S01]  /*4460*/  IMAD.SHL.U32 R0, R0, 0x100000, RZ ;  /* 0x0010000000007824 */ /* 0x000fe200078e00ff */
[----:B------:R-:W-:-:S04]  /*4470*/  LEA R3, R3, 0x3b800000, 0x17 ;  /* 0x3b80000003037811 */ /* 0x000fc800078eb8ff */
[----:B------:R-:W-:Y:S01]  /*4480*/  LOP3.LUT R23, R3, R0, R23, 0xfe, !PT ;  /* 0x0000000003177212 */ /* 0x000fe200078efe17 */
[----:B------:R-:W-:Y:S06]  /*4490*/  BRA `(.L_x_8045) ;  /* 0x0000000000f87947 */ /* 0x000fec0003800000 */
.L_x_8058:
        /* <DEDUP_REMOVED lines=20> */
.L_x_8063:
[----:B------:R-:W-:Y:S05]  /*45e0*/  BSYNC.RECONVERGENT B0 ;  /* 0x0000000000007941 */ /* 0x000fea0003800200 */
.L_x_8062:
[----:B------:R-:W-:Y:S01]  /*45f0*/  IMAD.SHL.U32 R0, R0, 0x200000, RZ ;  /* 0x0020000000007824 */ /* 0x000fe200078e00ff */
[----:B------:R-:W-:-:S04]  /*4600*/  LEA R3, R3, 0x37800000, 0x17 ;  /* 0x3780000003037811 */ /* 0x000fc800078eb8ff */
[----:B------:R-:W-:Y:S01]  /*4610*/  LOP3.LUT R23, R3, R0, R23, 0xfe, !PT ;  /* 0x0000000003177212 */ /* 0x000fe200078efe17 */
[----:B------:R-:W-:Y:S06]  /*4620*/  BRA `(.L_x_8045) ;  /* 0x0000000000947947 */ /* 0x000fec0003800000 */
.L_x_8057:
        /* <DEDUP_REMOVED lines=14> */
.L_x_8044:
[----:B------:R-:W-:Y:S01]  /*4710*/  MOV R14, 0x0 ;  /* 0x00000000000e7802 */ /* 0x000fe20000000f00 */
[----:B------:R-:W0:Y:S01]  /*4720*/  LDCU.64 UR4, c[0x4][0x128] ;  /* 0x01002500ff0477ac */ /* 0x000e220008000a00 */
[----:B------:R-:W-:Y:S02]  /*4730*/  IMAD.MOV.U32 R8, RZ, RZ, 0x4e ;  /* 0x0000004eff087424 */ /* 0x000fe400078e00ff */
[----:B------:R-:W-:Y:S01]  /*4740*/  IMAD.MOV.U32 R12, RZ, RZ, 0x1 ;  /* 0x00000001ff0c7424 */ /* 0x000fe200078e00ff */
[----:B------:R-:W4:Y:S01]  /*4750*/  LDCU.64 UR6, c[0x4][0x130] ;  /* 0x01002600ff0677ac */ /* 0x000f220008000a00 */
[----:B------:R-:W1:Y:S01]  /*4760*/  LDC.64 R14, c[0x4][R14] ;  /* 0x010000000e0e7b82 */ /* 0x000e620000000a00 */
[----:B------:R-:W-:Y:S01]  /*4770*/  IMAD.MOV.U32 R13, RZ, RZ, RZ ;  /* 0x000000ffff0d7224 */ /* 0x000fe200078e00ff */
[----:B------:R-:W5:Y:S01]  /*4780*/  LDCU.64 UR8, c[0x4][0x18] ;  /* 0x01000300ff0877ac */ /* 0x000f620008000a00 */
[----:B0-----:R-:W-:Y:S02]  /*4790*/  IMAD.U32 R4, RZ, RZ, UR4 ;  /* 0x00000004ff047e24 */ /* 0x001fe4000f8e00ff */
[----:B------:R-:W-:-:S02]  /*47a0*/  IMAD.U32 R5, RZ, RZ, UR5 ;  /* 0x00000005ff057e24 */ /* 0x000fc4000f8e00ff */
[----:B----4-:R-:W-:Y:S02]  /*47b0*/  IMAD.U32 R6, RZ, RZ, UR6 ;  /* 0x00000006ff067e24 */ /* 0x010fe4000f8e00ff */
[----:B------:R-:W-:Y:S02]  /*47c0*/  IMAD.U32 R7, RZ, RZ, UR7 ;  /* 0x00000007ff077e24 */ /* 0x000fe4000f8e00ff */
[----:B-----5:R-:W-:Y:S02]  /*47d0*/  IMAD.U32 R10, RZ, RZ, UR8 ;  /* 0x00000008ff0a7e24 */ /* 0x020fe4000f8e00ff */
[----:B------:R-:W-:-:S07]  /*47e0*/  IMAD.U32 R11, RZ, RZ, UR9 ;  /* 0x00000009ff0b7e24 */ /* 0x000fce000f8e00ff */
[----:B------:R-:W-:-:S07]  /*47f0*/  LEPC R20, `(.L_x_8066) ;  /* 0x000000001014794e */ /* 0x000fce0000000000 */
[----:B-123--:R-:W-:Y:S05]  /*4800*/  CALL.ABS.NOINC R14 ;  /* 0x000000000e007343 */ /* 0x00efea0003c00000 */
.L_x_8066:
[----:B------:R-:W-:Y:S01]  /*4810*/  IMAD.MOV.U32 R23, RZ, RZ, RZ ;  /* 0x000000ffff177224 */ /* 0x000fe200078e00ff */
[----:B------:R-:W-:Y:S06]  /*4820*/  BRA `(.L_x_8045) ;  /* 0x0000000000147947 */ /* 0x000fec0003800000 */
.L_x_8065:
[----:B------:R-:W4:Y:S02]  /*4830*/  LDG.E.64 R4, desc[UR36][R4.64] ;  /* 0x0000002404047981 */ /* 0x000f24000c1e1b00 */
[----:B----4-:R0:W4:Y:S01]  /*4840*/  I2F.U64 R23, R4 ;  /* 0x0000000400177312 */ /* 0x0101220000301000 */
[----:B------:R-:W-:Y:S05]  /*4850*/  BRA `(.L_x_8045) ;  /* 0x0000000000087947 */ /* 0x000fea0003800000 */
.L_x_8064:
[----:B------:R-:W4:Y:S02]  /*4860*/  LDG.E R4, desc[UR36][R4.64] ;  /* 0x0000002404047981 */ /* 0x000f24000c1e1900 */
[----:B----4-:R-:W-:-:S07]  /*4870*/  I2FP.F32.U32 R23, R4 ;  /* 0x0000000400177245 */ /* 0x010fce0000201000 */
.L_x_8045:
[----:B------:R-:W-:Y:S05]  /*4880*/  BSYNC.RECONVERGENT B6 ;  /* 0x0000000000067941 */ /* 0x000fea0003800200 */
.L_x_8039:
[----:B------:R-:W1:Y:S01]  /*4890*/  LDCU.U8 UR6, c[0x0][0x3a5] ;  /* 0x000074a0ff0677ac */ /* 0x000e620008000000 */
[----:B0-----:R-:W0:Y:S01]  /*48a0*/  LDC.64 R4, c[0x0][0x398] ;  /* 0x0000e600ff047b82 */ /* 0x001e220000000a00 */
[----:B------:R-:W-:Y:S01]  /*48b0*/  BSSY.RECONVERGENT B6, `(.L_x_8067) ;  /* 0x00000df000067945 */ /* 0x000fe20003800200 */
        /* <DEDUP_REMOVED lines=18> */
.L_x_8071:
[----:B------:R-:W2:Y:S02]  /*49e0*/  LDG.E.U8 R4, desc[UR36][R4.64] ;  /* 0x0000002404047981 */ /* 0x000ea4000c1e1100 */
[----:B--2---:R-:W-:Y:S01]  /*49f0*/  I2FP.F32.U32 R25, R4 ;  /* 0x0000000400197245 */ /* 0x004fe20000201000 */
[----:B------:R-:W-:Y:S06]  /*4a00*/  BRA `(.L_x_8073) ;  /* 0x0000000c00247947 */ /* 0x000fec0003800000 */
.L_x_8070:
        /* <DEDUP_REMOVED lines=9> */
.L_x_8075:
[----:B------:R-:W2:Y:S02]  /*4aa0*/  LDG.E R4, desc[UR36][R4.64] ;  /* 0x0000002404047981 */ /* 0x000ea4000c1e1900 */
[----:B--2---:R-:W-:Y:S01]  /*4ab0*/  I2FP.F32.S32 R25, R4 ;  /* 0x0000000400197245 */ /* 0x004fe20000201400 */
[----:B------:R-:W-:Y:S06]  /*4ac0*/  BRA `(.L_x_8073) ;  /* 0x0000000800f47947 */ /* 0x000fec0003800000 */
.L_x_8074:
[----:B------:R-:W2:Y:S02]  /*4ad0*/  LDG.E.U16 R4, desc[UR36][R4.64] ;  /* 0x0000002404047981 */ /* 0x000ea4000c1e1500 */
[----:B--2---:R0:W1:Y:S01]  /*4ae0*/  I2F.S16 R25, R4 ;  /* 0x0000000400197306 */ /* 0x0040620000101400 */
[----:B------:R-:W-:Y:S05]  /*4af0*/  BRA `(.L_x_8073) ;  /* 0x0000000800e87947 */ /* 0x000fea0003800000 */
.L_x_8069:
        /* <DEDUP_REMOVED lines=8> */
.L_x_8077:
[----:B------:R-:W2:Y:S02]  /*4b80*/  LDG.E.U16 R4, desc[UR36][R4.64] ;  /* 0x0000002404047981 */ /* 0x000ea4000c1e1500 */
[----:B--2---:R-:W-:Y:S01]  /*4b90*/  HADD2.F32 R25, -RZ, R4.H0_H0 ;  /* 0x20000004ff197230 */ /* 0x004fe20000004100 */
[----:B------:R-:W-:Y:S06]  /*4ba0*/  BRA `(.L_x_8073) ;  /* 0x0000000800bc7947 */ /* 0x000fec0003800000 */
.L_x_8076:
        /* <DEDUP_REMOVED lines=8> */
.L_x_8079:
[----:B------:R-:W2:Y:S02]  /*4c30*/  LDG.E.U16 R4, desc[UR36][R4.64] ;  /* 0x0000002404047981 */ /* 0x000ea4000c1e1500 */
[----:B--2---:R-:W-:Y:S01]  /*4c40*/  HADD2.F32 R25, -RZ, R4.H0_H0 ;  /* 0x20000004ff197230 */ /* 0x004fe20000004100 */
[----:B------:R-:W-:Y:S06]  /*4c50*/  BRA `(.L_x_8073) ;  /* 0x0000000800907947 */ /* 0x000fec0003800000 */
.L_x_8078:
[----:B------:R-:W2:Y:S01]  /*4c60*/  LDG.E.64 R4, desc[UR36][R4.64] ;  /* 0x0000002404047981 */ /* 0x000ea2000c1e1b00 */
[----:B------:R-:W-:Y:S01]  /*4c70*/  UMOV UR4, 0xf0000000 ;  /* 0xf000000000047882 */ /* 0x000fe20000000000 */
[----:B------:R-:W-:Y:S01]  /*4c80*/  UMOV UR5, 0x380fffff ;  /* 0x380fffff00057882 */ /* 0x000fe20000000000 */
[----:B--2---:R-:W0:Y:S01]  /*4c90*/  F2F.F32.F64 R25, R4 ;  /* 0x0000000400197310 */ /* 0x004e220000301000 */
[----:B------:R-:W-:-:S14]  /*4ca0*/  DSETP.GEU.AND P0, PT, |R4|, UR4, PT ;  /* 0x0000000404007e2a */ /* 0x000fdc000bf0e200 */
[----:B0-----:R-:W-:Y:S01]  /*4cb0*/  @!P0 FMUL R25, R25, 1.175494350822287508e-38 ;  /* 0x0080000019198820 */ /* 0x001fe20000400000 */
[----:B------:R-:W-:Y:S06]  /*4cc0*/  BRA `(.L_x_8073) ;  /* 0x0000000800747947 */ /* 0x000fec0003800000 */
.L_x_8068:
        /* <DEDUP_REMOVED lines=12> */
.L_x_8082:
[----:B------:R-:W2:Y:S01]  /*4d90*/  LDG.E.64 R4, desc[UR36][R4.64] ;  /* 0x0000002404047981 */ /* 0x000ea2000c1e1b00 */
[----:B------:R-:W-:Y:S01]  /*4da0*/  UMOV UR4, 0xf0000000 ;  /* 0xf000000000047882 */ /* 0x000fe20000000000 */
[----:B------:R-:W-:Y:S01]  /*4db0*/  UMOV UR5, 0x380fffff ;  /* 0x380fffff00057882 */ /* 0x000fe20000000000 */
[----:B--2---:R-:W0:Y:S01]  /*4dc0*/  F2F.F32.F64 R25, R4 ;  /* 0x0000000400197310 */ /* 0x004e220000301000 */
[----:B------:R-:W-:-:S14]  /*4dd0*/  DSETP.GEU.AND P0, PT, |R4|, UR4, PT ;  /* 0x0000000404007e2a */ /* 0x000fdc000bf0e200 */
[----:B0-----:R-:W-:Y:S01]  /*4de0*/  @!P0 FMUL R25, R25, 1.175494350822287508e-38 ;  /* 0x0080000019198820 */ /* 0x001fe20000400000 */
[----:B------:R-:W-:Y:S06]  /*4df0*/  BRA `(.L_x_8073) ;  /* 0x0000000800287947 */ /* 0x000fec0003800000 */
.L_x_8081:
        /* <DEDUP_REMOVED lines=25> */
.L_x_8084:
        /* <DEDUP_REMOVED lines=12> */
.L_x_8083:
[----:B------:R-:W2:Y:S02]  /*5050*/  LDG.E.U16 R4, desc[UR36][R4.64] ;  /* 0x0000002404047981 */ /* 0x000ea4000c1e1500 */
[----:B--2---:R-:W-:Y:S01]  /*5060*/  IMAD.U32 R25, R4, 0x10000, RZ ;  /* 0x0001000004197824 */ /* 0x004fe200078e00ff */
[----:B------:R-:W-:Y:S06]  /*5070*/  BRA `(.L_x_8073) ;  /* 0x0000000400887947 */ /* 0x000fec0003800000 */
.L_x_8080:
        /* <DEDUP_REMOVED lines=11> */
.L_x_8087:
        /* <DEDUP_REMOVED lines=20> */
.L_x_8089:
[----:B------:R-:W-:Y:S05]  /*5270*/  BSYNC.RECONVERGENT B0 ;  /* 0x0000000000007941 */ /* 0x000fea0003800200 */
.L_x_8088:
[----:B------:R-:W-:Y:S01]  /*5280*/  IMAD.SHL.U32 R0, R0, 0x100000, RZ ;  /* 0x0010000000007824 */ /* 0x000fe200078e00ff */
[----:B------:R-:W-:-:S04]  /*5290*/  LEA R3, R3, 0x3b800000, 0x17 ;  /* 0x3b80000003037811 */ /* 0x000fc800078eb8ff */
[----:B------:R-:W-:Y:S01]  /*52a0*/  LOP3.LUT R25, R3, R0, R25, 0xfe, !PT ;  /* 0x0000000003197212 */ /* 0x000fe200078efe19 */
[----:B------:R-:W-:Y:S06]  /*52b0*/  BRA `(.L_x_8073) ;  /* 0x0000000000f87947 */ /* 0x000fec0003800000 */
.L_x_8086:
        /* <DEDUP_REMOVED lines=20> */
.L_x_8091:
[----:B------:R-:W-:Y:S05]  /*5400*/  BSYNC.RECONVERGENT B0 ;  /* 0x0000000000007941 */ /* 0x000fea0003800200 */
.L_x_8090:
[----:B------:R-:W-:Y:S01]  /*5410*/  IMAD.SHL.U32 R0, R0, 0x200000, RZ ;  /* 0x0020000000007824 */ /* 0x000fe200078e00ff */
[----:B------:R-:W-:-:S04]  /*5420*/  LEA R3, R3, 0x37800000, 0x17 ;  /* 0x3780000003037811 */ /* 0x000fc800078eb8ff */
[----:B------:R-:W-:Y:S01]  /*5430*/  LOP3.LUT R25, R3, R0, R25, 0xfe, !PT ;  /* 0x0000000003197212 */ /* 0x000fe200078efe19 */
[----:B------:R-:W-:Y:S06]  /*5440*/  BRA `(.L_x_8073) ;  /* 0x0000000000947947 */ /* 0x000fec0003800000 */
.L_x_8085:
        /* <DEDUP_REMOVED lines=14> */
.L_x_8072:
        /* <DEDUP_REMOVED lines=16> */
.L_x_8094:
[----:B------:R-:W-:Y:S01]  /*5630*/  IMAD.MOV.U32 R25, RZ, RZ, RZ ;  /* 0x000000ffff197224 */ /* 0x000fe200078e00ff */
[----:B------:R-:W-:Y:S06]  /*5640*/  BRA `(.L_x_8073) ;  /* 0x0000000000147947 */ /* 0x000fec0003800000 */
.L_x_8093:
[----:B------:R-:W2:Y:S02]  /*5650*/  LDG.E.64 R4, desc[UR36][R4.64] ;  /* 0x0000002404047981 */ /* 0x000ea4000c1e1b00 */
[----:B--2---:R0:W1:Y:S01]  /*5660*/  I2F.U64 R25, R4 ;  /* 0x0000000400197312 */ /* 0x0040620000301000 */
[----:B------:R-:W-:Y:S05]  /*5670*/  BRA `(.L_x_8073) ;  /* 0x0000000000087947 */ /* 0x000fea0003800000 */
.L_x_8092:
[----:B------:R-:W2:Y:S02]  /*5680*/  LDG.E R4, desc[UR36][R4.64] ;  /* 0x0000002404047981 */ /* 0x000ea4000c1e1900 */
[----:B--2---:R-:W-:-:S07]  /*5690*/  I2FP.F32.U32 R25, R4 ;  /* 0x0000000400197245 */ /* 0x004fce0000201000 */
.L_x_8073:
[----:B------:R-:W-:Y:S05]  /*56a0*/  BSYNC.RECONVERGENT B6 ;  /* 0x0000000000067941 */ /* 0x000fea0003800200 */
.L_x_8067:
[----:B------:R-:W-:Y:S02]  /*56b0*/  VIADD R26, R26, 0x80 ;  /* 0x000000801a1a7836 */ /* 0x000fe40000000000 */
[----:B-1---5:R-:W-:-:S07]  /*56c0*/  FMUL.FTZ R25, R25, -1.4426950216293334961 ;  /* 0xbfb8aa3b19197820 */ /* 0x022fce0000410000 */
.L_x_8038:
[----:B------:R-:W-:Y:S05]  /*56d0*/  BSYNC.RECONVERGENT B7 ;  /* 0x0000000000077941 */ /* 0x000fea0003800200 */
.L_x_8037:
[----:B------:R-:W-:Y:S01]  /*56e0*/  ISETP.GE.AND P0, PT, R26, R17, PT ;  /* 0x000000111a00720c */ /* 0x000fe20003f06270 */
[----:B------:R-:W-:Y:S01]  /*56f0*/  BSSY.RECONVERGENT B7, `(.L_x_8095) ;  /* 0x00001cb000077945 */ /* 0x000fe20003800200 */
[----:B------:R-:W-:Y:S02]  /*5700*/  IMAD.MOV.U32 R0, RZ, RZ, -0x80000000 ;  /* 0x80000000ff007424 */ /* 0x000fe400078e00ff */
[----:B------:R-:W-:-:S09]  /*5710*/  IMAD.MOV.U32 R18, RZ, RZ, RZ ;  /* 0x000000ffff127224 */ /* 0x000fd200078e00ff */
[----:B------:R-:W-:Y:S05]  /*5720*/  @P0 BRA `(.L_x_8096) ;  /* 0x0000001c001c0947 */ /* 0x000fea0003800000 */
[----:B0-2-4-:R-:W0:Y:S01]  /*5730*/  LDC.64 R4, c[0x0][0x390] ;  /* 0x0000e400ff047b82 */ /* 0x015e220000000a00 */
        /* <DEDUP_REMOVED lines=20> */
.L_x_8101:
[----:B------:R-:W2:Y:S02]  /*5880*/  LDG.E.U8 R4, desc[UR36][R4.64] ;  /* 0x0000002404047981 */ /* 0x000ea4000c1e1100 */
[----:B--2---:R-:W-:Y:S01]  /*5890*/  I2FP.F32.U32 R18, R4 ;  /* 0x0000000400127245 */ /* 0x004fe20000201000 */
[----:B------:R-:W-:Y:S06]  /*58a0*/  BRA `(.L_x_8103) ;  /* 0x0000000c00287947 */ /* 0x000fec0003800000 */
.L_x_8100:
        /* <DEDUP_REMOVED lines=9> */
.L_x_8105:
[----:B------:R-:W2:Y:S02]  /*5940*/  LDG.E R4, desc[UR36][R4.64] ;  /* 0x0000002404047981 */ /* 0x000ea4000c1e1900 */
[----:B--2---:R-:W-:Y:S01]  /*5950*/  I2FP.F32.S32 R18, R4 ;  /* 0x0000000400127245 */ /* 0x004fe20000201400 */
[----:B------:R-:W-:Y:S06]  /*5960*/  BRA `(.L_x_8103) ;  /* 0x0000000800f87947 */ /* 0x000fec0003800000 */
.L_x_8104:
[----:B------:R-:W2:Y:S02]  /*5970*/  LDG.E.U16 R4, desc[UR36][R4.64] ;  /* 0x0000002404047981 */ /* 0x000ea4000c1e1500 */
[----:B--2---:R0:W2:Y:S01]  /*5980*/  I2F.S16 R18, R4 ;  /* 0x0000000400127306 */ /* 0x0040a20000101400 */
[----:B------:R-:W-:Y:S05]  /*5990*/  BRA `(.L_x_8103) ;  /* 0x0000000800ec7947 */ /* 0x000fea0003800000 */
.L_x_8099:
        /* <DEDUP_REMOVED lines=8> */
.L_x_8107:
[----:B------:R-:W2:Y:S02]  /*5a20*/  LDG.E.U16 R4, desc[UR36][R4.64] ;  /* 0x0000002404047981 */ /* 0x000ea4000c1e1500 */
[----:B--2---:R-:W-:Y:S01]  /*5a30*/  HADD2.F32 R18, -RZ, R4.H0_H0 ;  /* 0x20000004ff127230 */ /* 0x004fe20000004100 */
[----:B------:R-:W-:Y:S06]  /*5a40*/  BRA `(.L_x_8103) ;  /* 0x0000000800c07947 */ /* 0x000fec0003800000 */
.L_x_8106:
        /* <DEDUP_REMOVED lines=8> */
.L_x_8109:
[----:B------:R-:W2:Y:S02]  /*5ad0*/  LDG.E.U16 R4, desc[UR36][R4.64] ;  /* 0x0000002404047981 */ /* 0x000ea4000c1e1500 */
[----:B--2---:R-:W-:Y:S01]  /*5ae0*/  HADD2.F32 R18, -RZ, R4.H0_H0 ;  /* 0x20000004ff127230 */ /* 0x004fe20000004100 */
[----:B------:R-:W-:Y:S06]  /*5af0*/  BRA `(.L_x_8103) ;  /* 0x0000000800947947 */ /* 0x000fec0003800000 */
.L_x_8108:
[----:B------:R-:W2:Y:S01]  /*5b00*/  LDG.E.64 R4, desc[UR36][R4.64] ;  /* 0x0000002404047981 */ /* 0x000ea2000c1e1b00 */
[----:B------:R-:W-:Y:S01]  /*5b10*/  UMOV UR4, 0xf0000000 ;  /* 0xf000000000047882 */ /* 0x000fe20000000000 */
[----:B------:R-:W-:Y:S01]  /*5b20*/  UMOV UR5, 0x380fffff ;  /* 0x380fffff00057882 */ /* 0x000fe20000000000 */
[----:B--2---:R-:W0:Y:S01]  /*5b30*/  F2F.F32.F64 R18, R4 ;  /* 0x0000000400127310 */ /* 0x004e220000301000 */
[----:B------:R-:W-:-:S14]  /*5b40*/  DSETP.GEU.AND P0, PT, |R4|, UR4, PT ;  /* 0x0000000404007e2a */ /* 0x000fdc000bf0e200 */
[----:B0-----:R-:W-:Y:S01]  /*5b50*/  @!P0 FMUL R18, R18, 1.175494350822287508e-38 ;  /* 0x0080000012128820 */ /* 0x001fe20000400000 */
[----:B------:R-:W-:Y:S06]  /*5b60*/  BRA `(.L_x_8103) ;  /* 0x0000000800787947 */ /* 0x000fec0003800000 */
.L_x_8098:
        /* <DEDUP_REMOVED lines=12> */
.L_x_8112:
[----:B------:R-:W2:Y:S01]  /*5c30*/  LDG.E.64 R4, desc[UR36][R4.64] ;  /* 0x0000002404047981 */ /* 0x000ea2000c1e1b00 */
[----:B------:R-:W-:Y:S01]  /*5c40*/  UMOV UR4, 0xf0000000 ;  /* 0xf000000000047882 */ /* 0x000fe20000000000 */
[----:B------:R-:W-:Y:S01]  /*5c50*/  UMOV UR5, 0x380fffff ;  /* 0x380fffff00057882 */ /* 0x000fe20000000000 */
[----:B--2---:R-:W0:Y:S01]  /*5c60*/  F2F.F32.F64 R18, R4 ;  /* 0x0000000400127310 */ /* 0x004e220000301000 */
[----:B------:R-:W-:-:S14]  /*5c70*/  DSETP.GEU.AND P0, PT, |R4|, UR4, PT ;  /* 0x0000000404007e2a */ /* 0x000fdc000bf0e200 */
[----:B0-----:R-:W-:Y:S01]  /*5c80*/  @!P0 FMUL R18, R18, 1.175494350822287508e-38 ;  /* 0x0080000012128820 */ /* 0x001fe20000400000 */
[----:B------:R-:W-:Y:S06]  /*5c90*/  BRA `(.L_x_8103) ;  /* 0x00000008002c7947 */ /* 0x000fec0003800000 */
.L_x_8111:
        /* <DEDUP_REMOVED lines=25> */
.L_x_8114:
        /* <DEDUP_REMOVED lines=13> */
.L_x_8113:
[----:B------:R-:W2:Y:S02]  /*5f00*/  LDG.E.U16 R4, desc[UR36][R4.64] ;  /* 0x0000002404047981 */ /* 0x000ea4000c1e1500 */
[----:B--2---:R-:W-:Y:S01]  /*5f10*/  IMAD.U32 R18, R4, 0x10000, RZ ;  /* 0x0001000004127824 */ /* 0x004fe200078e00ff */
[----:B------:R-:W-:Y:S06]  /*5f20*/  BRA `(.L_x_8103) ;  /* 0x0000000400887947 */ /* 0x000fec0003800000 */
.L_x_8110:
        /* <DEDUP_REMOVED lines=11> */
.L_x_8117:
        /* <DEDUP_REMOVED lines=20> */
.L_x_8119:
[----:B------:R-:W-:Y:S05]  /*6120*/  BSYNC.RECONVERGENT B0 ;  /* 0x0000000000007941 */ /* 0x000fea0003800200 */
.L_x_8118:
[----:B------:R-:W-:Y:S01]  /*6130*/  IMAD.SHL.U32 R0, R0, 0x100000, RZ ;  /* 0x0010000000007824 */ /* 0x000fe200078e00ff */
[----:B------:R-:W-:-:S04]  /*6140*/  LEA R3, R3, 0x3b800000, 0x17 ;  /* 0x3b80000003037811 */ /* 0x000fc800078eb8ff */
[----:B------:R-:W-:Y:S01]  /*6150*/  LOP3.LUT R18, R3, R0, R7, 0xfe, !PT ;  /* 0x0000000003127212 */ /* 0x000fe200078efe07 */
[----:B------:R-:W-:Y:S06]  /*6160*/  BRA `(.L_x_8103) ;  /* 0x0000000000f87947 */ /* 0x000fec0003800000 */
.L_x_8116:
        /* <DEDUP_REMOVED lines=20> */
.L_x_8121:
[----:B------:R-:W-:Y:S05]  /*62b0*/  BSYNC.RECONVERGENT B0 ;  /* 0x0000000000007941 */ /* 0x000fea0003800200 */
.L_x_8120:
[----:B------:R-:W-:Y:S01]  /*62c0*/  IMAD.SHL.U32 R0, R0, 0x200000, RZ ;  /* 0x0020000000007824 */ /* 0x000fe200078e00ff */
[----:B------:R-:W-:-:S04]  /*62d0*/  LEA R3, R3, 0x37800000, 0x17 ;  /* 0x3780000003037811 */ /* 0x000fc800078eb8ff */
[----:B------:R-:W-:Y:S01]  /*62e0*/  LOP3.LUT R18, R3, R0, R7, 0xfe, !PT ;  /* 0x0000000003127212 */ /* 0x000fe200078efe07 */
[----:B------:R-:W-:Y:S06]  /*62f0*/  BRA `(.L_x_8103) ;  /* 0x0000000000947947 */ /* 0x000fec0003800000 */
.L_x_8115:
        /* <DEDUP_REMOVED lines=14> */
.L_x_8102:
        /* <DEDUP_REMOVED lines=16> */
.L_x_8124:
[----:B------:R-:W-:Y:S01]  /*64e0*/  IMAD.MOV.U32 R18, RZ, RZ, RZ ;  /* 0x000000ffff127224 */ /* 0x000fe200078e00ff */
[----:B------:R-:W-:Y:S06]  /*64f0*/  BRA `(.L_x_8103) ;  /* 0x0000000000147947 */ /* 0x000fec0003800000 */
.L_x_8123:
[----:B------:R-:W2:Y:S02]  /*6500*/  LDG.E.64 R4, desc[UR36][R4.64] ;  /* 0x0000002404047981 */ /* 0x000ea4000c1e1b00 */
[----:B--2---:R0:W2:Y:S01]  /*6510*/  I2F.U64 R18, R4 ;  /* 0x0000000400127312 */ /* 0x0040a20000301000 */
[----:B------:R-:W-:Y:S05]  /*6520*/  BRA `(.L_x_8103) ;  /* 0x0000000000087947 */ /* 0x000fea0003800000 */
.L_x_8122:
[----:B------:R-:W2:Y:S02]  /*6530*/  LDG.E R4, desc[UR36][R4.64] ;  /* 0x0000002404047981 */ /* 0x000ea4000c1e1900 */
[----:B--2---:R-:W-:-:S07]  /*6540*/  I2FP.F32.U32 R18, R4 ;  /* 0x0000000400127245 */ /* 0x004fce0000201000 */
.L_x_8103:
[----:B------:R-:W-:Y:S05]  /*6550*/  BSYNC.RECONVERGENT B6 ;  /* 0x0000000000067941 */ /* 0x000fea0003800200 */
.L_x_8097:
[----:B------:R-:W1:Y:S01]  /*6560*/  LDCU.U8 UR6, c[0x0][0x3a5] ;  /* 0x000074a0ff0677ac */ /* 0x000e620008000000 */
[----:B0---4-:R-:W0:Y:S01]  /*6570*/  LDC.64 R4, c[0x0][0x398] ;  /* 0x0000e600ff047b82 */ /* 0x011e220000000a00 */
[----:B------:R-:W-:Y:S01]  /*6580*/  BSSY.RECONVERGENT B6, `(.L_x_8125) ;  /* 0x00000e0000067945 */ /* 0x000fe20003800200 */
[----:B------:R-:W4:Y:S01]  /*6590*/  LDCU UR5, c[0x0][0x3ac] ;  /* 0x00007580ff0577ac */ /* 0x000f220008000800 */
[----:B-1----:R-:W-:-:S04]  /*65a0*/  UPRMT UR4, UR6, 0x9910, URZ ;  /* 0x0000991006047896 */ /* 0x002fc800080000ff */
        /* <DEDUP_REMOVED lines=14> */
[----:B----4-:R4:W0:Y:S01]  /*6690*/  I2F.S16 R0, R4 ;  /* 0x0000000400007306 */ /* 0x0108220000101400 */
[----:B------:R-:W-:Y:S05]  /*66a0*/  BRA `(.L_x_8131) ;  /* 0x0000000c00347947 */ /* 0x000fea0003800000 */
.L_x_8129:
[----:B------:R-:W4:Y:S02]  /*66b0*/  LDG.E.U8 R0, desc[UR36][R4.64] ;  /* 0x0000002404007981 */ /* 0x000f24000c1e1100 */
[----:B----4-:R-:W-:Y:S01]  /*66c0*/  I2FP.F32.U32 R0, R0 ;  /* 0x0000000000007245 */ /* 0x010fe20000201000 */
[----:B------:R-:W-:Y:S06]  /*66d0*/  BRA `(.L_x_8131) ;  /* 0x0000000c00287947 */ /* 0x000fec0003800000 */
.L_x_8128:
[----:B------:R-:W-:-:S09]  /*66e0*/  UISETP.NE.AND UP0, UPT, UR4, 0x2, UPT ;  /* 0x000000020400788c */ /* 0x000fd2000bf05270 */
[----:B------:R-:W-:Y:S05]  /*66f0*/  BRA.U !UP0, `(.L_x_8132) ;  /* 0x0000000108287547 */ /* 0x000fea000b800000 */
[----:B------:R-:W-:-:S09]  /*6700*/  UISETP.NE.AND UP0, UPT, UR4, 0x3, UPT ;  /* 0x000000030400788c */ /* 0x000fd2000bf05270 */
[----:B------:R-:W-:Y:S05]  /*6710*/  BRA.U !UP0, `(.L_x_8133) ;  /* 0x0000000108147547 */ /* 0x000fea000b800000 */
[----:B------:R-:W-:-:S09]  /*6720*/  UISETP.NE.AND UP0, UPT, UR4, 0x4, UPT ;  /* 0x000000040400788c */ /* 0x000fd2000bf05270 */
[----:B------:R-:W-:Y:S05]  /*6730*/  BRA.U UP0, `(.L_x_8130) ;  /* 0x0000000900b47547 */ /* 0x000fea000b800000 */
[----:B------:R-:W4:Y:S02]  /*6740*/  LDG.E.64 R4, desc[UR36][R4.64] ;  /* 0x0000002404047981 */ /* 0x000f24000c1e1b00 */
[----:B----4-:R0:W1:Y:S01]  /*6750*/  I2F.S64 R0, R4 ;  /* 0x0000000400007312 */ /* 0x0100620000301400 */
[----:B------:R-:W-:Y:S05]  /*6760*/  BRA `(.L_x_8131) ;  /* 0x0000000c00047947 */ /* 0x000fea0003800000 */
.L_x_8133:
[----:B------:R-:W4:Y:S02]  /*6770*/  LDG.E R0, desc[UR36][R4.64] ;  /* 0x0000002404007981 */ /* 0x000f24000c1e1900 */
[----:B----4-:R-:W-:Y:S01]  /*6780*/  I2FP.F32.S32 R0, R0 ;  /* 0x0000000000007245 */ /* 0x010fe20000201400 */
[----:B------:R-:W-:Y:S06]  /*6790*/  BRA `(.L_x_8131) ;  /* 0x0000000800f87947 */ /* 0x000fec0003800000 */
.L_x_8132:
[----:B------:R-:W4:Y:S02]  /*67a0*/  LDG.E.U16 R0, desc[UR36][R4.64] ;  /* 0x0000002404007981 */ /* 0x000f24000c1e1500 */
[----:B----4-:R-:W0:Y:S01]  /*67b0*/  I2F.S16 R0, R0 ;  /* 0x0000000000007306 */ /* 0x010e220000101400 */
[----:B------:R-:W-:Y:S05]  /*67c0*/  BRA `(.L_x_8131) ;  /* 0x0000000800ec7947 */ /* 0x000fea0003800000 */
.L_x_8127:
        /* <DEDUP_REMOVED lines=8> */
.L_x_8135:
[----:B------:R-:W4:Y:S02]  /*6850*/  LDG.E.U16 R0, desc[UR36][R4.64] ;  /* 0x0000002404007981 */ /* 0x000f24000c1e1500 */
[----:B----4-:R-:W-:Y:S01]  /*6860*/  HADD2.F32 R0, -RZ, R0.H0_H0 ;  /* 0x20000000ff007230 */ /* 0x010fe20000004100 */
[----:B------:R-:W-:Y:S06]  /*6870*/  BRA `(.L_x_8131) ;  /* 0x0000000800c07947 */ /* 0x000fec0003800000 */
.L_x_8134:
        /* <DEDUP_REMOVED lines=8> */
.L_x_8137:
[----:B------:R-:W4:Y:S02]  /*6900*/  LDG.E.U16 R0, desc[UR36][R4.64] ;  /* 0x0000002404007981 */ /* 0x000f24000c1e1500 */
[----:B----4-:R-:W-:Y:S01]  /*6910*/  HADD2.F32 R0, -RZ, R0.H0_H0 ;  /* 0x20000000ff007230 */ /* 0x010fe20000004100 */
[----:B------:R-:W-:Y:S06]  /*6920*/  BRA `(.L_x_8131) ;  /* 0x0000000800947947 */ /* 0x000fec0003800000 */
.L_x_8136:
[----:B------:R-:W4:Y:S01]  /*6930*/  LDG.E.64 R4, desc[UR36][R4.64] ;  /* 0x0000002404047981 */ /* 0x000f22000c1e1b00 */
[----:B------:R-:W-:Y:S01]  /*6940*/  UMOV UR4, 0xf0000000 ;  /* 0xf000000000047882 */ /* 0x000fe20000000000 */
[----:B------:R-:W-:Y:S01]  /*6950*/  UMOV UR5, 0x380fffff ;  /* 0x380fffff00057882 */ /* 0x000fe20000000000 */
[----:B----4-:R-:W0:Y:S01]  /*6960*/  F2F.F32.F64 R0, R4 ;  /* 0x0000000400007310 */ /* 0x010e220000301000 */
[----:B------:R-:W-:-:S14]  /*6970*/  DSETP.GEU.AND P0, PT, |R4|, UR4, PT ;  /* 0x0000000404007e2a */ /* 0x000fdc000bf0e200 */
[----:B0-----:R-:W-:Y:S01]  /*6980*/  @!P0 FMUL R0, R0, 1.175494350822287508e-38 ;  /* 0x0080000000008820 */ /* 0x001fe20000400000 */
[----:B------:R-:W-:Y:S06]  /*6990*/  BRA `(.L_x_8131) ;  /* 0x0000000800787947 */ /* 0x000fec0003800000 */
.L_x_8126:
        /* <DEDUP_REMOVED lines=12> */
.L_x_8140:
[----:B------:R-:W4:Y:S01]  /*6a60*/  LDG.E.64 R4, desc[UR36][R4.64] ;  /* 0x0000002404047981 */ /* 0x000f22000c1e1b00 */
[----:B------:R-:W-:Y:S01]  /*6a70*/  UMOV UR4, 0xf0000000 ;  /* 0xf000000000047882 */ /* 0x000fe20000000000 */
[----:B------:R-:W-:Y:S01]  /*6a80*/  UMOV UR5, 0x380fffff ;  /* 0x380fffff00057882 */ /* 0x000fe20000000000 */
[----:B----4-:R-:W0:Y:S01]  /*6a90*/  F2F.F32.F64 R0, R4 ;  /* 0x0000000400007310 */ /* 0x010e220000301000 */
[----:B------:R-:W-:-:S14]  /*6aa0*/  DSETP.GEU.AND P0, PT, |R4|, UR4, PT ;  /* 0x0000000404007e2a */ /* 0x000fdc000bf0e200 */
[----:B0-----:R-:W-:Y:S01]  /*6ab0*/  @!P0 FMUL R0, R0, 1.175494350822287508e-38 ;  /* 0x0080000000008820 */ /* 0x001fe20000400000 */
[----:B------:R-:W-:Y:S06]  /*6ac0*/  BRA `(.L_x_8131) ;  /* 0x00000008002c7947 */ /* 0x000fec0003800000 */
.L_x_8139:
        /* <DEDUP_REMOVED lines=25> */
.L_x_8142:
[----:B------:R-:W4:Y:S02]  /*6c60*/  LDG.E.U8 R4, desc[UR36][R4.64] ;  /* 0x0000002404047981 */ /* 0x000f24000c1e1100 */
[C---:B----4-:R-:W-:Y:S02]  /*6c70*/  IMAD.SHL.U32 R0, R4.reuse, 0x2000000, RZ ;  /* 0x0200000004007824 */ /* 0x050fe400078e00ff */
        /* <DEDUP_REMOVED lines=11> */
.L_x_8141:
[----:B------:R-:W4:Y:S02]  /*6d30*/  LDG.E.U16 R0, desc[UR36][R4.64] ;  /* 0x0000002404007981 */ /* 0x000f24000c1e1500 */
[----:B----4-:R-:W-:Y:S01]  /*6d40*/  IMAD.U32 R0, R0, 0x10000, RZ ;  /* 0x0001000000007824 */ /* 0x010fe200078e00ff */
[----:B------:R-:W-:Y:S06]  /*6d50*/  BRA `(.L_x_8131) ;  /* 0x0000000400887947 */ /* 0x000fec0003800000 */
.L_x_8138:
        /* <DEDUP_REMOVED lines=11> */
.L_x_8145:
        /* <DEDUP_REMOVED lines=20> */
.L_x_8147:
[----:B------:R-:W-:Y:S05]  /*6f50*/  BSYNC.RECONVERGENT B0 ;  /* 0x0000000000007941 */ /* 0x000fea0003800200 */
.L_x_8146:
[----:B------:R-:W-:Y:S01]  /*6f60*/  IMAD.SHL.U32 R0, R0, 0x100000, RZ ;  /* 0x0010000000007824 */ /* 0x000fe200078e00ff */
[----:B------:R-:W-:-:S04]  /*6f70*/  LEA R3, R3, 0x3b800000, 0x17 ;  /* 0x3b80000003037811 */ /* 0x000fc800078eb8ff */
[----:B------:R-:W-:Y:S01]  /*6f80*/  LOP3.LUT R0, R3, R0, R7, 0xfe, !PT ;  /* 0x0000000003007212 */ /* 0x000fe200078efe07 */
[----:B------:R-:W-:Y:S06]  /*6f90*/  BRA `(.L_x_8131) ;  /* 0x0000000000f87947 */ /* 0x000fec0003800000 */
.L_x_8144:
        /* <DEDUP_REMOVED lines=20> */
.L_x_8149:
[----:B------:R-:W-:Y:S05]  /*70e0*/  BSYNC.RECONVERGENT B0 ;  /* 0x0000000000007941 */ /* 0x000fea0003800200 */
.L_x_8148:
[----:B------:R-:W-:Y:S01]  /*70f0*/  IMAD.SHL.U32 R0, R0, 0x200000, RZ ;  /* 0x0020000000007824 */ /* 0x000fe200078e00ff */
[----:B------:R-:W-:-:S04]  /*7100*/  LEA R3, R3, 0x37800000, 0x17 ;  /* 0x3780000003037811 */ /* 0x000fc800078eb8ff */
[----:B------:R-:W-:Y:S01]  /*7110*/  LOP3.LUT R0, R3, R0, R7, 0xfe, !PT ;  /* 0x0000000003007212 */ /* 0x000fe200078efe07 */
[----:B------:R-:W-:Y:S06]  /*7120*/  BRA `(.L_x_8131) ;  /* 0x0000000000947947 */ /* 0x000fec0003800000 */
.L_x_8143:
        /* <DEDUP_REMOVED lines=14> */
.L_x_8130:
[----:B------:R-:W-:Y:S01]  /*7210*/  MOV R14, 0x0 ;  /* 0x00000000000e7802 */ /* 0x000fe20000000f00 */
[----:B------:R-:W0:Y:S01]  /*7220*/  LDCU.64 UR4, c[0x4][0x128] ;  /* 0x01002500ff0477ac */ /* 0x000e220008000a00 */
[----:B------:R-:W-:Y:S02]  /*7230*/  IMAD.MOV.U32 R8, RZ, RZ, 0x4e ;  /* 0x0000004eff087424 */ /* 0x000fe400078e00ff */
[----:B------:R-:W-:Y:S01]  /*7240*/  IMAD.MOV.U32 R12, RZ, RZ, 0x1 ;  /* 0x00000001ff0c7424 */ /* 0x000fe200078e00ff */
[----:B------:R-:W1:Y:S01]  /*7250*/  LDCU.64 UR6, c[0x4][0x130] ;  /* 0x01002600ff0677ac */ /* 0x000e620008000a00 */
[----:B------:R-:W4:Y:S01]  /*7260*/  LDC.64 R14, c[0x4][R14] ;  /* 0x010000000e0e7b82 */ /* 0x000f220000000a00 */
[----:B------:R-:W-:Y:S01]  /*7270*/  IMAD.MOV.U32 R13, RZ, RZ, RZ ;  /* 0x000000ffff0d7224 */ /* 0x000fe200078e00ff */
[----:B------:R-:W2:Y:S01]  /*7280*/  LDCU.64 UR8, c[0x4][0x18] ;  /* 0x01000300ff0877ac */ /* 0x000ea20008000a00 */
[----:B0-----:R-:W-:Y:S02]  /*7290*/  IMAD.U32 R4, RZ, RZ, UR4 ;  /* 0x00000004ff047e24 */ /* 0x001fe4000f8e00ff */
[----:B------:R-:W-:-:S02]  /*72a0*/  IMAD.U32 R5, RZ, RZ, UR5 ;  /* 0x00000005ff057e24 */ /* 0x000fc4000f8e00ff */
[----:B-1----:R-:W-:Y:S02]  /*72b0*/  IMAD.U32 R6, RZ, RZ, UR6 ;  /* 0x00000006ff067e24 */ /* 0x002fe4000f8e00ff */
[----:B------:R-:W-:Y:S02]  /*72c0*/  IMAD.U32 R7, RZ, RZ, UR7 ;  /* 0x00000007ff077e24 */ /* 0x000fe4000f8e00ff */
[----:B--2---:R-:W-:Y:S02]  /*72d0*/  IMAD.U32 R10, RZ, RZ, UR8 ;  /* 0x00000008ff0a7e24 */ /* 0x004fe4000f8e00ff */
[----:B------:R-:W-:-:S07]  /*72e0*/  IMAD.U32 R11, RZ, RZ, UR9 ;  /* 0x00000009ff0b7e24 */ /* 0x000fce000f8e00ff */
[----:B------:R-:W-:-:S07]  /*72f0*/  LEPC R20, `(.L_x_8152) ;  /* 0x000000001014794e */ /* 0x000fce0000000000 */
[----:B---345:R-:W-:Y:S05]  /*7300*/  CALL.ABS.NOINC R14 ;  /* 0x000000000e007343 */ /* 0x038fea0003c00000 */
.L_x_8152:
[----:B------:R-:W-:Y:S01]  /*7310*/  IMAD.MOV.U32 R0, RZ, RZ, RZ ;  /* 0x000000ffff007224 */ /* 0x000fe200078e00ff */
[----:B------:R-:W-:Y:S06]  /*7320*/  BRA `(.L_x_8131) ;  /* 0x0000000000147947 */ /* 0x000fec0003800000 */
.L_x_8151:
[----:B------:R-:W4:Y:S02]  /*7330*/  LDG.E.64 R4, desc[UR36][R4.64] ;  /* 0x0000002404047981 */ /* 0x000f24000c1e1b00 */
[----:B----4-:R0:W1:Y:S01]  /*7340*/  I2F.U64 R0, R4 ;  /* 0x0000000400007312 */ /* 0x0100620000301000 */
[----:B------:R-:W-:Y:S05]  /*7350*/  BRA `(.L_x_8131) ;  /* 0x0000000000087947 */ /* 0x000fea0003800000 */
.L_x_8150:
[----:B------:R-:W4:Y:S02]  /*7360*/  LDG.E R0, desc[UR36][R4.64] ;  /* 0x0000002404007981 */ /* 0x000f24000c1e1900 */
[----:B----4-:R-:W-:-:S07]  /*7370*/  I2FP.F32.U32 R0, R0 ;  /* 0x0000000000007245 */ /* 0x010fce0000201000 */
.L_x_8131:
[----:B------:R-:W-:Y:S05]  /*7380*/  BSYNC.RECONVERGENT B6 ;  /* 0x0000000000067941 */ /* 0x000fea0003800200 */
.L_x_8125:
[----:B01---5:R-:W-:-:S07]  /*7390*/  FMUL.FTZ R0, R0, -1.4426950216293334961 ;  /* 0xbfb8aa3b00007820 */ /* 0x023fce0000410000 */
.L_x_8096:
[----:B------:R-:W-:Y:S05]  /*73a0*/  BSYNC.RECONVERGENT B7 ;  /* 0x0000000000077941 */ /* 0x000fea0003800200 */
.L_x_8095:
[C---:B------:R-:W-:Y:S01]  /*73b0*/  VIADD R6, R19.reuse, 0x100 ;  /* 0x0000010013067836 */ /* 0x040fe20000000000 */
[CC--:B------:R-:W-:Y:S01]  /*73c0*/  ISETP.GE.AND P0, PT, R19.reuse, R17.reuse, PT ;  /* 0x000000111300720c */ /* 0x0c0fe20003f06270 */
[C---:B------:R-:W-:Y:S01]  /*73d0*/  VIADD R26, R19.reuse, 0x80 ;  /* 0x00000080131a7836 */ /* 0x040fe20000000000 */
        /* <DEDUP_REMOVED lines=9> */
[----:B------:R-:W3:Y:S05]  /*7470*/  LDC.U8 R16, c[0x0][0x3b0] ;  /* 0x0000ec00ff107b82 */ /* 0x000eea0000000000 */
[----:B------:R-:W5:Y:S01]  /*7480*/  @!P3 MUFU.EX2 R0, R0 ;  /* 0x000000000000b308 */ /* 0x000f620000000800 */
[----:B0-2-4-:R-:W-:-:S07]  /*7490*/  @!P1 FADD.FTZ R5, R27, 1 ;  /* 0x3f8000001b059421 */ /* 0x015fce0000010000 */
[----:B------:R-:W3:Y:S01]  /*74a0*/  @!P0 MUFU.RCP R3, R3 ;  /* 0x0000000300038308 */ /* 0x000ee20000001000 */
[----:B-1----:R-:W-:-:S07]  /*74b0*/  @!P2 FADD.FTZ R6, R25, 1 ;  /* 0x3f8000001906a421 */ /* 0x002fce0000010000 */
[----:B------:R-:W0:Y:S01]  /*74c0*/  @!P1 MUFU.RCP R5, R5 ;  /* 0x0000000500059308 */ /* 0x000e220000001000 */
[----:B-----5:R-:W-:-:S07]  /*74d0*/  @!P3 FADD.FTZ R7, R0, 1 ;  /* 0x3f8000000007b421 */ /* 0x020fce0000010000 */
[----:B------:R-:W1:Y:S01]  /*74e0*/  @!P2 MUFU.RCP R6, R6 ;  /* 0x000000060006a308 */ /* 0x000e620000001000 */
[----:B---3--:R-:W-:-:S07]  /*74f0*/  @!P0 FMUL.FTZ R4, R3, R22 ;  /* 0x0000001603048220 */ /* 0x008fce0000410000 */
[----:B------:R-:W2:Y:S01]  /*7500*/  @!P3 MUFU.RCP R7, R7 ;  /* 0x000000070007b308 */ /* 0x000ea20000001000 */
[----:B0-----:R-:W-:Y:S01]  /*7510*/  @!P1 FMUL.FTZ R22, R5, R24 ;  /* 0x0000001805169220 */ /* 0x001fe20000410000 */
[----:B-1----:R-:W-:Y:S01]  /*7520*/  @!P2 FMUL.FTZ R24, R6, R23 ;  /* 0x000000170618a220 */ /* 0x002fe20000410000 */
[----:B--2---:R-:W-:Y:S01]  /*7530*/  @!P3 FMUL.FTZ R18, R7, R18 ;  /* 0x000000120712b220 */ /* 0x004fe20000410000 */
        /* <DEDUP_REMOVED lines=23> */
.L_x_8158:
[----:B------:R-:W0:Y:S01]  /*76b0*/  F2I.S64.TRUNC R4, R4 ;  /* 0x0000000400047311 */ /* 0x000e22000020d900 */
[----:B------:R-:W-:Y:S02]  /*76c0*/  IMAD.MOV.U32 R19, RZ, RZ, R26 ;  /* 0x000000ffff137224 */ /* 0x000fe400078e001a */
[----:B0-----:R-:W-:-:S05]  /*76d0*/  IMAD.MOV.U32 R3, RZ, RZ, R4 ;  /* 0x000000ffff037224 */ /* 0x001fca00078e0004 */
[----:B------:R0:W-:Y:S01]  /*76e0*/  STG.E.U8 desc[UR36][R8.64], R3 ;  /* 0x0000000308007986 */ /* 0x0001e2000c101124 */
[----:B------:R-:W-:Y:S05]  /*76f0*/  BRA `(.L_x_8154) ;  /* 0x0000000c007c7947 */ /* 0x000fea0003800000 */
.L_x_8157:
        /* <DEDUP_REMOVED lines=10> */
.L_x_8161:
[----:B------:R-:W0:Y:S01]  /*77a0*/  F2I.FTZ.TRUNC.NTZ R3, R4 ;  /* 0x0000000400037305 */ /* 0x000e22000021f100 */
[----:B------:R-:W-:Y:S01]  /*77b0*/  IMAD.MOV.U32 R19, RZ, RZ, R26 ;  /* 0x000000ffff137224 */ /* 0x000fe200078e001a */
[----:B0-----:R0:W-:Y:S01]  /*77c0*/  STG.E desc[UR36][R8.64], R3 ;  /* 0x0000000308007986 */ /* 0x0011e2000c101924 */
[----:B------:R-:W-:Y:S05]  /*77d0*/  BRA `(.L_x_8154) ;  /* 0x0000000c00447947 */ /* 0x000fea0003800000 */
.L_x_8160:
[----:B------:R-:W0:Y:S01]  /*77e0*/  F2I.FTZ.TRUNC.NTZ R3, R4 ;  /* 0x0000000400037305 */ /* 0x000e22000021f100 */
[----:B------:R-:W-:Y:S01]  /*77f0*/  IMAD.MOV.U32 R19, RZ, RZ, R26 ;  /* 0x000000ffff137224 */ /* 0x000fe200078e001a */
[----:B0-----:R0:W-:Y:S01]  /*7800*/  STG.E.U16 desc[UR36][R8.64], R3 ;  /* 0x0000000308007986 */ /* 0x0011e2000c101524 */
[----:B------:R-:W-:Y:S05]  /*7810*/  BRA `(.L_x_8154) ;  /* 0x0000000c00347947 */ /* 0x000fea0003800000 */
.L_x_8156:
        /* <DEDUP_REMOVED lines=9> */
.L_x_8163:
[----:B------:R-:W-:Y:S01]  /*78b0*/  F2FP.F16.F32.PACK_AB R4, RZ, R4 ;  /* 0x00000004ff04723e */ /* 0x000fe200000000ff */
[----:B------:R-:W-:-:S04]  /*78c0*/  IMAD.MOV.U32 R19, RZ, RZ, R26 ;  /* 0x000000ffff137224 */ /* 0x000fc800078e001a */
[----:B------:R0:W-:Y:S01]  /*78d0*/  STG.E.U16 desc[UR36][R8.64], R4 ;  /* 0x0000000408007986 */ /* 0x0001e2000c101524 */
[----:B------:R-:W-:Y:S05]  /*78e0*/  BRA `(.L_x_8154) ;  /* 0x0000000c00007947 */ /* 0x000fea0003800000 */
.L_x_8162:
        /* <DEDUP_REMOVED lines=10> */
.L_x_8165:
[----:B------:R-:W-:Y:S01]  /*7990*/  F2FP.F16.F32.PACK_AB R3, RZ, R4 ;  /* 0x00000004ff03723e */ /* 0x000fe200000000ff */
[----:B------:R-:W-:-:S03]  /*79a0*/  IMAD.MOV.U32 R19, RZ, RZ, R26 ;  /* 0x000000ffff137224 */ /* 0x000fc600078e001a */
[----:B------:R-:W-:-:S05]  /*79b0*/  PRMT R3, R3, 0x5410, RZ ;  /* 0x0000541003037816 */ /* 0x000fca00000000ff */
[----:B------:R0:W-:Y:S01]  /*79c0*/  STG.E desc[UR36][R8.64], R3 ;  /* 0x0000000308007986 */ /* 0x0001e2000c101924 */
[----:B------:R-:W-:Y:S05]  /*79d0*/  BRA `(.L_x_8154) ;  /* 0x0000000800c47947 */ /* 0x000fea0003800000 */
.L_x_8164:
[----:B------:R-:W-:Y:S01]  /*79e0*/  FMUL.FTZ R4, R4, 1 ;  /* 0x3f80000004047820 */ /* 0x000fe20000410000 */
[----:B------:R-:W-:-:S05]  /*79f0*/  IMAD.MOV.U32 R19, RZ, RZ, R26 ;  /* 0x000000ffff137224 */ /* 0x000fca00078e001a */
[----:B------:R-:W0:Y:S02]  /*7a00*/  F2F.F64.F32 R4, R4 ;  /* 0x0000000400047310 */ /* 0x000e240000201800 */
[----:B0-----:R0:W-:Y:S01]  /*7a10*/  STG.E.64 desc[UR36][R8.64], R4 ;  /* 0x0000000408007986 */ /* 0x0011e2000c101b24 */
[----:B------:R-:W-:Y:S05]  /*7a20*/  BRA `(.L_x_8154) ;  /* 0x0000000800b07947 */ /* 0x000fea0003800000 */
.L_x_8155:
        /* <DEDUP_REMOVED lines=13> */
.L_x_8168:
[----:B------:R-:W-:Y:S01]  /*7b00*/  FMUL.FTZ R4, R4, 1 ;  /* 0x3f80000004047820 */ /* 0x000fe20000410000 */
[----:B------:R-:W-:Y:S01]  /*7b10*/  CS2R R6, SRZ ;  /* 0x0000000000067805 */ /* 0x000fe2000001ff00 */
[----:B------:R-:W-:-:S04]  /*7b20*/  IMAD.MOV.U32 R19, RZ, RZ, R26 ;  /* 0x000000ffff137224 */ /* 0x000fc800078e001a */
[----:B------:R-:W0:Y:S02]  /*7b30*/  F2F.F64.F32 R4, R4 ;  /* 0x0000000400047310 */ /* 0x000e240000201800 */
[----:B0-----:R0:W-:Y:S01]  /*7b40*/  STG.E.128 desc[UR36][R8.64], R4 ;  /* 0x0000000408007986 */ /* 0x0011e2000c101d24 */
[----:B------:R-:W-:Y:S05]  /*7b50*/  BRA `(.L_x_8154) ;  /* 0x0000000800647947 */ /* 0x000fea0003800000 */
.L_x_8167:
        /* <DEDUP_REMOVED lines=18> */
.L_x_8172:
[----:B------:R-:W-:Y:S05]  /*7c80*/  BSYNC.RECONVERGENT B0 ;  /* 0x0000000000007941 */ /* 0x000fea0003800200 */
.L_x_8171:
[----:B------:R-:W-:Y:S01]  /*7c90*/  LOP3.LUT R5, R0, 0x80, R5, 0xf8, !PT ;  /* 0x0000008000057812 */ /* 0x000fe200078ef805 */
[----:B------:R-:W-:-:S04]  /*7ca0*/  IMAD.MOV.U32 R19, RZ, RZ, R26 ;  /* 0x000000ffff137224 */ /* 0x000fc800078e001a */
[----:B------:R0:W-:Y:S01]  /*7cb0*/  STG.E.U8 desc[UR36][R8.64], R5 ;  /* 0x0000000508007986 */ /* 0x0001e2000c101124 */
[----:B------:R-:W-:Y:S05]  /*7cc0*/  BRA `(.L_x_8154) ;  /* 0x0000000800087947 */ /* 0x000fea0003800000 */
.L_x_8170:
        /* <DEDUP_REMOVED lines=14> */
.L_x_8174:
[----:B------:R-:W-:Y:S05]  /*7db0*/  BSYNC.RECONVERGENT B0 ;  /* 0x0000000000007941 */ /* 0x000fea0003800200 */
.L_x_8173:
[----:B------:R-:W-:Y:S01]  /*7dc0*/  LOP3.LUT R3, R0, 0x80, R7, 0xf8, !PT ;  /* 0x0000008000037812 */ /* 0x000fe200078ef807 */
[----:B------:R-:W-:-:S04]  /*7dd0*/  IMAD.MOV.U32 R19, RZ, RZ, R26 ;  /* 0x000000ffff137224 */ /* 0x000fc800078e001a */
[----:B------:R0:W-:Y:S01]  /*7de0*/  STG.E.U8 desc[UR36][R8.64], R3 ;  /* 0x0000000308007986 */ /* 0x0001e2000c101124 */
[----:B------:R-:W-:Y:S05]  /*7df0*/  BRA `(.L_x_8154) ;  /* 0x0000000400bc7947 */ /* 0x000fea0003800000 */
.L_x_8169:
[----:B------:R-:W-:Y:S01]  /*7e00*/  F2FP.BF16.F32.PACK_AB R4, RZ, R4 ;  /* 0x00000004ff04723e */ /* 0x000fe200000010ff */
[----:B------:R-:W-:-:S04]  /*7e10*/  IMAD.MOV.U32 R19, RZ, RZ, R26 ;  /* 0x000000ffff137224 */ /* 0x000fc800078e001a */
[----:B------:R0:W-:Y:S01]  /*7e20*/  STG.E.U16 desc[UR36][R8.64], R4 ;  /* 0x0000000408007986 */ /* 0x0001e2000c101524 */
[----:B------:R-:W-:Y:S05]  /*7e30*/  BRA `(.L_x_8154) ;  /* 0x0000000400ac7947 */ /* 0x000fea0003800000 */
.L_x_8166:
        /* <DEDUP_REMOVED lines=12> */
.L_x_8177:
        /* <DEDUP_REMOVED lines=12> */
.L_x_8180:
[----:B------:R-:W-:-:S04]  /*7fc0*/  SHF.R.U32.HI R0, RZ, 0x14, R4 ;  /* 0x00000014ff007819 */ /* 0x000fc80000011604 */
[----:B------:R-:W-:-:S04]  /*7fd0*/  LOP3.LUT R3, R0, 0x1, RZ, 0xc0, !PT ;  /* 0x0000000100037812 */ /* 0x000fc800078ec0ff */
[----:B------:R-:W-:-:S04]  /*7fe0*/  IADD3 R0, PT, PT, R4, 0x487ffff, R3 ;  /* 0x0487ffff04007810 */ /* 0x000fc80007ffe003 */
[----:B------:R-:W-:-:S04]  /*7ff0*/  SHF.R.U32.HI R0, RZ, 0x14, R0 ;  /* 0x00000014ff007819 */ /* 0x000fc80000011600 */
[----:B------:R-:W-:-:S07]  /*8000*/  LOP3.LUT R3, R0, 0xff, RZ, 0xc0, !PT ;  /* 0x000000ff00037812 */ /* 0x000fce00078ec0ff */
.L_x_8181:
[----:B------:R-:W-:-:S04]  /*8010*/  SHF.R.U32.HI R4, RZ, 0x18, R4 ;  /* 0x00000018ff047819 */ /* 0x000fc80000011604 */
[----:B------:R-:W-:-:S04]  /*8020*/  LOP3.LUT R3, R3, 0x80, R4, 0xf8, !PT ;  /* 0x0000008003037812 */ /* 0x000fc800078ef804 */
[----:B------:R-:W-:-:S07]  /*8030*/  PRMT R0, R3, 0x7610, R0 ;  /* 0x0000761003007816 */ /* 0x000fce0000000000 */
.L_x_8179:
[----:B------:R-:W-:Y:S05]  /*8040*/  BSYNC.RECONVERGENT B0 ;  /* 0x0000000000007941 */ /* 0x000fea0003800200 */
.L_x_8178:
[----:B------:R2:W-:Y:S01]  /*8050*/  STG.E.U8 desc[UR36][R8.64], R0 ;  /* 0x0000000008007986 */ /* 0x0005e2000c101124 */
[----:B------:R-:W-:Y:S01]  /*8060*/  IMAD.MOV.U32 R19, RZ, RZ, R26 ;  /* 0x000000ffff137224 */ /* 0x000fe200078e001a */
[----:B------:R-:W-:Y:S06]  /*8070*/  BRA `(.L_x_8154) ;  /* 0x00000004001c7947 */ /* 0x000fec0003800000 */
.L_x_8176:
        /* <DEDUP_REMOVED lines=12> */
.L_x_8184:
[----:B------:R-:W-:-:S04]  /*8140*/  SHF.R.U32.HI R0, RZ, 0x15, R4 ;  /* 0x00000015ff007819 */ /* 0x000fc80000011604 */
[----:B------:R-:W-:-:S04]  /*8150*/  LOP3.LUT R3, R0, 0x1, RZ, 0xc0, !PT ;  /* 0x0000000100037812 */ /* 0x000fc800078ec0ff */
[----:B------:R-:W-:-:S04]  /*8160*/  IADD3 R0, PT, PT, R4, 0x88fffff, R3 ;  /* 0x088fffff04007810 */ /* 0x000fc80007ffe003 */
[----:B------:R-:W-:-:S04]  /*8170*/  SHF.R.U32.HI R0, RZ, 0x15, R0 ;  /* 0x00000015ff007819 */ /* 0x000fc80000011600 */
[----:B------:R-:W-:-:S07]  /*8180*/  LOP3.LUT R3, R0, 0xff, RZ, 0xc0, !PT ;  /* 0x000000ff00037812 */ /* 0x000fce00078ec0ff */
.L_x_8185:
[----:B------:R-:W-:-:S04]  /*8190*/  SHF.R.U32.HI R4, RZ, 0x18, R4 ;  /* 0x00000018ff047819 */ /* 0x000fc80000011604 */
[----:B------:R-:W-:-:S04]  /*81a0*/  LOP3.LUT R3, R3, 0x80, R4, 0xf8, !PT ;  /* 0x0000008003037812 */ /* 0x000fc800078ef804 */
[----:B------:R-:W-:-:S07]  /*81b0*/  PRMT R0, R3, 0x7610, R0 ;  /* 0x0000761003007816 */ /* 0x000fce0000000000 */
.L_x_8183:
[----:B------:R-:W-:Y:S05]  /*81c0*/  BSYNC.RECONVERGENT B0 ;  /* 0x0000000000007941 */ /* 0x000fea0003800200 */
.L_x_8182:
[----:B------:R0:W-:Y:S01]  /*81d0*/  STG.E.U8 desc[UR36][R8.64], R0 ;  /* 0x0000000008007986 */ /* 0x0001e2000c101124 */
[----:B------:R-:W-:Y:S01]  /*81e0*/  IMAD.MOV.U32 R19, RZ, RZ, R26 ;  /* 0x000000ffff137224 */ /* 0x000fe200078e001a */
[----:B------:R-:W-:Y:S06]  /*81f0*/  BRA `(.L_x_8154) ;  /* 0x0000000000bc7947 */ /* 0x000fec0003800000 */
.L_x_8175:
[----:B------:R-:W-:-:S13]  /*8200*/  ISETP.NE.AND P0, PT, R0, 0x1c, PT ;  /* 0x0000001c0000780c */ /* 0x000fda0003f05270 */
[----:B------:R-:W-:Y:S05]  /*8210*/  @!P0 BRA `(.L_x_8186) ;  /* 0x0000000000a88947 */ /* 0x000fea0003800000 */
[----:B------:R-:W-:-:S13]  /*8220*/  ISETP.NE.AND P0, PT, R0, 0x1d, PT ;  /* 0x0000001d0000780c */ /* 0x000fda0003f05270 */
[----:B------:R-:W-:Y:S05]  /*8230*/  @!P0 BRA `(.L_x_8187) ;  /* 0x0000000000908947 */ /* 0x000fea0003800000 */
[----:B------:R-:W-:-:S13]  /*8240*/  ISETP.NE.AND P0, PT, R0, 0x2c, PT ;  /* 0x0000002c0000780c */ /* 0x000fda0003f05270 */
[----:B------:R-:W-:Y:S05]  /*8250*/  @!P0 BRA `(.L_x_8188) ;  /* 0x0000000000488947 */ /* 0x000fea0003800000 */
.L_x_8159:
        /* <DEDUP_REMOVED lines=16> */
.L_x_8189:
[----:B------:R-:W-:Y:S01]  /*8360*/  IMAD.MOV.U32 R19, RZ, RZ, R26 ;  /* 0x000000ffff137224 */ /* 0x000fe200078e001a */
[----:B------:R-:W-:Y:S06]  /*8370*/  BRA `(.L_x_8154) ;  /* 0x00000000005c7947 */ /* 0x000fec0003800000 */
.L_x_8188:
        /* <DEDUP_REMOVED lines=16> */
.L_x_8187:
[----:B------:R-:W0:Y:S01]  /*8480*/  F2I.U64.TRUNC R4, R4 ;  /* 0x0000000400047311 */ /* 0x000e22000020d800 */
[----:B------:R-:W-:Y:S01]  /*8490*/  IMAD.MOV.U32 R19, RZ, RZ, R26 ;  /* 0x000000ffff137224 */ /* 0x000fe200078e001a */
[----:B0-----:R4:W-:Y:S01]  /*84a0*/  STG.E.64 desc[UR36][R8.64], R4 ;  /* 0x0000000408007986 */ /* 0x0019e2000c101b24 */
[----:B------:R-:W-:Y:S05]  /*84b0*/  BRA `(.L_x_8154) ;  /* 0x00000000000c7947 */ /* 0x000fea0003800000 */
.L_x_8186:
[----:B------:R-:W0:Y:S01]  /*84c0*/  F2I.FTZ.U32.TRUNC.NTZ R3, R4 ;  /* 0x0000000400037305 */ /* 0x000e22000021f000 */
[----:B------:R-:W-:Y:S01]  /*84d0*/  IMAD.MOV.U32 R19, RZ, RZ, R26 ;  /* 0x000000ffff137224 */ /* 0x000fe200078e001a */
[----:B0-----:R3:W-:Y:S06]  /*84e0*/  STG.E desc[UR36][R8.64], R3 ;  /* 0x0000000308007986 */ /* 0x0017ec000c101924 */
.L_x_8154:
[----:B------:R-:W-:Y:S05]  /*84f0*/  BSYNC.RECONVERGENT B6 ;  /* 0x0000000000067941 */ /* 0x000fea0003800200 */
.L_x_8153:
[----:B------:R-:W-:Y:S01]  /*8500*/  ISETP.GE.AND P0, PT, R19, R17, PT ;  /* 0x000000111300720c */ /* 0x000fe20003f06270 */
[----:B------:R-:W-:-:S12]  /*8510*/  BSSY.RECONVERGENT B6, `(.L_x_8190) ;  /* 0x00001cc000067945 */ /* 0x000fd80003800200 */
        /* <DEDUP_REMOVED lines=22> */
.L_x_8195:
[----:B------:R-:W0:Y:S02]  /*8680*/  F2I.S64.TRUNC R22, R22 ;  /* 0x0000001600167311 */ /* 0x000e24000020d900 */
[----:B0-----:R-:W-:-:S05]  /*8690*/  IMAD.MOV.U32 R3, RZ, RZ, R22 ;  /* 0x000000ffff037224 */ /* 0x001fca00078e0016 */
[----:B------:R0:W-:Y:S01]  /*86a0*/  STG.E.U8 desc[UR36][R8.64], R3 ;  /* 0x0000000308007986 */ /* 0x0001e2000c101124 */
[----:B------:R-:W-:Y:S05]  /*86b0*/  BRA `(.L_x_8197) ;  /* 0x0000000c00287947 */ /* 0x000fea0003800000 */
.L_x_8194:
        /* <DEDUP_REMOVED lines=9> */
.L_x_8199:
[----:B------:R-:W0:Y:S02]  /*8750*/  F2I.FTZ.TRUNC.NTZ R3, R22 ;  /* 0x0000001600037305 */ /* 0x000e24000021f100 */
[----:B0-----:R0:W-:Y:S01]  /*8760*/  STG.E desc[UR36][R8.64], R3 ;  /* 0x0000000308007986 */ /* 0x0011e2000c101924 */
[----:B------:R-:W-:Y:S05]  /*8770*/  BRA `(.L_x_8197) ;  /* 0x0000000800f87947 */ /* 0x000fea0003800000 */
.L_x_8198:
[----:B------:R-:W0:Y:S02]  /*8780*/  F2I.FTZ.TRUNC.NTZ R3, R22 ;  /* 0x0000001600037305 */ /* 0x000e24000021f100 */
[----:B0-----:R0:W-:Y:S01]  /*8790*/  STG.E.U16 desc[UR36][R8.64], R3 ;  /* 0x0000000308007986 */ /* 0x0011e2000c101524 */
[----:B------:R-:W-:Y:S05]  /*87a0*/  BRA `(.L_x_8197) ;  /* 0x0000000800ec7947 */ /* 0x000fea0003800000 */
.L_x_8193:
        /* <DEDUP_REMOVED lines=8> */
.L_x_8201:
[----:B------:R-:W-:-:S05]  /*8830*/  F2FP.F16.F32.PACK_AB R22, RZ, R22 ;  /* 0x00000016ff16723e */ /* 0x000fca00000000ff */
[----:B------:R0:W-:Y:S01]  /*8840*/  STG.E.U16 desc[UR36][R8.64], R22 ;  /* 0x0000001608007986 */ /* 0x0001e2000c101524 */
[----:B------:R-:W-:Y:S05]  /*8850*/  BRA `(.L_x_8197) ;  /* 0x0000000800c07947 */ /* 0x000fea0003800000 */
.L_x_8200:
        /* <DEDUP_REMOVED lines=9> */
.L_x_8203:
[----:B------:R-:W-:-:S04]  /*88f0*/  F2FP.F16.F32.PACK_AB R3, RZ, R22 ;  /* 0x00000016ff03723e */ /* 0x000fc800000000ff */
[----:B------:R-:W-:-:S05]  /*8900*/  PRMT R3, R3, 0x5410, RZ ;  /* 0x0000541003037816 */ /* 0x000fca00000000ff */
[----:B------:R0:W-:Y:S01]  /*8910*/  STG.E desc[UR36][R8.64], R3 ;  /* 0x0000000308007986 */ /* 0x0001e2000c101924 */
[----:B------:R-:W-:Y:S05]  /*8920*/  BRA `(.L_x_8197) ;  /* 0x00000008008c7947 */ /* 0x000fea0003800000 */
.L_x_8202:
[----:B------:R-:W-:-:S06]  /*8930*/  FMUL.FTZ R4, R22, 1 ;  /* 0x3f80000016047820 */ /* 0x000fcc0000410000 */
[----:B------:R-:W0:Y:S02]  /*8940*/  F2F.F64.F32 R4, R4 ;  /* 0x0000000400047310 */ /* 0x000e240000201800 */
[----:B0-----:R0:W-:Y:S01]  /*8950*/  STG.E.64 desc[UR36][R8.64], R4 ;  /* 0x0000000408007986 */ /* 0x0011e2000c101b24 */
[----:B------:R-:W-:Y:S05]  /*8960*/  BRA `(.L_x_8197) ;  /* 0x00000008007c7947 */ /* 0x000fea0003800000 */
.L_x_8192:
        /* <DEDUP_REMOVED lines=13> */
.L_x_8207:
        /* <DEDUP_REMOVED lines=16> */
.L_x_8210:
[----:B------:R-:W-:-:S04]  /*8b40*/  SHF.R.U32.HI R22, RZ, 0x18, R22 ;  /* 0x00000018ff167819 */ /* 0x000fc80000011616 */
[----:B------:R-:W-:-:S04]  /*8b50*/  LOP3.LUT R3, R3, 0x80, R22, 0xf8, !PT ;  /* 0x0000008003037812 */ /* 0x000fc800078ef816 */
[----:B------:R-:W-:-:S07]  /*8b60*/  PRMT R4, R3, 0x7610, R4 ;  /* 0x0000761003047816 */ /* 0x000fce0000000004 */
.L_x_8209:
[----:B------:R-:W-:Y:S05]  /*8b70*/  BSYNC.RECONVERGENT B0 ;  /* 0x0000000000007941 */ /* 0x000fea0003800200 */
.L_x_8208:
[----:B------:R0:W-:Y:S01]  /*8b80*/  STG.E.U8 desc[UR36][R8.64], R4 ;  /* 0x0000000408007986 */ /* 0x0001e2000c101124 */
[----:B------:R-:W-:Y:S05]  /*8b90*/  BRA `(.L_x_8197) ;  /* 0x0000000400f07947 */ /* 0x000fea0003800000 */
.L_x_8206:
        /* <DEDUP_REMOVED lines=16> */
.L_x_8213:
[----:B------:R-:W-:-:S04]  /*8ca0*/  SHF.R.U32.HI R22, RZ, 0x18, R22 ;  /* 0x00000018ff167819 */ /* 0x000fc80000011616 */
[----:B------:R-:W-:-:S04]  /*8cb0*/  LOP3.LUT R3, R3, 0x80, R22, 0xf8, !PT ;  /* 0x0000008003037812 */ /* 0x000fc800078ef816 */
[----:B------:R-:W-:-:S07]  /*8cc0*/  PRMT R4, R3, 0x7610, R4 ;  /* 0x0000761003047816 */ /* 0x000fce0000000004 */
.L_x_8212:
[----:B------:R-:W-:Y:S05]  /*8cd0*/  BSYNC.RECONVERGENT B0 ;  /* 0x0000000000007941 */ /* 0x000fea0003800200 */
.L_x_8211:
[----:B------:R0:W-:Y:S01]  /*8ce0*/  STG.E.U8 desc[UR36][R8.64], R4 ;  /* 0x0000000408007986 */ /* 0x0001e2000c101124 */
[----:B------:R-:W-:Y:S05]  /*8cf0*/  BRA `(.L_x_8197) ;  /* 0x0000000400987947 */ /* 0x000fea0003800000 */
.L_x_8205:
        /* <DEDUP_REMOVED lines=21> */
.L_x_8215:
[----:B------:R-:W0:Y:S02]  /*8e50*/  F2I.U64.TRUNC R22, R22 ;  /* 0x0000001600167311 */ /* 0x000e24000020d800 */
[----:B0-----:R0:W-:Y:S01]  /*8e60*/  STG.E.64 desc[UR36][R8.64], R22 ;  /* 0x0000001608007986 */ /* 0x0011e2000c101b24 */
[----:B------:R-:W-:Y:S05]  /*8e70*/  BRA `(.L_x_8197) ;  /* 0x0000000400387947 */ /* 0x000fea0003800000 */
.L_x_8214:
[----:B------:R-:W0:Y:S02]  /*8e80*/  F2I.FTZ.U32.TRUNC.NTZ R3, R22 ;  /* 0x0000001600037305 */ /* 0x000e24000021f000 */
[----:B0-----:R0:W-:Y:S01]  /*8e90*/  STG.E desc[UR36][R8.64], R3 ;  /* 0x0000000308007986 */ /* 0x0011e2000c101924 */
[----:B------:R-:W-:Y:S05]  /*8ea0*/  BRA `(.L_x_8197) ;  /* 0x00000004002c7947 */ /* 0x000fea0003800000 */
.L_x_8204:
        /* <DEDUP_REMOVED lines=10> */
.L_x_8217:
[----:B------:R-:W-:Y:S01]  /*8f50*/  FMUL.FTZ R4, R22, 1 ;  /* 0x3f80000016047820 */ /* 0x000fe20000410000 */
[----:B------:R-:W-:-:S05]  /*8f60*/  CS2R R6, SRZ ;  /* 0x0000000000067805 */ /* 0x000fca000001ff00 */
[----:B------:R-:W0:Y:S02]  /*8f70*/  F2F.F64.F32 R4, R4 ;  /* 0x0000000400047310 */ /* 0x000e240000201800 */
[----:B0-----:R4:W-:Y:S01]  /*8f80*/  STG.E.128 desc[UR36][R8.64], R4 ;  /* 0x0000000408007986 */ /* 0x0019e2000c101d24 */
[----:B------:R-:W-:Y:S05]  /*8f90*/  BRA `(.L_x_8197) ;  /* 0x0000000000f07947 */ /* 0x000fea0003800000 */
.L_x_8216:
[----:B------:R-:W-:-:S13]  /*8fa0*/  ISETP.NE.AND P0, PT, R0, 0xf, PT ;  /* 0x0000000f0000780c */ /* 0x000fda0003f05270 */
[----:B------:R-:W-:Y:S05]  /*8fb0*/  @!P0 BRA `(.L_x_8218) ;  /* 0x0000000000e08947 */ /* 0x000fea0003800000 */
[----:B------:R-:W-:-:S13]  /*8fc0*/  ISETP.NE.AND P0, PT, R0, 0x17, PT ;  /* 0x000000170000780c */ /* 0x000fda0003f05270 */
[----:B------:R-:W-:Y:S05]  /*8fd0*/  @!P0 BRA `(.L_x_8219) ;  /* 0x00000000008c8947 */ /* 0x000fea0003800000 */
[----:B------:R-:W-:-:S13]  /*8fe0*/  ISETP.NE.AND P0, PT, R0, 0x18, PT ;  /* 0x000000180000780c */ /* 0x000fda0003f05270 */
[----:B------:R-:W-:Y:S05]  /*8ff0*/  @!P0 BRA `(.L_x_8220) ;  /* 0x0000000000448947 */ /* 0x000fea0003800000 */
.L_x_8196:
        /* <DEDUP_REMOVED lines=16> */
.L_x_8221:
[----:B------:R-:W-:Y:S05]  /*9100*/  BRA `(.L_x_8197) ;  /* 0x0000000000947947 */ /* 0x000fea0003800000 */
.L_x_8220:
        /* <DEDUP_REMOVED lines=12> */
.L_x_8223:
[----:B------:R-:W-:Y:S05]  /*91d0*/  BSYNC.RECONVERGENT B0 ;  /* 0x0000000000007941 */ /* 0x000fea0003800200 */
.L_x_8222:
[----:B------:R-:W-:-:S05]  /*91e0*/  LOP3.LUT R3, R0, 0x80, R5, 0xf8, !PT ;  /* 0x0000008000037812 */ /* 0x000fca00078ef805 */
[----:B------:R2:W-:Y:S01]  /*91f0*/  STG.E.U8 desc[UR36][R8.64], R3 ;  /* 0x0000000308007986 */ /* 0x0005e2000c101124 */
[----:B------:R-:W-:Y:S05]  /*9200*/  BRA `(.L_x_8197) ;  /* 0x0000000000547947 */ /* 0x000fea0003800000 */
.L_x_8219:
        /* <DEDUP_REMOVED lines=11> */
.L_x_8225:
[----:B------:R-:W-:Y:S01]  /*92c0*/  IMAD.MOV.U32 R0, RZ, RZ, 0x7f ;  /* 0x0000007fff007424 */ /* 0x000fe200078e00ff */
[----:B------:R-:W-:-:S04]  /*92d0*/  ISETP.GT.U32.AND P0, PT, R4, 0x7f800000, PT ;  /* 0x7f8000000400780c */ /* 0x000fc80003f04070 */
[----:B------:R-:W-:-:S09]  /*92e0*/  SEL R0, R0, 0x7c, P0 ;  /* 0x0000007c00007807 */ /* 0x000fd20000000000 */
.L_x_8226:
[----:B------:R-:W-:Y:S05]  /*92f0*/  BSYNC.RECONVERGENT B0 ;  /* 0x0000000000007941 */ /* 0x000fea0003800200 */
.L_x_8224:
[----:B------:R-:W-:-:S04]  /*9300*/  SHF.R.U32.HI R3, RZ, 0x18, R22 ;  /* 0x00000018ff037819 */ /* 0x000fc80000011616 */
[----:B------:R-:W-:-:S05]  /*9310*/  LOP3.LUT R3, R0, 0x80, R3, 0xf8, !PT ;  /* 0x0000008000037812 */ /* 0x000fca00078ef803 */
[----:B------:R1:W-:Y:S01]  /*9320*/  STG.E.U8 desc[UR36][R8.64], R3 ;  /* 0x0000000308007986 */ /* 0x0003e2000c101124 */
[----:B------:R-:W-:Y:S05]  /*9330*/  BRA `(.L_x_8197) ;  /* 0x0000000000087947 */ /* 0x000fea0003800000 */
.L_x_8218:
[----:B------:R-:W-:-:S05]  /*9340*/  F2FP.BF16.F32.PACK_AB R22, RZ, R22 ;  /* 0x00000016ff16723e */ /* 0x000fca00000010ff */
[----:B------:R0:W-:Y:S02]  /*9350*/  STG.E.U16 desc[UR36][R8.64], R22 ;  /* 0x0000001608007986 */ /* 0x0001e4000c101524 */
.L_x_8197:
        /* <DEDUP_REMOVED lines=24> */
.L_x_8230:
[----:B------:R-:W0:Y:S02]  /*94e0*/  F2I.S64.TRUNC R24, R24 ;  /* 0x0000001800187311 */ /* 0x000e24000020d900 */
[----:B0-----:R-:W-:-:S05]  /*94f0*/  IMAD.MOV.U32 R3, RZ, RZ, R24 ;  /* 0x000000ffff037224 */ /* 0x001fca00078e0018 */
[----:B------:R0:W-:Y:S01]  /*9500*/  STG.E.U8 desc[UR36][R8.64], R3 ;  /* 0x0000000308007986 */ /* 0x0001e2000c101124 */
[----:B------:R-:W-:Y:S05]  /*9510*/  BRA `(.L_x_8232) ;  /* 0x0000000c00287947 */ /* 0x000fea0003800000 */
.L_x_8229:
        /* <DEDUP_REMOVED lines=9> */
.L_x_8234:
[----:B------:R-:W0:Y:S02]  /*95b0*/  F2I.FTZ.TRUNC.NTZ R3, R24 ;  /* 0x0000001800037305 */ /* 0x000e24000021f100 */
[----:B0-----:R0:W-:Y:S01]  /*95c0*/  STG.E desc[UR36][R8.64], R3 ;  /* 0x0000000308007986 */ /* 0x0011e2000c101924 */
[----:B------:R-:W-:Y:S05]  /*95d0*/  BRA `(.L_x_8232) ;  /* 0x0000000800f87947 */ /* 0x000fea0003800000 */
.L_x_8233:
[----:B------:R-:W0:Y:S02]  /*95e0*/  F2I.FTZ.TRUNC.NTZ R3, R24 ;  /* 0x0000001800037305 */ /* 0x000e24000021f100 */
[----:B0-----:R0:W-:Y:S01]  /*95f0*/  STG.E.U16 desc[UR36][R8.64], R3 ;  /* 0x0000000308007986 */ /* 0x0011e2000c101524 */
[----:B------:R-:W-:Y:S05]  /*9600*/  BRA `(.L_x_8232) ;  /* 0x0000000800ec7947 */ /* 0x000fea0003800000 */
.L_x_8228:
        /* <DEDUP_REMOVED lines=8> */
.L_x_8236:
[----:B------:R-:W-:-:S05]  /*9690*/  F2FP.F16.F32.PACK_AB R24, RZ, R24 ;  /* 0x00000018ff18723e */ /* 0x000fca00000000ff */
[----:B------:R0:W-:Y:S01]  /*96a0*/  STG.E.U16 desc[UR36][R8.64], R24 ;  /* 0x0000001808007986 */ /* 0x0001e2000c101524 */
[----:B------:R-:W-:Y:S05]  /*96b0*/  BRA `(.L_x_8232) ;  /* 0x0000000800c07947 */ /* 0x000fea0003800000 */
.L_x_8235:
        /* <DEDUP_REMOVED lines=9> */
.L_x_8238:
[----:B------:R-:W-:-:S04]  /*9750*/  F2FP.F16.F32.PACK_AB R3, RZ, R24 ;  /* 0x00000018ff03723e */ /* 0x000fc800000000ff */
[----:B------:R-:W-:-:S05]  /*9760*/  PRMT R3, R3, 0x5410, RZ ;  /* 0x0000541003037816 */ /* 0x000fca00000000ff */
[----:B------:R2:W-:Y:S01]  /*9770*/  STG.E desc[UR36][R8.64], R3 ;  /* 0x0000000308007986 */ /* 0x0005e2000c101924 */
[----:B------:R-:W-:Y:S05]  /*9780*/  BRA `(.L_x_8232) ;  /* 0x00000008008c7947 */ /* 0x000fea0003800000 */
.L_x_8237:
[----:B------:R-:W-:-:S06]  /*9790*/  FMUL.FTZ R4, R24, 1 ;  /* 0x3f80000018047820 */ /* 0x000fcc0000410000 */
[----:B------:R-:W0:Y:S02]  /*97a0*/  F2F.F64.F32 R4, R4 ;  /* 0x0000000400047310 */ /* 0x000e240000201800 */
[----:B0-----:R4:W-:Y:S01]  /*97b0*/  STG.E.64 desc[UR36][R8.64], R4 ;  /* 0x0000000408007986 */ /* 0x0019e2000c101b24 */
[----:B------:R-:W-:Y:S05]  /*97c0*/  BRA `(.L_x_8232) ;  /* 0x00000008007c7947 */ /* 0x000fea0003800000 */
.L_x_8227:
        /* <DEDUP_REMOVED lines=13> */
.L_x_8242:
        /* <DEDUP_REMOVED lines=16> */
.L_x_8245:
[----:B------:R-:W-:-:S04]  /*99a0*/  SHF.R.U32.HI R24, RZ, 0x18, R24 ;  /* 0x00000018ff187819 */ /* 0x000fc80000011618 */
[----:B------:R-:W-:-:S04]  /*99b0*/  LOP3.LUT R3, R3, 0x80, R24, 0xf8, !PT ;  /* 0x0000008003037812 */ /* 0x000fc800078ef818 */
[----:B------:R-:W-:-:S07]  /*99c0*/  PRMT R4, R3, 0x7610, R4 ;  /* 0x0000761003047816 */ /* 0x000fce0000000004 */
.L_x_8244:
[----:B------:R-:W-:Y:S05]  /*99d0*/  BSYNC.RECONVERGENT B0 ;  /* 0x0000000000007941 */ /* 0x000fea0003800200 */
.L_x_8243:
[----:B------:R0:W-:Y:S01]  /*99e0*/  STG.E.U8 desc[UR36][R8.64], R4 ;  /* 0x0000000408007986 */ /* 0x0001e2000c101124 */
[----:B------:R-:W-:Y:S05]  /*99f0*/  BRA `(.L_x_8232) ;  /* 0x0000000400f07947 */ /* 0x000fea0003800000 */
.L_x_8241:
        /* <DEDUP_REMOVED lines=16> */
.L_x_8248:
[----:B------:R-:W-:-:S04]  /*9b00*/  SHF.R.U32.HI R24, RZ, 0x18, R24 ;  /* 0x00000018ff187819 */ /* 0x000fc80000011618 */
[----:B------:R-:W-:-:S04]  /*9b10*/  LOP3.LUT R3, R3, 0x80, R24, 0xf8, !PT ;  /* 0x0000008003037812 */ /* 0x000fc800078ef818 */
[----:B------:R-:W-:-:S07]  /*9b20*/  PRMT R4, R3, 0x7610, R4 ;  /* 0x0000761003047816 */ /* 0x000fce0000000004 */
.L_x_8247:
[----:B------:R-:W-:Y:S05]  /*9b30*/  BSYNC.RECONVERGENT B0 ;  /* 0x0000000000007941 */ /* 0x000fea0003800200 */
.L_x_8246:
[----:B------:R0:W-:Y:S01]  /*9b40*/  STG.E.U8 desc[UR36][R8.64], R4 ;  /* 0x0000000408007986 */ /* 0x0001e2000c101124 */
[----:B------:R-:W-:Y:S05]  /*9b50*/  BRA `(.L_x_8232) ;  /* 0x0000000400987947 */ /* 0x000fea0003800000 */
.L_x_8240:
        /* <DEDUP_REMOVED lines=21> */
.L_x_8250:
[----:B------:R-:W0:Y:S02]  /*9cb0*/  F2I.U64.TRUNC R24, R24 ;  /* 0x0000001800187311 */ /* 0x000e24000020d800 */
[----:B0-----:R0:W-:Y:S01]  /*9cc0*/  STG.E.64 desc[UR36][R8.64], R24 ;  /* 0x0000001808007986 */ /* 0x0011e2000c101b24 */
[----:B------:R-:W-:Y:S05]  /*9cd0*/  BRA `(.L_x_8232) ;  /* 0x0000000400387947 */ /* 0x000fea0003800000 */
.L_x_8249:
[----:B------:R-:W0:Y:S02]  /*9ce0*/  F2I.FTZ.U32.TRUNC.NTZ R3, R24 ;  /* 0x0000001800037305 */ /* 0x000e24000021f000 */
[----:B0-----:R0:W-:Y:S01]  /*9cf0*/  STG.E desc[UR36][R8.64], R3 ;  /* 0x0000000308007986 */ /* 0x0011e2000c101924 */
[----:B------:R-:W-:Y:S05]  /*9d00*/  BRA `(.L_x_8232) ;  /* 0x00000004002c7947 */ /* 0x000fea0003800000 */
.L_x_8239:
        /* <DEDUP_REMOVED lines=10> */
.L_x_8252:
[----:B------:R-:W-:Y:S01]  /*9db0*/  FMUL.FTZ R4, R24, 1 ;  /* 0x3f80000018047820 */ /* 0x000fe20000410000 */
[----:B------:R-:W-:-:S05]  /*9dc0*/  CS2R R6, SRZ ;  /* 0x0000000000067805 */ /* 0x000fca000001ff00 */
[----:B------:R-:W0:Y:S02]  /*9dd0*/  F2F.F64.F32 R4, R4 ;  /* 0x0000000400047310 */ /* 0x000e240000201800 */
[----:B0-----:R0:W-:Y:S01]  /*9de0*/  STG.E.128 desc[UR36][R8.64], R4 ;  /* 0x0000000408007986 */ /* 0x0011e2000c101d24 */
[----:B------:R-:W-:Y:S05]  /*9df0*/  BRA `(.L_x_8232) ;  /* 0x0000000000f07947 */ /* 0x000fea0003800000 */
.L_x_8251:
[----:B------:R-:W-:-:S13]  /*9e00*/  ISETP.NE.AND P0, PT, R0, 0xf, PT ;  /* 0x0000000f0000780c */ /* 0x000fda0003f05270 */
[----:B------:R-:W-:Y:S05]  /*9e10*/  @!P0 BRA `(.L_x_8253) ;  /* 0x0000000000e08947 */ /* 0x000fea0003800000 */
[----:B------:R-:W-:-:S13]  /*9e20*/  ISETP.NE.AND P0, PT, R0, 0x17, PT ;  /* 0x000000170000780c */ /* 0x000fda0003f05270 */
[----:B------:R-:W-:Y:S05]  /*9e30*/  @!P0 BRA `(.L_x_8254) ;  /* 0x00000000008c8947 */ /* 0x000fea0003800000 */
[----:B------:R-:W-:-:S13]  /*9e40*/  ISETP.NE.AND P0, PT, R0, 0x18, PT ;  /* 0x000000180000780c */ /* 0x000fda0003f05270 */
[----:B------:R-:W-:Y:S05]  /*9e50*/  @!P0 BRA `(.L_x_8255) ;  /* 0x0000000000448947 */ /* 0x000fea0003800000 */
.L_x_8231:
        /* <DEDUP_REMOVED lines=16> */
.L_x_8256:
[----:B------:R-:W-:Y:S05]  /*9f60*/  BRA `(.L_x_8232) ;  /* 0x0000000000947947 */ /* 0x000fea0003800000 */
.L_x_8255:
        /* <DEDUP_REMOVED lines=12> */
.L_x_8258:
[----:B------:R-:W-:Y:S05]  /*a030*/  BSYNC.RECONVERGENT B0 ;  /* 0x0000000000007941 */ /* 0x000fea0003800200 */
.L_x_8257:
[----:B------:R-:W-:-:S05]  /*a040*/  LOP3.LUT R3, R0, 0x80, R5, 0xf8, !PT ;  /* 0x0000008000037812 */ /* 0x000fca00078ef805 */
[----:B------:R0:W-:Y:S01]  /*a050*/  STG.E.U8 desc[UR36][R8.64], R3 ;  /* 0x0000000308007986 */ /* 0x0001e2000c101124 */
[----:B------:R-:W-:Y:S05]  /*a060*/  BRA `(.L_x_8232) ;  /* 0x0000000000547947 */ /* 0x000fea0003800000 */
.L_x_8254:
        /* <DEDUP_REMOVED lines=11> */
.L_x_8260:
[----:B------:R-:W-:Y:S01]  /*a120*/  IMAD.MOV.U32 R0, RZ, RZ, 0x7f ;  /* 0x0000007fff007424 */ /* 0x000fe200078e00ff */
[----:B------:R-:W-:-:S04]  /*a130*/  ISETP.GT.U32.AND P0, PT, R4, 0x7f800000, PT ;  /* 0x7f8000000400780c */ /* 0x000fc80003f04070 */
[----:B------:R-:W-:-:S09]  /*a140*/  SEL R0, R0, 0x7c, P0 ;  /* 0x0000007c00007807 */ /* 0x000fd20000000000 */
.L_x_8261:
[----:B------:R-:W-:Y:S05]  /*a150*/  BSYNC.RECONVERGENT B0 ;  /* 0x0000000000007941 */ /* 0x000fea0003800200 */
.L_x_8259:
[----:B------:R-:W-:-:S04]  /*a160*/  SHF.R.U32.HI R3, RZ, 0x18, R24 ;  /* 0x00000018ff037819 */ /* 0x000fc80000011618 */
[----:B------:R-:W-:-:S05]  /*a170*/  LOP3.LUT R3, R0, 0x80, R3, 0xf8, !PT ;  /* 0x0000008000037812 */ /* 0x000fca00078ef803 */
[----:B------:R0:W-:Y:S01]  /*a180*/  STG.E.U8 desc[UR36][R8.64], R3 ;  /* 0x0000000308007986 */ /* 0x0001e2000c101124 */
[----:B------:R-:W-:Y:S05]  /*a190*/  BRA `(.L_x_8232) ;  /* 0x0000000000087947 */ /* 0x000fea0003800000 */
.L_x_8253:
[----:B------:R-:W-:-:S05]  /*a1a0*/  F2FP.BF16.F32.PACK_AB R24, RZ, R24 ;  /* 0x00000018ff18723e */ /* 0x000fca00000010ff */
[----:B------:R0:W-:Y:S02]  /*a1b0*/  STG.E.U16 desc[UR36][R8.64], R24 ;  /* 0x0000001808007986 */ /* 0x0001e4000c101524 */
.L_x_8232:
[----:B------:R-:W-:-:S07]  /*a1c0*/  VIADD R19, R19, 0x80 ;  /* 0x0000008013137836 */ /* 0x000fce0000000000 */
.L_x_8191:
[----:B------:R-:W-:Y:S05]  /*a1d0*/  BSYNC.RECONVERGENT B6 ;  /* 0x0000000000067941 */ /* 0x000fea0003800200 */
.L_x_8190:
[----:B------:R-:W-:-:S13]  /*a1e0*/  ISETP.GE.AND P0, PT, R19, R17, PT ;  /* 0x000000111300720c */ /* 0x000fda0003f06270 */
[----:B------:R-:W-:Y:S05]  /*a1f0*/  @P0 EXIT ;  /* 0x000000000000094d */ /* 0x000fea0003800000 */
[----:B0---4-:R-:W0:Y:S01]  /*a200*/  LDC.64 R4, c[0x0][0x388] ;  /* 0x0000e200ff047b82 */ /* 0x011e220000000a00 */
[----:B------:R-:W1:Y:S01]  /*a210*/  LDCU UR4, c[0x0][0x3b4] ;  /* 0x00007680ff0477ac */ /* 0x000e620008000800 */
[----:B--2---:R-:W-:Y:S01]  /*a220*/  PRMT R0, R16, 0x9910, RZ ;  /* 0x0000991010007816 */ /* 0x004fe200000000ff */
[----:B------:R-:W-:-:S03]  /*a230*/  IMAD R2, R2, 0x200, R19 ;  /* 0x0000020002027824 */ /* 0x000fc600078e0213 */
[----:B------:R-:W-:Y:S01]  /*a240*/  ISETP.GT.AND P1, PT, R0, 0x9, PT ;  /* 0x000000090000780c */ /* 0x000fe20003f24270 */
[----:B-1-3--:R-:W-:-:S05]  /*a250*/  IMAD R3, R2, UR4, RZ ;  /* 0x0000000402037c24 */ /* 0x00afca000f8e02ff */
        /* <DEDUP_REMOVED lines=14> */
.L_x_8265:
[----:B------:R-:W0:Y:S02]  /*a340*/  F2I.S64.TRUNC R18, R18 ;  /* 0x0000001200127311 */ /* 0x000e24000020d900 */
[----:B0-----:R-:W-:-:S05]  /*a350*/  IMAD.MOV.U32 R5, RZ, RZ, R18 ;  /* 0x000000ffff057224 */ /* 0x001fca00078e0012 */
[----:B------:R-:W-:Y:S01]  /*a360*/  STG.E.U8 desc[UR36][R2.64], R5 ;  /* 0x0000000502007986 */ /* 0x000fe2000c101124 */
[----:B------:R-:W-:Y:S05]  /*a370*/  EXIT ;  /* 0x000000000000794d */ /* 0x000fea0003800000 */
.L_x_8264:
        /* <DEDUP_REMOVED lines=9> */
.L_x_8268:
[----:B------:R-:W0:Y:S02]  /*a410*/  F2I.FTZ.TRUNC.NTZ R5, R18 ;  /* 0x0000001200057305 */ /* 0x000e24000021f100 */
[----:B0-----:R-:W-:Y:S01]  /*a420*/  STG.E desc[UR36][R2.64], R5 ;  /* 0x0000000502007986 */ /* 0x001fe2000c101924 */
[----:B------:R-:W-:Y:S05]  /*a430*/  EXIT ;  /* 0x000000000000794d */ /* 0x000fea0003800000 */
.L_x_8267:
[----:B------:R-:W0:Y:S02]  /*a440*/  F2I.FTZ.TRUNC.NTZ R5, R18 ;  /* 0x0000001200057305 */ /* 0x000e24000021f100 */
[----:B0-----:R-:W-:Y:S01]  /*a450*/  STG.E.U16 desc[UR36][R2.64], R5 ;  /* 0x0000000502007986 */ /* 0x001fe2000c101524 */
[----:B------:R-:W-:Y:S05]  /*a460*/  EXIT ;  /* 0x000000000000794d */ /* 0x000fea0003800000 */
.L_x_8263:
        /* <DEDUP_REMOVED lines=8> */
.L_x_8270:
[----:B------:R-:W-:-:S05]  /*a4f0*/  F2FP.F16.F32.PACK_AB R18, RZ, R18 ;  /* 0x00000012ff12723e */ /* 0x000fca00000000ff */
[----:B------:R-:W-:Y:S01]  /*a500*/  STG.E.U16 desc[UR36][R2.64], R18 ;  /* 0x0000001202007986 */ /* 0x000fe2000c101524 */
[----:B------:R-:W-:Y:S05]  /*a510*/  EXIT ;  /* 0x000000000000794d */ /* 0x000fea0003800000 */
.L_x_8269:
        /* <DEDUP_REMOVED lines=9> */
.L_x_8272:
[----:B------:R-:W-:-:S04]  /*a5b0*/  F2FP.F16.F32.PACK_AB R5, RZ, R18 ;  /* 0x00000012ff05723e */ /* 0x000fc800000000ff */
[----:B------:R-:W-:-:S05]  /*a5c0*/  PRMT R5, R5, 0x5410, RZ ;  /* 0x0000541005057816 */ /* 0x000fca00000000ff */
[----:B------:R-:W-:Y:S01]  /*a5d0*/  STG.E desc[UR36][R2.64], R5 ;  /* 0x0000000502007986 */ /* 0x000fe2000c101924 */
[----:B------:R-:W-:Y:S05]  /*a5e0*/  EXIT ;  /* 0x000000000000794d */ /* 0x000fea0003800000 */
.L_x_8271:
[----:B------:R-:W-:-:S06]  /*a5f0*/  FMUL.FTZ R4, R18, 1 ;  /* 0x3f80000012047820 */ /* 0x000fcc0000410000 */
[----:B------:R-:W0:Y:S02]  /*a600*/  F2F.F64.F32 R4, R4 ;  /* 0x0000000400047310 */ /* 0x000e240000201800 */
[----:B0-----:R-:W-:Y:S01]  /*a610*/  STG.E.64 desc[UR36][R2.64], R4 ;  /* 0x0000000402007986 */ /* 0x001fe2000c101b24 */
[----:B------:R-:W-:Y:S05]  /*a620*/  EXIT ;  /* 0x000000000000794d */ /* 0x000fea0003800000 */
.L_x_8262:
        /* <DEDUP_REMOVED lines=13> */
.L_x_8276:
        /* <DEDUP_REMOVED lines=16> */
.L_x_8279:
[----:B------:R-:W-:-:S04]  /*a800*/  SHF.R.U32.HI R18, RZ, 0x18, R18 ;  /* 0x00000018ff127819 */ /* 0x000fc80000011612 */
[----:B------:R-:W-:-:S04]  /*a810*/  LOP3.LUT R5, R5, 0x80, R18, 0xf8, !PT ;  /* 0x0000008005057812 */ /* 0x000fc800078ef812 */
[----:B------:R-:W-:-:S07]  /*a820*/  PRMT R0, R5, 0x7610, R0 ;  /* 0x0000761005007816 */ /* 0x000fce0000000000 */
.L_x_8278:
[----:B------:R-:W-:Y:S05]  /*a830*/  BSYNC.RECONVERGENT B0 ;  /* 0x0000000000007941 */ /* 0x000fea0003800200 */
.L_x_8277:
[----:B------:R-:W-:Y:S01]  /*a840*/  STG.E.U8 desc[UR36][R2.64], R0 ;  /* 0x0000000002007986 */ /* 0x000fe2000c101124 */
[----:B------:R-:W-:Y:S05]  /*a850*/  EXIT ;  /* 0x000000000000794d */ /* 0x000fea0003800000 */
.L_x_8275:
        /* <DEDUP_REMOVED lines=16> */
.L_x_8282:
[----:B------:R-:W-:-:S04]  /*a960*/  SHF.R.U32.HI R18, RZ, 0x18, R18 ;  /* 0x00000018ff127819 */ /* 0x000fc80000011612 */
[----:B------:R-:W-:-:S04]  /*a970*/  LOP3.LUT R5, R5, 0x80, R18, 0xf8, !PT ;  /* 0x0000008005057812 */ /* 0x000fc800078ef812 */
[----:B------:R-:W-:-:S07]  /*a980*/  PRMT R0, R5, 0x7610, R0 ;  /* 0x0000761005007816 */ /* 0x000fce0000000000 */
.L_x_8281:
[----:B------:R-:W-:Y:S05]  /*a990*/  BSYNC.RECONVERGENT B0 ;  /* 0x0000000000007941 */ /* 0x000fea0003800200 */
.L_x_8280:
[----:B------:R-:W-:Y:S01]  /*a9a0*/  STG.E.U8 desc[UR36][R2.64], R0 ;  /* 0x0000000002007986 */ /* 0x000fe2000c101124 */
[----:B------:R-:W-:Y:S05]  /*a9b0*/  EXIT ;  /* 0x000000000000794d */ /* 0x000fea0003800000 */
.L_x_8274:
        /* <DEDUP_REMOVED lines=21> */
.L_x_8284:
[----:B------:R-:W0:Y:S02]  /*ab10*/  F2I.U64.TRUNC R18, R18 ;  /* 0x0000001200127311 */ /* 0x000e24000020d800 */
[----:B0-----:R-:W-:Y:S01]  /*ab20*/  STG.E.64 desc[UR36][R2.64], R18 ;  /* 0x0000001202007986 */ /* 0x001fe2000c101b24 */
[----:B------:R-:W-:Y:S05]  /*ab30*/  EXIT ;  /* 0x000000000000794d */ /* 0x000fea0003800000 */
.L_x_8283:
[----:B------:R-:W0:Y:S02]  /*ab40*/  F2I.FTZ.U32.TRUNC.NTZ R5, R18 ;  /* 0x0000001200057305 */ /* 0x000e24000021f000 */
[----:B0-----:R-:W-:Y:S01]  /*ab50*/  STG.E desc[UR36][R2.64], R5 ;  /* 0x0000000502007986 */ /* 0x001fe2000c101924 */
[----:B------:R-:W-:Y:S05]  /*ab60*/  EXIT ;  /* 0x000000000000794d */ /* 0x000fea0003800000 */
.L_x_8273:
        /* <DEDUP_REMOVED lines=10> */
.L_x_8286:
[----:B------:R-:W-:Y:S01]  /*ac10*/  FMUL.FTZ R4, R18, 1 ;  /* 0x3f80000012047820 */ /* 0x000fe20000410000 */
[----:B------:R-:W-:-:S05]  /*ac20*/  CS2R R6, SRZ ;  /* 0x0000000000067805 */ /* 0x000fca000001ff00 */
[----:B------:R-:W0:Y:S02]  /*ac30*/  F2F.F64.F32 R4, R4 ;  /* 0x0000000400047310 */ /* 0x000e240000201800 */
[----:B0-----:R-:W-:Y:S01]  /*ac40*/  STG.E.128 desc[UR36][R2.64], R4 ;  /* 0x0000000402007986 */ /* 0x001fe2000c101d24 */
[----:B------:R-:W-:Y:S05]  /*ac50*/  EXIT ;  /* 0x000000000000794d */ /* 0x000fea0003800000 */
.L_x_8285:
[----:B------:R-:W-:-:S13]  /*ac60*/  ISETP.NE.AND P0, PT, R0, 0xf, PT ;  /* 0x0000000f0000780c */ /* 0x000fda0003f05270 */
[----:B------:R-:W-:Y:S05]  /*ac70*/  @!P0 BRA `(.L_x_8287) ;  /* 0x0000000000e08947 */ /* 0x000fea0003800000 */
[----:B------:R-:W-:-:S13]  /*ac80*/  ISETP.NE.AND P0, PT, R0, 0x17, PT ;  /* 0x000000170000780c */ /* 0x000fda0003f05270 */
[----:B------:R-:W-:Y:S05]  /*ac90*/  @!P0 BRA `(.L_x_8288) ;  /* 0x00000000008c8947 */ /* 0x000fea0003800000 */
[----:B------:R-:W-:-:S13]  /*aca0*/  ISETP.NE.AND P0, PT, R0, 0x18, PT ;  /* 0x000000180000780c */ /* 0x000fda0003f05270 */
[----:B------:R-:W-:Y:S05]  /*acb0*/  @!P0 BRA `(.L_x_8289) ;  /* 0x0000000000448947 */ /* 0x000fea0003800000 */
.L_x_8266:
        /* <DEDUP_REMOVED lines=16> */
.L_x_8290:
[----:B------:R-:W-:Y:S05]  /*adc0*/  EXIT ;  /* 0x000000000000794d */ /* 0x000fea0003800000 */
.L_x_8289:
        /* <DEDUP_REMOVED lines=12> */
.L_x_8292:
[----:B------:R-:W-:Y:S05]  /*ae90*/  BSYNC.RECONVERGENT B0 ;  /* 0x0000000000007941 */ /* 0x000fea0003800200 */
.L_x_8291:
[----:B------:R-:W-:-:S05]  /*aea0*/  LOP3.LUT R5, R0, 0x80, R7, 0xf8, !PT ;  /* 0x0000008000057812 */ /* 0x000fca00078ef807 */
[----:B------:R-:W-:Y:S01]  /*aeb0*/  STG.E.U8 desc[UR36][R2.64], R5 ;  /* 0x0000000502007986 */ /* 0x000fe2000c101124 */
[----:B------:R-:W-:Y:S05]  /*aec0*/  EXIT ;  /* 0x000000000000794d */ /* 0x000fea0003800000 */
.L_x_8288:
        /* <DEDUP_REMOVED lines=11> */
.L_x_8294:
[----:B------:R-:W-:Y:S01]  /*af80*/  IMAD.MOV.U32 R0, RZ, RZ, 0x7f ;  /* 0x0000007fff007424 */ /* 0x000fe200078e00ff */
[----:B------:R-:W-:-:S04]  /*af90*/  ISETP.GT.U32.AND P0, PT, R4, 0x7f800000, PT ;  /* 0x7f8000000400780c */ /* 0x000fc80003f04070 */
[----:B------:R-:W-:-:S09]  /*afa0*/  SEL R0, R0, 0x7c, P0 ;  /* 0x0000007c00007807 */ /* 0x000fd20000000000 */
.L_x_8295:
[----:B------:R-:W-:Y:S05]  /*afb0*/  BSYNC.RECONVERGENT B0 ;  /* 0x0000000000007941 */ /* 0x000fea0003800200 */
.L_x_8293:
[----:B------:R-:W-:-:S04]  /*afc0*/  SHF.R.U32.HI R5, RZ, 0x18, R18 ;  /* 0x00000018ff057819 */ /* 0x000fc80000011612 */
[----:B------:R-:W-:-:S05]  /*afd0*/  LOP3.LUT R5, R0, 0x80, R5, 0xf8, !PT ;  /* 0x0000008000057812 */ /* 0x000fca00078ef805 */
[----:B------:R-:W-:Y:S01]  /*afe0*/  STG.E.U8 desc[UR36][R2.64], R5 ;  /* 0x0000000502007986 */ /* 0x000fe2000c101124 */
[----:B------:R-:W-:Y:S05]  /*aff0*/  EXIT ;  /* 0x000000000000794d */ /* 0x000fea0003800000 */
.L_x_8287:
[----:B------:R-:W-:-:S05]  /*b000*/  F2FP.BF16.F32.PACK_AB R18, RZ, R18 ;  /* 0x00000012ff12723e */ /* 0x000fca00000010ff */
[----:B------:R-:W-:Y:S01]  /*b010*/  STG.E.U16 desc[UR36][R2.64], R18 ;  /* 0x0000001202007986 */ /* 0x000fe2000c101524 */
[----:B------:R-:W-:Y:S05]  /*b020*/  EXIT ;  /* 0x000000000000794d */ /* 0x000fea0003800000 */
.L_x_8296:
        /* <DEDUP_REMOVED lines=13> */
.L_x_9550:


//--------------------- .text._ZN2at6native18elementwise_kernelILi128ELi2EZNS0_22gpu_kernel_impl_nocastIZZZNS0_10glu_kernelERNS_18TensorIteratorBaseEENKUlvE_clEvENKUlvE0_clEvEUlffE_EEvS4_RKT_EUliE_EEviT1_ --------------------------
	.section	.text._ZN2at6native18elementwise_kernelILi128ELi2EZNS0_22gpu_kernel_impl_nocastIZZZNS0_10glu_kernelERNS_18TensorIteratorBaseEENKUlvE_clEvENKUlvE0_clEvEUlffE_EEvS4_RKT_EUliE_EEviT1_,"ax",@progbits
	.align	128
        .global         _ZN2at6native18elementwise_kernelILi128ELi2EZNS0_22gpu_kernel_impl_nocastIZZZNS0_10glu_kernelERNS_18TensorIteratorBaseEENKUlvE_clEvENKUlvE0_clEvEUlffE_EEvS4_RKT_EUliE_EEviT1_
        .type           _ZN2at6native18elementwise_kernelILi128ELi2EZNS0_22gpu_kernel_impl_nocastIZZZNS0_10glu_kernelERNS_18TensorIteratorBaseEENKUlvE_clEvENKUlvE0_clEvEUlffE_EEvS4_RKT_EUliE_EEviT1_,@function
        .size           _ZN2at6native18elementwise_kernelILi128ELi2EZNS0_22gpu_kernel_impl_nocastIZZZNS0_10glu_kernelERNS_18TensorIteratorBaseEENKUlvE_clEvENKUlvE0_clEvEUlffE_EEvS4_RKT_EUliE_EEviT1_,(.L_x_9551 - _ZN2at6native18elementwise_kernelILi128ELi2EZNS0_22gpu_kernel_impl_nocastIZZZNS0_10glu_kernelERNS_18TensorIteratorBaseEENKUlvE_clEvENKUlvE0_clEvEUlffE_EEvS4_RKT_EUliE_EEviT1_)
        .other          _ZN2at6native18elementwise_kernelILi128ELi2EZNS0_22gpu_kernel_impl_nocastIZZZNS0_10glu_kernelERNS_18TensorIteratorBaseEENKUlvE_clEvENKUlvE0_clEvEUlffE_EEvS4_RKT_EUliE_EEviT1_,@"STO_CUDA_ENTRY STV_DEFAULT"
_ZN2at6native18elementwise_kernelILi128ELi2EZNS0_22gpu_kernel_impl_nocastIZZZNS0_10glu_kernelERNS_18TensorIteratorBaseEENKUlvE_clEvENKUlvE0_clEvEUlffE_EEvS4_RKT_EUliE_EEviT1_:
.text._ZN2at6native18elementwise_kernelILi128ELi2EZNS0_22gpu_kernel_impl_nocastIZZZNS0_10glu_kernelERNS_18TensorIteratorBaseEENKUlvE_clEvENKUlvE0_clEvEUlffE_EEvS4_RKT_EUliE_EEviT1_:
        /* <DEDUP_REMOVED lines=15> */
[----:B------:R-:W0:Y:S02]  /*00f0*/  LDC.64 R4, c[0x0][0x5f0] ;  /* 0x00017c00ff047b82 */ /* 0x000e240000000a00 */
[----:B0-----:R-:W3:Y:S06]  /*0100*/  LDG.E R4, desc[UR6][R4.64] ;  /* 0x0000000604047981 */ /* 0x001eec000c1e1900 */
[----:B------:R-:W0:Y:S01]  /*0110*/  LDC.64 R8, c[0x0][0x5e8] ;  /* 0x00017a00ff087b82 */ /* 0x000e220000000a00 */
[----:B------:R-:W-:Y:S01]  /*0120*/  IADD3 R3, PT, PT, R3, 0x80, RZ ;  /* 0x0000008003037810 */ /* 0x000fe20007ffe0ff */
[----:B--2---:R-:W-:-:S06]  /*0130*/  FMUL.FTZ R0, R6, -1.4426950216293334961 ;  /* 0xbfb8aa3b06007820 */ /* 0x004fcc0000410000 */
[----:B------:R-:W1:Y:S02]  /*0140*/  MUFU.EX2 R0, R0 ;  /* 0x0000000000007308 */ /* 0x000e640000000800 */
[----:B-1----:R-:W-:-:S06]  /*0150*/  FADD.FTZ R2, R0, 1 ;  /* 0x3f80000000027421 */ /* 0x002fcc0000010000 */
[----:B------:R-:W3:Y:S02]  /*0160*/  MUFU.RCP R11, R2 ;  /* 0x00000002000b7308 */ /* 0x000ee40000001000 */
[----:B---3--:R-:W-:-:S05]  /*0170*/  FMUL.FTZ R11, R4, R11 ;  /* 0x0000000b040b7220 */ /* 0x008fca0000410000 */
[----:B0-----:R0:W-:Y:S02]  /*0180*/  STG.E desc[UR6][R8.64], R11 ;  /* 0x0000000b08007986 */ /* 0x0011e4000c101906 */
.L_x_8299:
[----:B------:R-:W-:Y:S05]  /*0190*/  BSYNC.RECONVERGENT B0 ;  /* 0x0000000000007941 */ /* 0x000fea0003800200 */
.L_x_8298:
[----:B------:R-:W-:-:S13]  /*01a0*/  ISETP.GE.AND P0, PT, R3, UR4, PT ;  /* 0x0000000403007c0c */ /* 0x000fda000bf06270 */
[----:B------:R-:W-:Y:S05]  /*01b0*/  @P0 EXIT ;  /* 0x000000000000094d */ /* 0x000fea0003800000 */
[----:B------:R-:W1:Y:S02]  /*01c0*/  LDC.64 R4, c[0x0][0x5f8] ;  /* 0x00017e00ff047b82 */ /* 0x000e640000000a00 */
[----:B-1----:R-:W2:Y:S06]  /*01d0*/  LDG.E R4, desc[UR6][R4.64] ;  /* 0x0000000604047981 */ /* 0x002eac000c1e1900 */
[----:B------:R-:W1:Y:S02]  /*01e0*/  LDC.64 R2, c[0x0][0x5f0] ;  /* 0x00017c00ff027b82 */ /* 0x000e640000000a00 */
[----:B-1----:R-:W3:Y:S06]  /*01f0*/  LDG.E R2, desc[UR6][R2.64] ;  /* 0x0000000602027981 */ /* 0x002eec000c1e1900 */
[----:B------:R-:W1:Y:S01]  /*0200*/  LDC.64 R6, c[0x0][0x5e8] ;  /* 0x00017a00ff067b82 */ /* 0x000e620000000a00 */
[----:B--2---:R-:W-:-:S06]  /*0210*/  FMUL.FTZ R0, R4, -1.4426950216293334961 ;  /* 0xbfb8aa3b04007820 */ /* 0x004fcc0000410000 */
[----:B------:R-:W0:Y:S02]  /*0220*/  MUFU.EX2 R0, R0 ;  /* 0x0000000000007308 */ /* 0x000e240000000800 */
[----:B0-----:R-:W-:-:S06]  /*0230*/  FADD.FTZ R8, R0, 1 ;  /* 0x3f80000000087421 */ /* 0x001fcc0000010000 */
[----:B------:R-:W3:Y:S02]  /*0240*/  MUFU.RCP R9, R8 ;  /* 0x0000000800097308 */ /* 0x000ee40000001000 */
[----:B---3--:R-:W-:-:S05]  /*0250*/  FMUL.FTZ R9, R2, R9 ;  /* 0x0000000902097220 */ /* 0x008fca0000410000 */
[----:B-1----:R-:W-:Y:S01]  /*0260*/  STG.E desc[UR6][R6.64], R9 ;  /* 0x0000000906007986 */ /* 0x002fe2000c101906 */
[----:B------:R-:W-:Y:S05]  /*0270*/  EXIT ;  /* 0x000000000000794d */ /* 0x000fea0003800000 */
.L_x_8297:
        /* <DEDUP_REMOVED lines=355> */
.L_x_8302:
[----:B------:R-:W0:Y:S02]  /*18b0*/  LDCU.128 UR8, c[0x0][0x5f0] ;  /* 0x0000be00ff0877ac */ /* 0x000e240008000c00 */
[----:B0-----:R-:W-:-:S04]  /*18c0*/  IADD3 R8, P0, PT, R6, UR10, RZ ;  /* 0x0000000a06087c10 */ /* 0x001fc8000ff1e0ff */
[----:B------:R-:W-:-:S05]  /*18d0*/  IADD3.X R9, PT, PT, RZ, UR11, RZ, P0, !PT ;  /* 0x0000000bff097c10 */ /* 0x000fca00087fe4ff */
[----:B------:R-:W2:Y:S01]  /*18e0*/  LDG.E R8, desc[UR6][R8.64] ;  /* 0x0000000608087981 */ /* 0x000ea2000c1e1900 */
[----:B------:R-:W-:-:S04]  /*18f0*/  IADD3 R6, P0, PT, R4, UR8, RZ ;  /* 0x0000000804067c10 */ /* 0x000fc8000ff1e0ff */
[----:B------:R-:W-:Y:S01]  /*1900*/  IADD3.X R7, PT, PT, RZ, UR9, RZ, P0, !PT ;  /* 0x00000009ff077c10 */ /* 0x000fe200087fe4ff */
[----:B------:R-:W0:Y:S04]  /*1910*/  LDCU.64 UR8, c[0x0][0x5e8] ;  /* 0x0000bd00ff0877ac */ /* 0x000e280008000a00 */
[----:B------:R-:W3:Y:S01]  /*1920*/  LDG.E R6, desc[UR6][R6.64] ;  /* 0x0000000606067981 */ /* 0x000ee2000c1e1900 */
[----:B------:R-:W-:Y:S02]  /*1930*/  IADD3 R3, PT, PT, R3, 0x80, RZ ;  /* 0x0000008003037810 */ /* 0x000fe40007ffe0ff */
[----:B0-----:R-:W-:-:S04]  /*1940*/  IADD3 R4, P0, PT, R5, UR8, RZ ;  /* 0x0000000805047c10 */ /* 0x001fc8000ff1e0ff */
[----:B------:R-:W-:Y:S01]  /*1950*/  IADD3.X R5, PT, PT, RZ, UR9, RZ, P0, !PT ;  /* 0x00000009ff057c10 */ /* 0x000fe200087fe4ff */
[----:B--2---:R-:W-:-:S06]  /*1960*/  FMUL.FTZ R10, R8, -1.4426950216293334961 ;  /* 0xbfb8aa3b080a7820 */ /* 0x004fcc0000410000 */
[----:B------:R-:W0:Y:S02]  /*1970*/  MUFU.EX2 R10, R10 ;  /* 0x0000000a000a7308 */ /* 0x000e240000000800 */
[----:B0-----:R-:W-:-:S06]  /*1980*/  FADD.FTZ R11, R10, 1 ;  /* 0x3f8000000a0b7421 */ /* 0x001fcc0000010000 */
[----:B------:R-:W3:Y:S02]  /*1990*/  MUFU.RCP R11, R11 ;  /* 0x0000000b000b7308 */ /* 0x000ee40000001000 */
[----:B---3--:R-:W-:-:S05]  /*19a0*/  FMUL.FTZ R9, R6, R11 ;  /* 0x0000000b06097220 */ /* 0x008fca0000410000 */
[----:B------:R0:W-:Y:S02]  /*19b0*/  STG.E desc[UR6][R4.64], R9 ;  /* 0x0000000904007986 */ /* 0x0001e4000c101906 */
.L_x_8301:
[----:B------:R-:W-:Y:S05]  /*19c0*/  BSYNC.RECONVERGENT B0 ;  /* 0x0000000000007941 */ /* 0x000fea0003800200 */
.L_x_8300:
[----:B------:R-:W-:-:S13]  /*19d0*/  ISETP.GE.AND P0, PT, R3, UR4, PT ;  /* 0x0000000403007c0c */ /* 0x000fda000bf06270 */
[----:B------:R-:W-:Y:S05]  /*19e0*/  @P0 EXIT ;  /* 0x000000000000094d */ /* 0x000fea0003800000 */
        /* <DEDUP_REMOVED lines=348> */
.L_x_8303:
[----:B------:R-:W0:Y:S01]  /*2fb0*/  LDCU.128 UR8, c[0x0][0x5f0] ;  /* 0x0000be00ff0877ac */ /* 0x000e220008000c00 */
[----:B------:R-:W1:Y:S01]  /*2fc0*/  LDCU.64 UR4, c[0x0][0x5e8] ;  /* 0x0000bd00ff0477ac */ /* 0x000e620008000a00 */
[----:B0-----:R-:W-:-:S04]  /*2fd0*/  IADD3 R6, P0, PT, R4, UR10, RZ ;  /* 0x0000000a04067c10 */ /* 0x001fc8000ff1e0ff */
[----:B------:R-:W-:-:S05]  /*2fe0*/  IADD3.X R7, PT, PT, RZ, UR11, RZ, P0, !PT ;  /* 0x0000000bff077c10 */ /* 0x000fca00087fe4ff */
[----:B------:R-:W2:Y:S01]  /*2ff0*/  LDG.E R6, desc[UR6][R6.64] ;  /* 0x0000000606067981 */ /* 0x000ea2000c1e1900 */
[----:B------:R-:W-:-:S04]  /*3000*/  IADD3 R4, P0, PT, R2, UR8, RZ ;  /* 0x0000000802047c10 */ /* 0x000fc8000ff1e0ff */
[----:B------:R-:W-:-:S05]  /*3010*/  IADD3.X R5, PT, PT, RZ, UR9, RZ, P0, !PT ;  /* 0x00000009ff057c10 */ /* 0x000fca00087fe4ff */
[----:B------:R-:W3:Y:S01]  /*3020*/  LDG.E R4, desc[UR6][R4.64] ;  /* 0x0000000604047981 */ /* 0x000ee2000c1e1900 */
[----:B-1----:R-:W-:-:S04]  /*3030*/  IADD3 R2, P0, PT, R3, UR4, RZ ;  /* 0x0000000403027c10 */ /* 0x002fc8000ff1e0ff */
[----:B------:R-:W-:Y:S01]  /*3040*/  IADD3.X R3, PT, PT, RZ, UR5, RZ, P0, !PT ;  /* 0x00000005ff037c10 */ /* 0x000fe200087fe4ff */
[----:B--2---:R-:W-:-:S06]  /*3050*/  FMUL.FTZ R0, R6, -1.4426950216293334961 ;  /* 0xbfb8aa3b06007820 */ /* 0x004fcc0000410000 */
[----:B------:R-:W0:Y:S02]  /*3060*/  MUFU.EX2 R0, R0 ;  /* 0x0000000000007308 */ /* 0x000e240000000800 */
[----:B0-----:R-:W-:-:S06]  /*3070*/  FADD.FTZ R8, R0, 1 ;  /* 0x3f80000000087421 */ /* 0x001fcc0000010000 */
[----:B------:R-:W3:Y:S02]  /*3080*/  MUFU.RCP R9, R8 ;  /* 0x0000000800097308 */ /* 0x000ee40000001000 */
[----:B---3--:R-:W-:-:S05]  /*3090*/  FMUL.FTZ R9, R4, R9 ;  /* 0x0000000904097220 */ /* 0x008fca0000410000 */
[----:B------:R-:W-:Y:S01]  /*30a0*/  STG.E desc[UR6][R2.64], R9 ;  /* 0x0000000902007986 */ /* 0x000fe2000c101906 */
[----:B------:R-:W-:Y:S05]  /*30b0*/  EXIT ;  /* 0x000000000000794d */ /* 0x000fea0003800000 */
.L_x_8304:
        /* <DEDUP_REMOVED lines=12> */
.L_x_9551:


//--------------------- .text._ZN2at6native27unrolled_elementwise_kernelIZZZNS0_10glu_kernelERNS_18TensorIteratorBaseEENKUlvE_clEvENKUlvE0_clEvEUlffE_St5arrayIPcLm3EELi4E23TrivialOffsetCalculatorILi2EjESA_ILi1EjENS0_6memory15LoadWithoutCastENSD_16StoreWithoutCastEEEviT_T0_T2_T3_T4_T5_ --------------------------
	.section	.text._ZN2at6native27unrolled_elementwise_kernelIZZZNS0_10glu_kernelERNS_18TensorIteratorBaseEENKUlvE_clEvENKUlvE0_clEvEUlffE_St5arrayIPcLm3EELi4E23TrivialOffsetCalculatorILi2EjESA_ILi1EjENS0_6memory15LoadWithoutCastENSD_16StoreWithoutCastEEEviT_T0_T2_T3_T4_T5_,"ax",@progbits
	.align	128
        .global         _ZN2at6native27unrolled_elementwise_kernelIZZZNS0_10glu_kernelERNS_18TensorIteratorBaseEENKUlvE_clEvENKUlvE0_clEvEUlffE_St5arrayIPcLm3EELi4E23TrivialOffsetCalculatorILi2EjESA_ILi1EjENS0_6memory15LoadWithoutCastENSD_16StoreWithoutCastEEEviT_T0_T2_T3_T4_T5_
        .type           _ZN2at6native27unrolled_elementwise_kernelIZZZNS0_10glu_kernelERNS_18TensorIteratorBaseEENKUlvE_clEvENKUlvE0_clEvEUlffE_St5arrayIPcLm3EELi4E23TrivialOffsetCalculatorILi2EjESA_ILi1EjENS0_6memory15LoadWithoutCastENSD_16StoreWithoutCastEEEviT_T0_T2_T3_T4_T5_,@function
        .size           _ZN2at6native27unrolled_elementwise_kernelIZZZNS0_10glu_kernelERNS_18TensorIteratorBaseEENKUlvE_clEvENKUlvE0_clEvEUlffE_St5arrayIPcLm3EELi4E23TrivialOffsetCalculatorILi2EjESA_ILi1EjENS0_6memory15LoadWithoutCastENSD_16StoreWithoutCastEEEviT_T0_T2_T3_T4_T5_,(.L_x_9552 - _ZN2at6native27unrolled_elementwise_kernelIZZZNS0_10glu_kernelERNS_18TensorIteratorBaseEENKUlvE_clEvENKUlvE0_clEvEUlffE_St5arrayIPcLm3EELi4E23TrivialOffsetCalculatorILi2EjESA_ILi1EjENS0_6memory15LoadWithoutCastENSD_16StoreWithoutCastEEEviT_T0_T2_T3_T4_T5_)
        .other          _ZN2at6native27unrolled_elementwise_kernelIZZZNS0_10glu_kernelERNS_18TensorIteratorBaseEENKUlvE_clEvENKUlvE0_clEvEUlffE_St5arrayIPcLm3EELi4E23TrivialOffsetCalculatorILi2EjESA_ILi1EjENS0_6memory15LoadWithoutCastENSD_16StoreWithoutCastEEEviT_T0_T2_T3_T4_T5_,@"STO_CUDA_ENTRY STV_DEFAULT"
_ZN2at6native27unrolled_elementwise_kernelIZZZNS0_10glu_kernelERNS_18TensorIteratorBaseEENKUlvE_clEvENKUlvE0_clEvEUlffE_St5arrayIPcLm3EELi4E23TrivialOffsetCalculatorILi2EjESA_ILi1EjENS0_6memory15LoadWithoutCastENSD_16StoreWithoutCastEEEviT_T0_T2_T3_T4_T5_:
.text._ZN2at6native27unrolled_elementwise_kernelIZZZNS0_10glu_kernelERNS_18TensorIteratorBaseEENKUlvE_clEvENKUlvE0_clEvEUlffE_St5arrayIPcLm3EELi4E23TrivialOffsetCalculatorILi2EjESA_ILi1EjENS0_6memory15LoadWithoutCastENSD_16StoreWithoutCastEEEviT_T0_T2_T3_T4_T5_:
[----:B------:R-:W-:Y:S01]  /*0000*/  LDC R1, c[0x0][0x37c] ;  /* 0x0000df00ff017b82 */ /* 0x000fe20000000800 */
[----:B------:R-:W0:Y:S07]  /*0010*/  S2R R0, SR_CTAID.X ;  /* 0x0000000000007919 */ /* 0x000e2e0000002500 */
[----:B------:R-:W0:Y:S01]  /*0020*/  LDC R3, c[0x0][0x380] ;  /* 0x0000e000ff037b82 */ /* 0x000e220000000800 */
[----:B------:R-:W1:Y:S01]  /*0030*/  LDCU.64 UR4, c[0x0][0x358] ;  /* 0x00006b00ff0477ac */ /* 0x000e620008000a00 */
[----:B------:R-:W2:Y:S06]  /*0040*/  S2R R19, SR_TID.X ;  /* 0x0000000000137919 */ /* 0x000eac0000002100 */
[----:B------:R-:W3:Y:S08]  /*0050*/  LDC.64 R26, c[0x0][0x398] ;  /* 0x0000e600ff1a7b82 */ /* 0x000ef00000000a00 */
[----:B------:R-:W4:Y:S08]  /*0060*/  LDC.64 R28, c[0x0][0x398] ;  /* 0x0000e600ff1c7b82 */ /* 0x000f300000000a00 */
[----:B------:R-:W4:Y:S01]  /*0070*/  LDC.64 R6, c[0x0][0x390] ;  /* 0x0000e400ff067b82 */ /* 0x000f220000000a00 */
[----:B0-----:R-:W-:-:S07]  /*0080*/  IMAD R10, R0, -0x200, R3 ;  /* 0xfffffe00000a7824 */ /* 0x001fce00078e0203 */
[----:B------:R-:W0:Y:S01]  /*0090*/  LDC.64 R8, c[0x0][0x398] ;  /* 0x0000e600ff087b82 */ /* 0x000e220000000a00 */
[----:B--2---:R-:W-:Y:S02]  /*00a0*/  MOV R11, R19 ;  /* 0x00000013000b7202 */ /* 0x004fe40000000f00 */
[----:B------:R-:W-:-:S05]  /*00b0*/  ISETP.GE.AND P3, PT, R19, R10, PT ;  /* 0x0000000a1300720c */ /* 0x000fca0003f66270 */
[----:B------:R-:W2:Y:S08]  /*00c0*/  LDC.64 R2, c[0x0][0x398] ;  /* 0x0000e600ff027b82 */ /* 0x000eb00000000a00 */
[----:B------:R-:W0:Y:S01]  /*00d0*/  LDC.64 R4, c[0x0][0x390] ;  /* 0x0000e400ff047b82 */ /* 0x000e220000000a00 */
[----:B------:R-:W-:Y:S02]  /*00e0*/  @!P3 IADD3 R19, PT, PT, R11, 0x80, RZ ;  /* 0x000000800b13b810 */ /* 0x000fe40007ffe0ff */
[----:B------:R-:W-:-:S02]  /*00f0*/  @!P3 LEA R25, R0, R11, 0x9 ;  /* 0x0000000b0019b211 */ /* 0x000fc400078e48ff */
[----:B------:R-:W-:-:S03]  /*0100*/  ISETP.GE.AND P4, PT, R19, R10, PT ;  /* 0x0000000a1300720c */ /* 0x000fc60003f86270 */
[----:B---3--:R-:W-:-:S05]  /*0110*/  @!P3 IMAD.WIDE.U32 R26, R25, 0x4, R26 ;  /* 0x00000004191ab825 */ /* 0x008fca00078e001a */
[----:B-1----:R-:W3:Y:S05]  /*0120*/  @!P3 LDG.E R17, desc[UR4][R26.64] ;  /* 0x000000041a11b981 */ /* 0x002eea000c1e1900 */
[----:B------:R-:W-:Y:S01]  /*0130*/  @!P4 LEA R23, R0, R19, 0x9 ;  /* 0x000000130017c211 */ /* 0x000fe200078e48ff */
[----:B------:R-:W-:-:S05]  /*0140*/  @!P4 VIADD R19, R19, 0x80 ;  /* 0x000000801313c836 */ /* 0x000fca0000000000 */
[----:B------:R-:W-:-:S13]  /*0150*/  ISETP.GE.AND P5, PT, R19, R10, PT ;  /* 0x0000000a1300720c */ /* 0x000fda0003fa6270 */
[----:B------:R-:W-:-:S05]  /*0160*/  @!P5 LEA R21, R0, R19, 0x9 ;  /* 0x000000130015d211 */ /* 0x000fca00078e48ff */
[----:B--2---:R-:W-:-:S05]  /*0170*/  @!P5 IMAD.WIDE.U32 R2, R21, 0x4, R2 ;  /* 0x000000041502d825 */ /* 0x004fca00078e0002 */
[----:B------:R1:W2:Y:S01]  /*0180*/  @!P5 LDG.E R12, desc[UR4][R2.64] ;  /* 0x00000004020cd981 */ /* 0x0002a2000c1e1900 */
[----:B----4-:R-:W-:Y:S01]  /*0190*/  @!P4 IMAD.WIDE.U32 R28, R23, 0x4, R28 ;  /* 0x00000004171cc825 */ /* 0x010fe200078e001c */
[----:B------:R-:W-:-:S04]  /*01a0*/  @!P5 IADD3 R19, PT, PT, R19, 0x80, RZ ;  /* 0x000000801313d810 */ /* 0x000fc80007ffe0ff */
[----:B------:R-:W4:Y:S01]  /*01b0*/  @!P4 LDG.E R16, desc[UR4][R28.64] ;  /* 0x000000041c10c981 */ /* 0x000f22000c1e1900 */
[----:B------:R-:W-:Y:S01]  /*01c0*/  ISETP.GE.AND P0, PT, R19, R10, PT ;  /* 0x0000000a1300720c */ /* 0x000fe20003f06270 */
[----:B------:R-:W-:Y:S02]  /*01d0*/  HFMA2 R18, -RZ, RZ, 0, 0 ;  /* 0x00000000ff127431 */ /* 0x000fe400000001ff */
[----:B------:R-:W-:Y:S01]  /*01e0*/  @!P3 IMAD.WIDE.U32 R6, R25, 0x4, R6 ;  /* 0x000000041906b825 */ /* 0x000fe200078e0006 */
[----:B-1----:R-:W1:Y:S04]  /*01f0*/  LDC.64 R2, c[0x0][0x390] ;  /* 0x0000e400ff027b82 */ /* 0x002e680000000a00 */
[----:B------:R1:W4:Y:S05]  /*0200*/  @!P3 LDG.E R18, desc[UR4][R6.64] ;  /* 0x000000040612b981 */ /* 0x00032a000c1e1900 */
[----:B------:R-:W-:-:S04]  /*0210*/  @!P0 IMAD R19, R0, 0x200, R19 ;  /* 0x0000020000138824 */ /* 0x000fc800078e0213 */
[----:B0-----:R-:W-:-:S06]  /*0220*/  @!P0 IMAD.WIDE.U32 R8, R19, 0x4, R8 ;  /* 0x0000000413088825 */ /* 0x001fcc00078e0008 */
[----:B------:R-:W4:Y:S01]  /*0230*/  @!P0 LDG.E R8, desc[UR4][R8.64] ;  /* 0x0000000408088981 */ /* 0x000f22000c1e1900 */
[----:B------:R-:W-:Y:S01]  /*0240*/  @!P4 IMAD.WIDE.U32 R4, R23, 0x4, R4 ;  /* 0x000000041704c825 */ /* 0x000fe200078e0004 */
[----:B------:R-:W-:-:S03]  /*0250*/  CS2R R22, SRZ ;  /* 0x0000000000167805 */ /* 0x000fc6000001ff00 */
[----:B-1----:R-:W-:Y:S01]  /*0260*/  @!P5 IMAD.WIDE.U32 R2, R21, 0x4, R2 ;  /* 0x000000041502d825 */ /* 0x002fe200078e0002 */
[C---:B------:R-:W-:Y:S01]  /*0270*/  ISETP.GE.AND P1, PT, R11.reuse, R10, PT ;  /* 0x0000000a0b00720c */ /* 0x040fe20003f26270 */
[----:B------:R-:W0:Y:S01]  /*0280*/  LDC.64 R20, c[0x0][0x390] ;  /* 0x0000e400ff147b82 */ /* 0x000e220000000a00 */
[----:B------:R1:W4:Y:S04]  /*0290*/  @!P4 LDG.E R22, desc[UR4][R4.64] ;  /* 0x000000040416c981 */ /* 0x000328000c1e1900 */
[----:B------:R1:W4:Y:S01]  /*02a0*/  @!P5 LDG.E R23, desc[UR4][R2.64] ;  /* 0x000000040217d981 */ /* 0x000322000c1e1900 */
[----:B------:R-:W-:Y:S01]  /*02b0*/  IMAD.MOV.U32 R6, RZ, RZ, -0x80000000 ;  /* 0x80000000ff067424 */ /* 0x000fe200078e00ff */
[C---:B-1----:R-:W-:Y:S02]  /*02c0*/  IADD3 R5, PT, PT, R11.reuse, 0x100, RZ ;  /* 0x000001000b057810 */ /* 0x042fe40007ffe0ff */
[----:B------:R-:W-:Y:S01]  /*02d0*/  IADD3 R7, PT, PT, R11, 0x80, RZ ;  /* 0x000000800b077810 */ /* 0x000fe20007ffe0ff */
[----:B------:R-:W-:-:S02]  /*02e0*/  HFMA2 R4, -RZ, RZ, -0.0 , 0 ;  /* 0x80000000ff047431 */ /* 0x000fc400000001ff */
[----:B------:R-:W1:Y:S01]  /*02f0*/  @!P1 LDC.64 R2, c[0x0][0x388] ;  /* 0x0000e200ff029b82 */ /* 0x000e620000000a00 */
[----:B------:R-:W-:Y:S02]  /*0300*/  ISETP.GE.AND P2, PT, R7, R10, PT ;  /* 0x0000000a0700720c */ /* 0x000fe40003f46270 */
[----:B------:R-:W-:Y:S01]  /*0310*/  MOV R9, RZ ;  /* 0x000000ff00097202 */ /* 0x000fe20000000f00 */
[----:B0-----:R-:W-:-:S05]  /*0320*/  @!P0 IMAD.WIDE.U32 R20, R19, 0x4, R20 ;  /* 0x0000000413148825 */ /* 0x001fca00078e0014 */
[----:B------:R0:W5:Y:S02]  /*0330*/  @!P0 LDG.E R9, desc[UR4][R20.64] ;  /* 0x0000000414098981 */ /* 0x000164000c1e1900 */
[----:B0-----:R-:W-:Y:S01]  /*0340*/  VIADD R21, R11, 0x180 ;  /* 0x000001800b157836 */ /* 0x001fe20000000000 */
[----:B------:R-:W-:Y:S01]  /*0350*/  BSSY.RECONVERGENT B0, `(.L_x_8305) ;  /* 0x0000026000007945 */ /* 0x000fe20003800200 */
[----:B---3--:R-:W-:Y:S01]  /*0360*/  @!P3 FMUL.FTZ R6, R17, -1.4426950216293334961 ;  /* 0xbfb8aa3b1106b820 */ /* 0x008fe20000410000 */
[----:B------:R-:W-:-:S05]  /*0370*/  ISETP.GE.AND P3, PT, R5, R10, PT ;  /* 0x0000000a0500720c */ /* 0x000fca0003f66270 */
[----:B------:R-:W0:Y:S01]  /*0380*/  @!P1 MUFU.EX2 R6, R6 ;  /* 0x0000000600069308 */ /* 0x000e220000000800 */
[----:B------:R-:W-:Y:S01]  /*0390*/  MOV R5, 0x80000000 ;  /* 0x8000000000057802 */ /* 0x000fe20000000f00 */
[----:B--2---:R-:W-:Y:S01]  /*03a0*/  @!P5 FMUL.FTZ R5, R12, -1.4426950216293334961 ;  /* 0xbfb8aa3b0c05d820 */ /* 0x004fe20000410000 */
[----:B0-----:R-:W-:-:S05]  /*03b0*/  @!P1 FADD.FTZ R12, R6, 1 ;  /* 0x3f800000060c9421 */ /* 0x001fca0000010000 */
[----:B------:R-:W0:Y:S01]  /*03c0*/  @!P3 MUFU.EX2 R5, R5 ;  /* 0x000000050005b308 */ /* 0x000e220000000800 */
[----:B----4-:R-:W-:-:S07]  /*03d0*/  @!P4 FMUL.FTZ R4, R16, -1.4426950216293334961 ;  /* 0xbfb8aa3b1004c820 */ /* 0x010fce0000410000 */
[----:B------:R-:W2:Y:S08]  /*03e0*/  @!P1 MUFU.RCP R17, R12 ;  /* 0x0000000c00119308 */ /* 0x000eb00000001000 */
[----:B------:R-:W3:Y:S01]  /*03f0*/  @!P2 MUFU.EX2 R4, R4 ;  /* 0x000000040004a308 */ /* 0x000ee20000000800 */
[----:B0-----:R-:W-:Y:S01]  /*0400*/  @!P3 FADD.FTZ R6, R5, 1 ;  /* 0x3f8000000506b421 */ /* 0x001fe20000010000 */
[----:B------:R-:W-:-:S02]  /*0410*/  @!P1 LEA R5, R0, R11, 0x9 ;  /* 0x0000000b00059211 */ /* 0x000fc400078e48ff */
[----:B------:R-:W-:-:S03]  /*0420*/  ISETP.GE.AND P4, PT, R21, R10, PT ;  /* 0x0000000a1500720c */ /* 0x000fc60003f86270 */
[----:B-1----:R-:W-:-:S04]  /*0430*/  @!P1 IMAD.WIDE.U32 R2, R5, 0x4, R2 ;  /* 0x0000000405029825 */ /* 0x002fc800078e0002 */
[----:B--2---:R-:W-:Y:S01]  /*0440*/  @!P1 FMUL.FTZ R15, R17, R18 ;  /* 0x00000012110f9220 */ /* 0x004fe20000410000 */
[----:B------:R-:W-:Y:S01]  /*0450*/  @!P1 MOV R11, R7 ;  /* 0x00000007000b9202 */ /* 0x000fe20000000f00 */
[----:B------:R-:W0:Y:S03]  /*0460*/  @!P3 MUFU.RCP R6, R6 ;  /* 0x000000060006b308 */ /* 0x000e260000001000 */
[----:B------:R1:W-:Y:S01]  /*0470*/  @!P1 STG.E desc[UR4][R2.64], R15 ;  /* 0x0000000f02009986 */ /* 0x0003e2000c101904 */
[----:B---3--:R-:W-:Y:S01]  /*0480*/  @!P2 FADD.FTZ R16, R4, 1 ;  /* 0x3f8000000410a421 */ /* 0x008fe20000010000 */
[----:B------:R-:W-:-:S03]  /*0490*/  HFMA2 R4, -RZ, RZ, -0.0 , 0 ;  /* 0x80000000ff047431 */ /* 0x000fc600000001ff */
[----:B------:R-:W2:Y:S01]  /*04a0*/  @!P2 MUFU.RCP R19, R16 ;  /* 0x000000100013a308 */ /* 0x000ea20000001000 */
[----:B------:R-:W-:Y:S01]  /*04b0*/  @!P0 FMUL.FTZ R4, R8, -1.4426950216293334961 ;  /* 0xbfb8aa3b08048820 */ /* 0x000fe20000410000 */
[----:B------:R-:W-:-:S06]  /*04c0*/  ISETP.GE.AND P0, PT, R11, R10, PT ;  /* 0x0000000a0b00720c */ /* 0x000fcc0003f06270 */
[----:B------:R1:W3:Y:S01]  /*04d0*/  @!P4 MUFU.EX2 R7, R4 ;  /* 0x000000040007c308 */ /* 0x0002e20000000800 */
[----:B0-----:R-:W-:Y:S01]  /*04e0*/  @!P3 FMUL.FTZ R14, R6, R23 ;  /* 0x00000017060eb220 */ /* 0x001fe20000410000 */
[----:B--2---:R-:W-:-:S05]  /*04f0*/  @!P2 FMUL.FTZ R13, R19, R22 ;  /* 0x00000016130da220 */ /* 0x004fca0000410000 */
[----:B-1-3--:R-:W-:Y:S05]  /*0500*/  @P0 BRA `(.L_x_8306) ;  /* 0x0000000000280947 */ /* 0x00afea0003800000 */
[----:B------:R-:W0:Y:S01]  /*0510*/  LDC.64 R2, c[0x0][0x388] ;  /* 0x0000e200ff027b82 */ /* 0x000e220000000a00 */
[----:B------:R-:W-:Y:S01]  /*0520*/  IMAD R5, R0, 0x200, R11 ;  /* 0x0000020000057824 */ /* 0x000fe200078e020b */
        /* <DEDUP_REMOVED lines=8> */
.L_x_8306:
[----:B------:R-:W-:Y:S05]  /*05b0*/  BSYNC.RECONVERGENT B0 ;  /* 0x0000000000007941 */ /* 0x000fea0003800200 */
.L_x_8305:
[----:B------:R-:W-:-:S13]  /*05c0*/  ISETP.GE.AND P0, PT, R11, R10, PT ;  /* 0x0000000a0b00720c */ /* 0x000fda0003f06270 */
[----:B------:R-:W-:Y:S05]  /*05d0*/  @P0 EXIT ;  /* 0x000000000000094d */ /* 0x000fea0003800000 */
[----:B0-----:R-:W0:Y:S01]  /*05e0*/  LDC.64 R2, c[0x0][0x388] ;  /* 0x0000e200ff027b82 */ /* 0x001e220000000a00 */
[----:B------:R-:W-:Y:S01]  /*05f0*/  @!P4 FADD.FTZ R7, R7, 1 ;  /* 0x3f8000000707c421 */ /* 0x000fe20000010000 */
[----:B------:R-:W-:-:S03]  /*0600*/  LEA R11, R0, R11, 0x9 ;  /* 0x0000000b000b7211 */ /* 0x000fc600078e48ff */
[----:B------:R-:W1:Y:S02]  /*0610*/  @!P4 MUFU.RCP R4, R7 ;  /* 0x000000070004c308 */ /* 0x000e640000001000 */
[----:B-1---5:R-:W-:Y:S01]  /*0620*/  @!P4 FMUL.FTZ R5, R4, R9 ;  /* 0x000000090405c220 */ /* 0x022fe20000410000 */
[----:B0-----:R-:W-:-:S05]  /*0630*/  IMAD.WIDE.U32 R2, R11, 0x4, R2 ;  /* 0x000000040b027825 */ /* 0x001fca00078e0002 */
[----:B------:R-:W-:Y:S01]  /*0640*/  STG.E desc[UR4][R2.64], R5 ;  /* 0x0000000502007986 */ /* 0x000fe2000c101904 */
[----:B------:R-:W-:Y:S05]  /*0650*/  EXIT ;  /* 0x000000000000794d */ /* 0x000fea0003800000 */
.L_x_8307:
        /* <DEDUP_REMOVED lines=10> */
.L_x_9552:


//--------------------- .text._ZN2at6native29vectorized_elementwise_kernelILi2EZZZNS0_10glu_kernelERNS_18TensorIteratorBaseEENKUlvE_clEvENKUlvE0_clEvEUlffE_St5arrayIPcLm3EEEEviT0_T1_ --------------------------
	.section	.text._ZN2at6native29vectorized_elementwise_kernelILi2EZZZNS0_10glu_kernelERNS_18TensorIteratorBaseEENKUlvE_clEvENKUlvE0_clEvEUlffE_St5arrayIPcLm3EEEEviT0_T1_,"ax",@progbits
	.align	128
        .global         _ZN2at6native29vectorized_elementwise_kernelILi2EZZZNS0_10glu_kernelERNS_18TensorIteratorBaseEENKUlvE_clEvENKUlvE0_clEvEUlffE_St5arrayIPcLm3EEEEviT0_T1_
        .type           _ZN2at6native29vectorized_elementwise_kernelILi2EZZZNS0_10glu_kernelERNS_18TensorIteratorBaseEENKUlvE_clEvENKUlvE0_clEvEUlffE_St5arrayIPcLm3EEEEviT0_T1_,@function
        .size           _ZN2at6native29vectorized_elementwise_kernelILi2EZZZNS0_10glu_kernelERNS_18TensorIteratorBaseEENKUlvE_clEvENKUlvE0_clEvEUlffE_St5arrayIPcLm3EEEEviT0_T1_,(.L_x_9553 - _ZN2at6native29vectorized_elementwise_kernelILi2EZZZNS0_10glu_kernelERNS_18TensorIteratorBaseEENKUlvE_clEvENKUlvE0_clEvEUlffE_St5arrayIPcLm3EEEEviT0_T1_)
        .other          _ZN2at6native29vectorized_elementwise_kernelILi2EZZZNS0_10glu_kernelERNS_18TensorIteratorBaseEENKUlvE_clEvENKUlvE0_clEvEUlffE_St5arrayIPcLm3EEEEviT0_T1_,@"STO_CUDA_ENTRY STV_DEFAULT"
_ZN2at6native29vectorized_elementwise_kernelILi2EZZZNS0_10glu_kernelERNS_18TensorIteratorBaseEENKUlvE_clEvENKUlvE0_clEvEUlffE_St5arrayIPcLm3EEEEviT0_T1_:
.text._ZN2at6native29vectorized_elementwise_kernelILi2EZZZNS0_10glu_kernelERNS_18TensorIteratorBaseEENKUlvE_clEvENKUlvE0_clEvEUlffE_St5arrayIPcLm3EEEEviT0_T1_:
        /* <DEDUP_REMOVED lines=18> */
[----:B------:R-:W5:Y:S01]  /*0120*/  LDC.64 R24, c[0x0][0x390] ;  /* 0x0000e400ff187b82 */ /* 0x000f620000000a00 */
[----:B-1----:R-:W-:-:S05]  /*0130*/  @!P2 IMAD.WIDE.U32 R14, R13, 0x4, R14 ;  /* 0x000000040d0ea825 */ /* 0x002fca00078e000e */
[----:B------:R1:W5:Y:S01]  /*0140*/  @!P2 LDG.E R28, desc[UR4][R14.64] ;  /* 0x000000040e1ca981 */ /* 0x000362000c1e1900 */
[----:B------:R-:W-:-:S04]  /*0150*/  @!P2 IADD3 R12, PT, PT, R3, 0x80, RZ ;  /* 0x00000080030ca810 */ /* 0x000fc80007ffe0ff */
[----:B------:R-:W-:Y:S01]  /*0160*/  ISETP.GE.U32.AND P3, PT, R12, R2, PT ;  /* 0x000000020c00720c */ /* 0x000fe20003f66070 */
[----:B-1----:R-:W1:-:S12]  /*0170*/  LDC.64 R14, c[0x0][0x398] ;  /* 0x0000e600ff0e7b82 */ /* 0x002e580000000a00 */
[----:B------:R-:W-:Y:S02]  /*0180*/  @!P3 IADD3 R29, PT, PT, R0, R12, RZ ;  /* 0x0000000c001db210 */ /* 0x000fe40007ffe0ff */
[----:B------:R-:W-:-:S03]  /*0190*/  @!P3 IADD3 R12, PT, PT, R12, 0x80, RZ ;  /* 0x000000800c0cb810 */ /* 0x000fc60007ffe0ff */
[----:B---3--:R-:W-:Y:S01]  /*01a0*/  @!P3 IMAD.WIDE.U32 R16, R29, 0x4, R16 ;  /* 0x000000041d10b825 */ /* 0x008fe200078e0010 */
[----:B------:R-:W-:-:S04]  /*01b0*/  ISETP.GE.U32.AND P4, PT, R12, R2, PT ;  /* 0x000000020c00720c */ /* 0x000fc80003f86070 */
[----:B------:R3:W5:Y:S09]  /*01c0*/  @!P3 LDG.E R32, desc[UR4][R16.64] ;  /* 0x000000041020b981 */ /* 0x000772000c1e1900 */
[----:B------:R-:W-:Y:S01]  /*01d0*/  @!P4 IADD3 R18, PT, PT, R0, R12, RZ ;  /* 0x0000000c0012c210 */ /* 0x000fe20007ffe0ff */
[----:B---3--:R-:W3:Y:S01]  /*01e0*/  LDC.64 R16, c[0x0][0x398] ;  /* 0x0000e600ff107b82 */ /* 0x008ee20000000a00 */
[----:B------:R-:W-:-:S04]  /*01f0*/  @!P4 IADD3 R12, PT, PT, R12, 0x80, RZ ;  /* 0x000000800c0cc810 */ /* 0x000fc80007ffe0ff */
[----:B------:R-:W-:-:S13]  /*0200*/  ISETP.GE.U32.AND P5, PT, R12, R2, PT ;  /* 0x000000020c00720c */ /* 0x000fda0003fa6070 */
[----:B------:R-:W-:Y:S02]  /*0210*/  @!P5 IADD3 R33, PT, PT, R0, R12, RZ ;  /* 0x0000000c0021d210 */ /* 0x000fe40007ffe0ff */
[----:B------:R-:W-:-:S04]  /*0220*/  @!P5 IADD3 R12, PT, PT, R12, 0x80, RZ ;  /* 0x000000800c0cd810 */ /* 0x000fc80007ffe0ff */
[----:B------:R-:W-:Y:S01]  /*0230*/  ISETP.GE.U32.AND P6, PT, R12, R2, PT ;  /* 0x000000020c00720c */ /* 0x000fe20003fc6070 */
[----:B--2---:R-:W-:-:S05]  /*0240*/  @!P4 IMAD.WIDE.U32 R20, R18, 0x4, R20 ;  /* 0x000000041214c825 */ /* 0x004fca00078e0014 */
[----:B------:R2:W5:Y:S07]  /*0250*/  @!P4 LDG.E R11, desc[UR4][R20.64] ;  /* 0x00000004140bc981 */ /* 0x00056e000c1e1900 */
[----:B------:R-:W-:Y:S02]  /*0260*/  @!P6 IADD3 R19, PT, PT, R0, R12, RZ ;  /* 0x0000000c0013e210 */ /* 0x000fe40007ffe0ff */
[----:B------:R-:W-:Y:S01]  /*0270*/  @!P6 IADD3 R12, PT, PT, R12, 0x80, RZ ;  /* 0x000000800c0ce810 */ /* 0x000fe20007ffe0ff */
[----:B0-----:R-:W-:Y:S01]  /*0280*/  @!P2 IMAD.WIDE.U32 R36, R13, 0x4, R36 ;  /* 0x000000040d24a825 */ /* 0x001fe200078e0024 */
[----:B--2---:R-:W0:Y:S02]  /*0290*/  LDC.64 R20, c[0x0][0x398] ;  /* 0x0000e600ff147b82 */ /* 0x004e240000000a00 */
[----:B------:R-:W-:Y:S01]  /*02a0*/  ISETP.GE.U32.AND P0, PT, R12, R2, PT ;  /* 0x000000020c00720c */ /* 0x000fe20003f06070 */
[----:B----4-:R-:W-:-:S04]  /*02b0*/  @!P6 IMAD.WIDE.U32 R26, R19, 0x4, R26 ;  /* 0x00000004131ae825 */ /* 0x010fc800078e001a */
[----:B------:R-:W-:Y:S02]  /*02c0*/  HFMA2 R13, -RZ, RZ, 0, 0 ;  /* 0x00000000ff0d7431 */ /* 0x000fe400000001ff */
[----:B-1----:R-:W-:Y:S01]  /*02d0*/  @!P5 IMAD.WIDE.U32 R14, R33, 0x4, R14 ;  /* 0x00000004210ed825 */ /* 0x002fe200078e000e */
[----:B------:R-:W2:Y:S04]  /*02e0*/  @!P6 LDG.E R26, desc[UR4][R26.64] ;  /* 0x000000041a1ae981 */ /* 0x000ea8000c1e1900 */
[----:B------:R1:W4:Y:S01]  /*02f0*/  @!P5 LDG.E R31, desc[UR4][R14.64] ;  /* 0x000000040e1fd981 */ /* 0x000322000c1e1900 */
[----:B------:R-:W-:Y:S02]  /*0300*/  @!P0 IADD3 R35, PT, PT, R0, R12, RZ ;  /* 0x0000000c00238210 */ /* 0x000fe40007ffe0ff */
[----:B------:R-:W-:Y:S01]  /*0310*/  @!P0 IADD3 R12, PT, PT, R12, 0x80, RZ ;  /* 0x000000800c0c8810 */ /* 0x000fe20007ffe0ff */
[----:B------:R5:W2:Y:S03]  /*0320*/  @!P2 LDG.E R13, desc[UR4][R36.64] ;  /* 0x00000004240da981 */ /* 0x000aa6000c1e1900 */
[----:B------:R-:W-:-:S02]  /*0330*/  ISETP.GE.U32.AND P1, PT, R12, R2, PT ;  /* 0x000000020c00720c */ /* 0x000fc40003f26070 */
[----:B-1----:R-:W-:Y:S01]  /*0340*/  MOV R14, 0x80000000 ;  /* 0x80000000000e7802 */ /* 0x002fe20000000f00 */
[----:B---3--:R-:W-:-:S04]  /*0350*/  @!P0 IMAD.WIDE.U32 R16, R35, 0x4, R16 ;  /* 0x0000000423108825 */ /* 0x008fc800078e0010 */
[----:B-----5:R-:W-:Y:S01]  /*0360*/  @!P3 IMAD.WIDE.U32 R24, R29, 0x4, R24 ;  /* 0x000000041d18b825 */ /* 0x020fe200078e0018 */
[----:B------:R1:W3:Y:S01]  /*0370*/  @!P0 LDG.E R15, desc[UR4][R16.64] ;  /* 0x00000004100f8981 */ /* 0x0002e2000c1e1900 */
[----:B------:R-:W5:Y:S04]  /*0380*/  LDC.64 R36, c[0x0][0x390] ;  /* 0x0000e400ff247b82 */ /* 0x000f680000000a00 */
[----:B------:R-:W-:Y:S02]  /*0390*/  @!P1 IADD3 R27, PT, PT, R0, R12, RZ ;  /* 0x0000000c001b9210 */ /* 0x000fe40007ffe0ff */
[----:B------:R-:W-:-:S03]  /*03a0*/  @!P1 IADD3 R12, PT, PT, R12, 0x80, RZ ;  /* 0x000000800c0c9810 */ /* 0x000fc60007ffe0ff */
[----:B------:R-:W-:Y:S01]  /*03b0*/  @!P1 IMAD.WIDE.U32 R22, R27, 0x4, R22 ;  /* 0x000000041b169825 */ /* 0x000fe200078e0016 */
[----:B-1----:R-:W1:Y:S05]  /*03c0*/  LDC.64 R16, c[0x0][0x390] ;  /* 0x0000e400ff107b82 */ /* 0x002e6a0000000a00 */
[----:B------:R-:W3:Y:S01]  /*03d0*/  @!P1 LDG.E R23, desc[UR4][R22.64] ;  /* 0x0000000416179981 */ /* 0x000ee2000c1e1900 */
[----:B-1----:R-:W-:-:S04]  /*03e0*/  @!P4 IMAD.WIDE.U32 R16, R18, 0x4, R16 ;  /* 0x000000041210c825 */ /* 0x002fc800078e0010 */
[----:B-----5:R-:W-:-:S04]  /*03f0*/  @!P5 IMAD.WIDE.U32 R36, R33, 0x4, R36 ;  /* 0x000000042124d825 */ /* 0x020fc800078e0024 */
[----:B------:R-:W-:Y:S01]  /*0400*/  HFMA2 R33, -RZ, RZ, 0, 0 ;  /* 0x00000000ff217431 */ /* 0x000fe200000001ff */
[----:B------:R-:W-:-:S05]  /*0410*/  MOV R34, RZ ;  /* 0x000000ff00227202 */ /* 0x000fca0000000f00 */
[----:B------:R-:W5:Y:S01]  /*0420*/  @!P5 LDG.E R33, desc[UR4][R36.64] ;  /* 0x000000042421d981 */ /* 0x000f62000c1e1900 */
[----:B------:R-:W-:Y:S01]  /*0430*/  @!P2 FMUL.FTZ R14, R28, -1.4426950216293334961 ;  /* 0xbfb8aa3b1c0ea820 */ /* 0x000fe20000410000 */
[----:B------:R-:W-:Y:S02]  /*0440*/  ISETP.GE.U32.AND P2, PT, R12, R2, PT ;  /* 0x000000020c00720c */ /* 0x000fe40003f46070 */
[----:B------:R-:W-:-:S06]  /*0450*/  CS2R R28, SRZ ;  /* 0x00000000001c7805 */ /* 0x000fcc000001ff00 */
[----:B------:R1:W5:Y:S04]  /*0460*/  @!P3 LDG.E R29, desc[UR4][R24.64] ;  /* 0x00000004181db981 */ /* 0x000368000c1e1900 */
[----:B------:R0:W5:Y:S01]  /*0470*/  @!P4 LDG.E R28, desc[UR4][R16.64] ;  /* 0x00000004101cc981 */ /* 0x000162000c1e1900 */
[----:B------:R-:W-:Y:S01]  /*0480*/  @!P2 IADD3 R12, PT, PT, R0, R12, RZ ;  /* 0x0000000c000ca210 */ /* 0x000fe20007ffe0ff */
[----:B-1----:R-:W1:Y:S04]  /*0490*/  LDC.64 R24, c[0x0][0x390] ;  /* 0x0000e400ff187b82 */ /* 0x002e680000000a00 */
[----:B0-----:R-:W-:-:S05]  /*04a0*/  @!P2 IMAD.WIDE.U32 R20, R12, 0x4, R20 ;  /* 0x000000040c14a825 */ /* 0x001fca00078e0014 */
[----:B------:R0:W5:Y:S01]  /*04b0*/  @!P2 LDG.E R22, desc[UR4][R20.64] ;  /* 0x000000041416a981 */ /* 0x000162000c1e1900 */
[----:B------:R-:W1:Y:S08]  /*04c0*/  LDC.64 R16, c[0x0][0x390] ;  /* 0x0000e400ff107b82 */ /* 0x000e700000000a00 */
[----:B0-----:R-:W0:Y:S01]  /*04d0*/  LDC.64 R20, c[0x0][0x390] ;  /* 0x0000e400ff147b82 */ /* 0x001e220000000a00 */
[----:B-1----:R-:W-:-:S07]  /*04e0*/  @!P6 IMAD.WIDE.U32 R24, R19, 0x4, R24 ;  /* 0x000000041318e825 */ /* 0x002fce00078e0018 */
[----:B------:R-:W1:Y:S01]  /*04f0*/  LDC.64 R18, c[0x0][0x390] ;  /* 0x0000e400ff127b82 */ /* 0x000e620000000a00 */
[----:B------:R1:W5:Y:S01]  /*0500*/  @!P6 LDG.E R34, desc[UR4][R24.64] ;  /* 0x000000041822e981 */ /* 0x000362000c1e1900 */
[----:B------:R-:W-:-:S04]  /*0510*/  @!P2 IMAD.WIDE.U32 R16, R12, 0x4, R16 ;  /* 0x000000040c10a825 */ /* 0x000fc800078e0010 */
[----:B------:R-:W-:Y:S02]  /*0520*/  HFMA2 R12, -RZ, RZ, 0, 0 ;  /* 0x00000000ff0c7431 */ /* 0x000fe400000001ff */
[----:B0-----:R-:W-:-:S04]  /*0530*/  @!P0 IMAD.WIDE.U32 R20, R35, 0x4, R20 ;  /* 0x0000000423148825 */ /* 0x001fc800078e0014 */
[----:B------:R-:W-:Y:S01]  /*0540*/  HFMA2 R35, -RZ, RZ, 0, 0 ;  /* 0x00000000ff237431 */ /* 0x000fe200000001ff */
[----:B------:R-:W5:Y:S01]  /*0550*/  @!P2 LDG.E R12, desc[UR4][R16.64] ;  /* 0x00000004100ca981 */ /* 0x000f62000c1e1900 */
[----:B-1----:R-:W-:Y:S01]  /*0560*/  @!P1 IMAD.WIDE.U32 R18, R27, 0x4, R18 ;  /* 0x000000041b129825 */ /* 0x002fe200078e0012 */
[----:B------:R-:W-:-:S03]  /*0570*/  MOV R27, RZ ;  /* 0x000000ff001b7202 */ /* 0x000fc60000000f00 */
[----:B------:R0:W5:Y:S04]  /*0580*/  @!P0 LDG.E R35, desc[UR4][R20.64] ;  /* 0x0000000414238981 */ /* 0x000168000c1e1900 */
[----:B------:R1:W5:Y:S01]  /*0590*/  @!P1 LDG.E R27, desc[UR4][R18.64] ;  /* 0x00000004121b9981 */ /* 0x000362000c1e1900 */
[----:B------:R-:W-:Y:S01]  /*05a0*/  HFMA2 R24, -RZ, RZ, -0.0 , 0 ;  /* 0x80000000ff187431 */ /* 0x000fe200000001ff */
[----:B0-----:R-:W-:Y:S01]  /*05b0*/  IADD3 R21, PT, PT, R3, 0x80, RZ ;  /* 0x0000008003157810 */ /* 0x001fe20007ffe0ff */
[----:B------:R-:W-:Y:S01]  /*05c0*/  @!P4 FMUL.FTZ R24, R11, -1.4426950216293334961 ;  /* 0xbfb8aa3b0b18c820 */ /* 0x000fe20000410000 */
[----:B------:R-:W-:Y:S02]  /*05d0*/  MOV R25, 0x80000000 ;  /* 0x8000000000197802 */ /* 0x000fe40000000f00 */
[-C--:B------:R-:W-:Y:S01]  /*05e0*/  ISETP.GE.U32.AND P4, PT, R21, R2.reuse, PT ;  /* 0x000000021500720c */ /* 0x080fe20003f86070 */
[----:B------:R-:W-:Y:S01]  /*05f0*/  @!P3 FMUL.FTZ R25, R32, -1.4426950216293334961 ;  /* 0xbfb8aa3b2019b820 */ /* 0x000fe20000410000 */
[----:B------:R-:W-:-:S11]  /*0600*/  ISETP.GE.U32.AND P3, PT, R3, R2, PT ;  /* 0x000000020300720c */ /* 0x000fd60003f66070 */
[----:B------:R-:W1:Y:S08]  /*0610*/  @!P4 MUFU.EX2 R25, R25 ;  /* 0x000000190019c308 */ /* 0x000e700000000800 */
[----:B------:R-:W0:Y:S01]  /*0620*/  @!P3 MUFU.EX2 R14, R14 ;  /* 0x0000000e000eb308 */ /* 0x000e220000000800 */
[----:B------:R-:W-:Y:S01]  /*0630*/  MOV R11, 0x80000000 ;  /* 0x80000000000b7802 */ /* 0x000fe20000000f00 */
[----:B----4-:R-:W-:Y:S01]  /*0640*/  @!P5 FMUL.FTZ R11, R31, -1.4426950216293334961 ;  /* 0xbfb8aa3b1f0bd820 */ /* 0x010fe20000410000 */
[----:B------:R-:W-:Y:S01]  /*0650*/  IADD3 R17, PT, PT, R3, 0x100, RZ ;  /* 0x0000010003117810 */ /* 0x000fe20007ffe0ff */
[----:B------:R-:W-:-:S03]  /*0660*/  HFMA2 R31, -RZ, RZ, -0.0 , 0 ;  /* 0x80000000ff1f7431 */ /* 0x000fc600000001ff */
[-C--:B------:R-:W-:Y:S01]  /*0670*/  ISETP.GE.U32.AND P5, PT, R17, R2.reuse, PT ;  /* 0x000000021100720c */ /* 0x080fe20003fa6070 */
[----:B-1----:R-:W-:Y:S01]  /*0680*/  @!P4 FADD.FTZ R18, R25, 1 ;  /* 0x3f8000001912c421 */ /* 0x002fe20000010000 */
[----:B------:R-:W-:Y:S01]  /*0690*/  IADD3 R17, PT, PT, R3, 0x180, RZ ;  /* 0x0000018003117810 */ /* 0x000fe20007ffe0ff */
[----:B--2---:R-:W-:Y:S01]  /*06a0*/  @!P6 FMUL.FTZ R31, R26, -1.4426950216293334961 ;  /* 0xbfb8aa3b1a1fe820 */ /* 0x004fe20000410000 */
[----:B------:R-:W-:Y:S02]  /*06b0*/  HFMA2 R20, -RZ, RZ, -0.0 , 0 ;  /* 0x80000000ff147431 */ /* 0x000fe400000001ff */
[----:B------:R-:W-:Y:S01]  /*06c0*/  ISETP.GE.U32.AND P6, PT, R17, R2, PT ;  /* 0x000000021100720c */ /* 0x000fe20003fc6070 */
[----:B0-----:R-:W-:Y:S02]  /*06d0*/  @!P3 FADD.FTZ R16, R14, 1 ;  /* 0x3f8000000e10b421 */ /* 0x001fe40000010000 */
[----:B------:R-:W-:Y:S01]  /*06e0*/  @!P4 MUFU.RCP R14, R18 ;  /* 0x00000012000ec308 */ /* 0x000fe20000001000 */
[----:B------:R-:W-:Y:S01]  /*06f0*/  MOV R17, 0x80000000 ;  /* 0x8000000000117802 */ /* 0x000fe20000000f00 */
[----:B---3--:R-:W-:Y:S01]  /*0700*/  @!P0 FMUL.FTZ R17, R15, -1.4426950216293334961 ;  /* 0xbfb8aa3b0f118820 */ /* 0x008fe20000410000 */
[----:B------:R-:W-:Y:S01]  /*0710*/  IADD3 R15, PT, PT, R3, 0x280, RZ ;  /* 0x00000280030f7810 */ /* 0x000fe20007ffe0ff */
[----:B------:R-:W-:-:S03]  /*0720*/  @!P1 FMUL.FTZ R20, R23, -1.4426950216293334961 ;  /* 0xbfb8aa3b17149820 */ /* 0x000fc60000410000 */
[----:B------:R-:W-:Y:S02]  /*0730*/  ISETP.GE.U32.AND P1, PT, R15, R2, PT ;  /* 0x000000020f00720c */ /* 0x000fe40003f26070 */
[C---:B------:R-:W-:Y:S02]  /*0740*/  IADD3 R15, PT, PT, R3.reuse, 0x300, RZ ;  /* 0x00000300030f7810 */ /* 0x040fe40007ffe0ff */
[----:B------:R-:W-:Y:S02]  /*0750*/  MOV R23, 0x80000000 ;  /* 0x8000000000177802 */ /* 0x000fe40000000f00 */
[----:B------:R-:W-:-:S04]  /*0760*/  IADD3 R19, PT, PT, R3, 0x200, RZ ;  /* 0x0000020003137810 */ /* 0x000fc80007ffe0ff */
[----:B------:R-:W-:Y:S01]  /*0770*/  ISETP.GE.U32.AND P0, PT, R19, R2, PT ;  /* 0x000000021300720c */ /* 0x000fe20003f06070 */
[----:B------:R-:W-:Y:S08]  /*0780*/  @!P3 MUFU.RCP R16, R16 ;  /* 0x000000100010b308 */ /* 0x000ff00000001000 */
[----:B------:R-:W0:Y:S08]  /*0790*/  @!P5 MUFU.EX2 R24, R24 ;  /* 0x000000180018d308 */ /* 0x000e300000000800 */
[----:B------:R-:W1:Y:S08]  /*07a0*/  @!P6 MUFU.EX2 R11, R11 ;  /* 0x0000000b000be308 */ /* 0x000e700000000800 */
[----:B------:R-:W2:Y:S08]  /*07b0*/  @!P0 MUFU.EX2 R31, R31 ;  /* 0x0000001f001f8308 */ /* 0x000eb00000000800 */
[----:B------:R-:W-:Y:S01]  /*07c0*/  @!P1 MUFU.EX2 R17, R17 ;  /* 0x0000001100119308 */ /* 0x000fe20000000800 */
[----:B------:R-:W-:Y:S01]  /*07d0*/  @!P3 IADD3 R25, PT, PT, R0, R3, RZ ;  /* 0x000000030019b210 */ /* 0x000fe20007ffe0ff */
[----:B0-----:R-:W-:Y:S01]  /*07e0*/  @!P5 FADD.FTZ R19, R24, 1 ;  /* 0x3f8000001813d421 */ /* 0x001fe20000010000 */
[----:B-1----:R-:W-:Y:S01]  /*07f0*/  @!P6 FADD.FTZ R18, R11, 1 ;  /* 0x3f8000000b12e421 */ /* 0x002fe20000010000 */
[----:B------:R-:W-:Y:S01]  /*0800*/  @!P3 FMUL.FTZ R30, R16, R13 ;  /* 0x0000000d101eb220 */ /* 0x000fe20000410000 */
[----:B--2---:R-:W-:-:S03]  /*0810*/  @!P0 FADD.FTZ R11, R31, 1 ;  /* 0x3f8000001f0b8421 */ /* 0x004fc60000010000 */
[----:B------:R-:W-:Y:S08]  /*0820*/  @!P5 MUFU.RCP R19, R19 ;  /* 0x000000130013d308 */ /* 0x000ff00000001000 */
[----:B------:R-:W5:Y:S08]  /*0830*/  @!P6 MUFU.RCP R18, R18 ;  /* 0x000000120012e308 */ /* 0x000f700000001000 */
[----:B------:R-:W-:Y:S01]  /*0840*/  @!P0 MUFU.RCP R11, R11 ;  /* 0x0000000b000b8308 */ /* 0x000fe20000001000 */
[----:B------:R-:W-:Y:S04]  /*0850*/  BSSY.RECONVERGENT B0, `(.L_x_8309) ;  /* 0x0000044000007945 */ /* 0x000fe80003800200 */
[----:B------:R-:W-:Y:S01]  /*0860*/  BSSY.RELIABLE B1, `(.L_x_8310) ;  /* 0x000003c000017945 */ /* 0x000fe20003800100 */
[----:B-----5:R-:W-:Y:S01]  /*0870*/  @!P6 FMUL.FTZ R6, R18, R33 ;  /* 0x000000211206e220 */ /* 0x020fe20000410000 */
[----:B------:R-:W-:Y:S01]  /*0880*/  @!P4 FMUL.FTZ R4, R14, R29 ;  /* 0x0000001d0e04c220 */ /* 0x000fe20000410000 */
[----:B------:R-:W-:Y:S01]  /*0890*/  @!P2 FMUL.FTZ R23, R22, -1.4426950216293334961 ;  /* 0xbfb8aa3b1617a820 */ /* 0x000fe20000410000 */
[----:B------:R-:W-:-:S02]  /*08a0*/  ISETP.GE.U32.AND P2, PT, R15, R2, PT ;  /* 0x000000020f00720c */ /* 0x000fc40003f46070 */
[----:B------:R-:W-:-:S04]  /*08b0*/  IADD3 R15, PT, PT, R3, 0x380, RZ ;  /* 0x00000380030f7810 */ /* 0x000fc80007ffe0ff */
[----:B------:R-:W-:Y:S02]  /*08c0*/  ISETP.GE.U32.AND P4, PT, R15, R2, PT ;  /* 0x000000020f00720c */ /* 0x000fe40003f86070 */
[----:B------:R-:W0:Y:S05]  /*08d0*/  @!P3 LDC.64 R14, c[0x0][0x388] ;  /* 0x0000e200ff0ebb82 */ /* 0x000e2a0000000a00 */
[----:B------:R-:W1:Y:S08]  /*08e0*/  @!P2 MUFU.EX2 R20, R20 ;  /* 0x000000140014a308 */ /* 0x000e700000000800 */
[----:B------:R-:W2:Y:S01]  /*08f0*/  @!P4 MUFU.EX2 R23, R23 ;  /* 0x000000170017c308 */ /* 0x000ea20000000800 */
[----:B------:R-:W-:Y:S01]  /*0900*/  @!P1 FADD.FTZ R22, R17, 1 ;  /* 0x3f80000011169421 */ /* 0x000fe20000010000 */
[----:B------:R-:W-:Y:S01]  /*0910*/  @!P3 MOV R3, R21 ;  /* 0x000000150003b202 */ /* 0x000fe20000000f00 */
[----:B-1----:R-:W-:Y:S01]  /*0920*/  @!P2 FADD.FTZ R24, R20, 1 ;  /* 0x3f8000001418a421 */ /* 0x002fe20000010000 */
[----:B0-----:R-:W-:-:S04]  /*0930*/  @!P3 IMAD.WIDE.U32 R14, R25, 0x4, R14 ;  /* 0x00000004190eb825 */ /* 0x001fc800078e000e */
[----:B--2---:R-:W-:Y:S01]  /*0940*/  @!P4 FADD.FTZ R13, R23, 1 ;  /* 0x3f800000170dc421 */ /* 0x004fe20000010000 */
[----:B------:R-:W0:Y:S01]  /*0950*/  @!P1 MUFU.RCP R22, R22 ;  /* 0x0000001600169308 */ /* 0x000e220000001000 */
[----:B------:R1:W-:Y:S01]  /*0960*/  @!P3 STG.E desc[UR4][R14.64], R30 ;  /* 0x0000001e0e00b986 */ /* 0x0003e2000c101904 */
[----:B------:R-:W-:-:S06]  /*0970*/  ISETP.GE.U32.AND P3, PT, R3, R2, PT ;  /* 0x000000020300720c */ /* 0x000fcc0003f66070 */
[----:B------:R-:W2:Y:S08]  /*0980*/  @!P2 MUFU.RCP R24, R24 ;  /* 0x000000180018a308 */ /* 0x000eb00000001000 */
[----:B------:R-:W3:Y:S01]  /*0990*/  @!P4 MUFU.RCP R13, R13 ;  /* 0x0000000d000dc308 */ /* 0x000ee20000001000 */
[----:B------:R-:W-:Y:S01]  /*09a0*/  @!P5 FMUL.FTZ R5, R19, R28 ;  /* 0x0000001c1305d220 */ /* 0x000fe20000410000 */
[----:B------:R-:W-:Y:S01]  /*09b0*/  @!P0 FMUL.FTZ R7, R11, R34 ;  /* 0x000000220b078220 */ /* 0x000fe20000410000 */
[----:B0-----:R-:W-:Y:S01]  /*09c0*/  @!P1 FMUL.FTZ R8, R22, R35 ;  /* 0x0000002316089220 */ /* 0x001fe20000410000 */
[----:B--2---:R-:W-:Y:S01]  /*09d0*/  @!P2 FMUL.FTZ R9, R24, R27 ;  /* 0x0000001b1809a220 */ /* 0x004fe20000410000 */
[----:B---3--:R-:W-:Y:S01]  /*09e0*/  @!P4 FMUL.FTZ R10, R13, R12 ;  /* 0x0000000c0d0ac220 */ /* 0x008fe20000410000 */
[----:B-1----:R-:W-:Y:S06]  /*09f0*/  @P3 BRA `(.L_x_8311) ;  /* 0x0000000000303947 */ /* 0x002fec0003800000 */
        /* <DEDUP_REMOVED lines=12> */
.L_x_8311:
[----:B------:R-:W-:-:S13]  /*0ac0*/  ISETP.GE.U32.AND P0, PT, R3, R2, PT ;  /* 0x000000020300720c */ /* 0x000fda0003f06070 */
[----:B------:R-:W-:Y:S05]  /*0ad0*/  @P0 BRA `(.L_x_8313) ;  /* 0x0000000000300947 */ /* 0x000fea0003800000 */
[----:B0-----:R-:W0:Y:S01]  /*0ae0*/  LDC.64 R4, c[0x0][0x388] ;  /* 0x0000e200ff047b82 */ /* 0x001e220000000a00 */
[----:B------:R-:W-:Y:S02]  /*0af0*/  IADD3 R11, PT, PT, R0, R3, RZ ;  /* 0x00000003000b7210 */ /* 0x000fe40007ffe0ff */
[----:B------:R-:W-:-:S03]  /*0b00*/  IADD3 R3, PT, PT, R3, 0x80, RZ ;  /* 0x0000008003037810 */ /* 0x000fc60007ffe0ff */
[----:B0-----:R-:W-:-:S05]  /*0b10*/  IMAD.WIDE.U32 R4, R11, 0x4, R4 ;  /* 0x000000040b047825 */ /* 0x001fca00078e0004 */
[----:B------:R1:W-:Y:S02]  /*0b20*/  STG.E desc[UR4][R4.64], R6 ;  /* 0x0000000604007986 */ /* 0x0003e4000c101904 */
.L_x_8312:
[----:B------:R-:W-:-:S13]  /*0b30*/  ISETP.GE.U32.AND P0, PT, R3, R2, PT ;  /* 0x000000020300720c */ /* 0x000fda0003f06070 */
[----:B------:R-:W-:Y:S05]  /*0b40*/  @P0 BRA `(.L_x_8314) ;  /* 0x0000000000340947 */ /* 0x000fea0003800000 */
[----:B01----:R-:W0:Y:S01]  /*0b50*/  LDC.64 R4, c[0x0][0x388] ;  /* 0x0000e200ff047b82 */ /* 0x003e220000000a00 */
[----:B------:R-:W-:Y:S02]  /*0b60*/  IADD3 R11, PT, PT, R0, R3, RZ ;  /* 0x00000003000b7210 */ /* 0x000fe40007ffe0ff */
[----:B------:R-:W-:-:S03]  /*0b70*/  IADD3 R3, PT, PT, R3, 0x80, RZ ;  /* 0x0000008003037810 */ /* 0x000fc60007ffe0ff */
[----:B0-----:R-:W-:-:S05]  /*0b80*/  IMAD.WIDE.U32 R4, R11, 0x4, R4 ;  /* 0x000000040b047825 */ /* 0x001fca00078e0004 */
[----:B------:R1:W-:Y:S02]  /*0b90*/  STG.E desc[UR4][R4.64], R7 ;  /* 0x0000000704007986 */ /* 0x0003e4000c101904 */
.L_x_8313:
        /* <DEDUP_REMOVED lines=8> */
.L_x_8314:
[----:B------:R-:W-:Y:S05]  /*0c20*/  BSYNC.RELIABLE B1 ;  /* 0x0000000000017941 */ /* 0x000fea0003800100 */
.L_x_8310:
[----:B------:R-:W-:-:S13]  /*0c30*/  ISETP.GE.U32.AND P0, PT, R3, R2, PT ;  /* 0x000000020300720c */ /* 0x000fda0003f06070 */
[----:B012---:R-:W0:Y:S01]  /*0c40*/  @!P0 LDC.64 R4, c[0x0][0x388] ;  /* 0x0000e200ff048b82 */ /* 0x007e220000000a00 */
[----:B------:R-:W-:Y:S02]  /*0c50*/  @!P0 IADD3 R7, PT, PT, R0, R3, RZ ;  /* 0x0000000300078210 */ /* 0x000fe40007ffe0ff */
[----:B------:R-:W-:-:S03]  /*0c60*/  @!P0 IADD3 R3, PT, PT, R3, 0x80, RZ ;  /* 0x0000008003038810 */ /* 0x000fc60007ffe0ff */
[----:B0-----:R-:W-:-:S05]  /*0c70*/  @!P0 IMAD.WIDE.U32 R4, R7, 0x4, R4 ;  /* 0x0000000407048825 */ /* 0x001fca00078e0004 */
[----:B------:R2:W-:Y:S02]  /*0c80*/  @!P0 STG.E desc[UR4][R4.64], R9 ;  /* 0x0000000904008986 */ /* 0x0005e4000c101904 */
.L_x_8315:
[----:B------:R-:W-:Y:S05]  /*0c90*/  BSYNC.RECONVERGENT B0 ;  /* 0x0000000000007941 */ /* 0x000fea0003800200 */
.L_x_8309:
        /* <DEDUP_REMOVED lines=8> */
.L_x_8308:
[----:B------:R-:W0:Y:S01]  /*0d20*/  S2R R2, SR_TID.X ;  /* 0x0000000000027919 */ /* 0x000e220000002100 */
[----:B------:R-:W1:Y:S02]  /*0d30*/  LDC.64 R4, c[0x0][0x398] ;  /* 0x0000e600ff047b82 */ /* 0x000e640000000a00 */
[----:B-1----:R-:W-:-:S04]  /*0d40*/  IMAD.WIDE.U32 R4, R0, 0x4, R4 ;  /* 0x0000000400047825 */ /* 0x002fc800078e0004 */
[----:B0-----:R-:W-:Y:S02]  /*0d50*/  IMAD.WIDE.U32 R20, R2, 0x8, R4 ;  /* 0x0000000802147825 */ /* 0x001fe400078e0004 */
[----:B------:R-:W0:Y:S03]  /*0d60*/  LDC.64 R4, c[0x0][0x390] ;  /* 0x0000e400ff047b82 */ /* 0x000e260000000a00 */
[----:B------:R-:W2:Y:S04]  /*0d70*/  LDG.E.64 R12, desc[UR4][R20.64+0x800] ;  /* 0x00080004140c7981 */ /* 0x000ea8000c1e1b00 */
[----:B------:R-:W3:Y:S04]  /*0d80*/  LDG.E.64 R16, desc[UR4][R20.64+0xc00] ;  /* 0x000c000414107981 */ /* 0x000ee8000c1e1b00 */
[----:B------:R-:W4:Y:S04]  /*0d90*/  LDG.E.64 R22, desc[UR4][R20.64] ;  /* 0x0000000414167981 */ /* 0x000f28000c1e1b00 */
[----:B------:R-:W5:Y:S01]  /*0da0*/  LDG.E.64 R14, desc[UR4][R20.64+0x400] ;  /* 0x00040004140e7981 */ /* 0x000f62000c1e1b00 */
[----:B0-----:R-:W-:-:S04]  /*0db0*/  IMAD.WIDE.U32 R4, R0, 0x4, R4 ;  /* 0x0000000400047825 */ /* 0x001fc800078e0004 */
[----:B------:R-:W-:-:S05]  /*0dc0*/  IMAD.WIDE.U32 R18, R2, 0x8, R4 ;  /* 0x0000000802127825 */ /* 0x000fca00078e0004 */
[----:B------:R-:W5:Y:S04]  /*0dd0*/  LDG.E.64 R10, desc[UR4][R18.64] ;  /* 0x00000004120a7981 */ /* 0x000f68000c1e1b00 */
[----:B------:R-:W5:Y:S04]  /*0de0*/  LDG.E.64 R8, desc[UR4][R18.64+0x400] ;  /* 0x0004000412087981 */ /* 0x000f68000c1e1b00 */
[----:B------:R-:W5:Y:S04]  /*0df0*/  LDG.E.64 R4, desc[UR4][R18.64+0x800] ;  /* 0x0008000412047981 */ /* 0x000f68000c1e1b00 */
[----:B------:R3:W5:Y:S01]  /*0e00*/  LDG.E.64 R6, desc[UR4][R18.64+0xc00] ;  /* 0x000c000412067981 */ /* 0x000762000c1e1b00 */
[----:B--2---:R-:W-:Y:S01]  /*0e10*/  FMUL.FTZ R12, R12, -1.4426950216293334961 ;  /* 0xbfb8aa3b0c0c7820 */ /* 0x004fe20000410000 */
[----:B------:R-:W-:Y:S01]  /*0e20*/  FMUL.FTZ R13, R13, -1.4426950216293334961 ;  /* 0xbfb8aa3b0d0d7820 */ /* 0x000fe20000410000 */
[----:B---3--:R-:W-:-:S04]  /*0e30*/  FMUL.FTZ R19, R16, -1.4426950216293334961 ;  /* 0xbfb8aa3b10137820 */ /* 0x008fc80000410000 */
[----:B------:R-:W0:Y:S01]  /*0e40*/  MUFU.EX2 R12, R12 ;  /* 0x0000000c000c7308 */ /* 0x000e220000000800 */
[----:B------:R-:W-:Y:S01]  /*0e50*/  FMUL.FTZ R24, R17, -1.4426950216293334961 ;  /* 0xbfb8aa3b11187820 */ /* 0x000fe20000410000 */
[----:B----4-:R-:W-:Y:S01]  /*0e60*/  FMUL.FTZ R22, R22, -1.4426950216293334961 ;  /* 0xbfb8aa3b16167820 */ /* 0x010fe20000410000 */
[----:B------:R-:W-:Y:S01]  /*0e70*/  FMUL.FTZ R23, R23, -1.4426950216293334961 ;  /* 0xbfb8aa3b17177820 */ /* 0x000fe20000410000 */
[----:B-----5:R-:W-:Y:S01]  /*0e80*/  FMUL.FTZ R14, R14, -1.4426950216293334961 ;  /* 0xbfb8aa3b0e0e7820 */ /* 0x020fe20000410000 */
[----:B------:R-:W-:-:S03]  /*0e90*/  FMUL.FTZ R15, R15, -1.4426950216293334961 ;  /* 0xbfb8aa3b0f0f7820 */ /* 0x000fc60000410000 */
[----:B------:R1:W2:Y:S08]  /*0ea0*/  MUFU.EX2 R18, R13 ;  /* 0x0000000d00127308 */ /* 0x0002b00000000800 */
[----:B------:R-:W3:Y:S08]  /*0eb0*/  MUFU.EX2 R19, R19 ;  /* 0x0000001300137308 */ /* 0x000ef00000000800 */
[----:B------:R-:W4:Y:S01]  /*0ec0*/  MUFU.EX2 R24, R24 ;  /* 0x0000001800187308 */ /* 0x000f220000000800 */
[----:B0-----:R-:W-:-:S02]  /*0ed0*/  FADD.FTZ R17, R12, 1 ;  /* 0x3f8000000c117421 */ /* 0x001fc40000010000 */
[----:B-1----:R-:W0:Y:S05]  /*0ee0*/  LDC.64 R12, c[0x0][0x388] ;  /* 0x0000e200ff0c7b82 */ /* 0x002e2a0000000a00 */
[----:B------:R-:W1:Y:S08]  /*0ef0*/  MUFU.EX2 R22, R22 ;  /* 0x0000001600167308 */ /* 0x000e700000000800 */
[----:B------:R-:W5:Y:S08]  /*0f00*/  MUFU.EX2 R23, R23 ;  /* 0x0000001700177308 */ /* 0x000f700000000800 */
[----:B------:R-:W5:Y:S08]  /*0f10*/  MUFU.EX2 R20, R14 ;  /* 0x0000000e00147308 */ /* 0x000f700000000800 */
[----:B------:R-:W0:Y:S01]  /*0f20*/  MUFU.EX2 R21, R15 ;  /* 0x0000000f00157308 */ /* 0x000e220000000800 */
[----:B--2---:R-:W-:Y:S01]  /*0f30*/  FADD.FTZ R18, R18, 1 ;  /* 0x3f80000012127421 */ /* 0x004fe20000010000 */
[----:B---3--:R-:W-:Y:S01]  /*0f40*/  FADD.FTZ R19, R19, 1 ;  /* 0x3f80000013137421 */ /* 0x008fe20000010000 */
[----:B----4-:R-:W-:Y:S01]  /*0f50*/  FADD.FTZ R24, R24, 1 ;  /* 0x3f80000018187421 */ /* 0x010fe20000010000 */
[----:B-1----:R-:W-:Y:S01]  /*0f60*/  FADD.FTZ R22, R22, 1 ;  /* 0x3f80000016167421 */ /* 0x002fe20000010000 */
[----:B-----5:R-:W-:Y:S01]  /*0f70*/  FADD.FTZ R23, R23, 1 ;  /* 0x3f80000017177421 */ /* 0x020fe20000010000 */
[----:B------:R-:W-:-:S02]  /*0f80*/  FADD.FTZ R20, R20, 1 ;  /* 0x3f80000014147421 */ /* 0x000fc40000010000 */
[----:B------:R-:W1:Y:S01]  /*0f90*/  MUFU.RCP R3, R22 ;  /* 0x0000001600037308 */ /* 0x000e620000001000 */
[----:B0-----:R-:W-:-:S07]  /*0fa0*/  FADD.FTZ R21, R21, 1 ;  /* 0x3f80000015157421 */ /* 0x001fce0000010000 */
[----:B------:R-:W0:Y:S08]  /*0fb0*/  MUFU.RCP R14, R23 ;  /* 0x00000017000e7308 */ /* 0x000e300000001000 */
[----:B------:R-:W2:Y:S08]  /*0fc0*/  MUFU.RCP R15, R20 ;  /* 0x00000014000f7308 */ /* 0x000eb00000001000 */
[----:B------:R-:W3:Y:S08]  /*0fd0*/  MUFU.RCP R16, R21 ;  /* 0x0000001500107308 */ /* 0x000ef00000001000 */
[----:B------:R-:W4:Y:S08]  /*0fe0*/  MUFU.RCP R17, R17 ;  /* 0x0000001100117308 */ /* 0x000f300000001000 */
[----:B------:R-:W5:Y:S08]  /*0ff0*/  MUFU.RCP R18, R18 ;  /* 0x0000001200127308 */ /* 0x000f700000001000 */
[----:B------:R-:W5:Y:S08]  /*1000*/  MUFU.RCP R19, R19 ;  /* 0x0000001300137308 */ /* 0x000f700000001000 */
[----:B------:R-:W5:Y:S01]  /*1010*/  MUFU.RCP R24, R24 ;  /* 0x0000001800187308 */ /* 0x000f620000001000 */
[----:B------:R-:W-:-:S04]  /*1020*/  IMAD.WIDE.U32 R12, R0, 0x4, R12 ;  /* 0x00000004000c7825 */ /* 0x000fc800078e000c */
[----:B-1----:R-:W-:Y:S01]  /*1030*/  FMUL.FTZ R10, R10, R3 ;  /* 0x000000030a0a7220 */ /* 0x002fe20000410000 */
[----:B0-----:R-:W-:Y:S01]  /*1040*/  FMUL.FTZ R11, R11, R14 ;  /* 0x0000000e0b0b7220 */ /* 0x001fe20000410000 */
[----:B--2---:R-:W-:Y:S01]  /*1050*/  FMUL.FTZ R8, R8, R15 ;  /* 0x0000000f08087220 */ /* 0x004fe20000410000 */
[----:B---3--:R-:W-:Y:S01]  /*1060*/  FMUL.FTZ R9, R9, R16 ;  /* 0x0000001009097220 */ /* 0x008fe20000410000 */
[----:B----4-:R-:W-:Y:S01]  /*1070*/  FMUL.FTZ R4, R4, R17 ;  /* 0x0000001104047220 */ /* 0x010fe20000410000 */
[----:B------:R-:W-:-:S04]  /*1080*/  IMAD.WIDE.U32 R12, R2, 0x8, R12 ;  /* 0x00000008020c7825 */ /* 0x000fc800078e000c */
[----:B-----5:R-:W-:Y:S01]  /*1090*/  FMUL.FTZ R5, R5, R18 ;  /* 0x0000001205057220 */ /* 0x020fe20000410000 */
[----:B------:R-:W-:Y:S01]  /*10a0*/  FMUL.FTZ R6, R6, R19 ;  /* 0x0000001306067220 */ /* 0x000fe20000410000 */
[----:B------:R-:W-:Y:S01]  /*10b0*/  STG.E.64 desc[UR4][R12.64], R10 ;  /* 0x0000000a0c007986 */ /* 0x000fe2000c101b04 */
[----:B------:R-:W-:-:S03]  /*10c0*/  FMUL.FTZ R7, R7, R24 ;  /* 0x0000001807077220 */ /* 0x000fc60000410000 */
[----:B------:R-:W-:Y:S04]  /*10d0*/  STG.E.64 desc[UR4][R12.64+0x400], R8 ;  /* 0x000400080c007986 */ /* 0x000fe8000c101b04 */
[----:B------:R-:W-:Y:S04]  /*10e0*/  STG.E.64 desc[UR4][R12.64+0x800], R4 ;  /* 0x000800040c007986 */ /* 0x000fe8000c101b04 */
[----:B------:R-:W-:Y:S01]  /*10f0*/  STG.E.64 desc[UR4][R12.64+0xc00], R6 ;  /* 0x000c00060c007986 */ /* 0x000fe2000c101b04 */
[----:B------:R-:W-:Y:S05]  /*1100*/  EXIT ;  /* 0x000000000000794d */ /* 0x000fea0003800000 */
.L_x_8316:
        /* <DEDUP_REMOVED lines=15> */
.L_x_9553:


//--------------------- .text._ZN2at6native29vectorized_elementwise_kernelILi4EZZZNS0_10glu_kernelERNS_18TensorIteratorBaseEENKUlvE_clEvENKUlvE0_clEvEUlffE_St5arrayIPcLm3EEEEviT0_T1_ --------------------------
	.section	.text._ZN2at6native29vectorized_elementwise_kernelILi4EZZZNS0_10glu_kernelERNS_18TensorIteratorBaseEENKUlvE_clEvENKUlvE0_clEvEUlffE_St5arrayIPcLm3EEEEviT0_T1_,"ax",@progbits
	.align	128
        .global         _ZN2at6native29vectorized_elementwise_kernelILi4EZZZNS0_10glu_kernelERNS_18TensorIteratorBaseEENKUlvE_clEvENKUlvE0_clEvEUlffE_St5arrayIPcLm3EEEEviT0_T1_
        .type           _ZN2at6native29vectorized_elementwise_kernelILi4EZZZNS0_10glu_kernelERNS_18TensorIteratorBaseEENKUlvE_clEvENKUlvE0_clEvEUlffE_St5arrayIPcLm3EEEEviT0_T1_,@function
        .size           _ZN2at6native29vectorized_elementwise_kernelILi4EZZZNS0_10glu_kernelERNS_18TensorIteratorBaseEENKUlvE_clEvENKUlvE0_clEvEUlffE_St5arrayIPcLm3EEEEviT0_T1_,(.L_x_9554 - _ZN2at6native29vectorized_elementwise_kernelILi4EZZZNS0_10glu_kernelERNS_18TensorIteratorBaseEENKUlvE_clEvENKUlvE0_clEvEUlffE_St5arrayIPcLm3EEEEviT0_T1_)
        .other          _ZN2at6native29vectorized_elementwise_kernelILi4EZZZNS0_10glu_kernelERNS_18TensorIteratorBaseEENKUlvE_clEvENKUlvE0_clEvEUlffE_St5arrayIPcLm3EEEEviT0_T1_,@"STO_CUDA_ENTRY STV_DEFAULT"
_ZN2at6native29vectorized_elementwise_kernelILi4EZZZNS0_10glu_kernelERNS_18TensorIteratorBaseEENKUlvE_clEvENKUlvE0_clEvEUlffE_St5arrayIPcLm3EEEEviT0_T1_:
.text._ZN2at6native29vectorized_elementwise_kernelILi4EZZZNS0_10glu_kernelERNS_18TensorIteratorBaseEENKUlvE_clEvENKUlvE0_clEvEUlffE_St5arrayIPcLm3EEEEviT0_T1_:
        /* <DEDUP_REMOVED lines=172> */
.L_x_8320:
[----:B------:R-:W-:-:S13]  /*0ac0*/  ISETP.GE.U32.AND P0, PT, R3, R2, PT ;  /* 0x000000020300720c */ /* 0x000fda0003f06070 */
[----:B------:R-:W-:Y:S05]  /*0ad0*/  @P0 BRA `(.L_x_8322) ;  /* 0x0000000000300947 */ /* 0x000fea0003800000 */
[----:B0-----:R-:W0:Y:S01]  /*0ae0*/  LDC.64 R4, c[0x0][0x388] ;  /* 0x0000e200ff047b82 */ /* 0x001e220000000a00 */
[----:B------:R-:W-:Y:S02]  /*0af0*/  IADD3 R11, PT, PT, R0, R3, RZ ;  /* 0x00000003000b7210 */ /* 0x000fe40007ffe0ff */
[----:B------:R-:W-:-:S03]  /*0b00*/  IADD3 R3, PT, PT, R3, 0x80, RZ ;  /* 0x0000008003037810 */ /* 0x000fc60007ffe0ff */
[----:B0-----:R-:W-:-:S05]  /*0b10*/  IMAD.WIDE.U32 R4, R11, 0x4, R4 ;  /* 0x000000040b047825 */ /* 0x001fca00078e0004 */
[----:B------:R1:W-:Y:S02]  /*0b20*/  STG.E desc[UR4][R4.64], R6 ;  /* 0x0000000604007986 */ /* 0x0003e4000c101904 */
.L_x_8321:
[----:B------:R-:W-:-:S13]  /*0b30*/  ISETP.GE.U32.AND P0, PT, R3, R2, PT ;  /* 0x000000020300720c */ /* 0x000fda0003f06070 */
[----:B------:R-:W-:Y:S05]  /*0b40*/  @P0 BRA `(.L_x_8323) ;  /* 0x0000000000340947 */ /* 0x000fea0003800000 */
[----:B01----:R-:W0:Y:S01]  /*0b50*/  LDC.64 R4, c[0x0][0x388] ;  /* 0x0000e200ff047b82 */ /* 0x003e220000000a00 */
[----:B------:R-:W-:Y:S02]  /*0b60*/  IADD3 R11, PT, PT, R0, R3, RZ ;  /* 0x00000003000b7210 */ /* 0x000fe40007ffe0ff */
[----:B------:R-:W-:-:S03]  /*0b70*/  IADD3 R3, PT, PT, R3, 0x80, RZ ;  /* 0x0000008003037810 */ /* 0x000fc60007ffe0ff */
[----:B0-----:R-:W-:-:S05]  /*0b80*/  IMAD.WIDE.U32 R4, R11, 0x4, R4 ;  /* 0x000000040b047825 */ /* 0x001fca00078e0004 */
[----:B------:R1:W-:Y:S02]  /*0b90*/  STG.E desc[UR4][R4.64], R7 ;  /* 0x0000000704007986 */ /* 0x0003e4000c101904 */
.L_x_8322:
        /* <DEDUP_REMOVED lines=8> */
.L_x_8323:
[----:B------:R-:W-:Y:S05]  /*0c20*/  BSYNC.RELIABLE B1 ;  /* 0x0000000000017941 */ /* 0x000fea0003800100 */
.L_x_8319:
[----:B------:R-:W-:-:S13]  /*0c30*/  ISETP.GE.U32.AND P0, PT, R3, R2, PT ;  /* 0x000000020300720c */ /* 0x000fda0003f06070 */
[----:B012---:R-:W0:Y:S01]  /*0c40*/  @!P0 LDC.64 R4, c[0x0][0x388] ;  /* 0x0000e200ff048b82 */ /* 0x007e220000000a00 */
[----:B------:R-:W-:Y:S02]  /*0c50*/  @!P0 IADD3 R7, PT, PT, R0, R3, RZ ;  /* 0x0000000300078210 */ /* 0x000fe40007ffe0ff */
[----:B------:R-:W-:-:S03]  /*0c60*/  @!P0 IADD3 R3, PT, PT, R3, 0x80, RZ ;  /* 0x0000008003038810 */ /* 0x000fc60007ffe0ff */
[----:B0-----:R-:W-:-:S05]  /*0c70*/  @!P0 IMAD.WIDE.U32 R4, R7, 0x4, R4 ;  /* 0x0000000407048825 */ /* 0x001fca00078e0004 */
[----:B------:R2:W-:Y:S02]  /*0c80*/  @!P0 STG.E desc[UR4][R4.64], R9 ;  /* 0x0000000904008986 */ /* 0x0005e4000c101904 */
.L_x_8324:
[----:B------:R-:W-:Y:S05]  /*0c90*/  BSYNC.RECONVERGENT B0 ;  /* 0x0000000000007941 */ /* 0x000fea0003800200 */
.L_x_8318:
        /* <DEDUP_REMOVED lines=8> */
.L_x_8317:
[----:B------:R-:W0:Y:S01]  /*0d20*/  S2R R2, SR_TID.X ;  /* 0x0000000000027919 */ /* 0x000e220000002100 */
[----:B------:R-:W1:Y:S08]  /*0d30*/  LDC.64 R4, c[0x0][0x398] ;  /* 0x0000e600ff047b82 */ /* 0x000e700000000a00 */
[----:B------:R-:W2:Y:S01]  /*0d40*/  LDC.64 R8, c[0x0][0x390] ;  /* 0x0000e400ff087b82 */ /* 0x000ea20000000a00 */
[----:B-1----:R-:W-:-:S04]  /*0d50*/  IMAD.WIDE.U32 R4, R0, 0x4, R4 ;  /* 0x0000000400047825 */ /* 0x002fc800078e0004 */
[----:B0-----:R-:W-:-:S05]  /*0d60*/  IMAD.WIDE.U32 R22, R2, 0x10, R4 ;  /* 0x0000001002167825 */ /* 0x001fca00078e0004 */
[----:B------:R-:W3:Y:S04]  /*0d70*/  LDG.E.128 R4, desc[UR4][R22.64] ;  /* 0x0000000416047981 */ /* 0x000ee8000c1e1d00 */
[----:B------:R-:W4:Y:S01]  /*0d80*/  LDG.E.128 R16, desc[UR4][R22.64+0x800] ;  /* 0x0008000416107981 */ /* 0x000f22000c1e1d00 */
[----:B--2---:R-:W-:-:S04]  /*0d90*/  IMAD.WIDE.U32 R8, R0, 0x4, R8 ;  /* 0x0000000400087825 */ /* 0x004fc800078e0008 */
[----:B------:R-:W-:-:S05]  /*0da0*/  IMAD.WIDE.U32 R20, R2, 0x10, R8 ;  /* 0x0000001002147825 */ /* 0x000fca00078e0008 */
[----:B------:R-:W2:Y:S04]  /*0db0*/  LDG.E.128 R12, desc[UR4][R20.64] ;  /* 0x00000004140c7981 */ /* 0x000ea8000c1e1d00 */
[----:B------:R0:W5:Y:S01]  /*0dc0*/  LDG.E.128 R8, desc[UR4][R20.64+0x800] ;  /* 0x0008000414087981 */ /* 0x000162000c1e1d00 */
[----:B---3--:R-:W-:Y:S01]  /*0dd0*/  FMUL.FTZ R4, R4, -1.4426950216293334961 ;  /* 0xbfb8aa3b04047820 */ /* 0x008fe20000410000 */
[----:B------:R-:W-:Y:S01]  /*0de0*/  FMUL.FTZ R5, R5, -1.4426950216293334961 ;  /* 0xbfb8aa3b05057820 */ /* 0x000fe20000410000 */
[----:B------:R-:W-:Y:S01]  /*0df0*/  FMUL.FTZ R6, R6, -1.4426950216293334961 ;  /* 0xbfb8aa3b06067820 */ /* 0x000fe20000410000 */
[----:B------:R-:W-:Y:S01]  /*0e00*/  FMUL.FTZ R7, R7, -1.4426950216293334961 ;  /* 0xbfb8aa3b07077820 */ /* 0x000fe20000410000 */
[----:B----4-:R-:W-:Y:S01]  /*0e10*/  FMUL.FTZ R17, R17, -1.4426950216293334961 ;  /* 0xbfb8aa3b11117820 */ /* 0x010fe20000410000 */
[----:B------:R-:W-:Y:S01]  /*0e20*/  FMUL.FTZ R18, R18, -1.4426950216293334961 ;  /* 0xbfb8aa3b12127820 */ /* 0x000fe20000410000 */
[----:B------:R-:W1:Y:S01]  /*0e30*/  MUFU.EX2 R4, R4 ;  /* 0x0000000400047308 */ /* 0x000e620000000800 */
[----:B------:R-:W-:Y:S01]  /*0e40*/  FMUL.FTZ R16, R16, -1.4426950216293334961 ;  /* 0xbfb8aa3b10107820 */ /* 0x000fe20000410000 */
[----:B------:R-:W-:-:S06]  /*0e50*/  FMUL.FTZ R19, R19, -1.4426950216293334961 ;  /* 0xbfb8aa3b13137820 */ /* 0x000fcc0000410000 */
[----:B------:R-:W3:Y:S08]  /*0e60*/  MUFU.EX2 R5, R5 ;  /* 0x0000000500057308 */ /* 0x000ef00000000800 */
[----:B------:R3:W4:Y:S01]  /*0e70*/  MUFU.EX2 R22, R6 ;  /* 0x0000000600167308 */ /* 0x0007220000000800 */
[----:B-1----:R-:W-:-:S07]  /*0e80*/  FADD.FTZ R3, R4, 1 ;  /* 0x3f80000004037421 */ /* 0x002fce0000010000 */
[----:B0-----:R-:W0:Y:S01]  /*0e90*/  MUFU.EX2 R20, R17 ;  /* 0x0000001100147308 */ /* 0x001e220000000800 */
[----:B---3--:R-:W-:Y:S02]  /*0ea0*/  FADD.FTZ R6, R5, 1 ;  /* 0x3f80000005067421 */ /* 0x008fe40000010000 */
[----:B------:R-:W1:Y:S05]  /*0eb0*/  LDC.64 R4, c[0x0][0x388] ;  /* 0x0000e200ff047b82 */ /* 0x000e6a0000000a00 */
[----:B------:R-:W3:Y:S01]  /*0ec0*/  MUFU.EX2 R23, R7 ;  /* 0x0000000700177308 */ /* 0x000ee20000000800 */
[----:B----4-:R-:W-:-:S07]  /*0ed0*/  FADD.FTZ R22, R22, 1 ;  /* 0x3f80000016167421 */ /* 0x010fce0000010000 */
[----:B------:R-:W4:Y:S01]  /*0ee0*/  MUFU.EX2 R24, R16 ;  /* 0x0000001000187308 */ /* 0x000f220000000800 */
[----:B0-----:R-:W-:-:S07]  /*0ef0*/  FADD.FTZ R20, R20, 1 ;  /* 0x3f80000014147421 */ /* 0x001fce0000010000 */
[----:B------:R-:W0:Y:S01]  /*0f00*/  MUFU.EX2 R18, R18 ;  /* 0x0000001200127308 */ /* 0x000e220000000800 */
[----:B---3--:R-:W-:Y:S01]  /*0f10*/  FADD.FTZ R23, R23, 1 ;  /* 0x3f80000017177421 */ /* 0x008fe20000010000 */
[----:B-1----:R-:W-:-:S06]  /*0f20*/  IMAD.WIDE.U32 R4, R0, 0x4, R4 ;  /* 0x0000000400047825 */ /* 0x002fcc00078e0004 */
[----:B------:R-:W1:Y:S01]  /*0f30*/  MUFU.EX2 R21, R19 ;  /* 0x0000001300157308 */ /* 0x000e620000000800 */
[----:B----4-:R-:W-:Y:S01]  /*0f40*/  FADD.FTZ R24, R24, 1 ;  /* 0x3f80000018187421 */ /* 0x010fe20000010000 */
[----:B------:R-:W-:-:S06]  /*0f50*/  IMAD.WIDE.U32 R4, R2, 0x10, R4 ;  /* 0x0000001002047825 */ /* 0x000fcc00078e0004 */
[----:B------:R-:W2:Y:S01]  /*0f60*/  MUFU.RCP R7, R22 ;  /* 0x0000001600077308 */ /* 0x000ea20000001000 */
[----:B0-----:R-:W-:-:S07]  /*0f70*/  FADD.FTZ R18, R18, 1 ;  /* 0x3f80000012127421 */ /* 0x001fce0000010000 */
[----:B------:R-:W0:Y:S01]  /*0f80*/  MUFU.RCP R3, R3 ;  /* 0x0000000300037308 */ /* 0x000e220000001000 */
[----:B-1----:R-:W-:-:S07]  /*0f90*/  FADD.FTZ R21, R21, 1 ;  /* 0x3f80000015157421 */ /* 0x002fce0000010000 */
[----:B------:R-:W1:Y:S01]  /*0fa0*/  MUFU.RCP R6, R6 ;  /* 0x0000000600067308 */ /* 0x000e620000001000 */
[----:B--2---:R-:W-:-:S07]  /*0fb0*/  FMUL.FTZ R14, R14, R7 ;  /* 0x000000070e0e7220 */ /* 0x004fce0000410000 */
[----:B------:R-:W2:Y:S01]  /*0fc0*/  MUFU.RCP R16, R23 ;  /* 0x0000001700107308 */ /* 0x000ea20000001000 */
[----:B0-----:R-:W-:-:S07]  /*0fd0*/  FMUL.FTZ R12, R12, R3 ;  /* 0x000000030c0c7220 */ /* 0x001fce0000410000 */
[----:B------:R-:W5:Y:S01]  /*0fe0*/  MUFU.RCP R17, R24 ;  /* 0x0000001800117308 */ /* 0x000f620000001000 */
[----:B-1----:R-:W-:-:S07]  /*0ff0*/  FMUL.FTZ R13, R13, R6 ;  /* 0x000000060d0d7220 */ /* 0x002fce0000410000 */
[----:B------:R-:W0:Y:S01]  /*1000*/  MUFU.RCP R20, R20 ;  /* 0x0000001400147308 */ /* 0x000e220000001000 */
[----:B--2---:R-:W-:-:S05]  /*1010*/  FMUL.FTZ R15, R15, R16 ;  /* 0x000000100f0f7220 */ /* 0x004fca0000410000 */
[----:B------:R-:W-:Y:S02]  /*1020*/  STG.E.128 desc[UR4][R4.64], R12 ;  /* 0x0000000c04007986 */ /* 0x000fe4000c101d04 */
[----:B------:R-:W1:Y:S01]  /*1030*/  MUFU.RCP R19, R18 ;  /* 0x0000001200137308 */ /* 0x000e620000001000 */
[----:B-----5:R-:W-:-:S07]  /*1040*/  FMUL.FTZ R8, R8, R17 ;  /* 0x0000001108087220 */ /* 0x020fce0000410000 */
[----:B------:R-:W2:Y:S01]  /*1050*/  MUFU.RCP R22, R21 ;  /* 0x0000001500167308 */ /* 0x000ea20000001000 */
[----:B0-----:R-:W-:Y:S01]  /*1060*/  FMUL.FTZ R9, R9, R20 ;  /* 0x0000001409097220 */ /* 0x001fe20000410000 */
[----:B-1----:R-:W-:Y:S01]  /*1070*/  FMUL.FTZ R10, R10, R19 ;  /* 0x000000130a0a7220 */ /* 0x002fe20000410000 */
[----:B--2---:R-:W-:-:S05]  /*1080*/  FMUL.FTZ R11, R11, R22 ;  /* 0x000000160b0b7220 */ /* 0x004fca0000410000 */
[----:B------:R-:W-:Y:S01]  /*1090*/  STG.E.128 desc[UR4][R4.64+0x800], R8 ;  /* 0x0008000804007986 */ /* 0x000fe2000c101d04 */
[----:B------:R-:W-:Y:S05]  /*10a0*/  EXIT ;  /* 0x000000000000794d */ /* 0x000fea0003800000 */
.L_x_8325:
        /* <DEDUP_REMOVED lines=13> */
.L_x_9554:


//--------------------- .text._ZN2at6native29vectorized_elementwise_kernelILi8EZZZNS0_10glu_kernelERNS_18TensorIteratorBaseEENKUlvE_clEvENKUlvE0_clEvEUlffE_St5arrayIPcLm3EEEEviT0_T1_ --------------------------
	.section	.text._ZN2at6native29vectorized_elementwise_kernelILi8EZZZNS0_10glu_kernelERNS_18TensorIteratorBaseEENKUlvE_clEvENKUlvE0_clEvEUlffE_St5arrayIPcLm3EEEEviT0_T1_,"ax",@progbits
	.align	128
        .global         _ZN2at6native29vectorized_elementwise_kernelILi8EZZZNS0_10glu_kernelERNS_18TensorIteratorBaseEENKUlvE_clEvENKUlvE0_clEvEUlffE_St5arrayIPcLm3EEEEviT0_T1_
        .type           _ZN2at6native29vectorized_elementwise_kernelILi8EZZZNS0_10glu_kernelERNS_18TensorIteratorBaseEENKUlvE_clEvENKUlvE0_clEvEUlffE_St5arrayIPcLm3EEEEviT0_T1_,@function
        .size           _ZN2at6native29vectorized_elementwise_kernelILi8EZZZNS0_10glu_kernelERNS_18TensorIteratorBaseEENKUlvE_clEvENKUlvE0_clEvEUlffE_St5arrayIPcLm3EEEEviT0_T1_,(.L_x_9555 - _ZN2at6native29vectorized_elementwise_kernelILi8EZZZNS0_10glu_kernelERNS_18TensorIteratorBaseEENKUlvE_clEvENKUlvE0_clEvEUlffE_St5arrayIPcLm3EEEEviT0_T1_)
        .other          _ZN2at6native29vectorized_elementwise_kernelILi8EZZZNS0_10glu_kernelERNS_18TensorIteratorBaseEENKUlvE_clEvENKUlvE0_clEvEUlffE_St5arrayIPcLm3EEEEviT0_T1_,@"STO_CUDA_ENTRY STV_DEFAULT"
_ZN2at6native29vectorized_elementwise_kernelILi8EZZZNS0_10glu_kernelERNS_18TensorIteratorBaseEENKUlvE_clEvENKUlvE0_clEvEUlffE_St5arrayIPcLm3EEEEviT0_T1_:
.text._ZN2at6native29vectorized_elementwise_kernelILi8EZZZNS0_10glu_kernelERNS_18TensorIteratorBaseEENKUlvE_clEvENKUlvE0_clEvEUlffE_St5arrayIPcLm3EEEEviT0_T1_:
        /* <DEDUP_REMOVED lines=172> */
.L_x_8329:
[----:B------:R-:W-:-:S13]  /*0ac0*/  ISETP.GE.U32.AND P0, PT, R3, R2, PT ;  /* 0x000000020300720c */ /* 0x000fda0003f06070 */
[----:B------:R-:W-:Y:S05]  /*0ad0*/  @P0 BRA `(.L_x_8331) ;  /* 0x0000000000300947 */ /* 0x000fea0003800000 */
[----:B0-----:R-:W0:Y:S01]  /*0ae0*/  LDC.64 R4, c[0x0][0x388] ;  /* 0x0000e200ff047b82 */ /* 0x001e220000000a00 */
[----:B------:R-:W-:Y:S02]  /*0af0*/  IADD3 R11, PT, PT, R0, R3, RZ ;  /* 0x00000003000b7210 */ /* 0x000fe40007ffe0ff */
[----:B------:R-:W-:-:S03]  /*0b00*/  IADD3 R3, PT, PT, R3, 0x80, RZ ;  /* 0x0000008003037810 */ /* 0x000fc60007ffe0ff */
[----:B0-----:R-:W-:-:S05]  /*0b10*/  IMAD.WIDE.U32 R4, R11, 0x4, R4 ;  /* 0x000000040b047825 */ /* 0x001fca00078e0004 */
[----:B------:R1:W-:Y:S02]  /*0b20*/  STG.E desc[UR4][R4.64], R6 ;  /* 0x0000000604007986 */ /* 0x0003e4000c101904 */
.L_x_8330:
[----:B------:R-:W-:-:S13]  /*0b30*/  ISETP.GE.U32.AND P0, PT, R3, R2, PT ;  /* 0x000000020300720c */ /* 0x000fda0003f06070 */
[----:B------:R-:W-:Y:S05]  /*0b40*/  @P0 BRA `(.L_x_8332) ;  /* 0x0000000000340947 */ /* 0x000fea0003800000 */
[----:B01----:R-:W0:Y:S01]  /*0b50*/  LDC.64 R4, c[0x0][0x388] ;  /* 0x0000e200ff047b82 */ /* 0x003e220000000a00 */
[----:B------:R-:W-:Y:S02]  /*0b60*/  IADD3 R11, PT, PT, R0, R3, RZ ;  /* 0x00000003000b7210 */ /* 0x000fe40007ffe0ff */
[----:B------:R-:W-:-:S03]  /*0b70*/  IADD3 R3, PT, PT, R3, 0x80, RZ ;  /* 0x0000008003037810 */ /* 0x000fc60007ffe0ff */
[----:B0-----:R-:W-:-:S05]  /*0b80*/  IMAD.WIDE.U32 R4, R11, 0x4, R4 ;  /* 0x000000040b047825 */ /* 0x001fca00078e0004 */
[----:B------:R1:W-:Y:S02]  /*0b90*/  STG.E desc[UR4][R4.64], R7 ;  /* 0x0000000704007986 */ /* 0x0003e4000c101904 */
.L_x_8331:
        /* <DEDUP_REMOVED lines=8> */
.L_x_8332:
[----:B------:R-:W-:Y:S05]  /*0c20*/  BSYNC.RELIABLE B1 ;  /* 0x0000000000017941 */ /* 0x000fea0003800100 */
.L_x_8328:
[----:B------:R-:W-:-:S13]  /*0c30*/  ISETP.GE.U32.AND P0, PT, R3, R2, PT ;  /* 0x000000020300720c */ /* 0x000fda0003f06070 */
[----:B012---:R-:W0:Y:S01]  /*0c40*/  @!P0 LDC.64 R4, c[0x0][0x388] ;  /* 0x0000e200ff048b82 */ /* 0x007e220000000a00 */
[----:B------:R-:W-:Y:S02]  /*0c50*/  @!P0 IADD3 R7, PT, PT, R0, R3, RZ ;  /* 0x0000000300078210 */ /* 0x000fe40007ffe0ff */
[----:B------:R-:W-:-:S03]  /*0c60*/  @!P0 IADD3 R3, PT, PT, R3, 0x80, RZ ;  /* 0x0000008003038810 */ /* 0x000fc60007ffe0ff */
[----:B0-----:R-:W-:-:S05]  /*0c70*/  @!P0 IMAD.WIDE.U32 R4, R7, 0x4, R4 ;  /* 0x0000000407048825 */ /* 0x001fca00078e0004 */
[----:B------:R2:W-:Y:S02]  /*0c80*/  @!P0 STG.E desc[UR4][R4.64], R9 ;  /* 0x0000000904008986 */ /* 0x0005e4000c101904 */
.L_x_8333:
[----:B------:R-:W-:Y:S05]  /*0c90*/  BSYNC.RECONVERGENT B0 ;  /* 0x0000000000007941 */ /* 0x000fea0003800200 */
.L_x_8327:
        /* <DEDUP_REMOVED lines=8> */
.L_x_8326:
[----:B------:R-:W0:Y:S01]  /*0d20*/  S2R R2, SR_TID.X ;  /* 0x0000000000027919 */ /* 0x000e220000002100 */
[----:B------:R-:W1:Y:S02]  /*0d30*/  LDC.64 R4, c[0x0][0x398] ;  /* 0x0000e600ff047b82 */ /* 0x000e640000000a00 */
[----:B-1----:R-:W-:-:S04]  /*0d40*/  IMAD.WIDE.U32 R4, R0, 0x4, R4 ;  /* 0x0000000400047825 */ /* 0x002fc800078e0004 */
[----:B0-----:R-:W-:Y:S02]  /*0d50*/  IMAD.WIDE.U32 R8, R2, 0x20, R4 ;  /* 0x0000002002087825 */ /* 0x001fe400078e0004 */
[----:B------:R-:W0:Y:S04]  /*0d60*/  LDC.64 R4, c[0x0][0x390] ;  /* 0x0000e400ff047b82 */ /* 0x000e280000000a00 */
[----:B------:R-:W2:Y:S01]  /*0d70*/  LDG.E.ENL2.256 R8, R12, desc[UR4][R8.64] ;  /* 0xfe000004080c797e */ /* 0x000ea20008121908 */
[----:B0-----:R-:W-:-:S04]  /*0d80*/  IMAD.WIDE.U32 R4, R0, 0x4, R4 ;  /* 0x0000000400047825 */ /* 0x001fc800078e0004 */
[----:B------:R-:W-:-:S06]  /*0d90*/  IMAD.WIDE.U32 R4, R2, 0x20, R4 ;  /* 0x0000002002047825 */ /* 0x000fcc00078e0004 */
[----:B------:R-:W3:Y:S01]  /*0da0*/  LDG.E.ENL2.256 R4, R16, desc[UR4][R4.64] ;  /* 0xfe0000040410797e */ /* 0x000ee20008121904 */
[----:B--2---:R-:W-:Y:S01]  /*0db0*/  FMUL.FTZ R8, R8, -1.4426950216293334961 ;  /* 0xbfb8aa3b08087820 */ /* 0x004fe20000410000 */
        /* <DEDUP_REMOVED lines=9> */
[----:B------:R0:W2:Y:S08]  /*0e50*/  MUFU.EX2 R23, R21 ;  /* 0x0000001500177308 */ /* 0x0000b00000000800 */
[----:B------:R-:W4:Y:S01]  /*0e60*/  MUFU.EX2 R24, R24 ;  /* 0x0000001800187308 */ /* 0x000f220000000800 */
[----:B0-----:R-:W-:Y:S01]  /*0e70*/  FADD.FTZ R21, R8, 1 ;  /* 0x3f80000008157421 */ /* 0x001fe20000010000 */
[----:B-1----:R-:W-:Y:S01]  /*0e80*/  FADD.FTZ R22, R22, 1 ;  /* 0x3f80000016167421 */ /* 0x002fe20000010000 */
[----:B------:R-:W0:Y:S05]  /*0e90*/  LDC.64 R8, c[0x0][0x388] ;  /* 0x0000e200ff087b82 */ /* 0x000e2a0000000a00 */
[----:B------:R-:W1:Y:S01]  /*0ea0*/  MUFU.EX2 R12, R12 ;  /* 0x0000000c000c7308 */ /* 0x000e620000000800 */
[----:B--2---:R-:W-:-:S07]  /*0eb0*/  FADD.FTZ R23, R23, 1 ;  /* 0x3f80000017177421 */ /* 0x004fce0000010000 */
[----:B------:R-:W2:Y:S01]  /*0ec0*/  MUFU.EX2 R13, R13 ;  /* 0x0000000d000d7308 */ /* 0x000ea20000000800 */
[----:B----4-:R-:W-:-:S07]  /*0ed0*/  FADD.FTZ R24, R24, 1 ;  /* 0x3f80000018187421 */ /* 0x010fce0000010000 */
[----:B------:R-:W4:Y:S01]  /*0ee0*/  MUFU.EX2 R14, R14 ;  /* 0x0000000e000e7308 */ /* 0x000f220000000800 */
[----:B-1----:R-:W-:Y:S01]  /*0ef0*/  FADD.FTZ R12, R12, 1 ;  /* 0x3f8000000c0c7421 */ /* 0x002fe20000010000 */
[----:B0-----:R-:W-:-:S06]  /*0f00*/  IMAD.WIDE.U32 R8, R0, 0x4, R8 ;  /* 0x0000000400087825 */ /* 0x001fcc00078e0008 */
[----:B------:R-:W0:Y:S01]  /*0f10*/  MUFU.EX2 R15, R15 ;  /* 0x0000000f000f7308 */ /* 0x000e220000000800 */
[----:B--2---:R-:W-:Y:S01]  /*0f20*/  FADD.FTZ R13, R13, 1 ;  /* 0x3f8000000d0d7421 */ /* 0x004fe20000010000 */
[----:B------:R-:W-:-:S06]  /*0f30*/  IMAD.WIDE.U32 R8, R2, 0x20, R8 ;  /* 0x0000002002087825 */ /* 0x000fcc00078e0008 */
[----:B------:R-:W3:Y:S01]  /*0f40*/  MUFU.RCP R3, R12 ;  /* 0x0000000c00037308 */ /* 0x000ee20000001000 */
[----:B----4-:R-:W-:-:S07]  /*0f50*/  FADD.FTZ R14, R14, 1 ;  /* 0x3f8000000e0e7421 */ /* 0x010fce0000010000 */
[----:B------:R-:W1:Y:S01]  /*0f60*/  MUFU.RCP R10, R13 ;  /* 0x0000000d000a7308 */ /* 0x000e620000001000 */
[----:B0-----:R-:W-:-:S07]  /*0f70*/  FADD.FTZ R15, R15, 1 ;  /* 0x3f8000000f0f7421 */ /* 0x001fce0000010000 */
[----:B------:R-:W0:Y:S01]  /*0f80*/  MUFU.RCP R11, R14 ;  /* 0x0000000e000b7308 */ /* 0x000e220000001000 */
[----:B---3--:R-:W-:-:S07]  /*0f90*/  FMUL.FTZ R16, R16, R3 ;  /* 0x0000000310107220 */ /* 0x008fce0000410000 */
[----:B------:R-:W2:Y:S01]  /*0fa0*/  MUFU.RCP R20, R15 ;  /* 0x0000000f00147308 */ /* 0x000ea20000001000 */
[----:B-1----:R-:W-:-:S07]  /*0fb0*/  FMUL.FTZ R17, R17, R10 ;  /* 0x0000000a11117220 */ /* 0x002fce0000410000 */
[----:B------:R-:W1:Y:S01]  /*0fc0*/  MUFU.RCP R21, R21 ;  /* 0x0000001500157308 */ /* 0x000e620000001000 */
[----:B0-----:R-:W-:-:S07]  /*0fd0*/  FMUL.FTZ R18, R18, R11 ;  /* 0x0000000b12127220 */ /* 0x001fce0000410000 */
[----:B------:R-:W0:Y:S01]  /*0fe0*/  MUFU.RCP R22, R22 ;  /* 0x0000001600167308 */ /* 0x000e220000001000 */
[----:B--2---:R-:W-:-:S07]  /*0ff0*/  FMUL.FTZ R19, R19, R20 ;  /* 0x0000001413137220 */ /* 0x004fce0000410000 */
[----:B------:R-:W2:Y:S01]  /*1000*/  MUFU.RCP R23, R23 ;  /* 0x0000001700177308 */ /* 0x000ea20000001000 */
[----:B-1----:R-:W-:-:S07]  /*1010*/  FMUL.FTZ R4, R4, R21 ;  /* 0x0000001504047220 */ /* 0x002fce0000410000 */
[----:B------:R-:W1:Y:S01]  /*1020*/  MUFU.RCP R24, R24 ;  /* 0x0000001800187308 */ /* 0x000e620000001000 */
[----:B0-----:R-:W-:Y:S01]  /*1030*/  FMUL.FTZ R5, R5, R22 ;  /* 0x0000001605057220 */ /* 0x001fe20000410000 */
[----:B--2---:R-:W-:Y:S01]  /*1040*/  FMUL.FTZ R6, R6, R23 ;  /* 0x0000001706067220 */ /* 0x004fe20000410000 */
[----:B-1----:R-:W-:-:S05]  /*1050*/  FMUL.FTZ R7, R7, R24 ;  /* 0x0000001807077220 */ /* 0x002fca0000410000 */
[----:B------:R-:W-:Y:S01]  /*1060*/  STG.E.ENL2.256 desc[UR4][R8.64], R16, R4 ;  /* 0xf80000100804797f */ /* 0x000fe2000f121804 */
[----:B------:R-:W-:Y:S05]  /*1070*/  EXIT ;  /* 0x000000000000794d */ /* 0x000fea0003800000 */
.L_x_8334:
        /* <DEDUP_REMOVED lines=16> */
.L_x_9555:


//--------------------- .text._ZN2at6native18elementwise_kernelILi128ELi4EZNS0_15gpu_kernel_implIZZZNS0_10glu_kernelERNS_18TensorIteratorBaseEENKUlvE_clEvENKUlvE_clEvEUlddE_EEvS4_RKT_EUliE_EEviT1_ --------------------------
	.section	.text._ZN2at6native18elementwise_kernelILi128ELi4EZNS0_15gpu_kernel_implIZZZNS0_10glu_kernelERNS_18TensorIteratorBaseEENKUlvE_clEvENKUlvE_clEvEUlddE_EEvS4_RKT_EUliE_EEviT1_,"ax",@progbits
	.align	128
        .global         _ZN2at6native18elementwise_kernelILi128ELi4EZNS0_15gpu_kernel_implIZZZNS0_10glu_kernelERNS_18TensorIteratorBaseEENKUlvE_clEvENKUlvE_clEvEUlddE_EEvS4_RKT_EUliE_EEviT1_
        .type           _ZN2at6native18elementwise_kernelILi128ELi4EZNS0_15gpu_kernel_implIZZZNS0_10glu_kernelERNS_18TensorIteratorBaseEENKUlvE_clEvENKUlvE_clEvEUlddE_EEvS4_RKT_EUliE_EEviT1_,@function
        .size           _ZN2at6native18elementwise_kernelILi128ELi4EZNS0_15gpu_kernel_implIZZZNS0_10glu_kernelERNS_18TensorIteratorBaseEENKUlvE_clEvENKUlvE_clEvEUlddE_EEvS4_RKT_EUliE_EEviT1_,(.L_x_9499 - _ZN2at6native18elementwise_kernelILi128ELi4EZNS0_15gpu_kernel_implIZZZNS0_10glu_kernelERNS_18TensorIteratorBaseEENKUlvE_clEvENKUlvE_clEvEUlddE_EEvS4_RKT_EUliE_EEviT1_)
        .other          _ZN2at6native18elementwise_kernelILi128ELi4EZNS0_15gpu_kernel_implIZZZNS0_10glu_kernelERNS_18TensorIteratorBaseEENKUlvE_clEvENKUlvE_clEvEUlddE_EEvS4_RKT_EUliE_EEviT1_,@"STO_CUDA_ENTRY STV_DEFAULT"
_ZN2at6native18elementwise_kernelILi128ELi4EZNS0_15gpu_kernel_implIZZZNS0_10glu_kernelERNS_18TensorIteratorBaseEENKUlvE_clEvENKUlvE_clEvEUlddE_EEvS4_RKT_EUliE_EEviT1_:
.text._ZN2at6native18elementwise_kernelILi128ELi4EZNS0_15gpu_kernel_implIZZZNS0_10glu_kernelERNS_18TensorIteratorBaseEENKUlvE_clEvENKUlvE_clEvEUlddE_EEvS4_RKT_EUliE_EEviT1_:
        /* <DEDUP_REMOVED lines=371> */
.L_x_8337:
        /* <DEDUP_REMOVED lines=18> */
.L_x_8342:
[----:B------:R-:W2:Y:S02]  /*1850*/  LDG.E.U8 R2, desc[UR36][R2.64] ;  /* 0x0000002402027981 */ /* 0x000ea4000c1e1100 */
[----:B--2---:R0:W1:Y:S01]  /*1860*/  I2F.F64.U16 R16, R2 ;  /* 0x0000000200107312 */ /* 0x0040620000101800 */
[----:B------:R-:W-:Y:S05]  /*1870*/  BRA `(.L_x_8344) ;  /* 0x0000000c00607947 */ /* 0x000fea0003800000 */
.L_x_8341:
        /* <DEDUP_REMOVED lines=9> */
.L_x_8346:
[----:B------:R-:W2:Y:S02]  /*1910*/  LDG.E R2, desc[UR36][R2.64] ;  /* 0x0000002402027981 */ /* 0x000ea4000c1e1900 */
[----:B--2---:R0:W1:Y:S01]  /*1920*/  I2F.F64 R16, R2 ;  /* 0x0000000200107312 */ /* 0x0040620000201c00 */
[----:B------:R-:W-:Y:S05]  /*1930*/  BRA `(.L_x_8344) ;  /* 0x0000000c00307947 */ /* 0x000fea0003800000 */
.L_x_8345:
[----:B------:R-:W2:Y:S02]  /*1940*/  LDG.E.U16 R2, desc[UR36][R2.64] ;  /* 0x0000002402027981 */ /* 0x000ea4000c1e1500 */
[----:B--2---:R0:W1:Y:S01]  /*1950*/  I2F.F64.S16 R16, R2 ;  /* 0x0000000200107312 */ /* 0x0040620000101c00 */
[----:B------:R-:W-:Y:S05]  /*1960*/  BRA `(.L_x_8344) ;  /* 0x0000000c00247947 */ /* 0x000fea0003800000 */
.L_x_8340:
        /* <DEDUP_REMOVED lines=10> */
.L_x_8348:
[----:B------:R-:W2:Y:S02]  /*1a10*/  LDG.E.U16 R0, desc[UR36][R2.64] ;  /* 0x0000002402007981 */ /* 0x000ea4000c1e1500 */
[----:B--2---:R-:W-:-:S05]  /*1a20*/  HADD2.F32 R0, -RZ, R0.H0_H0 ;  /* 0x20000000ff007230 */ /* 0x004fca0000004100 */
[----:B------:R-:W-:-:S04]  /*1a30*/  FMUL.FTZ R0, R0, 1 ;  /* 0x3f80000000007820 */ /* 0x000fc80000410000 */
[----:B------:R0:W1:Y:S01]  /*1a40*/  F2F.F64.F32 R16, R0 ;  /* 0x0000000000107310 */ /* 0x0000620000201800 */
[----:B------:R-:W-:Y:S05]  /*1a50*/  BRA `(.L_x_8344) ;  /* 0x0000000800e87947 */ /* 0x000fea0003800000 */
.L_x_8347:
        /* <DEDUP_REMOVED lines=10> */
.L_x_8350:
[----:B------:R-:W2:Y:S02]  /*1b00*/  LDG.E.U16 R2, desc[UR36][R2.64] ;  /* 0x0000002402027981 */ /* 0x000ea4000c1e1500 */
[----:B--2---:R-:W-:-:S05]  /*1b10*/  HADD2.F32 R0, -RZ, R2.H0_H0 ;  /* 0x20000002ff007230 */ /* 0x004fca0000004100 */
[----:B------:R-:W-:-:S04]  /*1b20*/  FMUL.FTZ R0, R0, 1 ;  /* 0x3f80000000007820 */ /* 0x000fc80000410000 */
[----:B------:R0:W1:Y:S01]  /*1b30*/  F2F.F64.F32 R16, R0 ;  /* 0x0000000000107310 */ /* 0x0000620000201800 */
[----:B------:R-:W-:Y:S05]  /*1b40*/  BRA `(.L_x_8344) ;  /* 0x0000000800ac7947 */ /* 0x000fea0003800000 */
.L_x_8349:
[----:B------:R0:W5:Y:S01]  /*1b50*/  LDG.E.64 R16, desc[UR36][R2.64] ;  /* 0x0000002402107981 */ /* 0x000162000c1e1b00 */
[----:B------:R-:W-:Y:S05]  /*1b60*/  BRA `(.L_x_8344) ;  /* 0x0000000800a47947 */ /* 0x000fea0003800000 */
.L_x_8339:
        /* <DEDUP_REMOVED lines=13> */
.L_x_8353:
[----:B------:R0:W5:Y:S01]  /*1c40*/  LDG.E.64 R16, desc[UR36][R2.64] ;  /* 0x0000002402107981 */ /* 0x000162000c1e1b00 */
[----:B------:R-:W-:Y:S05]  /*1c50*/  BRA `(.L_x_8344) ;  /* 0x0000000800687947 */ /* 0x000fea0003800000 */
.L_x_8352:
        /* <DEDUP_REMOVED lines=27> */
.L_x_8355:
        /* <DEDUP_REMOVED lines=10> */
[----:B------:R-:W-:-:S05]  /*1eb0*/  LOP3.LUT R0, R0, 0x80000000, R5, 0xf8, !PT ;  /* 0x8000000000007812 */ /* 0x000fca00078ef805 */
[----:B------:R-:W-:-:S04]  /*1ec0*/  FMUL.FTZ R0, R0, 1 ;  /* 0x3f80000000007820 */ /* 0x000fc80000410000 */
[----:B------:R0:W1:Y:S01]  /*1ed0*/  F2F.F64.F32 R16, R0 ;  /* 0x0000000000107310 */ /* 0x0000620000201800 */
[----:B------:R-:W-:Y:S05]  /*1ee0*/  BRA `(.L_x_8344) ;  /* 0x0000000400c47947 */ /* 0x000fea0003800000 */
.L_x_8354:
[----:B------:R-:W2:Y:S02]  /*1ef0*/  LDG.E.U16 R0, desc[UR36][R2.64] ;  /* 0x0000002402007981 */ /* 0x000ea4000c1e1500 */
[----:B--2---:R-:W-:-:S04]  /*1f00*/  IMAD.U32 R0, R0, 0x10000, RZ ;  /* 0x0001000000007824 */ /* 0x004fc800078e00ff */
[----:B------:R-:W-:-:S04]  /*1f10*/  FMUL.FTZ R0, R0, 1 ;  /* 0x3f80000000007820 */ /* 0x000fc80000410000 */
[----:B------:R0:W1:Y:S01]  /*1f20*/  F2F.F64.F32 R16, R0 ;  /* 0x0000000000107310 */ /* 0x0000620000201800 */
[----:B------:R-:W-:Y:S05]  /*1f30*/  BRA `(.L_x_8344) ;  /* 0x0000000400b07947 */ /* 0x000fea0003800000 */
.L_x_8351:
        /* <DEDUP_REMOVED lines=11> */
.L_x_8358:
        /* <DEDUP_REMOVED lines=21> */
.L_x_8360:
[----:B------:R-:W-:Y:S05]  /*2140*/  BSYNC.RECONVERGENT B0 ;  /* 0x0000000000007941 */ /* 0x000fea0003800200 */
.L_x_8359:
[----:B------:R-:W-:Y:S01]  /*2150*/  IMAD.SHL.U32 R0, R0, 0x100000, RZ ;  /* 0x0010000000007824 */ /* 0x000fe200078e00ff */
[----:B------:R-:W-:-:S04]  /*2160*/  LEA R2, R2, 0x3b800000, 0x17 ;  /* 0x3b80000002027811 */ /* 0x000fc800078eb8ff */
[----:B------:R-:W-:-:S05]  /*2170*/  LOP3.LUT R0, R2, R0, R7, 0xfe, !PT ;  /* 0x0000000002007212 */ /* 0x000fca00078efe07 */
[----:B------:R-:W-:-:S04]  /*2180*/  FMUL.FTZ R0, R0, 1 ;  /* 0x3f80000000007820 */ /* 0x000fc80000410000 */
[----:B------:R0:W1:Y:S01]  /*2190*/  F2F.F64.F32 R16, R0 ;  /* 0x0000000000107310 */ /* 0x0000620000201800 */
[----:B------:R-:W-:Y:S05]  /*21a0*/  BRA `(.L_x_8344) ;  /* 0x0000000400147947 */ /* 0x000fea0003800000 */
.L_x_8357:
        /* <DEDUP_REMOVED lines=21> */
.L_x_8362:
[----:B------:R-:W-:Y:S05]  /*2300*/  BSYNC.RECONVERGENT B0 ;  /* 0x0000000000007941 */ /* 0x000fea0003800200 */
.L_x_8361:
[----:B------:R-:W-:Y:S02]  /*2310*/  SHF.L.U32 R0, R0, 0x15, RZ ;  /* 0x0000001500007819 */ /* 0x000fe400000006ff */
[----:B------:R-:W-:-:S04]  /*2320*/  LEA R2, R2, 0x37800000, 0x17 ;  /* 0x3780000002027811 */ /* 0x000fc800078eb8ff */
[----:B------:R-:W-:-:S05]  /*2330*/  LOP3.LUT R0, R2, R0, R7, 0xfe, !PT ;  /* 0x0000000002007212 */ /* 0x000fca00078efe07 */
[----:B------:R-:W-:-:S04]  /*2340*/  FMUL.FTZ R0, R0, 1 ;  /* 0x3f80000000007820 */ /* 0x000fc80000410000 */
[----:B------:R0:W1:Y:S01]  /*2350*/  F2F.F64.F32 R16, R0 ;  /* 0x0000000000107310 */ /* 0x0000620000201800 */
[----:B------:R-:W-:Y:S05]  /*2360*/  BRA `(.L_x_8344) ;  /* 0x0000000000a47947 */ /* 0x000fea0003800000 */
.L_x_8356:
[----:B------:R-:W-:-:S09]  /*2370*/  UISETP.NE.AND UP0, UPT, UR4, 0x1c, UPT ;  /* 0x0000001c0400788c */ /* 0x000fd2000bf05270 */
[----:B------:R-:W-:Y:S05]  /*2380*/  BRA.U !UP0, `(.L_x_8363) ;  /* 0x0000000108947547 */ /* 0x000fea000b800000 */
[----:B------:R-:W-:-:S09]  /*2390*/  UISETP.NE.AND UP0, UPT, UR4, 0x1d, UPT ;  /* 0x0000001d0400788c */ /* 0x000fd2000bf05270 */
[----:B------:R-:W-:Y:S05]  /*23a0*/  BRA.U !UP0, `(.L_x_8364) ;  /* 0x0000000108807547 */ /* 0x000fea000b800000 */
[----:B------:R-:W-:-:S09]  /*23b0*/  UISETP.NE.AND UP0, UPT, UR4, 0x2c, UPT ;  /* 0x0000002c0400788c */ /* 0x000fd2000bf05270 */
[----:B------:R-:W-:Y:S05]  /*23c0*/  BRA.U !UP0, `(.L_x_8365) ;  /* 0x0000000108487547 */ /* 0x000fea000b800000 */
.L_x_8343:
        /* <DEDUP_REMOVED lines=16> */
.L_x_8366:
[----:B------:R-:W-:Y:S01]  /*24d0*/  CS2R R16, SRZ ;  /* 0x0000000000107805 */ /* 0x000fe2000001ff00 */
[----:B------:R-:W-:Y:S06]  /*24e0*/  BRA `(.L_x_8344) ;  /* 0x0000000000447947 */ /* 0x000fec0003800000 */
.L_x_8365:
[----:B------:R-:W2:Y:S01]  /*24f0*/  LDG.E.U8 R0, desc[UR36][R2.64] ;  /* 0x0000002402007981 */ /* 0x000ea2000c1e1100 */
        /* <DEDUP_REMOVED lines=11> */
.L_x_8364:
[----:B------:R-:W2:Y:S02]  /*25b0*/  LDG.E.64 R16, desc[UR36][R2.64] ;  /* 0x0000002402107981 */ /* 0x000ea4000c1e1b00 */
[----:B--2---:R-:W4:Y:S01]  /*25c0*/  I2F.F64.U64 R16, R16 ;  /* 0x0000001000107312 */ /* 0x004f220000301800 */
[----:B------:R-:W-:Y:S05]  /*25d0*/  BRA `(.L_x_8344) ;  /* 0x0000000000087947 */ /* 0x000fea0003800000 */
.L_x_8363:
[----:B------:R-:W2:Y:S02]  /*25e0*/  LDG.E R2, desc[UR36][R2.64] ;  /* 0x0000002402027981 */ /* 0x000ea4000c1e1900 */
[----:B--2---:R0:W1:Y:S02]  /*25f0*/  I2F.F64.U32 R16, R2 ;  /* 0x0000000200107312 */ /* 0x0040640000201800 */
.L_x_8344:
[----:B------:R-:W-:Y:S05]  /*2600*/  BSYNC.RECONVERGENT B7 ;  /* 0x0000000000077941 */ /* 0x000fea0003800200 */
.L_x_8338:
[----:B------:R-:W2:Y:S01]  /*2610*/  LDCU.64 UR6, c[0x0][0x5f8] ;  /* 0x0000bf00ff0677ac */ /* 0x000ea20008000a00 */
[----:B------:R-:W-:Y:S01]  /*2620*/  BSSY.RECONVERGENT B7, `(.L_x_8367) ;  /* 0x00000ec000077945 */ /* 0x000fe20003800200 */
[----:B------:R-:W-:-:S04]  /*2630*/  UPRMT UR4, UR42, 0x9910, URZ ;  /* 0x000099102a047896 */ /* 0x000fc800080000ff */
[----:B------:R-:W-:Y:S01]  /*2640*/  UISETP.GT.AND UP0, UPT, UR4, 0x9, UPT ;  /* 0x000000090400788c */ /* 0x000fe2000bf04270 */
[----:B--2---:R-:W-:-:S04]  /*2650*/  IADD3 R22, P0, PT, R22, UR6, RZ ;  /* 0x0000000616167c10 */ /* 0x004fc8000ff1e0ff */
        /* <DEDUP_REMOVED lines=10> */
[----:B0-----:R-:W2:Y:S02]  /*2700*/  LDG.E.S8 R2, desc[UR36][R22.64] ;  /* 0x0000002416027981 */ /* 0x001ea4000c1e1300 */
[----:B--2---:R-:W0:Y:S01]  /*2710*/  I2F.F64.S16 R2, R2 ;  /* 0x0000000200027312 */ /* 0x004e220000101c00 */
[----:B------:R-:W-:Y:S05]  /*2720*/  BRA `(.L_x_8373) ;  /* 0x0000000c006c7947 */ /* 0x000fea0003800000 */
.L_x_8371:
[----:B0-----:R-:W2:Y:S02]  /*2730*/  LDG.E.U8 R2, desc[UR36][R22.64] ;  /* 0x0000002416027981 */ /* 0x001ea4000c1e1100 */
[----:B--2---:R-:W0:Y:S01]  /*2740*/  I2F.F64.U16 R2, R2 ;  /* 0x0000000200027312 */ /* 0x004e220000101800 */
[----:B------:R-:W-:Y:S05]  /*2750*/  BRA `(.L_x_8373) ;  /* 0x0000000c00607947 */ /* 0x000fea0003800000 */
.L_x_8370:
[----:B------:R-:W-:-:S09]  /*2760*/  UISETP.NE.AND UP0, UPT, UR4, 0x2, UPT ;  /* 0x000000020400788c */ /* 0x000fd2000bf05270 */
[----:B------:R-:W-:Y:S05]  /*2770*/  BRA.U !UP0, `(.L_x_8374) ;  /* 0x0000000108287547 */ /* 0x000fea000b800000 */
[----:B------:R-:W-:-:S09]  /*2780*/  UISETP.NE.AND UP0, UPT, UR4, 0x3, UPT ;  /* 0x000000030400788c */ /* 0x000fd2000bf05270 */
[----:B------:R-:W-:Y:S05]  /*2790*/  BRA.U !UP0, `(.L_x_8375) ;  /* 0x0000000108147547 */ /* 0x000fea000b800000 */
[----:B------:R-:W-:-:S09]  /*27a0*/  UISETP.NE.AND UP0, UPT, UR4, 0x4, UPT ;  /* 0x000000040400788c */ /* 0x000fd2000bf05270 */
[----:B------:R-:W-:Y:S05]  /*27b0*/  BRA.U UP0, `(.L_x_8372) ;  /* 0x0000000900bc7547 */ /* 0x000fea000b800000 */
[----:B0-----:R-:W2:Y:S02]  /*27c0*/  LDG.E.64 R2, desc[UR36][R22.64] ;  /* 0x0000002416027981 */ /* 0x001ea4000c1e1b00 */
[----:B--2---:R-:W0:Y:S01]  /*27d0*/  I2F.F64.S64 R2, R2 ;  /* 0x0000000200027312 */ /* 0x004e220000301c00 */
[----:B------:R-:W-:Y:S05]  /*27e0*/  BRA `(.L_x_8373) ;  /* 0x0000000c003c7947 */ /* 0x000fea0003800000 */
.L_x_8375:
[----:B0-----:R-:W2:Y:S02]  /*27f0*/  LDG.E R2, desc[UR36][R22.64] ;  /* 0x0000002416027981 */ /* 0x001ea4000c1e1900 */
[----:B--2---:R-:W0:Y:S01]  /*2800*/  I2F.F64 R2, R2 ;  /* 0x0000000200027312 */ /* 0x004e220000201c00 */
[----:B------:R-:W-:Y:S05]  /*2810*/  BRA `(.L_x_8373) ;  /* 0x0000000c00307947 */ /* 0x000fea0003800000 */
.L_x_8374:
[----:B0-----:R-:W2:Y:S02]  /*2820*/  LDG.E.U16 R2, desc[UR36][R22.64] ;  /* 0x0000002416027981 */ /* 0x001ea4000c1e1500 */
[----:B--2---:R-:W0:Y:S01]  /*2830*/  I2F.F64.S16 R2, R2 ;  /* 0x0000000200027312 */ /* 0x004e220000101c00 */
[----:B------:R-:W-:Y:S05]  /*2840*/  BRA `(.L_x_8373) ;  /* 0x0000000c00247947 */ /* 0x000fea0003800000 */
.L_x_8369:
[----:B------:R-:W-:-:S09]  /*2850*/  UISETP.GT.AND UP0, UPT, UR4, 0x6, UPT ;  /* 0x000000060400788c */ /* 0x000fd2000bf04270 */
[----:B------:R-:W-:Y:S05]  /*2860*/  BRA.U UP0, `(.L_x_8376) ;  /* 0x0000000100347547 */ /* 0x000fea000b800000 */
[----:B------:R-:W-:-:S09]  /*2870*/  UISETP.NE.AND UP0, UPT, UR4, 0x5, UPT ;  /* 0x000000050400788c */ /* 0x000fd2000bf05270 */
[----:B------:R-:W-:Y:S05]  /*2880*/  BRA.U !UP0, `(.L_x_8377) ;  /* 0x0000000108187547 */ /* 0x000fea000b800000 */
[----:B------:R-:W-:-:S09]  /*2890*/  UISETP.NE.AND UP0, UPT, UR4, 0x6, UPT ;  /* 0x000000060400788c */ /* 0x000fd2000bf05270 */
[----:B------:R-:W-:Y:S05]  /*28a0*/  BRA.U UP0, `(.L_x_8372) ;  /* 0x0000000900807547 */ /* 0x000fea000b800000 */
[----:B0-----:R-:W2:Y:S02]  /*28b0*/  LDG.E R2, desc[UR36][R22.64] ;  /* 0x0000002416027981 */ /* 0x001ea4000c1e1900 */
[----:B--2---:R-:W-:-:S06]  /*28c0*/  FMUL.FTZ R2, R2, 1 ;  /* 0x3f80000002027820 */ /* 0x004fcc0000410000 */
[----:B------:R-:W0:Y:S01]  /*28d0*/  F2F.F64.F32 R2, R2 ;  /* 0x0000000200027310 */ /* 0x000e220000201800 */
[----:B------:R-:W-:Y:S05]  /*28e0*/  BRA `(.L_x_8373) ;  /* 0x0000000800fc7947 */ /* 0x000fea0003800000 */
.L_x_8377:
[----:B0-----:R-:W2:Y:S02]  /*28f0*/  LDG.E.U16 R0, desc[UR36][R22.64] ;  /* 0x0000002416007981 */ /* 0x001ea4000c1e1500 */
[----:B--2---:R-:W-:-:S05]  /*2900*/  HADD2.F32 R0, -RZ, R0.H0_H0 ;  /* 0x20000000ff007230 */ /* 0x004fca0000004100 */
[----:B------:R-:W-:-:S04]  /*2910*/  FMUL.FTZ R0, R0, 1 ;  /* 0x3f80000000007820 */ /* 0x000fc80000410000 */
[----:B------:R0:W2:Y:S01]  /*2920*/  F2F.F64.F32 R2, R0 ;  /* 0x0000000000027310 */ /* 0x0000a20000201800 */
[----:B------:R-:W-:Y:S05]  /*2930*/  BRA `(.L_x_8373) ;  /* 0x0000000800e87947 */ /* 0x000fea0003800000 */
.L_x_8376:
[----:B------:R-:W-:-:S09]  /*2940*/  UISETP.NE.AND UP0, UPT, UR4, 0x7, UPT ;  /* 0x000000070400788c */ /* 0x000fd2000bf05270 */
[----:B------:R-:W-:Y:S05]  /*2950*/  BRA.U !UP0, `(.L_x_8378) ;  /* 0x0000000108347547 */ /* 0x000fea000b800000 */
[----:B------:R-:W-:-:S09]  /*2960*/  UISETP.NE.AND UP0, UPT, UR4, 0x8, UPT ;  /* 0x000000080400788c */ /* 0x000fd2000bf05270 */
[----:B------:R-:W-:Y:S05]  /*2970*/  BRA.U !UP0, `(.L_x_8379) ;  /* 0x0000000108187547 */ /* 0x000fea000b800000 */
[----:B------:R-:W-:-:S09]  /*2980*/  UISETP.NE.AND UP0, UPT, UR4, 0x9, UPT ;  /* 0x000000090400788c */ /* 0x000fd2000bf05270 */
[----:B------:R-:W-:Y:S05]  /*2990*/  BRA.U UP0, `(.L_x_8372) ;  /* 0x0000000900447547 */ /* 0x000fea000b800000 */
[----:B------:R-:W0:Y:S02]  /*29a0*/  LDG.E R22, desc[UR36][R22.64] ;  /* 0x0000002416167981 */ /* 0x000e24000c1e1900 */
[----:B0-----:R-:W-:-:S06]  /*29b0*/  FMUL.FTZ R2, R22, 1 ;  /* 0x3f80000016027820 */ /* 0x001fcc0000410000 */
[----:B------:R-:W0:Y:S01]  /*29c0*/  F2F.F64.F32 R2, R2 ;  /* 0x0000000200027310 */ /* 0x000e220000201800 */
[----:B------:R-:W-:Y:S05]  /*29d0*/  BRA `(.L_x_8373) ;  /* 0x0000000800c07947 */ /* 0x000fea0003800000 */
.L_x_8379:
[----:B------:R-:W0:Y:S02]  /*29e0*/  LDG.E.U16 R22, desc[UR36][R22.64] ;  /* 0x0000002416167981 */ /* 0x000e24000c1e1500 */
[----:B0-----:R-:W-:-:S05]  /*29f0*/  HADD2.F32 R0, -RZ, R22.H0_H0 ;  /* 0x20000016ff007230 */ /* 0x001fca0000004100 */
[----:B------:R-:W-:-:S04]  /*2a00*/  FMUL.FTZ R0, R0, 1 ;  /* 0x3f80000000007820 */ /* 0x000fc80000410000 */
[----:B------:R0:W2:Y:S01]  /*2a10*/  F2F.F64.F32 R2, R0 ;  /* 0x0000000000027310 */ /* 0x0000a20000201800 */
[----:B------:R-:W-:Y:S05]  /*2a20*/  BRA `(.L_x_8373) ;  /* 0x0000000800ac7947 */ /* 0x000fea0003800000 */
.L_x_8378:
[----:B0-----:R0:W5:Y:S01]  /*2a30*/  LDG.E.64 R2, desc[UR36][R22.64] ;  /* 0x0000002416027981 */ /* 0x001162000c1e1b00 */
[----:B------:R-:W-:Y:S05]  /*2a40*/  BRA `(.L_x_8373) ;  /* 0x0000000800a47947 */ /* 0x000fea0003800000 */
.L_x_8368:
        /* <DEDUP_REMOVED lines=9> */
[----:B0-----:R-:W-:Y:S01]  /*2ae0*/  IMAD.MOV.U32 R2, RZ, RZ, RZ ;  /* 0x000000ffff027224 */ /* 0x001fe200078e00ff */
[----:B--2---:R-:W-:-:S04]  /*2af0*/  ISETP.NE.AND P0, PT, R22, RZ, PT ;  /* 0x000000ff1600720c */ /* 0x004fc80003f05270 */
[----:B------:R-:W-:Y:S01]  /*2b00*/  FSEL R3, RZ, 1.875, !P0 ;  /* 0x3ff00000ff037808 */ /* 0x000fe20004000000 */
[----:B------:R-:W-:Y:S08]  /*2b10*/  BRA `(.L_x_8373) ;  /* 0x0000000800707947 */ /* 0x000ff00003800000 */
.L_x_8382:
[----:B0-----:R0:W5:Y:S01]  /*2b20*/  LDG.E.64 R2, desc[UR36][R22.64] ;  /* 0x0000002416027981 */ /* 0x001162000c1e1b00 */
[----:B------:R-:W-:Y:S05]  /*2b30*/  BRA `(.L_x_8373) ;  /* 0x0000000800687947 */ /* 0x000fea0003800000 */
.L_x_8381:
[----:B------:R-:W-:-:S09]  /*2b40*/  UISETP.NE.AND UP0, UPT, UR4, 0xf, UPT ;  /* 0x0000000f0400788c */ /* 0x000fd2000bf05270 */
[----:B------:R-:W-:Y:S05]  /*2b50*/  BRA.U !UP0, `(.L_x_8383) ;  /* 0x00000001089c7547 */ /* 0x000fea000b800000 */
[----:B------:R-:W-:-:S09]  /*2b60*/  UISETP.NE.AND UP0, UPT, UR4, 0x17, UPT ;  /* 0x000000170400788c */ /* 0x000fd2000bf05270 */
[----:B------:R-:W-:Y:S05]  /*2b70*/  BRA.U !UP0, `(.L_x_8384) ;  /* 0x00000001085c7547 */ /* 0x000fea000b800000 */
[----:B------:R-:W-:-:S09]  /*2b80*/  UISETP.NE.AND UP0, UPT, UR4, 0x18, UPT ;  /* 0x000000180400788c */ /* 0x000fd2000bf05270 */
[----:B------:R-:W-:Y:S05]  /*2b90*/  BRA.U UP0, `(.L_x_8372) ;  /* 0x0000000500c47547 */ /* 0x000fea000b800000 */
[----:B0-----:R-:W2:Y:S01]  /*2ba0*/  LDG.E.U8 R0, desc[UR36][R22.64] ;  /* 0x0000002416007981 */ /* 0x001ea2000c1e1100 */
        /* <DEDUP_REMOVED lines=17> */
[----:B------:R-:W-:-:S06]  /*2cc0*/  FMUL.FTZ R3, R3, 1 ;  /* 0x3f80000003037820 */ /* 0x000fcc0000410000 */
[----:B------:R-:W0:Y:S01]  /*2cd0*/  F2F.F64.F32 R2, R3 ;  /* 0x0000000300027310 */ /* 0x000e220000201800 */
[----:B------:R-:W-:Y:S05]  /*2ce0*/  BRA `(.L_x_8373) ;  /* 0x0000000400fc7947 */ /* 0x000fea0003800000 */
.L_x_8384:
[----:B0-----:R-:W2:Y:S02]  /*2cf0*/  LDG.E.U8 R3, desc[UR36][R22.64] ;  /* 0x0000002416037981 */ /* 0x001ea4000c1e1100 */
        /* <DEDUP_REMOVED lines=11> */
[----:B------:R0:W2:Y:S01]  /*2db0*/  F2F.F64.F32 R2, R0 ;  /* 0x0000000000027310 */ /* 0x0000a20000201800 */
[----:B------:R-:W-:Y:S05]  /*2dc0*/  BRA `(.L_x_8373) ;  /* 0x0000000400c47947 */ /* 0x000fea0003800000 */
.L_x_8383:
[----:B0-----:R-:W2:Y:S02]  /*2dd0*/  LDG.E.U16 R0, desc[UR36][R22.64] ;  /* 0x0000002416007981 */ /* 0x001ea4000c1e1500 */
[----:B--2---:R-:W-:-:S04]  /*2de0*/  IMAD.U32 R0, R0, 0x10000, RZ ;  /* 0x0001000000007824 */ /* 0x004fc800078e00ff */
[----:B------:R-:W-:-:S04]  /*2df0*/  FMUL.FTZ R0, R0, 1 ;  /* 0x3f80000000007820 */ /* 0x000fc80000410000 */
[----:B------:R0:W2:Y:S01]  /*2e00*/  F2F.F64.F32 R2, R0 ;  /* 0x0000000000027310 */ /* 0x0000a20000201800 */
[----:B------:R-:W-:Y:S05]  /*2e10*/  BRA `(.L_x_8373) ;  /* 0x0000000400b07947 */ /* 0x000fea0003800000 */
.L_x_8380:
        /* <DEDUP_REMOVED lines=8> */
[----:B0-----:R-:W2:Y:S02]  /*2ea0*/  LDG.E.U16 R2, desc[UR36][R22.64] ;  /* 0x0000002416027981 */ /* 0x001ea4000c1e1500 */
[----:B--2---:R-:W0:Y:S01]  /*2eb0*/  I2F.F64.U16 R2, R2 ;  /* 0x0000000200027312 */ /* 0x004e220000101800 */
[----:B------:R-:W-:Y:S05]  /*2ec0*/  BRA `(.L_x_8373) ;  /* 0x0000000400847947 */ /* 0x000fea0003800000 */
.L_x_8387:
[----:B------:R-:W2:Y:S01]  /*2ed0*/  LDG.E.U8 R22, desc[UR36][R22.64] ;  /* 0x0000002416167981 */ /* 0x000ea2000c1e1100 */
[----:B0-----:R-:W-:Y:S02]  /*2ee0*/  CS2R R2, SRZ ;  /* 0x0000000000027805 */ /* 0x001fe4000001ff00 */
        /* <DEDUP_REMOVED lines=19> */
.L_x_8389:
[----:B------:R-:W-:Y:S05]  /*3020*/  BSYNC.RECONVERGENT B0 ;  /* 0x0000000000007941 */ /* 0x000fea0003800200 */
.L_x_8388:
[----:B------:R-:W-:Y:S01]  /*3030*/  IMAD.SHL.U32 R0, R0, 0x100000, RZ ;  /* 0x0010000000007824 */ /* 0x000fe200078e00ff */
[----:B------:R-:W-:-:S04]  /*3040*/  LEA R2, R2, 0x3b800000, 0x17 ;  /* 0x3b80000002027811 */ /* 0x000fc800078eb8ff */
[----:B------:R-:W-:-:S05]  /*3050*/  LOP3.LUT R0, R2, R0, R7, 0xfe, !PT ;  /* 0x0000000002007212 */ /* 0x000fca00078efe07 */
[----:B------:R-:W-:-:S04]  /*3060*/  FMUL.FTZ R0, R0, 1 ;  /* 0x3f80000000007820 */ /* 0x000fc80000410000 */
[----:B------:R0:W2:Y:S01]  /*3070*/  F2F.F64.F32 R2, R0 ;  /* 0x0000000000027310 */ /* 0x0000a20000201800 */
[----:B------:R-:W-:Y:S05]  /*3080*/  BRA `(.L_x_8373) ;  /* 0x0000000400147947 */ /* 0x000fea0003800000 */
.L_x_8386:
[----:B------:R-:W2:Y:S01]  /*3090*/  LDG.E.U8 R22, desc[UR36][R22.64] ;  /* 0x0000002416167981 */ /* 0x000ea2000c1e1100 */
[----:B0-----:R-:W-:Y:S02]  /*30a0*/  CS2R R2, SRZ ;  /* 0x0000000000027805 */ /* 0x001fe4000001ff00 */
        /* <DEDUP_REMOVED lines=19> */
.L_x_8391:
[----:B------:R-:W-:Y:S05]  /*31e0*/  BSYNC.RECONVERGENT B0 ;  /* 0x0000000000007941 */ /* 0x000fea0003800200 */
.L_x_8390:
[----:B------:R-:W-:Y:S02]  /*31f0*/  SHF.L.U32 R0, R0, 0x15, RZ ;  /* 0x0000001500007819 */ /* 0x000fe400000006ff */
[----:B------:R-:W-:-:S04]  /*3200*/  LEA R2, R2, 0x37800000, 0x17 ;  /* 0x3780000002027811 */ /* 0x000fc800078eb8ff */
[----:B------:R-:W-:-:S05]  /*3210*/  LOP3.LUT R0, R2, R0, R7, 0xfe, !PT ;  /* 0x0000000002007212 */ /* 0x000fca00078efe07 */
[----:B------:R-:W-:-:S04]  /*3220*/  FMUL.FTZ R0, R0, 1 ;  /* 0x3f80000000007820 */ /* 0x000fc80000410000 */
[----:B------:R0:W2:Y:S01]  /*3230*/  F2F.F64.F32 R2, R0 ;  /* 0x0000000000027310 */ /* 0x0000a20000201800 */
[----:B------:R-:W-:Y:S05]  /*3240*/  BRA `(.L_x_8373) ;  /* 0x0000000000a47947 */ /* 0x000fea0003800000 */
.L_x_8385:
[----:B------:R-:W-:-:S09]  /*3250*/  UISETP.NE.AND UP0, UPT, UR4, 0x1c, UPT ;  /* 0x0000001c0400788c */ /* 0x000fd2000bf05270 */
[----:B------:R-:W-:Y:S05]  /*3260*/  BRA.U !UP0, `(.L_x_8392) ;  /* 0x0000000108947547 */ /* 0x000fea000b800000 */
[----:B------:R-:W-:-:S09]  /*3270*/  UISETP.NE.AND UP0, UPT, UR4, 0x1d, UPT ;  /* 0x0000001d0400788c */ /* 0x000fd2000bf05270 */
[----:B------:R-:W-:Y:S05]  /*3280*/  BRA.U !UP0, `(.L_x_8393) ;  /* 0x0000000108807547 */ /* 0x000fea000b800000 */
[----:B------:R-:W-:-:S09]  /*3290*/  UISETP.NE.AND UP0, UPT, UR4, 0x2c, UPT ;  /* 0x0000002c0400788c */ /* 0x000fd2000bf05270 */
[----:B------:R-:W-:Y:S05]  /*32a0*/  BRA.U !UP0, `(.L_x_8394) ;  /* 0x0000000108487547 */ /* 0x000fea000b800000 */
.L_x_8372:
[----:B0-----:R-:W-:Y:S01]  /*32b0*/  MOV R2, 0x0 ;  /* 0x0000000000027802 */ /* 0x001fe20000000f00 */
        /* <DEDUP_REMOVED lines=15> */
.L_x_8395:
[----:B------:R-:W-:Y:S01]  /*33b0*/  CS2R R2, SRZ ;  /* 0x0000000000027805 */ /* 0x000fe2000001ff00 */
[----:B------:R-:W-:Y:S06]  /*33c0*/  BRA `(.L_x_8373) ;  /* 0x0000000000447947 */ /* 0x000fec0003800000 */
.L_x_8394:
[----:B0-----:R-:W2:Y:S01]  /*33d0*/  LDG.E.U8 R0, desc[UR36][R22.64] ;  /* 0x0000002416007981 */ /* 0x001ea2000c1e1100 */
        /* <DEDUP_REMOVED lines=9> */
[----:B------:R2:W0:Y:S01]  /*3470*/  @P0 F2F.F64.F32 R2, R0 ;  /* 0x0000000000020310 */ /* 0x0004220000201800 */
[----:B------:R-:W-:Y:S05]  /*3480*/  BRA `(.L_x_8373) ;  /* 0x0000000000147947 */ /* 0x000fea0003800000 */
.L_x_8393:
[----:B0-----:R-:W2:Y:S02]  /*3490*/  LDG.E.64 R2, desc[UR36][R22.64] ;  /* 0x0000002416027981 */ /* 0x001ea4000c1e1b00 */
[----:B--2---:R-:W0:Y:S01]  /*34a0*/  I2F.F64.U64 R2, R2 ;  /* 0x0000000200027312 */ /* 0x004e220000301800 */
[----:B------:R-:W-:Y:S05]  /*34b0*/  BRA `(.L_x_8373) ;  /* 0x0000000000087947 */ /* 0x000fea0003800000 */
.L_x_8392:
[----:B0-----:R-:W2:Y:S02]  /*34c0*/  LDG.E R2, desc[UR36][R22.64] ;  /* 0x0000002416027981 */ /* 0x001ea4000c1e1900 */
[----:B--2---:R-:W0:Y:S02]  /*34d0*/  I2F.F64.U32 R2, R2 ;  /* 0x0000000200027312 */ /* 0x004e240000201800 */
.L_x_8373:
[----:B------:R-:W-:Y:S05]  /*34e0*/  BSYNC.RECONVERGENT B7 ;  /* 0x0000000000077941 */ /* 0x000fea0003800200 */
.L_x_8367:
[----:B------:R-:W-:Y:S01]  /*34f0*/  MOV R4, 0x652b82fe ;  /* 0x652b82fe00047802 */ /* 0x000fe20000000f00 */
[----:B------:R-:W-:Y:S01]  /*3500*/  IMAD.MOV.U32 R5, RZ, RZ, 0x3ff71547 ;  /* 0x3ff71547ff057424 */ /* 0x000fe200078e00ff */
[----:B------:R-:W-:Y:S01]  /*3510*/  UMOV UR4, 0xfefa39ef ;  /* 0xfefa39ef00047882 */ /* 0x000fe20000000000 */
[----:B------:R-:W-:Y:S01]  /*3520*/  UMOV UR5, 0x3fe62e42 ;  /* 0x3fe62e4200057882 */ /* 0x000fe20000000000 */
[----:B0-2--5:R-:W-:Y:S01]  /*3530*/  DADD R10, -RZ, -R2 ;  /* 0x00000000ff0a7229 */ /* 0x025fe20000000902 */
        /* <DEDUP_REMOVED lines=49> */
[----:B------:R-:W-:-:S04]  /*3850*/  @!P1 SHF.R.S32.HI R3, RZ, 0x1, R0 ;  /* 0x00000001ff039819 */ /* 0x000fc80000011400 */
[----:B------:R-:W-:Y:S01]  /*3860*/  @!P1 IADD3 R4, PT, PT, R4, -R3, RZ ;  /* 0x8000000304049210 */ /* 0x000fe20007ffe0ff */
[----:B------:R-:W-:-:S03]  /*3870*/  @!P1 IMAD R3, R3, 0x100000, R9 ;  /* 0x0010000003039824 */ /* 0x000fc600078e0209 */
[----:B------:R-:W-:Y:S02]  /*3880*/  @!P1 LEA R5, R4, 0x3ff00000, 0x14 ;  /* 0x3ff0000004059811 */ /* 0x000fe400078ea0ff */
[----:B------:R-:W-:-:S06]  /*3890*/  @!P1 MOV R4, RZ ;  /* 0x000000ff00049202 */ /* 0x000fcc0000000f00 */
[----:B------:R-:W-:-:S11]  /*38a0*/  @!P1 DMUL R6, R2, R4 ;  /* 0x0000000402069228 */ /* 0x000fd60000000000 */
.L_x_8397:
[----:B------:R-:W-:Y:S05]  /*38b0*/  BSYNC.RECONVERGENT B0 ;  /* 0x0000000000007941 */ /* 0x000fea0003800200 */
.L_x_8396:
        /* <DEDUP_REMOVED lines=18> */
[----:B-1-34-:R-:W-:Y:S05]  /*39e0*/  CALL.REL.NOINC `($__internal_7_$__cuda_sm20_dblrcp_rn_slowpath_v3) ;  /* 0x000000ec00a87944 */ /* 0x01afea0003c00000 */
.L_x_8399:
[----:B------:R-:W-:Y:S05]  /*39f0*/  BSYNC.RECONVERGENT B0 ;  /* 0x0000000000007941 */ /* 0x000fea0003800200 */
.L_x_8398:
[----:B------:R-:W-:Y:S01]  /*3a00*/  UPRMT UR4, UR43, 0x9910, URZ ;  /* 0x000099102b047896 */ /* 0x000fe200080000ff */
[----:B-1-34-:R-:W-:-:S03]  /*3a10*/  DMUL R8, R8, R16 ;  /* 0x0000001008087228 */ /* 0x01afc60000000000 */
[----:B------:R-:W-:-:S09]  /*3a20*/  UISETP.GT.AND UP0, UPT, UR4, 0x9, UPT ;  /* 0x000000090400788c */ /* 0x000fd2000bf04270 */
        /* <DEDUP_REMOVED lines=12> */
.L_x_8403:
[----:B------:R-:W0:Y:S02]  /*3af0*/  F2I.S64.F64.TRUNC R8, R8 ;  /* 0x0000000800087311 */ /* 0x000e24000030d900 */
[----:B0-----:R-:W-:-:S05]  /*3b00*/  IMAD.MOV.U32 R3, RZ, RZ, R8 ;  /* 0x000000ffff037224 */ /* 0x001fca00078e0008 */
[----:B------:R0:W-:Y:S01]  /*3b10*/  STG.E.U8 desc[UR36][R6.64], R3 ;  /* 0x0000000306007986 */ /* 0x0001e2000c101124 */
[----:B------:R-:W-:Y:S05]  /*3b20*/  BRA `(.L_x_8405) ;  /* 0x0000000c00dc7947 */ /* 0x000fea0003800000 */
.L_x_8402:
        /* <DEDUP_REMOVED lines=9> */
.L_x_8407:
[----:B------:R-:W0:Y:S02]  /*3bc0*/  F2I.F64.TRUNC R9, R8 ;  /* 0x0000000800097311 */ /* 0x000e24000030d100 */
[----:B0-----:R0:W-:Y:S01]  /*3bd0*/  STG.E desc[UR36][R6.64], R9 ;  /* 0x0000000906007986 */ /* 0x0011e2000c101924 */
[----:B------:R-:W-:Y:S05]  /*3be0*/  BRA `(.L_x_8405) ;  /* 0x0000000c00ac7947 */ /* 0x000fea0003800000 */
.L_x_8406:
[----:B------:R-:W0:Y:S02]  /*3bf0*/  F2I.F64.TRUNC R9, R8 ;  /* 0x0000000800097311 */ /* 0x000e24000030d100 */
[----:B0-----:R0:W-:Y:S01]  /*3c00*/  STG.E.U16 desc[UR36][R6.64], R9 ;  /* 0x0000000906007986 */ /* 0x0011e2000c101524 */
[----:B------:R-:W-:Y:S05]  /*3c10*/  BRA `(.L_x_8405) ;  /* 0x0000000c00a07947 */ /* 0x000fea0003800000 */
.L_x_8401:
        /* <DEDUP_REMOVED lines=13> */
.L_x_8409:
        /* <DEDUP_REMOVED lines=8> */
.L_x_8408:
        /* <DEDUP_REMOVED lines=14> */
.L_x_8411:
        /* <DEDUP_REMOVED lines=9> */
.L_x_8410:
[----:B------:R0:W-:Y:S01]  /*3ee0*/  STG.E.64 desc[UR36][R6.64], R8 ;  /* 0x0000000806007986 */ /* 0x0001e2000c101b24 */
[----:B------:R-:W-:Y:S05]  /*3ef0*/  BRA `(.L_x_8405) ;  /* 0x0000000800e87947 */ /* 0x000fea0003800000 */
.L_x_8400:
        /* <DEDUP_REMOVED lines=12> */
.L_x_8414:
[----:B------:R-:W-:-:S05]  /*3fc0*/  CS2R R10, SRZ ;  /* 0x00000000000a7805 */ /* 0x000fca000001ff00 */
[----:B------:R0:W-:Y:S01]  /*3fd0*/  STG.E.128 desc[UR36][R6.64], R8 ;  /* 0x0000000806007986 */ /* 0x0001e2000c101d24 */
[----:B------:R-:W-:Y:S05]  /*3fe0*/  BRA `(.L_x_8405) ;  /* 0x0000000800ac7947 */ /* 0x000fea0003800000 */
.L_x_8413:
        /* <DEDUP_REMOVED lines=23> */
.L_x_8418:
[----:B------:R-:W-:Y:S05]  /*4160*/  BSYNC.RECONVERGENT B0 ;  /* 0x0000000000007941 */ /* 0x000fea0003800200 */
.L_x_8417:
[----:B------:R-:W-:-:S05]  /*4170*/  LOP3.LUT R3, R0, 0x80, R3, 0xf8, !PT ;  /* 0x0000008000037812 */ /* 0x000fca00078ef803 */
[----:B------:R0:W-:Y:S01]  /*4180*/  STG.E.U8 desc[UR36][R6.64], R3 ;  /* 0x0000000306007986 */ /* 0x0001e2000c101124 */
[----:B------:R-:W-:Y:S05]  /*4190*/  BRA `(.L_x_8405) ;  /* 0x0000000800407947 */ /* 0x000fea0003800000 */
.L_x_8416:
        /* <DEDUP_REMOVED lines=19> */
.L_x_8420:
[----:B------:R-:W-:Y:S05]  /*42d0*/  BSYNC.RECONVERGENT B0 ;  /* 0x0000000000007941 */ /* 0x000fea0003800200 */
.L_x_8419:
[----:B------:R-:W-:-:S05]  /*42e0*/  LOP3.LUT R3, R0, 0x80, R3, 0xf8, !PT ;  /* 0x0000008000037812 */ /* 0x000fca00078ef803 */
[----:B------:R0:W-:Y:S01]  /*42f0*/  STG.E.U8 desc[UR36][R6.64], R3 ;  /* 0x0000000306007986 */ /* 0x0001e2000c101124 */
[----:B------:R-:W-:Y:S05]  /*4300*/  BRA `(.L_x_8405) ;  /* 0x0000000400e47947 */ /* 0x000fea0003800000 */
.L_x_8415:
[----:B------:R-:W-:Y:S01]  /*4310*/  UMOV UR4, 0xf0000000 ;  /* 0xf000000000047882 */ /* 0x000fe20000000000 */
[----:B------:R-:W-:Y:S01]  /*4320*/  UMOV UR5, 0x380fffff ;  /* 0x380fffff00057882 */ /* 0x000fe20000000000 */
[----:B------:R-:W0:Y:S01]  /*4330*/  F2F.F32.F64 R0, R8 ;  /* 0x0000000800007310 */ /* 0x000e220000301000 */
[----:B------:R-:W-:-:S14]  /*4340*/  DSETP.GEU.AND P0, PT, |R8|, UR4, PT ;  /* 0x0000000408007e2a */ /* 0x000fdc000bf0e200 */
[----:B0-----:R-:W-:-:S05]  /*4350*/  @!P0 FMUL R0, R0, 1.175494350822287508e-38 ;  /* 0x0080000000008820 */ /* 0x001fca0000400000 */
[----:B------:R-:W-:-:S05]  /*4360*/  F2FP.BF16.F32.PACK_AB R0, RZ, R0 ;  /* 0x00000000ff00723e */ /* 0x000fca00000010ff */
[----:B------:R0:W-:Y:S01]  /*4370*/  STG.E.U16 desc[UR36][R6.64], R0 ;  /* 0x0000000006007986 */ /* 0x0001e2000c101524 */
[----:B------:R-:W-:Y:S05]  /*4380*/  BRA `(.L_x_8405) ;  /* 0x0000000400c47947 */ /* 0x000fea0003800000 */
.L_x_8412:
        /* <DEDUP_REMOVED lines=11> */
.L_x_8423:
        /* <DEDUP_REMOVED lines=17> */
.L_x_8426:
[----:B------:R-:W-:-:S04]  /*4550*/  SHF.R.U32.HI R0, RZ, 0x14, R5 ;  /* 0x00000014ff007819 */ /* 0x000fc80000011605 */
[----:B------:R-:W-:-:S04]  /*4560*/  LOP3.LUT R0, R0, 0x1, RZ, 0xc0, !PT ;  /* 0x0000000100007812 */ /* 0x000fc800078ec0ff */
[----:B------:R-:W-:-:S04]  /*4570*/  IADD3 R0, PT, PT, R5, 0x487ffff, R0 ;  /* 0x0487ffff05007810 */ /* 0x000fc80007ffe000 */
[----:B------:R-:W-:-:S04]  /*4580*/  SHF.R.U32.HI R0, RZ, 0x14, R0 ;  /* 0x00000014ff007819 */ /* 0x000fc80000011600 */
[----:B------:R-:W-:-:S07]  /*4590*/  LOP3.LUT R0, R0, 0xff, RZ, 0xc0, !PT ;  /* 0x000000ff00007812 */ /* 0x000fce00078ec0ff */
.L_x_8427:
[----:B------:R-:W-:-:S04]  /*45a0*/  SHF.R.U32.HI R3, RZ, 0x18, R5 ;  /* 0x00000018ff037819 */ /* 0x000fc80000011605 */
[----:B------:R-:W-:-:S07]  /*45b0*/  LOP3.LUT R3, R0, 0x80, R3, 0xf8, !PT ;  /* 0x0000008000037812 */ /* 0x000fce00078ef803 */
.L_x_8425:
[----:B------:R-:W-:Y:S05]  /*45c0*/  BSYNC.RECONVERGENT B0 ;  /* 0x0000000000007941 */ /* 0x000fea0003800200 */
.L_x_8424:
[----:B------:R4:W-:Y:S01]  /*45d0*/  STG.E.U8 desc[UR36][R6.64], R3 ;  /* 0x0000000306007986 */ /* 0x0009e2000c101124 */
[----:B------:R-:W-:Y:S05]  /*45e0*/  BRA `(.L_x_8405) ;  /* 0x00000004002c7947 */ /* 0x000fea0003800000 */
.L_x_8422:
        /* <DEDUP_REMOVED lines=17> */
.L_x_8430:
[----:B------:R-:W-:-:S04]  /*4700*/  SHF.R.U32.HI R0, RZ, 0x15, R5 ;  /* 0x00000015ff007819 */ /* 0x000fc80000011605 */
[----:B------:R-:W-:-:S04]  /*4710*/  LOP3.LUT R0, R0, 0x1, RZ, 0xc0, !PT ;  /* 0x0000000100007812 */ /* 0x000fc800078ec0ff */
[----:B------:R-:W-:-:S04]  /*4720*/  IADD3 R0, PT, PT, R5, 0x88fffff, R0 ;  /* 0x088fffff05007810 */ /* 0x000fc80007ffe000 */
[----:B------:R-:W-:-:S04]  /*4730*/  SHF.R.U32.HI R0, RZ, 0x15, R0 ;  /* 0x00000015ff007819 */ /* 0x000fc80000011600 */
[----:B------:R-:W-:-:S07]  /*4740*/  LOP3.LUT R0, R0, 0xff, RZ, 0xc0, !PT ;  /* 0x000000ff00007812 */ /* 0x000fce00078ec0ff */
.L_x_8431:
[----:B------:R-:W-:-:S04]  /*4750*/  SHF.R.U32.HI R3, RZ, 0x18, R5 ;  /* 0x00000018ff037819 */ /* 0x000fc80000011605 */
[----:B------:R-:W-:-:S07]  /*4760*/  LOP3.LUT R3, R0, 0x80, R3, 0xf8, !PT ;  /* 0x0000008000037812 */ /* 0x000fce00078ef803 */
.L_x_8429:
[----:B------:R-:W-:Y:S05]  /*4770*/  BSYNC.RECONVERGENT B0 ;  /* 0x0000000000007941 */ /* 0x000fea0003800200 */
.L_x_8428:
[----:B------:R3:W-:Y:S01]  /*4780*/  STG.E.U8 desc[UR36][R6.64], R3 ;  /* 0x0000000306007986 */ /* 0x0007e2000c101124 */
[----:B------:R-:W-:Y:S05]  /*4790*/  BRA `(.L_x_8405) ;  /* 0x0000000000c07947 */ /* 0x000fea0003800000 */
.L_x_8421:
[----:B------:R-:W-:-:S09]  /*47a0*/  UISETP.NE.AND UP0, UPT, UR4, 0x1c, UPT ;  /* 0x0000001c0400788c */ /* 0x000fd2000bf05270 */
[----:B------:R-:W-:Y:S05]  /*47b0*/  BRA.U !UP0, `(.L_x_8432) ;  /* 0x0000000108b07547 */ /* 0x000fea000b800000 */
[----:B------:R-:W-:-:S09]  /*47c0*/  UISETP.NE.AND UP0, UPT, UR4, 0x1d, UPT ;  /* 0x0000001d0400788c */ /* 0x000fd2000bf05270 */
[----:B------:R-:W-:Y:S05]  /*47d0*/  BRA.U !UP0, `(.L_x_8433) ;  /* 0x00000001089c7547 */ /* 0x000fea000b800000 */
[----:B------:R-:W-:-:S09]  /*47e0*/  UISETP.NE.AND UP0, UPT, UR4, 0x2c, UPT ;  /* 0x0000002c0400788c */ /* 0x000fd2000bf05270 */
[----:B------:R-:W-:Y:S05]  /*47f0*/  BRA.U !UP0, `(.L_x_8434) ;  /* 0x0000000108447547 */ /* 0x000fea000b800000 */
.L_x_8404:
        /* <DEDUP_REMOVED lines=16> */
.L_x_8435:
[----:B------:R-:W-:Y:S05]  /*4900*/  BRA `(.L_x_8405) ;  /* 0x0000000000647947 */ /* 0x000fea0003800000 */
.L_x_8434:
        /* <DEDUP_REMOVED lines=20> */
.L_x_8433:
[----:B------:R-:W0:Y:S02]  /*4a50*/  F2I.U64.F64.TRUNC R8, R8 ;  /* 0x0000000800087311 */ /* 0x000e24000030d800 */
[----:B0-----:R1:W-:Y:S01]  /*4a60*/  STG.E.64 desc[UR36][R6.64], R8 ;  /* 0x0000000806007986 */ /* 0x0013e2000c101b24 */
[----:B------:R-:W-:Y:S05]  /*4a70*/  BRA `(.L_x_8405) ;  /* 0x0000000000087947 */ /* 0x000fea0003800000 */
.L_x_8432:
[----:B------:R-:W0:Y:S02]  /*4a80*/  F2I.U32.F64.TRUNC R9, R8 ;  /* 0x0000000800097311 */ /* 0x000e24000030d000 */
[----:B0-----:R0:W-:Y:S02]  /*4a90*/  STG.E desc[UR36][R6.64], R9 ;  /* 0x0000000906007986 */ /* 0x0011e4000c101924 */
.L_x_8405:
[----:B------:R-:W-:-:S07]  /*4aa0*/  IADD3 R19, PT, PT, R19, 0x80, RZ ;  /* 0x0000008013137810 */ /* 0x000fce0007ffe0ff */
.L_x_8336:
[----:B------:R-:W-:Y:S05]  /*4ab0*/  BSYNC.RECONVERGENT B6 ;  /* 0x0000000000067941 */ /* 0x000fea0003800200 */
.L_x_8335:
        /* <DEDUP_REMOVED lines=10> */
[----:B------:R-:W0:Y:S01]  /*4b60*/  LDCU.64 UR4, c[0x0][0x390] ;  /* 0x00007200ff0477ac */ /* 0x000e220008000a00 */
[----:B------:R-:W-:Y:S01]  /*4b70*/  IMAD.MOV.U32 R18, RZ, RZ, RZ ;  /* 0x000000ffff127224 */ /* 0x000fe200078e00ff */
[----:B------:R-:W5:Y:S01]  /*4b80*/  LDCU UR6, c[0x0][0x38c] ;  /* 0x00007180ff0677ac */ /* 0x000f620008000800 */
[----:B------:R-:W1:Y:S01]  /*4b90*/  LDCU.64 UR8, c[0x0][0x4b8] ;  /* 0x00009700ff0877ac */ /* 0x000e620008000a00 */
[----:B------:R-:W-:Y:S01]  /*4ba0*/  UISETP.NE.AND UP0, UPT, UR41, URZ, UPT ;  /* 0x000000ff2900728c */ /* 0x000fe2000bf05270 */
[----:B0-----:R-:W-:Y:S01]  /*4bb0*/  IMAD.HI.U32 R2, R19, UR4, R18 ;  /* 0x0000000413027c27 */ /* 0x001fe2000f8e0012 */
[----:B------:R-:W0:Y:S04]  /*4bc0*/  LDCU UR4, c[0x0][0x4c0] ;  /* 0x00009800ff0477ac */ /* 0x000e280008000800 */
[----:B--234-:R-:W-:-:S05]  /*4bd0*/  SHF.R.U32.HI R3, RZ, UR5, R2 ;  /* 0x00000005ff037c19 */ /* 0x01cfca0008011602 */
[----:B------:R-:W-:-:S04]  /*4be0*/  IMAD.MOV R22, RZ, RZ, -R3 ;  /* 0x000000ffff167224 */ /* 0x000fc800078e0a03 */
[----:B-----5:R-:W-:-:S04]  /*4bf0*/  IMAD R22, R22, UR6, R19 ;  /* 0x0000000616167c24 */ /* 0x020fc8000f8e0213 */
[C---:B-1----:R-:W-:Y:S02]  /*4c00*/  IMAD R18, R22.reuse, UR8, RZ ;  /* 0x0000000816127c24 */ /* 0x042fe4000f8e02ff */
        /* <DEDUP_REMOVED lines=337> */
.L_x_8438:
[----:B------:R-:W0:Y:S01]  /*6120*/  LDCU.64 UR6, c[0x0][0x5f0] ;  /* 0x0000be00ff0677ac */ /* 0x000e220008000a00 */
[----:B------:R-:W-:Y:S01]  /*6130*/  BSSY.RECONVERGENT B7, `(.L_x_8439) ;  /* 0x00000ec000077945 */ /* 0x000fe20003800200 */
[----:B------:R-:W-:-:S04]  /*6140*/  UPRMT UR4, UR39, 0x9910, URZ ;  /* 0x0000991027047896 */ /* 0x000fc800080000ff */
[----:B------:R-:W-:Y:S01]  /*6150*/  UISETP.GT.AND UP0, UPT, UR4, 0x9, UPT ;  /* 0x000000090400788c */ /* 0x000fe2000bf04270 */
[----:B0-----:R-:W-:-:S04]  /*6160*/  IADD3 R2, P0, PT, R0, UR6, RZ ;  /* 0x0000000600027c10 */ /* 0x001fc8000ff1e0ff */
[----:B--234-:R-:W-:-:S04]  /*6170*/  IADD3.X R3, PT, PT, RZ, UR7, RZ, P0, !PT ;  /* 0x00000007ff037c10 */ /* 0x01cfc800087fe4ff */
        /* <DEDUP_REMOVED lines=12> */
.L_x_8443:
[----:B------:R-:W2:Y:S02]  /*6240*/  LDG.E.U8 R2, desc[UR36][R2.64] ;  /* 0x0000002402027981 */ /* 0x000ea4000c1e1100 */
[----:B--2---:R0:W2:Y:S01]  /*6250*/  I2F.F64.U16 R16, R2 ;  /* 0x0000000200107312 */ /* 0x0040a20000101800 */
[----:B------:R-:W-:Y:S05]  /*6260*/  BRA `(.L_x_8445) ;  /* 0x0000000c00607947 */ /* 0x000fea0003800000 */
.L_x_8442:
        /* <DEDUP_REMOVED lines=9> */
.L_x_8447:
[----:B------:R-:W2:Y:S02]  /*6300*/  LDG.E R2, desc[UR36][R2.64] ;  /* 0x0000002402027981 */ /* 0x000ea4000c1e1900 */
[----:B--2---:R0:W2:Y:S01]  /*6310*/  I2F.F64 R16, R2 ;  /* 0x0000000200107312 */ /* 0x0040a20000201c00 */
[----:B------:R-:W-:Y:S05]  /*6320*/  BRA `(.L_x_8445) ;  /* 0x0000000c00307947 */ /* 0x000fea0003800000 */
.L_x_8446:
[----:B------:R-:W2:Y:S02]  /*6330*/  LDG.E.U16 R2, desc[UR36][R2.64] ;  /* 0x0000002402027981 */ /* 0x000ea4000c1e1500 */
[----:B--2---:R0:W2:Y:S01]  /*6340*/  I2F.F64.S16 R16, R2 ;  /* 0x0000000200107312 */ /* 0x0040a20000101c00 */
[----:B------:R-:W-:Y:S05]  /*6350*/  BRA `(.L_x_8445) ;  /* 0x0000000c00247947 */ /* 0x000fea0003800000 */
.L_x_8441:
        /* <DEDUP_REMOVED lines=10> */
.L_x_8449:
[----:B------:R-:W2:Y:S02]  /*6400*/  LDG.E.U16 R0, desc[UR36][R2.64] ;  /* 0x0000002402007981 */ /* 0x000ea4000c1e1500 */
[----:B--2---:R-:W-:-:S05]  /*6410*/  HADD2.F32 R0, -RZ, R0.H0_H0 ;  /* 0x20000000ff007230 */ /* 0x004fca0000004100 */
[----:B------:R-:W-:-:S04]  /*6420*/  FMUL.FTZ R0, R0, 1 ;  /* 0x3f80000000007820 */ /* 0x000fc80000410000 */
[----:B------:R0:W2:Y:S01]  /*6430*/  F2F.F64.F32 R16, R0 ;  /* 0x0000000000107310 */ /* 0x0000a20000201800 */
[----:B------:R-:W-:Y:S05]  /*6440*/  BRA `(.L_x_8445) ;  /* 0x0000000800e87947 */ /* 0x000fea0003800000 */
.L_x_8448:
        /* <DEDUP_REMOVED lines=10> */
.L_x_8451:
[----:B------:R-:W2:Y:S02]  /*64f0*/  LDG.E.U16 R2, desc[UR36][R2.64] ;  /* 0x0000002402027981 */ /* 0x000ea4000c1e1500 */
[----:B--2---:R-:W-:-:S05]  /*6500*/  HADD2.F32 R0, -RZ, R2.H0_H0 ;  /* 0x20000002ff007230 */ /* 0x004fca0000004100 */
[----:B------:R-:W-:-:S04]  /*6510*/  FMUL.FTZ R0, R0, 1 ;  /* 0x3f80000000007820 */ /* 0x000fc80000410000 */
[----:B------:R0:W2:Y:S01]  /*6520*/  F2F.F64.F32 R16, R0 ;  /* 0x0000000000107310 */ /* 0x0000a20000201800 */
[----:B------:R-:W-:Y:S05]  /*6530*/  BRA `(.L_x_8445) ;  /* 0x0000000800ac7947 */ /* 0x000fea0003800000 */
.L_x_8450:
[----:B------:R0:W5:Y:S01]  /*6540*/  LDG.E.64 R16, desc[UR36][R2.64] ;  /* 0x0000002402107981 */ /* 0x000162000c1e1b00 */
[----:B------:R-:W-:Y:S05]  /*6550*/  BRA `(.L_x_8445) ;  /* 0x0000000800a47947 */ /* 0x000fea0003800000 */
.L_x_8440:
        /* <DEDUP_REMOVED lines=13> */
.L_x_8454:
[----:B------:R0:W5:Y:S01]  /*6630*/  LDG.E.64 R16, desc[UR36][R2.64] ;  /* 0x0000002402107981 */ /* 0x000162000c1e1b00 */
[----:B------:R-:W-:Y:S05]  /*6640*/  BRA `(.L_x_8445) ;  /* 0x0000000800687947 */ /* 0x000fea0003800000 */
.L_x_8453:
[----:B------:R-:W-:-:S09]  /*6650*/  UISETP.NE.AND UP0, UPT, UR4, 0xf, UPT ;  /* 0x0000000f0400788c */ /* 0x000fd2000bf05270 */
[----:B------:R-:W-:Y:S05]  /*6660*/  BRA.U !UP0, `(.L_x_8455) ;  /* 0x00000001089c7547 */ /* 0x000fea000b800000 */
[----:B------:R-:W-:-:S09]  /*6670*/  UISETP.NE.AND UP0, UPT, UR4, 0x17, UPT ;  /* 0x000000170400788c */ /* 0x000fd2000bf05270 */
[----:B------:R-:W-:Y:S05]  /*6680*/  BRA.U !UP0, `(.L_x_8456) ;  /* 0x00000001085c7547 */ /* 0x000fea000b800000 */
[----:B------:R-:W-:-:S09]  /*6690*/  UISETP.NE.AND UP0, UPT, UR4, 0x18, UPT ;  /* 0x000000180400788c */ /* 0x000fd2000bf05270 */
[----:B------:R-:W-:Y:S05]  /*66a0*/  BRA.U UP0, `(.L_x_8444) ;  /* 0x0000000500f47547 */ /* 0x000fea000b800000 */
[----:B------:R-:W2:Y:S01]  /*66b0*/  LDG.E.U8 R0, desc[UR36][R2.64] ;  /* 0x0000002402007981 */ /* 0x000ea2000c1e1100 */
[----:B-1----:R-:W-:Y:S01]  /*66c0*/  MOV R6, 0x1f ;  /* 0x0000001f00067802 */ /* 0x002fe20000000f00 */
        /* <DEDUP_REMOVED lines=19> */
.L_x_8456:
        /* <DEDUP_REMOVED lines=12> */
[----:B------:R2:W3:Y:S01]  /*68c0*/  F2F.F64.F32 R16, R0 ;  /* 0x0000000000107310 */ /* 0x0004e20000201800 */
[----:B------:R-:W-:Y:S05]  /*68d0*/  BRA `(.L_x_8445) ;  /* 0x0000000400c47947 */ /* 0x000fea0003800000 */
.L_x_8455:
[----:B------:R-:W2:Y:S02]  /*68e0*/  LDG.E.U16 R0, desc[UR36][R2.64] ;  /* 0x0000002402007981 */ /* 0x000ea4000c1e1500 */
[----:B--2---:R-:W-:-:S04]  /*68f0*/  IMAD.U32 R0, R0, 0x10000, RZ ;  /* 0x0001000000007824 */ /* 0x004fc800078e00ff */
[----:B------:R-:W-:-:S04]  /*6900*/  FMUL.FTZ R0, R0, 1 ;  /* 0x3f80000000007820 */ /* 0x000fc80000410000 */
[----:B------:R0:W2:Y:S01]  /*6910*/  F2F.F64.F32 R16, R0 ;  /* 0x0000000000107310 */ /* 0x0000a20000201800 */
[----:B------:R-:W-:Y:S05]  /*6920*/  BRA `(.L_x_8445) ;  /* 0x0000000400b07947 */ /* 0x000fea0003800000 */
.L_x_8452:
        /* <DEDUP_REMOVED lines=11> */
.L_x_8459:
        /* <DEDUP_REMOVED lines=12> */
[----:B-1----:R-:W-:Y:S01]  /*6aa0*/  IMAD.U32 R7, R0, -0x80000000, RZ ;  /* 0x8000000000077824 */ /* 0x002fe200078e00ff */
        /* <DEDUP_REMOVED lines=8> */
.L_x_8461:
[----:B------:R-:W-:Y:S05]  /*6b30*/  BSYNC.RECONVERGENT B0 ;  /* 0x0000000000007941 */ /* 0x000fea0003800200 */
.L_x_8460:
[----:B------:R-:W-:Y:S01]  /*6b40*/  IMAD.SHL.U32 R0, R0, 0x100000, RZ ;  /* 0x0010000000007824 */ /* 0x000fe200078e00ff */
[----:B------:R-:W-:-:S04]  /*6b50*/  LEA R2, R2, 0x3b800000, 0x17 ;  /* 0x3b80000002027811 */ /* 0x000fc800078eb8ff */
[----:B------:R-:W-:-:S05]  /*6b60*/  LOP3.LUT R0, R2, R0, R7, 0xfe, !PT ;  /* 0x0000000002007212 */ /* 0x000fca00078efe07 */
[----:B------:R-:W-:-:S04]  /*6b70*/  FMUL.FTZ R0, R0, 1 ;  /* 0x3f80000000007820 */ /* 0x000fc80000410000 */
[----:B------:R0:W1:Y:S01]  /*6b80*/  F2F.F64.F32 R16, R0 ;  /* 0x0000000000107310 */ /* 0x0000620000201800 */
[----:B------:R-:W-:Y:S05]  /*6b90*/  BRA `(.L_x_8445) ;  /* 0x0000000400147947 */ /* 0x000fea0003800000 */
.L_x_8458:
        /* <DEDUP_REMOVED lines=21> */
.L_x_8463:
[----:B------:R-:W-:Y:S05]  /*6cf0*/  BSYNC.RECONVERGENT B0 ;  /* 0x0000000000007941 */ /* 0x000fea0003800200 */
.L_x_8462:
[----:B------:R-:W-:Y:S02]  /*6d00*/  SHF.L.U32 R0, R0, 0x15, RZ ;  /* 0x0000001500007819 */ /* 0x000fe400000006ff */
[----:B------:R-:W-:-:S04]  /*6d10*/  LEA R2, R2, 0x37800000, 0x17 ;  /* 0x3780000002027811 */ /* 0x000fc800078eb8ff */
[----:B------:R-:W-:-:S05]  /*6d20*/  LOP3.LUT R0, R2, R0, R7, 0xfe, !PT ;  /* 0x0000000002007212 */ /* 0x000fca00078efe07 */
[----:B------:R-:W-:-:S04]  /*6d30*/  FMUL.FTZ R0, R0, 1 ;  /* 0x3f80000000007820 */ /* 0x000fc80000410000 */
[----:B------:R0:W1:Y:S01]  /*6d40*/  F2F.F64.F32 R16, R0 ;  /* 0x0000000000107310 */ /* 0x0000620000201800 */
[----:B------:R-:W-:Y:S05]  /*6d50*/  BRA `(.L_x_8445) ;  /* 0x0000000000a47947 */ /* 0x000fea0003800000 */
.L_x_8457:
        /* <DEDUP_REMOVED lines=16> */
[----:B------:R0:W2:Y:S01]  /*6e60*/  @P0 F2F.F64.F32 R16, R0 ;  /* 0x0000000000100310 */ /* 0x0000a20000201800 */
[----:B------:R-:W-:Y:S05]  /*6e70*/  BRA `(.L_x_8445) ;  /* 0x00000000005c7947 */ /* 0x000fea0003800000 */
.L_x_8444:
[----:B------:R-:W-:Y:S01]  /*6e80*/  MOV R2, 0x0 ;  /* 0x0000000000027802 */ /* 0x000fe20000000f00 */
[----:B------:R-:W0:Y:S01]  /*6e90*/  LDCU.64 UR4, c[0x4][0x128] ;  /* 0x01002500ff0477ac */ /* 0x000e220008000a00 */
[----:B-1----:R-:W-:Y:S02]  /*6ea0*/  HFMA2 R8, -RZ, RZ, 0, 4.64916229248046875e-06 ;  /* 0x0000004eff087431 */ /* 0x002fe400000001ff */
        /* <DEDUP_REMOVED lines=13> */
.L_x_8466:
[----:B------:R-:W-:Y:S01]  /*6f80*/  CS2R R16, SRZ ;  /* 0x0000000000107805 */ /* 0x000fe2000001ff00 */
[----:B------:R-:W-:Y:S06]  /*6f90*/  BRA `(.L_x_8445) ;  /* 0x0000000000147947 */ /* 0x000fec0003800000 */
.L_x_8465:
[----:B------:R-:W2:Y:S02]  /*6fa0*/  LDG.E.64 R16, desc[UR36][R2.64] ;  /* 0x0000002402107981 */ /* 0x000ea4000c1e1b00 */
[----:B--2---:R-:W0:Y:S01]  /*6fb0*/  I2F.F64.U64 R16, R16 ;  /* 0x0000001000107312 */ /* 0x004e220000301800 */
[----:B------:R-:W-:Y:S05]  /*6fc0*/  BRA `(.L_x_8445) ;  /* 0x0000000000087947 */ /* 0x000fea0003800000 */
.L_x_8464:
[----:B------:R-:W2:Y:S02]  /*6fd0*/  LDG.E R2, desc[UR36][R2.64] ;  /* 0x0000002402027981 */ /* 0x000ea4000c1e1900 */
[----:B--2---:R0:W2:Y:S02]  /*6fe0*/  I2F.F64.U32 R16, R2 ;  /* 0x0000000200107312 */ /* 0x0040a40000201800 */
.L_x_8445:
[----:B------:R-:W-:Y:S05]  /*6ff0*/  BSYNC.RECONVERGENT B7 ;  /* 0x0000000000077941 */ /* 0x000fea0003800200 */
.L_x_8439:
[----:B------:R-:W4:Y:S01]  /*7000*/  LDCU.64 UR6, c[0x0][0x5f8] ;  /* 0x0000bf00ff0677ac */ /* 0x000f220008000a00 */
[----:B------:R-:W-:Y:S01]  /*7010*/  BSSY.RECONVERGENT B7, `(.L_x_8467) ;  /* 0x00000ec000077945 */ /* 0x000fe20003800200 */
[----:B------:R-:W-:-:S04]  /*7020*/  UPRMT UR4, UR42, 0x9910, URZ ;  /* 0x000099102a047896 */ /* 0x000fc800080000ff */
[----:B------:R-:W-:Y:S01]  /*7030*/  UISETP.GT.AND UP0, UPT, UR4, 0x9, UPT ;  /* 0x000000090400788c */ /* 0x000fe2000bf04270 */
[----:B----4-:R-:W-:-:S04]  /*7040*/  IADD3 R22, P0, PT, R22, UR6, RZ ;  /* 0x0000000616167c10 */ /* 0x010fc8000ff1e0ff */
        /* <DEDUP_REMOVED lines=10> */
[----:B0-----:R-:W4:Y:S02]  /*70f0*/  LDG.E.S8 R2, desc[UR36][R22.64] ;  /* 0x0000002416027981 */ /* 0x001f24000c1e1300 */
[----:B----4-:R-:W0:Y:S01]  /*7100*/  I2F.F64.S16 R2, R2 ;  /* 0x0000000200027312 */ /* 0x010e220000101c00 */
[----:B------:R-:W-:Y:S05]  /*7110*/  BRA `(.L_x_8473) ;  /* 0x0000000c006c7947 */ /* 0x000fea0003800000 */
.L_x_8471:
[----:B0-----:R-:W4:Y:S02]  /*7120*/  LDG.E.U8 R2, desc[UR36][R22.64] ;  /* 0x0000002416027981 */ /* 0x001f24000c1e1100 */
[----:B----4-:R-:W0:Y:S01]  /*7130*/  I2F.F64.U16 R2, R2 ;  /* 0x0000000200027312 */ /* 0x010e220000101800 */
[----:B------:R-:W-:Y:S05]  /*7140*/  BRA `(.L_x_8473) ;  /* 0x0000000c00607947 */ /* 0x000fea0003800000 */
.L_x_8470:
[----:B------:R-:W-:-:S09]  /*7150*/  UISETP.NE.AND UP0, UPT, UR4, 0x2, UPT ;  /* 0x000000020400788c */ /* 0x000fd2000bf05270 */
[----:B------:R-:W-:Y:S05]  /*7160*/  BRA.U !UP0, `(.L_x_8474) ;  /* 0x0000000108287547 */ /* 0x000fea000b800000 */
[----:B------:R-:W-:-:S09]  /*7170*/  UISETP.NE.AND UP0, UPT, UR4, 0x3, UPT ;  /* 0x000000030400788c */ /* 0x000fd2000bf05270 */
[----:B------:R-:W-:Y:S05]  /*7180*/  BRA.U !UP0, `(.L_x_8475) ;  /* 0x0000000108147547 */ /* 0x000fea000b800000 */
[----:B------:R-:W-:-:S09]  /*7190*/  UISETP.NE.AND UP0, UPT, UR4, 0x4, UPT ;  /* 0x000000040400788c */ /* 0x000fd2000bf05270 */
[----:B------:R-:W-:Y:S05]  /*71a0*/  BRA.U UP0, `(.L_x_8472) ;  /* 0x0000000900ec7547 */ /* 0x000fea000b800000 */
[----:B0-----:R-:W4:Y:S02]  /*71b0*/  LDG.E.64 R2, desc[UR36][R22.64] ;  /* 0x0000002416027981 */ /* 0x001f24000c1e1b00 */
[----:B----4-:R-:W4:Y:S01]  /*71c0*/  I2F.F64.S64 R2, R2 ;  /* 0x0000000200027312 */ /* 0x010f220000301c00 */
[----:B------:R-:W-:Y:S05]  /*71d0*/  BRA `(.L_x_8473) ;  /* 0x0000000c003c7947 */ /* 0x000fea0003800000 */
.L_x_8475:
[----:B0-----:R-:W4:Y:S02]  /*71e0*/  LDG.E R2, desc[UR36][R22.64] ;  /* 0x0000002416027981 */ /* 0x001f24000c1e1900 */
[----:B----4-:R-:W0:Y:S01]  /*71f0*/  I2F.F64 R2, R2 ;  /* 0x0000000200027312 */ /* 0x010e220000201c00 */
[----:B------:R-:W-:Y:S05]  /*7200*/  BRA `(.L_x_8473) ;  /* 0x0000000c00307947 */ /* 0x000fea0003800000 */
.L_x_8474:
[----:B0-----:R-:W4:Y:S02]  /*7210*/  LDG.E.U16 R2, desc[UR36][R22.64] ;  /* 0x0000002416027981 */ /* 0x001f24000c1e1500 */
[----:B----4-:R-:W0:Y:S01]  /*7220*/  I2F.F64.S16 R2, R2 ;  /* 0x0000000200027312 */ /* 0x010e220000101c00 */
[----:B------:R-:W-:Y:S05]  /*7230*/  BRA `(.L_x_8473) ;  /* 0x0000000c00247947 */ /* 0x000fea0003800000 */
.L_x_8469:
[----:B------:R-:W-:-:S09]  /*7240*/  UISETP.GT.AND UP0, UPT, UR4, 0x6, UPT ;  /* 0x000000060400788c */ /* 0x000fd2000bf04270 */
[----:B------:R-:W-:Y:S05]  /*7250*/  BRA.U UP0, `(.L_x_8476) ;  /* 0x0000000100347547 */ /* 0x000fea000b800000 */
[----:B------:R-:W-:-:S09]  /*7260*/  UISETP.NE.AND UP0, UPT, UR4, 0x5, UPT ;  /* 0x000000050400788c */ /* 0x000fd2000bf05270 */
[----:B------:R-:W-:Y:S05]  /*7270*/  BRA.U !UP0, `(.L_x_8477) ;  /* 0x0000000108187547 */ /* 0x000fea000b800000 */
[----:B------:R-:W-:-:S09]  /*7280*/  UISETP.NE.AND UP0, UPT, UR4, 0x6, UPT ;  /* 0x000000060400788c */ /* 0x000fd2000bf05270 */
[----:B------:R-:W-:Y:S05]  /*7290*/  BRA.U UP0, `(.L_x_8472) ;  /* 0x0000000900b07547 */ /* 0x000fea000b800000 */
[----:B0-----:R-:W4:Y:S02]  /*72a0*/  LDG.E R2, desc[UR36][R22.64] ;  /* 0x0000002416027981 */ /* 0x001f24000c1e1900 */
[----:B----4-:R-:W-:-:S06]  /*72b0*/  FMUL.FTZ R2, R2, 1 ;  /* 0x3f80000002027820 */ /* 0x010fcc0000410000 */
[----:B------:R-:W0:Y:S01]  /*72c0*/  F2F.F64.F32 R2, R2 ;  /* 0x0000000200027310 */ /* 0x000e220000201800 */
[----:B------:R-:W-:Y:S05]  /*72d0*/  BRA `(.L_x_8473) ;  /* 0x0000000800fc7947 */ /* 0x000fea0003800000 */
.L_x_8477:
[----:B0-2---:R-:W2:Y:S02]  /*72e0*/  LDG.E.U16 R0, desc[UR36][R22.64] ;  /* 0x0000002416007981 */ /* 0x005ea4000c1e1500 */
[----:B--2---:R-:W-:-:S05]  /*72f0*/  HADD2.F32 R0, -RZ, R0.H0_H0 ;  /* 0x20000000ff007230 */ /* 0x004fca0000004100 */
[----:B------:R-:W-:-:S04]  /*7300*/  FMUL.FTZ R0, R0, 1 ;  /* 0x3f80000000007820 */ /* 0x000fc80000410000 */
[----:B------:R0:W2:Y:S01]  /*7310*/  F2F.F64.F32 R2, R0 ;  /* 0x0000000000027310 */ /* 0x0000a20000201800 */
[----:B------:R-:W-:Y:S05]  /*7320*/  BRA `(.L_x_8473) ;  /* 0x0000000800e87947 */ /* 0x000fea0003800000 */
.L_x_8476:
        /* <DEDUP_REMOVED lines=10> */
.L_x_8479:
[----:B------:R-:W0:Y:S02]  /*73d0*/  LDG.E.U16 R22, desc[UR36][R22.64] ;  /* 0x0000002416167981 */ /* 0x000e24000c1e1500 */
[----:B0-2---:R-:W-:-:S05]  /*73e0*/  HADD2.F32 R0, -RZ, R22.H0_H0 ;  /* 0x20000016ff007230 */ /* 0x005fca0000004100 */
[----:B------:R-:W-:-:S04]  /*73f0*/  FMUL.FTZ R0, R0, 1 ;  /* 0x3f80000000007820 */ /* 0x000fc80000410000 */
[----:B------:R0:W2:Y:S01]  /*7400*/  F2F.F64.F32 R2, R0 ;  /* 0x0000000000027310 */ /* 0x0000a20000201800 */
[----:B------:R-:W-:Y:S05]  /*7410*/  BRA `(.L_x_8473) ;  /* 0x0000000800ac7947 */ /* 0x000fea0003800000 */
.L_x_8478:
[----:B0-----:R0:W5:Y:S01]  /*7420*/  LDG.E.64 R2, desc[UR36][R22.64] ;  /* 0x0000002416027981 */ /* 0x001162000c1e1b00 */
[----:B------:R-:W-:Y:S05]  /*7430*/  BRA `(.L_x_8473) ;  /* 0x0000000800a47947 */ /* 0x000fea0003800000 */
.L_x_8468:
        /* <DEDUP_REMOVED lines=8> */
[----:B------:R-:W4:Y:S01]  /*74c0*/  LDG.E.U8 R22, desc[UR36][R22.64] ;  /* 0x0000002416167981 */ /* 0x000f22000c1e1100 */
[----:B0-----:R-:W-:Y:S01]  /*74d0*/  IMAD.MOV.U32 R2, RZ, RZ, RZ ;  /* 0x000000ffff027224 */ /* 0x001fe200078e00ff */
[----:B----4-:R-:W-:-:S04]  /*74e0*/  ISETP.NE.AND P0, PT, R22, RZ, PT ;  /* 0x000000ff1600720c */ /* 0x010fc80003f05270 */
[----:B------:R-:W-:Y:S01]  /*74f0*/  FSEL R3, RZ, 1.875, !P0 ;  /* 0x3ff00000ff037808 */ /* 0x000fe20004000000 */
[----:B------:R-:W-:Y:S08]  /*7500*/  BRA `(.L_x_8473) ;  /* 0x0000000800707947 */ /* 0x000ff00003800000 */
.L_x_8482:
[----:B0-----:R0:W5:Y:S01]  /*7510*/  LDG.E.64 R2, desc[UR36][R22.64] ;  /* 0x0000002416027981 */ /* 0x001162000c1e1b00 */
[----:B------:R-:W-:Y:S05]  /*7520*/  BRA `(.L_x_8473) ;  /* 0x0000000800687947 */ /* 0x000fea0003800000 */
.L_x_8481:
[----:B------:R-:W-:-:S09]  /*7530*/  UISETP.NE.AND UP0, UPT, UR4, 0xf, UPT ;  /* 0x0000000f0400788c */ /* 0x000fd2000bf05270 */
[----:B------:R-:W-:Y:S05]  /*7540*/  BRA.U !UP0, `(.L_x_8483) ;  /* 0x00000001089c7547 */ /* 0x000fea000b800000 */
[----:B------:R-:W-:-:S09]  /*7550*/  UISETP.NE.AND UP0, UPT, UR4, 0x17, UPT ;  /* 0x000000170400788c */ /* 0x000fd2000bf05270 */
[----:B------:R-:W-:Y:S05]  /*7560*/  BRA.U !UP0, `(.L_x_8484) ;  /* 0x00000001085c7547 */ /* 0x000fea000b800000 */
[----:B------:R-:W-:-:S09]  /*7570*/  UISETP.NE.AND UP0, UPT, UR4, 0x18, UPT ;  /* 0x000000180400788c */ /* 0x000fd2000bf05270 */
[----:B------:R-:W-:Y:S05]  /*7580*/  BRA.U UP0, `(.L_x_8472) ;  /* 0x0000000500f47547 */ /* 0x000fea000b800000 */
[----:B0-2---:R-:W2:Y:S01]  /*7590*/  LDG.E.U8 R0, desc[UR36][R22.64] ;  /* 0x0000002416007981 */ /* 0x005ea2000c1e1100 */
        /* <DEDUP_REMOVED lines=20> */
.L_x_8484:
[----:B0-----:R-:W2:Y:S02]  /*76e0*/  LDG.E.U8 R3, desc[UR36][R22.64] ;  /* 0x0000002416037981 */ /* 0x001ea4000c1e1100 */
        /* <DEDUP_REMOVED lines=11> */
[----:B------:R0:W2:Y:S01]  /*77a0*/  F2F.F64.F32 R2, R0 ;  /* 0x0000000000027310 */ /* 0x0000a20000201800 */
[----:B------:R-:W-:Y:S05]  /*77b0*/  BRA `(.L_x_8473) ;  /* 0x0000000400c47947 */ /* 0x000fea0003800000 */
.L_x_8483:
[----:B0-2---:R-:W2:Y:S02]  /*77c0*/  LDG.E.U16 R0, desc[UR36][R22.64] ;  /* 0x0000002416007981 */ /* 0x005ea4000c1e1500 */
[----:B--2---:R-:W-:-:S04]  /*77d0*/  IMAD.U32 R0, R0, 0x10000, RZ ;  /* 0x0001000000007824 */ /* 0x004fc800078e00ff */
[----:B------:R-:W-:-:S04]  /*77e0*/  FMUL.FTZ R0, R0, 1 ;  /* 0x3f80000000007820 */ /* 0x000fc80000410000 */
[----:B------:R0:W2:Y:S01]  /*77f0*/  F2F.F64.F32 R2, R0 ;  /* 0x0000000000027310 */ /* 0x0000a20000201800 */
[----:B------:R-:W-:Y:S05]  /*7800*/  BRA `(.L_x_8473) ;  /* 0x0000000400b07947 */ /* 0x000fea0003800000 */
.L_x_8480:
        /* <DEDUP_REMOVED lines=8> */
[----:B0-----:R-:W4:Y:S02]  /*7890*/  LDG.E.U16 R2, desc[UR36][R22.64] ;  /* 0x0000002416027981 */ /* 0x001f24000c1e1500 */
[----:B----4-:R-:W0:Y:S01]  /*78a0*/  I2F.F64.U16 R2, R2 ;  /* 0x0000000200027312 */ /* 0x010e220000101800 */
[----:B------:R-:W-:Y:S05]  /*78b0*/  BRA `(.L_x_8473) ;  /* 0x0000000400847947 */ /* 0x000fea0003800000 */
.L_x_8487:
[----:B------:R-:W4:Y:S01]  /*78c0*/  LDG.E.U8 R22, desc[UR36][R22.64] ;  /* 0x0000002416167981 */ /* 0x000f22000c1e1100 */
[----:B0-----:R-:W-:Y:S02]  /*78d0*/  CS2R R2, SRZ ;  /* 0x0000000000027805 */ /* 0x001fe4000001ff00 */
[----:B----4-:R-:W-:-:S13]  /*78e0*/  ISETP.NE.AND P0, PT, R22, RZ, PT ;  /* 0x000000ff1600720c */ /* 0x010fda0003f05270 */
[----:B------:R-:W-:Y:S05]  /*78f0*/  @!P0 BRA `(.L_x_8473) ;  /* 0x0000000400748947 */ /* 0x000fea0003800000 */
[----:B------:R-:W-:-:S13]  /*7900*/  ISETP.NE.AND P0, PT, R22, 0x80, PT ;  /* 0x000000801600780c */ /* 0x000fda0003f05270 */
[----:B------:R-:W-:Y:S01]  /*7910*/  @!P0 MOV R2, 0x20000000 ;  /* 0x2000000000028802 */ /* 0x000fe20000000f00 */
[----:B------:R-:W-:Y:S01]  /*7920*/  @!P0 IMAD.MOV.U32 R3, RZ, RZ, 0x7ff80000 ;  /* 0x7ff80000ff038424 */ /* 0x000fe200078e00ff */
[----:B------:R-:W-:Y:S06]  /*7930*/  @!P0 BRA `(.L_x_8473) ;  /* 0x0000000400648947 */ /* 0x000fec0003800000 */
[--C-:B--2---:R-:W-:Y:S01]  /*7940*/  SHF.R.U32.HI R0, RZ, 0x3, R22.reuse ;  /* 0x00000003ff007819 */ /* 0x104fe20000011616 */
        /* <DEDUP_REMOVED lines=12> */
.L_x_8489:
[----:B------:R-:W-:Y:S05]  /*7a10*/  BSYNC.RECONVERGENT B0 ;  /* 0x0000000000007941 */ /* 0x000fea0003800200 */
.L_x_8488:
[----:B------:R-:W-:Y:S01]  /*7a20*/  IMAD.SHL.U32 R0, R0, 0x100000, RZ ;  /* 0x0010000000007824 */ /* 0x000fe200078e00ff */
[----:B------:R-:W-:-:S04]  /*7a30*/  LEA R2, R2, 0x3b800000, 0x17 ;  /* 0x3b80000002027811 */ /* 0x000fc800078eb8ff */
[----:B------:R-:W-:-:S05]  /*7a40*/  LOP3.LUT R0, R2, R0, R7, 0xfe, !PT ;  /* 0x0000000002007212 */ /* 0x000fca00078efe07 */
[----:B------:R-:W-:-:S04]  /*7a50*/  FMUL.FTZ R0, R0, 1 ;  /* 0x3f80000000007820 */ /* 0x000fc80000410000 */
[----:B------:R0:W1:Y:S01]  /*7a60*/  F2F.F64.F32 R2, R0 ;  /* 0x0000000000027310 */ /* 0x0000620000201800 */
[----:B------:R-:W-:Y:S05]  /*7a70*/  BRA `(.L_x_8473) ;  /* 0x0000000400147947 */ /* 0x000fea0003800000 */
.L_x_8486:
[----:B------:R-:W4:Y:S01]  /*7a80*/  LDG.E.U8 R22, desc[UR36][R22.64] ;  /* 0x0000002416167981 */ /* 0x000f22000c1e1100 */
[----:B0-----:R-:W-:Y:S02]  /*7a90*/  CS2R R2, SRZ ;  /* 0x0000000000027805 */ /* 0x001fe4000001ff00 */
[----:B----4-:R-:W-:-:S13]  /*7aa0*/  ISETP.NE.AND P0, PT, R22, RZ, PT ;  /* 0x000000ff1600720c */ /* 0x010fda0003f05270 */
[----:B------:R-:W-:Y:S05]  /*7ab0*/  @!P0 BRA `(.L_x_8473) ;  /* 0x0000000400048947 */ /* 0x000fea0003800000 */
[----:B------:R-:W-:-:S13]  /*7ac0*/  ISETP.NE.AND P0, PT, R22, 0x80, PT ;  /* 0x000000801600780c */ /* 0x000fda0003f05270 */
[----:B------:R-:W-:Y:S01]  /*7ad0*/  @!P0 IMAD.MOV.U32 R2, RZ, RZ, 0x20000000 ;  /* 0x20000000ff028424 */ /* 0x000fe200078e00ff */
[----:B------:R-:W-:Y:S01]  /*7ae0*/  @!P0 MOV R3, 0x7ff80000 ;  /* 0x7ff8000000038802 */ /* 0x000fe20000000f00 */
        /* <DEDUP_REMOVED lines=14> */
.L_x_8491:
[----:B------:R-:W-:Y:S05]  /*7bd0*/  BSYNC.RECONVERGENT B0 ;  /* 0x0000000000007941 */ /* 0x000fea0003800200 */
.L_x_8490:
[----:B------:R-:W-:Y:S02]  /*7be0*/  SHF.L.U32 R0, R0, 0x15, RZ ;  /* 0x0000001500007819 */ /* 0x000fe400000006ff */
[----:B------:R-:W-:-:S04]  /*7bf0*/  LEA R2, R2, 0x37800000, 0x17 ;  /* 0x3780000002027811 */ /* 0x000fc800078eb8ff */
[----:B------:R-:W-:-:S05]  /*7c00*/  LOP3.LUT R0, R2, R0, R7, 0xfe, !PT ;  /* 0x0000000002007212 */ /* 0x000fca00078efe07 */
[----:B------:R-:W-:-:S04]  /*7c10*/  FMUL.FTZ R0, R0, 1 ;  /* 0x3f80000000007820 */ /* 0x000fc80000410000 */
[----:B------:R0:W1:Y:S01]  /*7c20*/  F2F.F64.F32 R2, R0 ;  /* 0x0000000000027310 */ /* 0x0000620000201800 */
[----:B------:R-:W-:Y:S05]  /*7c30*/  BRA `(.L_x_8473) ;  /* 0x0000000000a47947 */ /* 0x000fea0003800000 */
.L_x_8485:
[----:B------:R-:W-:-:S09]  /*7c40*/  UISETP.NE.AND UP0, UPT, UR4, 0x1c, UPT ;  /* 0x0000001c0400788c */ /* 0x000fd2000bf05270 */
[----:B------:R-:W-:Y:S05]  /*7c50*/  BRA.U !UP0, `(.L_x_8492) ;  /* 0x0000000108947547 */ /* 0x000fea000b800000 */
[----:B------:R-:W-:-:S09]  /*7c60*/  UISETP.NE.AND UP0, UPT, UR4, 0x1d, UPT ;  /* 0x0000001d0400788c */ /* 0x000fd2000bf05270 */
[----:B------:R-:W-:Y:S05]  /*7c70*/  BRA.U !UP0, `(.L_x_8493) ;  /* 0x0000000108807547 */ /* 0x000fea000b800000 */
[----:B------:R-:W-:-:S09]  /*7c80*/  UISETP.NE.AND UP0, UPT, UR4, 0x2c, UPT ;  /* 0x0000002c0400788c */ /* 0x000fd2000bf05270 */
[----:B------:R-:W-:Y:S05]  /*7c90*/  BRA.U UP0, `(.L_x_8472) ;  /* 0x0000000100307547 */ /* 0x000fea000b800000 */
[----:B0-2---:R-:W2:Y:S01]  /*7ca0*/  LDG.E.U8 R0, desc[UR36][R22.64] ;  /* 0x0000002416007981 */ /* 0x005ea2000c1e1100 */
        /* <DEDUP_REMOVED lines=11> */
.L_x_8472:
[----:B0-----:R-:W-:Y:S01]  /*7d60*/  MOV R2, 0x0 ;  /* 0x0000000000027802 */ /* 0x001fe20000000f00 */
[----:B------:R-:W0:Y:S01]  /*7d70*/  LDCU.64 UR4, c[0x4][0x128] ;  /* 0x01002500ff0477ac */ /* 0x000e220008000a00 */
[----:B-1----:R-:W-:Y:S02]  /*7d80*/  HFMA2 R8, -RZ, RZ, 0, 4.64916229248046875e-06 ;  /* 0x0000004eff087431 */ /* 0x002fe400000001ff */
[----:B------:R-:W-:Y:S01]  /*7d90*/  IMAD.MOV.U32 R12, RZ, RZ, 0x1 ;  /* 0x00000001ff0c7424 */ /* 0x000fe200078e00ff */
[----:B------:R-:W1:Y:S01]  /*7da0*/  LDCU.64 UR6, c[0x4][0x130] ;  /* 0x01002600ff0677ac */ /* 0x000e620008000a00 */
[----:B------:R-:W4:Y:S01]  /*7db0*/  LDC.64 R2, c[0x4][R2] ;  /* 0x0100000002027b82 */ /* 0x000f220000000a00 */
[----:B------:R-:W-:Y:S01]  /*7dc0*/  IMAD.MOV.U32 R13, RZ, RZ, RZ ;  /* 0x000000ffff0d7224 */ /* 0x000fe200078e00ff */
[----:B------:R-:W2:Y:S01]  /*7dd0*/  LDCU.64 UR8, c[0x4][0x8] ;  /* 0x01000100ff0877ac */ /* 0x000ea20008000a00 */
[----:B0-----:R-:W-:Y:S01]  /*7de0*/  MOV R4, UR4 ;  /* 0x0000000400047c02 */ /* 0x001fe20008000f00 */
[----:B------:R-:W-:-:S02]  /*7df0*/  IMAD.U32 R5, RZ, RZ, UR5 ;  /* 0x00000005ff057e24 */ /* 0x000fc4000f8e00ff */
[----:B-1----:R-:W-:Y:S01]  /*7e00*/  IMAD.U32 R6, RZ, RZ, UR6 ;  /* 0x00000006ff067e24 */ /* 0x002fe2000f8e00ff */
[----:B------:R-:W-:Y:S01]  /*7e10*/  MOV R7, UR7 ;  /* 0x0000000700077c02 */ /* 0x000fe20008000f00 */
[----:B--2---:R-:W-:Y:S02]  /*7e20*/  IMAD.U32 R10, RZ, RZ, UR8 ;  /* 0x00000008ff0a7e24 */ /* 0x004fe4000f8e00ff */
[----:B------:R-:W-:-:S07]  /*7e30*/  IMAD.U32 R11, RZ, RZ, UR9 ;  /* 0x00000009ff0b7e24 */ /* 0x000fce000f8e00ff */
[----:B------:R-:W-:-:S07]  /*7e40*/  LEPC R20, `(.L_x_8494) ;  /* 0x000000001014794e */ /* 0x000fce0000000000 */
[----:B---345:R-:W-:Y:S05]  /*7e50*/  CALL.ABS.NOINC R2 ;  /* 0x0000000002007343 */ /* 0x038fea0003c00000 */
.L_x_8494:
[----:B------:R-:W-:Y:S01]  /*7e60*/  CS2R R2, SRZ ;  /* 0x0000000000027805 */ /* 0x000fe2000001ff00 */
[----:B------:R-:W-:Y:S06]  /*7e70*/  BRA `(.L_x_8473) ;  /* 0x0000000000147947 */ /* 0x000fec0003800000 */
.L_x_8493:
[----:B0-----:R-:W4:Y:S02]  /*7e80*/  LDG.E.64 R2, desc[UR36][R22.64] ;  /* 0x0000002416027981 */ /* 0x001f24000c1e1b00 */
[----:B----4-:R-:W0:Y:S01]  /*7e90*/  I2F.F64.U64 R2, R2 ;  /* 0x0000000200027312 */ /* 0x010e220000301800 */
[----:B------:R-:W-:Y:S05]  /*7ea0*/  BRA `(.L_x_8473) ;  /* 0x0000000000087947 */ /* 0x000fea0003800000 */
.L_x_8492:
[----:B0-----:R-:W4:Y:S02]  /*7eb0*/  LDG.E R2, desc[UR36][R22.64] ;  /* 0x0000002416027981 */ /* 0x001f24000c1e1900 */
[----:B----4-:R-:W0:Y:S02]  /*7ec0*/  I2F.F64.U32 R2, R2 ;  /* 0x0000000200027312 */ /* 0x010e240000201800 */
.L_x_8473:
[----:B------:R-:W-:Y:S05]  /*7ed0*/  BSYNC.RECONVERGENT B7 ;  /* 0x0000000000077941 */ /* 0x000fea0003800200 */
.L_x_8467:
[----:B------:R-:W-:Y:S01]  /*7ee0*/  MOV R4, 0x652b82fe ;  /* 0x652b82fe00047802 */ /* 0x000fe20000000f00 */
[----:B------:R-:W-:Y:S01]  /*7ef0*/  IMAD.MOV.U32 R5, RZ, RZ, 0x3ff71547 ;  /* 0x3ff71547ff057424 */ /* 0x000fe200078e00ff */
[----:B------:R-:W-:Y:S01]  /*7f00*/  UMOV UR4, 0xfefa39ef ;  /* 0xfefa39ef00047882 */ /* 0x000fe20000000000 */
[----:B------:R-:W-:Y:S01]  /*7f10*/  UMOV UR5, 0x3fe62e42 ;  /* 0x3fe62e4200057882 */ /* 0x000fe20000000000 */
[----:B012-45:R-:W-:Y:S01]  /*7f20*/  DADD R10, -RZ, -R2 ;  /* 0x00000000ff0a7229 */ /* 0x037fe20000000902 */
        /* <DEDUP_REMOVED lines=55> */
.L_x_8496:
[----:B------:R-:W-:Y:S05]  /*82a0*/  BSYNC.RECONVERGENT B0 ;  /* 0x0000000000007941 */ /* 0x000fea0003800200 */
.L_x_8495:
        /* <DEDUP_REMOVED lines=18> */
[----:B---3--:R-:W-:Y:S05]  /*83d0*/  CALL.REL.NOINC `($__internal_7_$__cuda_sm20_dblrcp_rn_slowpath_v3) ;  /* 0x000000a4002c7944 */ /* 0x008fea0003c00000 */
.L_x_8498:
[----:B------:R-:W-:Y:S05]  /*83e0*/  BSYNC.RECONVERGENT B0 ;  /* 0x0000000000007941 */ /* 0x000fea0003800200 */
.L_x_8497:
[----:B------:R-:W-:Y:S01]  /*83f0*/  UPRMT UR4, UR43, 0x9910, URZ ;  /* 0x000099102b047896 */ /* 0x000fe200080000ff */
[----:B---3--:R-:W-:-:S03]  /*8400*/  DMUL R8, R8, R16 ;  /* 0x0000001008087228 */ /* 0x008fc60000000000 */
        /* <DEDUP_REMOVED lines=13> */
.L_x_8502:
[----:B------:R-:W0:Y:S02]  /*84e0*/  F2I.S64.F64.TRUNC R8, R8 ;  /* 0x0000000800087311 */ /* 0x000e24000030d900 */
[----:B0-----:R-:W-:-:S05]  /*84f0*/  IMAD.MOV.U32 R3, RZ, RZ, R8 ;  /* 0x000000ffff037224 */ /* 0x001fca00078e0008 */
[----:B------:R3:W-:Y:S01]  /*8500*/  STG.E.U8 desc[UR36][R6.64], R3 ;  /* 0x0000000306007986 */ /* 0x0007e2000c101124 */
[----:B------:R-:W-:Y:S05]  /*8510*/  BRA `(.L_x_8504) ;  /* 0x0000000c00d87947 */ /* 0x000fea0003800000 */
.L_x_8501:
        /* <DEDUP_REMOVED lines=9> */
.L_x_8506:
[----:B------:R-:W0:Y:S02]  /*85b0*/  F2I.F64.TRUNC R9, R8 ;  /* 0x0000000800097311 */ /* 0x000e24000030d100 */
[----:B0-----:R2:W-:Y:S01]  /*85c0*/  STG.E desc[UR36][R6.64], R9 ;  /* 0x0000000906007986 */ /* 0x0015e2000c101924 */
[----:B------:R-:W-:Y:S05]  /*85d0*/  BRA `(.L_x_8504) ;  /* 0x0000000c00a87947 */ /* 0x000fea0003800000 */
.L_x_8505:
[----:B------:R-:W0:Y:S02]  /*85e0*/  F2I.F64.TRUNC R9, R8 ;  /* 0x0000000800097311 */ /* 0x000e24000030d100 */
[----:B0-----:R0:W-:Y:S01]  /*85f0*/  STG.E.U16 desc[UR36][R6.64], R9 ;  /* 0x0000000906007986 */ /* 0x0011e2000c101524 */
[----:B------:R-:W-:Y:S05]  /*8600*/  BRA `(.L_x_8504) ;  /* 0x0000000c009c7947 */ /* 0x000fea0003800000 */
.L_x_8500:
        /* <DEDUP_REMOVED lines=13> */
.L_x_8508:
        /* <DEDUP_REMOVED lines=8> */
.L_x_8507:
        /* <DEDUP_REMOVED lines=14> */
.L_x_8510:
        /* <DEDUP_REMOVED lines=9> */
.L_x_8509:
[----:B------:R0:W-:Y:S01]  /*88d0*/  STG.E.64 desc[UR36][R6.64], R8 ;  /* 0x0000000806007986 */ /* 0x0001e2000c101b24 */
[----:B------:R-:W-:Y:S05]  /*88e0*/  BRA `(.L_x_8504) ;  /* 0x0000000800e47947 */ /* 0x000fea0003800000 */
.L_x_8499:
        /* <DEDUP_REMOVED lines=13> */
.L_x_8514:
        /* <DEDUP_REMOVED lines=21> */
.L_x_8517:
[----:B------:R-:W-:-:S04]  /*8b10*/  SHF.R.U32.HI R3, RZ, 0x18, R5 ;  /* 0x00000018ff037819 */ /* 0x000fc80000011605 */
[----:B------:R-:W-:-:S07]  /*8b20*/  LOP3.LUT R3, R0, 0x80, R3, 0xf8, !PT ;  /* 0x0000008000037812 */ /* 0x000fce00078ef803 */
.L_x_8516:
[----:B------:R-:W-:Y:S05]  /*8b30*/  BSYNC.RECONVERGENT B0 ;  /* 0x0000000000007941 */ /* 0x000fea0003800200 */
.L_x_8515:
[----:B------:R0:W-:Y:S01]  /*8b40*/  STG.E.U8 desc[UR36][R6.64], R3 ;  /* 0x0000000306007986 */ /* 0x0001e2000c101124 */
[----:B------:R-:W-:Y:S05]  /*8b50*/  BRA `(.L_x_8504) ;  /* 0x0000000800487947 */ /* 0x000fea0003800000 */
.L_x_8513:
        /* <DEDUP_REMOVED lines=21> */
.L_x_8520:
[----:B------:R-:W-:-:S04]  /*8cb0*/  SHF.R.U32.HI R3, RZ, 0x18, R5 ;  /* 0x00000018ff037819 */ /* 0x000fc80000011605 */
[----:B------:R-:W-:-:S07]  /*8cc0*/  LOP3.LUT R3, R0, 0x80, R3, 0xf8, !PT ;  /* 0x0000008000037812 */ /* 0x000fce00078ef803 */
.L_x_8519:
[----:B------:R-:W-:Y:S05]  /*8cd0*/  BSYNC.RECONVERGENT B0 ;  /* 0x0000000000007941 */ /* 0x000fea0003800200 */
.L_x_8518:
[----:B------:R0:W-:Y:S01]  /*8ce0*/  STG.E.U8 desc[UR36][R6.64], R3 ;  /* 0x0000000306007986 */ /* 0x0001e2000c101124 */
[----:B------:R-:W-:Y:S05]  /*8cf0*/  BRA `(.L_x_8504) ;  /* 0x0000000400e07947 */ /* 0x000fea0003800000 */
.L_x_8512:
        /* <DEDUP_REMOVED lines=26> */
.L_x_8522:
[----:B------:R-:W0:Y:S02]  /*8ea0*/  F2I.U64.F64.TRUNC R8, R8 ;  /* 0x0000000800087311 */ /* 0x000e24000030d800 */
[----:B0-----:R0:W-:Y:S01]  /*8eb0*/  STG.E.64 desc[UR36][R6.64], R8 ;  /* 0x0000000806007986 */ /* 0x0011e2000c101b24 */
[----:B------:R-:W-:Y:S05]  /*8ec0*/  BRA `(.L_x_8504) ;  /* 0x00000004006c7947 */ /* 0x000fea0003800000 */
.L_x_8521:
[----:B------:R-:W0:Y:S02]  /*8ed0*/  F2I.U32.F64.TRUNC R9, R8 ;  /* 0x0000000800097311 */ /* 0x000e24000030d000 */
[----:B0-----:R0:W-:Y:S01]  /*8ee0*/  STG.E desc[UR36][R6.64], R9 ;  /* 0x0000000906007986 */ /* 0x0011e2000c101924 */
[----:B------:R-:W-:Y:S05]  /*8ef0*/  BRA `(.L_x_8504) ;  /* 0x0000000400607947 */ /* 0x000fea0003800000 */
.L_x_8511:
        /* <DEDUP_REMOVED lines=10> */
.L_x_8524:
[----:B------:R-:W-:-:S05]  /*8fa0*/  CS2R R10, SRZ ;  /* 0x00000000000a7805 */ /* 0x000fca000001ff00 */
[----:B------:R0:W-:Y:S01]  /*8fb0*/  STG.E.128 desc[UR36][R6.64], R8 ;  /* 0x0000000806007986 */ /* 0x0001e2000c101d24 */
[----:B------:R-:W-:Y:S05]  /*8fc0*/  BRA `(.L_x_8504) ;  /* 0x00000004002c7947 */ /* 0x000fea0003800000 */
.L_x_8523:
[----:B------:R-:W-:-:S09]  /*8fd0*/  UISETP.NE.AND UP0, UPT, UR4, 0xf, UPT ;  /* 0x0000000f0400788c */ /* 0x000fd2000bf05270 */
[----:B------:R-:W-:Y:S05]  /*8fe0*/  BRA.U !UP0, `(.L_x_8525) ;  /* 0x0000000508087547 */ /* 0x000fea000b800000 */
[----:B------:R-:W-:-:S09]  /*8ff0*/  UISETP.NE.AND UP0, UPT, UR4, 0x17, UPT ;  /* 0x000000170400788c */ /* 0x000fd2000bf05270 */
[----:B------:R-:W-:Y:S05]  /*9000*/  BRA.U !UP0, `(.L_x_8526) ;  /* 0x0000000108a07547 */ /* 0x000fea000b800000 */
[----:B------:R-:W-:-:S09]  /*9010*/  UISETP.NE.AND UP0, UPT, UR4, 0x18, UPT ;  /* 0x000000180400788c */ /* 0x000fd2000bf05270 */
[----:B------:R-:W-:Y:S05]  /*9020*/  BRA.U !UP0, `(.L_x_8527) ;  /* 0x0000000108447547 */ /* 0x000fea000b800000 */
.L_x_8503:
        /* <DEDUP_REMOVED lines=16> */
.L_x_8528:
[----:B------:R-:W-:Y:S05]  /*9130*/  BRA `(.L_x_8504) ;  /* 0x0000000000d07947 */ /* 0x000fea0003800000 */
.L_x_8527:
        /* <DEDUP_REMOVED lines=17> */
.L_x_8530:
[----:B------:R-:W-:Y:S05]  /*9250*/  BSYNC.RECONVERGENT B0 ;  /* 0x0000000000007941 */ /* 0x000fea0003800200 */
.L_x_8529:
[----:B------:R-:W-:-:S05]  /*9260*/  LOP3.LUT R3, R0, 0x80, R3, 0xf8, !PT ;  /* 0x0000008000037812 */ /* 0x000fca00078ef803 */
[----:B------:R0:W-:Y:S01]  /*9270*/  STG.E.U8 desc[UR36][R6.64], R3 ;  /* 0x0000000306007986 */ /* 0x0001e2000c101124 */
[----:B------:R-:W-:Y:S05]  /*9280*/  BRA `(.L_x_8504) ;  /* 0x00000000007c7947 */ /* 0x000fea0003800000 */
.L_x_8526:
        /* <DEDUP_REMOVED lines=16> */
.L_x_8532:
[----:B------:R-:W-:Y:S01]  /*9390*/  IMAD.MOV.U32 R0, RZ, RZ, 0x7f ;  /* 0x0000007fff007424 */ /* 0x000fe200078e00ff */
[----:B------:R-:W-:-:S04]  /*93a0*/  ISETP.GT.U32.AND P0, PT, R2, 0x7f800000, PT ;  /* 0x7f8000000200780c */ /* 0x000fc80003f04070 */
[----:B------:R-:W-:-:S09]  /*93b0*/  SEL R0, R0, 0x7c, P0 ;  /* 0x0000007c00007807 */ /* 0x000fd20000000000 */
.L_x_8533:
[----:B------:R-:W-:Y:S05]  /*93c0*/  BSYNC.RECONVERGENT B0 ;  /* 0x0000000000007941 */ /* 0x000fea0003800200 */
.L_x_8531:
[----:B------:R-:W-:-:S04]  /*93d0*/  SHF.R.U32.HI R3, RZ, 0x18, R3 ;  /* 0x00000018ff037819 */ /* 0x000fc80000011603 */
[----:B------:R-:W-:-:S05]  /*93e0*/  LOP3.LUT R3, R0, 0x80, R3, 0xf8, !PT ;  /* 0x0000008000037812 */ /* 0x000fca00078ef803 */
[----:B------:R0:W-:Y:S01]  /*93f0*/  STG.E.U8 desc[UR36][R6.64], R3 ;  /* 0x0000000306007986 */ /* 0x0001e2000c101124 */
[----:B------:R-:W-:Y:S05]  /*9400*/  BRA `(.L_x_8504) ;  /* 0x00000000001c7947 */ /* 0x000fea0003800000 */
.L_x_8525:
[----:B------:R-:W-:Y:S01]  /*9410*/  UMOV UR4, 0xf0000000 ;  /* 0xf000000000047882 */ /* 0x000fe20000000000 */
[----:B------:R-:W-:Y:S01]  /*9420*/  UMOV UR5, 0x380fffff ;  /* 0x380fffff00057882 */ /* 0x000fe20000000000 */
[----:B------:R-:W0:Y:S01]  /*9430*/  F2F.F32.F64 R0, R8 ;  /* 0x0000000800007310 */ /* 0x000e220000301000 */
[----:B------:R-:W-:-:S14]  /*9440*/  DSETP.GEU.AND P0, PT, |R8|, UR4, PT ;  /* 0x0000000408007e2a */ /* 0x000fdc000bf0e200 */
[----:B0-----:R-:W-:-:S05]  /*9450*/  @!P0 FMUL R0, R0, 1.175494350822287508e-38 ;  /* 0x0080000000008820 */ /* 0x001fca0000400000 */
[----:B------:R-:W-:-:S05]  /*9460*/  F2FP.BF16.F32.PACK_AB R0, RZ, R0 ;  /* 0x00000000ff00723e */ /* 0x000fca00000010ff */
[----:B------:R0:W-:Y:S02]  /*9470*/  STG.E.U16 desc[UR36][R6.64], R0 ;  /* 0x0000000006007986 */ /* 0x0001e4000c101524 */
.L_x_8504:
[----:B------:R-:W-:-:S07]  /*9480*/  IADD3 R19, PT, PT, R19, 0x80, RZ ;  /* 0x0000008013137810 */ /* 0x000fce0007ffe0ff */
.L_x_8437:
[----:B------:R-:W-:Y:S05]  /*9490*/  BSYNC.RECONVERGENT B6 ;  /* 0x0000000000067941 */ /* 0x000fea0003800200 */
.L_x_8436:
[----:B------:R-:W5:Y:S01]  /*94a0*/  LDCU UR4, c[0x0][0x380] ;  /* 0x00007000ff0477ac */ /* 0x000f620008000800 */
[----:B------:R-:W-:Y:S01]  /*94b0*/  BSSY.RECONVERGENT B6, `(.L_x_8534) ;  /* 0x000049c000067945 */ /* 0x000fe20003800200 */
[----:B-----5:R-:W-:-:S13]  /*94c0*/  ISETP.GE.AND P0, PT, R19, UR4, PT ;  /* 0x0000000413007c0c */ /* 0x020fda000bf06270 */
[----:B------:R-:W-:Y:S05]  /*94d0*/  @P0 BRA `(.L_x_8535) ;  /* 0x0000004800640947 */ /* 0x000fea0003800000 */
[----:B------:R-:W5:Y:S01]  /*94e0*/  LDCU UR4, c[0x0][0x388] ;  /* 0x00007100ff0477ac */ /* 0x000f620008000800 */
[----:B------:R-:W-:Y:S01]  /*94f0*/  IMAD.MOV.U32 R22, RZ, RZ, RZ ;  /* 0x000000ffff167224 */ /* 0x000fe200078e00ff */
[----:B------:R-:W-:Y:S01]  /*9500*/  MOV R18, RZ ;  /* 0x000000ff00127202 */ /* 0x000fe20000000f00 */
        /* <DEDUP_REMOVED lines=351> */
.L_x_8536:
        /* <DEDUP_REMOVED lines=16> */
[----:B--2---:R3:W4:Y:S01]  /*ac00*/  I2F.F64.S16 R16, R2 ;  /* 0x0000000200107312 */ /* 0x0047220000101c00 */
[----:B------:R-:W-:Y:S05]  /*ac10*/  BRA `(.L_x_8543) ;  /* 0x0000000c006c7947 */ /* 0x000fea0003800000 */
.L_x_8541:
[----:B------:R-:W2:Y:S02]  /*ac20*/  LDG.E.U8 R2, desc[UR36][R2.64] ;  /* 0x0000002402027981 */ /* 0x000ea4000c1e1100 */
[----:B--2---:R0:W2:Y:S01]  /*ac30*/  I2F.F64.U16 R16, R2 ;  /* 0x0000000200107312 */ /* 0x0040a20000101800 */
[----:B------:R-:W-:Y:S05]  /*ac40*/  BRA `(.L_x_8543) ;  /* 0x0000000c00607947 */ /* 0x000fea0003800000 */
.L_x_8540:
        /* <DEDUP_REMOVED lines=9> */
.L_x_8545:
[----:B------:R-:W2:Y:S02]  /*ace0*/  LDG.E R2, desc[UR36][R2.64] ;  /* 0x0000002402027981 */ /* 0x000ea4000c1e1900 */
[----:B--2---:R0:W2:Y:S01]  /*acf0*/  I2F.F64 R16, R2 ;  /* 0x0000000200107312 */ /* 0x0040a20000201c00 */
[----:B------:R-:W-:Y:S05]  /*ad00*/  BRA `(.L_x_8543) ;  /* 0x0000000c00307947 */ /* 0x000fea0003800000 */
.L_x_8544:
[----:B------:R-:W2:Y:S02]  /*ad10*/  LDG.E.U16 R2, desc[UR36][R2.64] ;  /* 0x0000002402027981 */ /* 0x000ea4000c1e1500 */
[----:B--2---:R0:W2:Y:S01]  /*ad20*/  I2F.F64.S16 R16, R2 ;  /* 0x0000000200107312 */ /* 0x0040a20000101c00 */
[----:B------:R-:W-:Y:S05]  /*ad30*/  BRA `(.L_x_8543) ;  /* 0x0000000c00247947 */ /* 0x000fea0003800000 */
.L_x_8539:
        /* <DEDUP_REMOVED lines=10> */
.L_x_8547:
[----:B------:R-:W2:Y:S02]  /*ade0*/  LDG.E.U16 R0, desc[UR36][R2.64] ;  /* 0x0000002402007981 */ /* 0x000ea4000c1e1500 */
[----:B--2---:R-:W-:-:S05]  /*adf0*/  HADD2.F32 R0, -RZ, R0.H0_H0 ;  /* 0x20000000ff007230 */ /* 0x004fca0000004100 */
[----:B------:R-:W-:-:S04]  /*ae00*/  FMUL.FTZ R0, R0, 1 ;  /* 0x3f80000000007820 */ /* 0x000fc80000410000 */
[----:B------:R0:W2:Y:S01]  /*ae10*/  F2F.F64.F32 R16, R0 ;  /* 0x0000000000107310 */ /* 0x0000a20000201800 */
[----:B------:R-:W-:Y:S05]  /*ae20*/  BRA `(.L_x_8543) ;  /* 0x0000000800e87947 */ /* 0x000fea0003800000 */
.L_x_8546:
        /* <DEDUP_REMOVED lines=10> */
.L_x_8549:
[----:B------:R-:W2:Y:S02]  /*aed0*/  LDG.E.U16 R2, desc[UR36][R2.64] ;  /* 0x0000002402027981 */ /* 0x000ea4000c1e1500 */
[----:B--2---:R-:W-:-:S05]  /*aee0*/  HADD2.F32 R0, -RZ, R2.H0_H0 ;  /* 0x20000002ff007230 */ /* 0x004fca0000004100 */
[----:B------:R-:W-:-:S04]  /*aef0*/  FMUL.FTZ R0, R0, 1 ;  /* 0x3f80000000007820 */ /* 0x000fc80000410000 */
[----:B------:R0:W2:Y:S01]  /*af00*/  F2F.F64.F32 R16, R0 ;  /* 0x0000000000107310 */ /* 0x0000a20000201800 */
[----:B------:R-:W-:Y:S05]  /*af10*/  BRA `(.L_x_8543) ;  /* 0x0000000800ac7947 */ /* 0x000fea0003800000 */
.L_x_8548:
[----:B------:R0:W5:Y:S01]  /*af20*/  LDG.E.64 R16, desc[UR36][R2.64] ;  /* 0x0000002402107981 */ /* 0x000162000c1e1b00 */
[----:B------:R-:W-:Y:S05]  /*af30*/  BRA `(.L_x_8543) ;  /* 0x0000000800a47947 */ /* 0x000fea0003800000 */
.L_x_8538:
        /* <DEDUP_REMOVED lines=13> */
.L_x_8552:
[----:B------:R0:W5:Y:S01]  /*b010*/  LDG.E.64 R16, desc[UR36][R2.64] ;  /* 0x0000002402107981 */ /* 0x000162000c1e1b00 */
[----:B------:R-:W-:Y:S05]  /*b020*/  BRA `(.L_x_8543) ;  /* 0x0000000800687947 */ /* 0x000fea0003800000 */
.L_x_8551:
[----:B------:R-:W-:-:S09]  /*b030*/  UISETP.NE.AND UP0, UPT, UR4, 0xf, UPT ;  /* 0x0000000f0400788c */ /* 0x000fd2000bf05270 */
[----:B------:R-:W-:Y:S05]  /*b040*/  BRA.U !UP0, `(.L_x_8553) ;  /* 0x00000001089c7547 */ /* 0x000fea000b800000 */
[----:B------:R-:W-:-:S09]  /*b050*/  UISETP.NE.AND UP0, UPT, UR4, 0x17, UPT ;  /* 0x000000170400788c */ /* 0x000fd2000bf05270 */
[----:B------:R-:W-:Y:S05]  /*b060*/  BRA.U !UP0, `(.L_x_8554) ;  /* 0x00000001085c7547 */ /* 0x000fea000b800000 */
[----:B------:R-:W-:-:S09]  /*b070*/  UISETP.NE.AND UP0, UPT, UR4, 0x18, UPT ;  /* 0x000000180400788c */ /* 0x000fd2000bf05270 */
[----:B------:R-:W-:Y:S05]  /*b080*/  BRA.U UP0, `(.L_x_8542) ;  /* 0x0000000500f47547 */ /* 0x000fea000b800000 */
[----:B------:R-:W2:Y:S01]  /*b090*/  LDG.E.U8 R0, desc[UR36][R2.64] ;  /* 0x0000002402007981 */ /* 0x000ea2000c1e1100 */
[----:B-1----:R-:W-:Y:S01]  /*b0a0*/  IMAD.MOV.U32 R6, RZ, RZ, 0x1f ;  /* 0x0000001fff067424 */ /* 0x002fe200078e00ff */
        /* <DEDUP_REMOVED lines=19> */
.L_x_8554:
        /* <DEDUP_REMOVED lines=14> */
.L_x_8553:
[----:B------:R-:W2:Y:S02]  /*b2c0*/  LDG.E.U16 R0, desc[UR36][R2.64] ;  /* 0x0000002402007981 */ /* 0x000ea4000c1e1500 */
[----:B--2---:R-:W-:-:S04]  /*b2d0*/  IMAD.U32 R0, R0, 0x10000, RZ ;  /* 0x0001000000007824 */ /* 0x004fc800078e00ff */
[----:B------:R-:W-:-:S04]  /*b2e0*/  FMUL.FTZ R0, R0, 1 ;  /* 0x3f80000000007820 */ /* 0x000fc80000410000 */
[----:B------:R0:W2:Y:S01]  /*b2f0*/  F2F.F64.F32 R16, R0 ;  /* 0x0000000000107310 */ /* 0x0000a20000201800 */
[----:B------:R-:W-:Y:S05]  /*b300*/  BRA `(.L_x_8543) ;  /* 0x0000000400b07947 */ /* 0x000fea0003800000 */
.L_x_8550:
        /* <DEDUP_REMOVED lines=11> */
.L_x_8557:
        /* <DEDUP_REMOVED lines=12> */
[----:B-1----:R-:W-:Y:S02]  /*b480*/  SHF.L.U32 R7, R0, 0x1f, RZ ;  /* 0x0000001f00077819 */ /* 0x002fe400000006ff */
        /* <DEDUP_REMOVED lines=8> */
.L_x_8559:
[----:B------:R-:W-:Y:S05]  /*b510*/  BSYNC.RECONVERGENT B0 ;  /* 0x0000000000007941 */ /* 0x000fea0003800200 */
.L_x_8558:
[----:B------:R-:W-:Y:S02]  /*b520*/  SHF.L.U32 R0, R0, 0x14, RZ ;  /* 0x0000001400007819 */ /* 0x000fe400000006ff */
[----:B------:R-:W-:-:S04]  /*b530*/  LEA R2, R2, 0x3b800000, 0x17 ;  /* 0x3b80000002027811 */ /* 0x000fc800078eb8ff */
[----:B------:R-:W-:-:S05]  /*b540*/  LOP3.LUT R0, R2, R0, R7, 0xfe, !PT ;  /* 0x0000000002007212 */ /* 0x000fca00078efe07 */
[----:B------:R-:W-:-:S04]  /*b550*/  FMUL.FTZ R0, R0, 1 ;  /* 0x3f80000000007820 */ /* 0x000fc80000410000 */
[----:B------:R0:W1:Y:S01]  /*b560*/  F2F.F64.F32 R16, R0 ;  /* 0x0000000000107310 */ /* 0x0000620000201800 */
[----:B------:R-:W-:Y:S05]  /*b570*/  BRA `(.L_x_8543) ;  /* 0x0000000400147947 */ /* 0x000fea0003800000 */
.L_x_8556:
        /* <DEDUP_REMOVED lines=21> */
.L_x_8561:
[----:B------:R-:W-:Y:S05]  /*b6d0*/  BSYNC.RECONVERGENT B0 ;  /* 0x0000000000007941 */ /* 0x000fea0003800200 */
.L_x_8560:
[----:B------:R-:W-:Y:S01]  /*b6e0*/  IMAD.SHL.U32 R0, R0, 0x200000, RZ ;  /* 0x0020000000007824 */ /* 0x000fe200078e00ff */
[----:B------:R-:W-:-:S04]  /*b6f0*/  LEA R2, R2, 0x37800000, 0x17 ;  /* 0x3780000002027811 */ /* 0x000fc800078eb8ff */
[----:B------:R-:W-:-:S05]  /*b700*/  LOP3.LUT R0, R2, R0, R7, 0xfe, !PT ;  /* 0x0000000002007212 */ /* 0x000fca00078efe07 */
[----:B------:R-:W-:-:S04]  /*b710*/  FMUL.FTZ R0, R0, 1 ;  /* 0x3f80000000007820 */ /* 0x000fc80000410000 */
[----:B------:R0:W1:Y:S01]  /*b720*/  F2F.F64.F32 R16, R0 ;  /* 0x0000000000107310 */ /* 0x0000620000201800 */
[----:B------:R-:W-:Y:S05]  /*b730*/  BRA `(.L_x_8543) ;  /* 0x0000000000a47947 */ /* 0x000fea0003800000 */
.L_x_8555:
        /* <DEDUP_REMOVED lines=18> */
.L_x_8542:
[----:B------:R-:W-:Y:S01]  /*b860*/  MOV R2, 0x0 ;  /* 0x0000000000027802 */ /* 0x000fe20000000f00 */
[----:B------:R-:W0:Y:S01]  /*b870*/  LDCU.64 UR4, c[0x4][0x128] ;  /* 0x01002500ff0477ac */ /* 0x000e220008000a00 */
[----:B------:R-:W-:Y:S02]  /*b880*/  HFMA2 R12, -RZ, RZ, 0, 5.9604644775390625e-08 ;  /* 0x00000001ff0c7431 */ /* 0x000fe400000001ff */
[----:B-1----:R-:W-:Y:S01]  /*b890*/  IMAD.MOV.U32 R8, RZ, RZ, 0x4e ;  /* 0x0000004eff087424 */ /* 0x002fe200078e00ff */
        /* <DEDUP_REMOVED lines=11> */
[----:B--2---:R-:W-:Y:S05]  /*b950*/  CALL.ABS.NOINC R2 ;  /* 0x0000000002007343 */ /* 0x004fea0003c00000 */
.L_x_8564:
[----:B------:R-:W-:Y:S01]  /*b960*/  CS2R R16, SRZ ;  /* 0x0000000000107805 */ /* 0x000fe2000001ff00 */
[----:B------:R-:W-:Y:S06]  /*b970*/  BRA `(.L_x_8543) ;  /* 0x0000000000147947 */ /* 0x000fec0003800000 */
.L_x_8563:
[----:B------:R-:W2:Y:S02]  /*b980*/  LDG.E.64 R16, desc[UR36][R2.64] ;  /* 0x0000002402107981 */ /* 0x000ea4000c1e1b00 */
[----:B--2---:R-:W0:Y:S01]  /*b990*/  I2F.F64.U64 R16, R16 ;  /* 0x0000001000107312 */ /* 0x004e220000301800 */
[----:B------:R-:W-:Y:S05]  /*b9a0*/  BRA `(.L_x_8543) ;  /* 0x0000000000087947 */ /* 0x000fea0003800000 */
.L_x_8562:
[----:B------:R-:W2:Y:S02]  /*b9b0*/  LDG.E R2, desc[UR36][R2.64] ;  /* 0x0000002402027981 */ /* 0x000ea4000c1e1900 */
[----:B--2---:R0:W2:Y:S02]  /*b9c0*/  I2F.F64.U32 R16, R2 ;  /* 0x0000000200107312 */ /* 0x0040a40000201800 */
.L_x_8543:
[----:B------:R-:W-:Y:S05]  /*b9d0*/  BSYNC.RECONVERGENT B7 ;  /* 0x0000000000077941 */ /* 0x000fea0003800200 */
.L_x_8537:
[----:B------:R-:W3:Y:S01]  /*b9e0*/  LDCU.64 UR6, c[0x0][0x5f8] ;  /* 0x0000bf00ff0677ac */ /* 0x000ee20008000a00 */
[----:B------:R-:W-:Y:S01]  /*b9f0*/  BSSY.RECONVERGENT B7, `(.L_x_8565) ;  /* 0x00000ec000077945 */ /* 0x000fe20003800200 */
[----:B------:R-:W-:-:S04]  /*ba00*/  UPRMT UR4, UR42, 0x9910, URZ ;  /* 0x000099102a047896 */ /* 0x000fc800080000ff */
[----:B------:R-:W-:Y:S01]  /*ba10*/  UISETP.GT.AND UP0, UPT, UR4, 0x9, UPT ;  /* 0x000000090400788c */ /* 0x000fe2000bf04270 */
[----:B---3--:R-:W-:-:S04]  /*ba20*/  IADD3 R22, P0, PT, R22, UR6, RZ ;  /* 0x0000000616167c10 */ /* 0x008fc8000ff1e0ff */
        /* <DEDUP_REMOVED lines=10> */
[----:B0-----:R-:W3:Y:S02]  /*bad0*/  LDG.E.S8 R2, desc[UR36][R22.64] ;  /* 0x0000002416027981 */ /* 0x001ee4000c1e1300 */
[----:B---3--:R-:W0:Y:S01]  /*bae0*/  I2F.F64.S16 R2, R2 ;  /* 0x0000000200027312 */ /* 0x008e220000101c00 */
[----:B------:R-:W-:Y:S05]  /*baf0*/  BRA `(.L_x_8571) ;  /* 0x0000000c006c7947 */ /* 0x000fea0003800000 */
.L_x_8569:
[----:B0-----:R-:W3:Y:S02]  /*bb00*/  LDG.E.U8 R2, desc[UR36][R22.64] ;  /* 0x0000002416027981 */ /* 0x001ee4000c1e1100 */
[----:B---3--:R-:W0:Y:S01]  /*bb10*/  I2F.F64.U16 R2, R2 ;  /* 0x0000000200027312 */ /* 0x008e220000101800 */
[----:B------:R-:W-:Y:S05]  /*bb20*/  BRA `(.L_x_8571) ;  /* 0x0000000c00607947 */ /* 0x000fea0003800000 */
.L_x_8568:
[----:B------:R-:W-:-:S09]  /*bb30*/  UISETP.NE.AND UP0, UPT, UR4, 0x2, UPT ;  /* 0x000000020400788c */ /* 0x000fd2000bf05270 */
[----:B------:R-:W-:Y:S05]  /*bb40*/  BRA.U !UP0, `(.L_x_8572) ;  /* 0x0000000108287547 */ /* 0x000fea000b800000 */
[----:B------:R-:W-:-:S09]  /*bb50*/  UISETP.NE.AND UP0, UPT, UR4, 0x3, UPT ;  /* 0x000000030400788c */ /* 0x000fd2000bf05270 */
[----:B------:R-:W-:Y:S05]  /*bb60*/  BRA.U !UP0, `(.L_x_8573) ;  /* 0x0000000108147547 */ /* 0x000fea000b800000 */
[----:B------:R-:W-:-:S09]  /*bb70*/  UISETP.NE.AND UP0, UPT, UR4, 0x4, UPT ;  /* 0x000000040400788c */ /* 0x000fd2000bf05270 */
[----:B------:R-:W-:Y:S05]  /*bb80*/  BRA.U UP0, `(.L_x_8570) ;  /* 0x0000000900ec7547 */ /* 0x000fea000b800000 */
[----:B0-----:R-:W3:Y:S02]  /*bb90*/  LDG.E.64 R2, desc[UR36][R22.64] ;  /* 0x0000002416027981 */ /* 0x001ee4000c1e1b00 */
[----:B---3--:R-:W0:Y:S01]  /*bba0*/  I2F.F64.S64 R2, R2 ;  /* 0x0000000200027312 */ /* 0x008e220000301c00 */
[----:B------:R-:W-:Y:S05]  /*bbb0*/  BRA `(.L_x_8571) ;  /* 0x0000000c003c7947 */ /* 0x000fea0003800000 */
.L_x_8573:
[----:B0-----:R-:W3:Y:S02]  /*bbc0*/  LDG.E R2, desc[UR36][R22.64] ;  /* 0x0000002416027981 */ /* 0x001ee4000c1e1900 */
[----:B---3--:R-:W0:Y:S01]  /*bbd0*/  I2F.F64 R2, R2 ;  /* 0x0000000200027312 */ /* 0x008e220000201c00 */
[----:B------:R-:W-:Y:S05]  /*bbe0*/  BRA `(.L_x_8571) ;  /* 0x0000000c00307947 */ /* 0x000fea0003800000 */
.L_x_8572:
[----:B0-----:R-:W3:Y:S02]  /*bbf0*/  LDG.E.U16 R2, desc[UR36][R22.64] ;  /* 0x0000002416027981 */ /* 0x001ee4000c1e1500 */
[----:B---3--:R-:W0:Y:S01]  /*bc00*/  I2F.F64.S16 R2, R2 ;  /* 0x0000000200027312 */ /* 0x008e220000101c00 */
[----:B------:R-:W-:Y:S05]  /*bc10*/  BRA `(.L_x_8571) ;  /* 0x0000000c00247947 */ /* 0x000fea0003800000 */
.L_x_8567:
[----:B------:R-:W-:-:S09]  /*bc20*/  UISETP.GT.AND UP0, UPT, UR4, 0x6, UPT ;  /* 0x000000060400788c */ /* 0x000fd2000bf04270 */
[----:B------:R-:W-:Y:S05]  /*bc30*/  BRA.U UP0, `(.L_x_8574) ;  /* 0x0000000100347547 */ /* 0x000fea000b800000 */
[----:B------:R-:W-:-:S09]  /*bc40*/  UISETP.NE.AND UP0, UPT, UR4, 0x5, UPT ;  /* 0x000000050400788c */ /* 0x000fd2000bf05270 */
[----:B------:R-:W-:Y:S05]  /*bc50*/  BRA.U !UP0, `(.L_x_8575) ;  /* 0x0000000108187547 */ /* 0x000fea000b800000 */
[----:B------:R-:W-:-:S09]  /*bc60*/  UISETP.NE.AND UP0, UPT, UR4, 0x6, UPT ;  /* 0x000000060400788c */ /* 0x000fd2000bf05270 */
[----:B------:R-:W-:Y:S05]  /*bc70*/  BRA.U UP0, `(.L_x_8570) ;  /* 0x0000000900b07547 */ /* 0x000fea000b800000 */
[----:B0-----:R-:W3:Y:S02]  /*bc80*/  LDG.E R2, desc[UR36][R22.64] ;  /* 0x0000002416027981 */ /* 0x001ee4000c1e1900 */
[----:B---3--:R-:W-:-:S06]  /*bc90*/  FMUL.FTZ R2, R2, 1 ;  /* 0x3f80000002027820 */ /* 0x008fcc0000410000 */
[----:B------:R-:W0:Y:S01]  /*bca0*/  F2F.F64.F32 R2, R2 ;  /* 0x0000000200027310 */ /* 0x000e220000201800 */
[----:B------:R-:W-:Y:S05]  /*bcb0*/  BRA `(.L_x_8571) ;  /* 0x0000000800fc7947 */ /* 0x000fea0003800000 */
.L_x_8575:
[----:B0-----:R-:W3:Y:S02]  /*bcc0*/  LDG.E.U16 R0, desc[UR36][R22.64] ;  /* 0x0000002416007981 */ /* 0x001ee4000c1e1500 */
[----:B---3--:R-:W-:-:S05]  /*bcd0*/  HADD2.F32 R0, -RZ, R0.H0_H0 ;  /* 0x20000000ff007230 */ /* 0x008fca0000004100 */
[----:B------:R-:W-:-:S04]  /*bce0*/  FMUL.FTZ R0, R0, 1 ;  /* 0x3f80000000007820 */ /* 0x000fc80000410000 */
[----:B------:R0:W3:Y:S01]  /*bcf0*/  F2F.F64.F32 R2, R0 ;  /* 0x0000000000027310 */ /* 0x0000e20000201800 */
[----:B------:R-:W-:Y:S05]  /*bd00*/  BRA `(.L_x_8571) ;  /* 0x0000000800e87947 */ /* 0x000fea0003800000 */
.L_x_8574:
        /* <DEDUP_REMOVED lines=10> */
.L_x_8577:
[----:B------:R-:W0:Y:S02]  /*bdb0*/  LDG.E.U16 R22, desc[UR36][R22.64] ;  /* 0x0000002416167981 */ /* 0x000e24000c1e1500 */
[----:B0-----:R-:W-:-:S05]  /*bdc0*/  HADD2.F32 R0, -RZ, R22.H0_H0 ;  /* 0x20000016ff007230 */ /* 0x001fca0000004100 */
[----:B------:R-:W-:-:S04]  /*bdd0*/  FMUL.FTZ R0, R0, 1 ;  /* 0x3f80000000007820 */ /* 0x000fc80000410000 */
[----:B------:R0:W3:Y:S01]  /*bde0*/  F2F.F64.F32 R2, R0 ;  /* 0x0000000000027310 */ /* 0x0000e20000201800 */
[----:B------:R-:W-:Y:S05]  /*bdf0*/  BRA `(.L_x_8571) ;  /* 0x0000000800ac7947 */ /* 0x000fea0003800000 */
.L_x_8576:
[----:B0-----:R0:W5:Y:S01]  /*be00*/  LDG.E.64 R2, desc[UR36][R22.64] ;  /* 0x0000002416027981 */ /* 0x001162000c1e1b00 */
[----:B------:R-:W-:Y:S05]  /*be10*/  BRA `(.L_x_8571) ;  /* 0x0000000800a47947 */ /* 0x000fea0003800000 */
.L_x_8566:
        /* <DEDUP_REMOVED lines=9> */
[----:B0-----:R-:W-:Y:S01]  /*beb0*/  IMAD.MOV.U32 R2, RZ, RZ, RZ ;  /* 0x000000ffff027224 */ /* 0x001fe200078e00ff */
[----:B---3--:R-:W-:-:S04]  /*bec0*/  ISETP.NE.AND P0, PT, R22, RZ, PT ;  /* 0x000000ff1600720c */ /* 0x008fc80003f05270 */
[----:B------:R-:W-:Y:S01]  /*bed0*/  FSEL R3, RZ, 1.875, !P0 ;  /* 0x3ff00000ff037808 */ /* 0x000fe20004000000 */
[----:B------:R-:W-:Y:S08]  /*bee0*/  BRA `(.L_x_8571) ;  /* 0x0000000800707947 */ /* 0x000ff00003800000 */
.L_x_8580:
[----:B0-----:R0:W5:Y:S01]  /*bef0*/  LDG.E.64 R2, desc[UR36][R22.64] ;  /* 0x0000002416027981 */ /* 0x001162000c1e1b00 */
[----:B------:R-:W-:Y:S05]  /*bf00*/  BRA `(.L_x_8571) ;  /* 0x0000000800687947 */ /* 0x000fea0003800000 */
.L_x_8579:
[----:B------:R-:W-:-:S09]  /*bf10*/  UISETP.NE.AND UP0, UPT, UR4, 0xf, UPT ;  /* 0x0000000f0400788c */ /* 0x000fd2000bf05270 */
[----:B------:R-:W-:Y:S05]  /*bf20*/  BRA.U !UP0, `(.L_x_8581) ;  /* 0x00000001089c7547 */ /* 0x000fea000b800000 */
[----:B------:R-:W-:-:S09]  /*bf30*/  UISETP.NE.AND UP0, UPT, UR4, 0x17, UPT ;  /* 0x000000170400788c */ /* 0x000fd2000bf05270 */
[----:B------:R-:W-:Y:S05]  /*bf40*/  BRA.U !UP0, `(.L_x_8582) ;  /* 0x00000001085c7547 */ /* 0x000fea000b800000 */
[----:B------:R-:W-:-:S09]  /*bf50*/  UISETP.NE.AND UP0, UPT, UR4, 0x18, UPT ;  /* 0x000000180400788c */ /* 0x000fd2000bf05270 */
[----:B------:R-:W-:Y:S05]  /*bf60*/  BRA.U UP0, `(.L_x_8570) ;  /* 0x0000000500f47547 */ /* 0x000fea000b800000 */
[----:B0-----:R-:W3:Y:S01]  /*bf70*/  LDG.E.U8 R0, desc[UR36][R22.64] ;  /* 0x0000002416007981 */ /* 0x001ee2000c1e1100 */
[----:B------:R-:W-:Y:S01]  /*bf80*/  IMAD.MOV.U32 R4, RZ, RZ, 0x1f ;  /* 0x0000001fff047424 */ /* 0x000fe200078e00ff */
[----:B---3--:R-:W-:-:S04]  /*bf90*/  SHF.L.U32 R0, R0, 0x18, RZ ;  /* 0x0000001800007819 */ /* 0x008fc800000006ff */
        /* <DEDUP_REMOVED lines=15> */
[----:B------:R-:W-:-:S06]  /*c090*/  FMUL.FTZ R3, R3, 1 ;  /* 0x3f80000003037820 */ /* 0x000fcc0000410000 */
[----:B------:R-:W0:Y:S01]  /*c0a0*/  F2F.F64.F32 R2, R3 ;  /* 0x0000000300027310 */ /* 0x000e220000201800 */
[----:B------:R-:W-:Y:S05]  /*c0b0*/  BRA `(.L_x_8571) ;  /* 0x0000000400fc7947 */ /* 0x000fea0003800000 */
.L_x_8582:
[----:B0-----:R-:W3:Y:S02]  /*c0c0*/  LDG.E.U8 R3, desc[UR36][R22.64] ;  /* 0x0000002416037981 */ /* 0x001ee4000c1e1100 */
[C---:B---3--:R-:W-:Y:S01]  /*c0d0*/  IMAD.SHL.U32 R0, R3.reuse, 0x2000000, RZ ;  /* 0x0200000003007824 */ /* 0x048fe200078e00ff */
        /* <DEDUP_REMOVED lines=12> */
.L_x_8581:
[----:B0-----:R-:W3:Y:S02]  /*c1a0*/  LDG.E.U16 R0, desc[UR36][R22.64] ;  /* 0x0000002416007981 */ /* 0x001ee4000c1e1500 */
[----:B---3--:R-:W-:-:S04]  /*c1b0*/  IMAD.U32 R0, R0, 0x10000, RZ ;  /* 0x0001000000007824 */ /* 0x008fc800078e00ff */
[----:B------:R-:W-:-:S04]  /*c1c0*/  FMUL.FTZ R0, R0, 1 ;  /* 0x3f80000000007820 */ /* 0x000fc80000410000 */
[----:B------:R0:W3:Y:S01]  /*c1d0*/  F2F.F64.F32 R2, R0 ;  /* 0x0000000000027310 */ /* 0x0000e20000201800 */
[----:B------:R-:W-:Y:S05]  /*c1e0*/  BRA `(.L_x_8571) ;  /* 0x0000000400b07947 */ /* 0x000fea0003800000 */
.L_x_8578:
        /* <DEDUP_REMOVED lines=8> */
[----:B0-----:R-:W3:Y:S02]  /*c270*/  LDG.E.U16 R2, desc[UR36][R22.64] ;  /* 0x0000002416027981 */ /* 0x001ee4000c1e1500 */
[----:B---3--:R-:W0:Y:S01]  /*c280*/  I2F.F64.U16 R2, R2 ;  /* 0x0000000200027312 */ /* 0x008e220000101800 */
[----:B------:R-:W-:Y:S05]  /*c290*/  BRA `(.L_x_8571) ;  /* 0x0000000400847947 */ /* 0x000fea0003800000 */
.L_x_8585:
[----:B------:R-:W3:Y:S01]  /*c2a0*/  LDG.E.U8 R22, desc[UR36][R22.64] ;  /* 0x0000002416167981 */ /* 0x000ee2000c1e1100 */
[----:B0-----:R-:W-:Y:S02]  /*c2b0*/  CS2R R2, SRZ ;  /* 0x0000000000027805 */ /* 0x001fe4000001ff00 */
        /* <DEDUP_REMOVED lines=19> */
.L_x_8587:
[----:B------:R-:W-:Y:S05]  /*c3f0*/  BSYNC.RECONVERGENT B0 ;  /* 0x0000000000007941 */ /* 0x000fea0003800200 */
.L_x_8586:
[----:B------:R-:W-:Y:S02]  /*c400*/  SHF.L.U32 R0, R0, 0x14, RZ ;  /* 0x0000001400007819 */ /* 0x000fe400000006ff */
[----:B------:R-:W-:-:S04]  /*c410*/  LEA R2, R2, 0x3b800000, 0x17 ;  /* 0x3b80000002027811 */ /* 0x000fc800078eb8ff */
[----:B------:R-:W-:-:S05]  /*c420*/  LOP3.LUT R0, R2, R0, R7, 0xfe, !PT ;  /* 0x0000000002007212 */ /* 0x000fca00078efe07 */
[----:B------:R-:W-:-:S04]  /*c430*/  FMUL.FTZ R0, R0, 1 ;  /* 0x3f80000000007820 */ /* 0x000fc80000410000 */
[----:B------:R0:W1:Y:S01]  /*c440*/  F2F.F64.F32 R2, R0 ;  /* 0x0000000000027310 */ /* 0x0000620000201800 */
[----:B------:R-:W-:Y:S05]  /*c450*/  BRA `(.L_x_8571) ;  /* 0x0000000400147947 */ /* 0x000fea0003800000 */
.L_x_8584:
[----:B------:R-:W3:Y:S01]  /*c460*/  LDG.E.U8 R22, desc[UR36][R22.64] ;  /* 0x0000002416167981 */ /* 0x000ee2000c1e1100 */
[----:B0-----:R-:W-:Y:S02]  /*c470*/  CS2R R2, SRZ ;  /* 0x0000000000027805 */ /* 0x001fe4000001ff00 */
[----:B---3--:R-:W-:-:S13]  /*c480*/  ISETP.NE.AND P0, PT, R22, RZ, PT ;  /* 0x000000ff1600720c */ /* 0x008fda0003f05270 */
        /* <DEDUP_REMOVED lines=18> */
.L_x_8589:
[----:B------:R-:W-:Y:S05]  /*c5b0*/  BSYNC.RECONVERGENT B0 ;  /* 0x0000000000007941 */ /* 0x000fea0003800200 */
.L_x_8588:
[----:B------:R-:W-:Y:S01]  /*c5c0*/  IMAD.SHL.U32 R0, R0, 0x200000, RZ ;  /* 0x0020000000007824 */ /* 0x000fe200078e00ff */
[----:B------:R-:W-:-:S04]  /*c5d0*/  LEA R2, R2, 0x37800000, 0x17 ;  /* 0x3780000002027811 */ /* 0x000fc800078eb8ff */
[----:B------:R-:W-:-:S05]  /*c5e0*/  LOP3.LUT R0, R2, R0, R7, 0xfe, !PT ;  /* 0x0000000002007212 */ /* 0x000fca00078efe07 */
[----:B------:R-:W-:-:S04]  /*c5f0*/  FMUL.FTZ R0, R0, 1 ;  /* 0x3f80000000007820 */ /* 0x000fc80000410000 */
[----:B------:R0:W1:Y:S01]  /*c600*/  F2F.F64.F32 R2, R0 ;  /* 0x0000000000027310 */ /* 0x0000620000201800 */
[----:B------:R-:W-:Y:S05]  /*c610*/  BRA `(.L_x_8571) ;  /* 0x0000000000a47947 */ /* 0x000fea0003800000 */
.L_x_8583:
[----:B------:R-:W-:-:S09]  /*c620*/  UISETP.NE.AND UP0, UPT, UR4, 0x1c, UPT ;  /* 0x0000001c0400788c */ /* 0x000fd2000bf05270 */
[----:B------:R-:W-:Y:S05]  /*c630*/  BRA.U !UP0, `(.L_x_8590) ;  /* 0x0000000108947547 */ /* 0x000fea000b800000 */
[----:B------:R-:W-:-:S09]  /*c640*/  UISETP.NE.AND UP0, UPT, UR4, 0x1d, UPT ;  /* 0x0000001d0400788c */ /* 0x000fd2000bf05270 */
[----:B------:R-:W-:Y:S05]  /*c650*/  BRA.U !UP0, `(.L_x_8591) ;  /* 0x0000000108807547 */ /* 0x000fea000b800000 */
[----:B------:R-:W-:-:S09]  /*c660*/  UISETP.NE.AND UP0, UPT, UR4, 0x2c, UPT ;  /* 0x0000002c0400788c */ /* 0x000fd2000bf05270 */
[----:B------:R-:W-:Y:S05]  /*c670*/  BRA.U UP0, `(.L_x_8570) ;  /* 0x0000000100307547 */ /* 0x000fea000b800000 */
[----:B0-----:R-:W3:Y:S01]  /*c680*/  LDG.E.U8 R0, desc[UR36][R22.64] ;  /* 0x0000002416007981 */ /* 0x001ee2000c1e1100 */
[----:B------:R-:W-:Y:S02]  /*c690*/  HFMA2 R2, -RZ, RZ, 0, 0 ;  /* 0x00000000ff027431 */ /* 0x000fe400000001ff */
[----:B------:R-:W-:Y:S01]  /*c6a0*/  IMAD.MOV.U32 R3, RZ, RZ, 0x38000000 ;  /* 0x38000000ff037424 */ /* 0x000fe200078e00ff */
[----:B---3--:R-:W-:-:S13]  /*c6b0*/  ISETP.NE.AND P0, PT, R0, RZ, PT ;  /* 0x000000ff0000720c */ /* 0x008fda0003f05270 */
[----:B------:R-:W-:Y:S05]  /*c6c0*/  @!P0 BRA `(.L_x_8571) ;  /* 0x0000000000788947 */ /* 0x000fea0003800000 */
[----:B------:R-:W-:-:S13]  /*c6d0*/  ISETP.NE.AND P0, PT, R0, 0xff, PT ;  /* 0x000000ff0000780c */ /* 0x000fda0003f05270 */
[----:B------:R-:W-:Y:S01]  /*c6e0*/  @P0 SHF.L.U32 R0, R0, 0x17, RZ ;  /* 0x0000001700000819 */ /* 0x000fe200000006ff */
[----:B------:R-:W-:Y:S01]  /*c6f0*/  @!P0 IMAD.MOV.U32 R2, RZ, RZ, 0x20000000 ;  /* 0x20000000ff028424 */ /* 0x000fe200078e00ff */
[----:B------:R-:W-:-:S03]  /*c700*/  @!P0 MOV R3, 0x7ff80000 ;  /* 0x7ff8000000038802 */ /* 0x000fc60000000f00 */
[----:B------:R-:W-:-:S04]  /*c710*/  @P0 FMUL.FTZ R0, R0, 1 ;  /* 0x3f80000000000820 */ /* 0x000fc80000410000 */
[----:B------:R0:W3:Y:S01]  /*c720*/  @P0 F2F.F64.F32 R2, R0 ;  /* 0x0000000000020310 */ /* 0x0000e20000201800 */
[----:B------:R-:W-:Y:S05]  /*c730*/  BRA `(.L_x_8571) ;  /* 0x00000000005c7947 */ /* 0x000fea0003800000 */
.L_x_8570:
[----:B0-----:R-:W-:Y:S01]  /*c740*/  MOV R2, 0x0 ;  /* 0x0000000000027802 */ /* 0x001fe20000000f00 */
[----:B------:R-:W0:Y:S01]  /*c750*/  LDCU.64 UR4, c[0x4][0x128] ;  /* 0x01002500ff0477ac */ /* 0x000e220008000a00 */
[----:B------:R-:W-:Y:S02]  /*c760*/  HFMA2 R12, -RZ, RZ, 0, 5.9604644775390625e-08 ;  /* 0x00000001ff0c7431 */ /* 0x000fe400000001ff */
[----:B-1----:R-:W-:Y:S01]  /*c770*/  IMAD.MOV.U32 R8, RZ, RZ, 0x4e ;  /* 0x0000004eff087424 */ /* 0x002fe200078e00ff */
[----:B------:R-:W1:Y:S01]  /*c780*/  LDCU.64 UR6, c[0x4][0x130] ;  /* 0x01002600ff0677ac */ /* 0x000e620008000a00 */
[----:B------:R-:W3:Y:S01]  /*c790*/  LDC.64 R2, c[0x4][R2] ;  /* 0x0100000002027b82 */ /* 0x000ee20000000a00 */
[----:B------:R-:W-:Y:S01]  /*c7a0*/  IMAD.MOV.U32 R13, RZ, RZ, RZ ;  /* 0x000000ffff0d7224 */ /* 0x000fe200078e00ff */
[----:B------:R-:W2:Y:S01]  /*c7b0*/  LDCU.64 UR8, c[0x4][0x8] ;  /* 0x01000100ff0877ac */ /* 0x000ea20008000a00 */
[----:B0-----:R-:W-:Y:S01]  /*c7c0*/  IMAD.U32 R4, RZ, RZ, UR4 ;  /* 0x00000004ff047e24 */ /* 0x001fe2000f8e00ff */
[----:B------:R-:W-:Y:S01]  /*c7d0*/  MOV R5, UR5 ;  /* 0x0000000500057c02 */ /* 0x000fe20008000f00 */
[----:B-1----:R-:W-:Y:S01]  /*c7e0*/  IMAD.U32 R6, RZ, RZ, UR6 ;  /* 0x00000006ff067e24 */ /* 0x002fe2000f8e00ff */
[----:B------:R-:W-:Y:S01]  /*c7f0*/  MOV R7, UR7 ;  /* 0x0000000700077c02 */ /* 0x000fe20008000f00 */
[----:B--2---:R-:W-:Y:S01]  /*c800*/  IMAD.U32 R10, RZ, RZ, UR8 ;  /* 0x00000008ff0a7e24 */ /* 0x004fe2000f8e00ff */
[----:B------:R-:W-:-:S07]  /*c810*/  MOV R11, UR9 ;  /* 0x00000009000b7c02 */ /* 0x000fce0008000f00 */
[----:B------:R-:W-:-:S07]  /*c820*/  LEPC R20, `(.L_x_8592) ;  /* 0x000000001014794e */ /* 0x000fce0000000000 */
[----:B---345:R-:W-:Y:S05]  /*c830*/  CALL.ABS.NOINC R2 ;  /* 0x0000000002007343 */ /* 0x038fea0003c00000 */
.L_x_8592:
[----:B------:R-:W-:Y:S01]  /*c840*/  CS2R R2, SRZ ;  /* 0x0000000000027805 */ /* 0x000fe2000001ff00 */
[----:B------:R-:W-:Y:S06]  /*c850*/  BRA `(.L_x_8571) ;  /* 0x0000000000147947 */ /* 0x000fec0003800000 */
.L_x_8591:
[----:B0-----:R-:W3:Y:S02]  /*c860*/  LDG.E.64 R2, desc[UR36][R22.64] ;  /* 0x0000002416027981 */ /* 0x001ee4000c1e1b00 */
[----:B---3--:R-:W0:Y:S01]  /*c870*/  I2F.F64.U64 R2, R2 ;  /* 0x0000000200027312 */ /* 0x008e220000301800 */
[----:B------:R-:W-:Y:S05]  /*c880*/  BRA `(.L_x_8571) ;  /* 0x0000000000087947 */ /* 0x000fea0003800000 */
.L_x_8590:
[----:B0-----:R-:W3:Y:S02]  /*c890*/  LDG.E R2, desc[UR36][R22.64] ;  /* 0x0000002416027981 */ /* 0x001ee4000c1e1900 */
[----:B---3--:R-:W0:Y:S02]  /*c8a0*/  I2F.F64.U32 R2, R2 ;  /* 0x0000000200027312 */ /* 0x008e240000201800 */
.L_x_8571:
[----:B------:R-:W-:Y:S05]  /*c8b0*/  BSYNC.RECONVERGENT B7 ;  /* 0x0000000000077941 */ /* 0x000fea0003800200 */
.L_x_8565:
[----:B------:R-:W-:Y:S01]  /*c8c0*/  MOV R4, 0x652b82fe ;  /* 0x652b82fe00047802 */ /* 0x000fe20000000f00 */
[----:B------:R-:W-:Y:S01]  /*c8d0*/  IMAD.MOV.U32 R5, RZ, RZ, 0x3ff71547 ;  /* 0x3ff71547ff057424 */ /* 0x000fe200078e00ff */
[----:B------:R-:W-:Y:S01]  /*c8e0*/  UMOV UR4, 0xfefa39ef ;  /* 0xfefa39ef00047882 */ /* 0x000fe20000000000 */
[----:B------:R-:W-:Y:S01]  /*c8f0*/  UMOV UR5, 0x3fe62e42 ;  /* 0x3fe62e4200057882 */ /* 0x000fe20000000000 */
[----:B01-3-5:R-:W-:Y:S01]  /*c900*/  DADD R10, -RZ, -R2 ;  /* 0x00000000ff0a7229 */ /* 0x02bfe20000000902 */
        /* <DEDUP_REMOVED lines=46> */
[C---:B------:R-:W-:Y:S02]  /*cbf0*/  @!P1 LEA.HI R0, R4.reuse, R4, RZ, 0x1 ;  /* 0x0000000404009211 */ /* 0x040fe400078f08ff */
[----:B------:R-:W-:Y:S02]  /*cc00*/  @!P1 MOV R2, R8 ;  /* 0x0000000800029202 */ /* 0x000fe40000000f00 */
[----:B------:R-:W-:Y:S02]  /*cc10*/  @!P1 SHF.R.S32.HI R3, RZ, 0x1, R0 ;  /* 0x00000001ff039819 */ /* 0x000fe40000011400 */
[----:B------:R-:W-:Y:S02]  /*cc20*/  FSEL R7, R7, RZ, !P0 ;  /* 0x000000ff07077208 */ /* 0x000fe40004000000 */
[----:B------:R-:W-:Y:S01]  /*cc30*/  @!P1 IADD3 R4, PT, PT, R4, -R3, RZ ;  /* 0x8000000304049210 */ /* 0x000fe20007ffe0ff */
[----:B------:R-:W-:-:S03]  /*cc40*/  @!P1 IMAD R3, R3, 0x100000, R9 ;  /* 0x0010000003039824 */ /* 0x000fc600078e0209 */
[----:B------:R-:W-:Y:S01]  /*cc50*/  @!P1 LEA R5, R4, 0x3ff00000, 0x14 ;  /* 0x3ff0000004059811 */ /* 0x000fe200078ea0ff */
[----:B------:R-:W-:-:S06]  /*cc60*/  @!P1 IMAD.MOV.U32 R4, RZ, RZ, RZ ;  /* 0x000000ffff049224 */ /* 0x000fcc00078e00ff */
[----:B------:R-:W-:-:S11]  /*cc70*/  @!P1 DMUL R6, R2, R4 ;  /* 0x0000000402069228 */ /* 0x000fd60000000000 */
.L_x_8594:
[----:B------:R-:W-:Y:S05]  /*cc80*/  BSYNC.RECONVERGENT B0 ;  /* 0x0000000000007941 */ /* 0x000fea0003800200 */
.L_x_8593:
[----:B------:R-:W-:Y:S01]  /*cc90*/  DADD R10, R6, 1 ;  /* 0x3ff00000060a7429 */ /* 0x000fe20000000000 */
[----:B------:R-:W0:Y:S01]  /*cca0*/  LDCU.64 UR4, c[0x0][0x5e8] ;  /* 0x0000bd00ff0477ac */ /* 0x000e220008000a00 */
[----:B------:R-:W-:Y:S04]  /*ccb0*/  BSSY.RECONVERGENT B0, `(.L_x_8595) ;  /* 0x0000011000007945 */ /* 0x000fe80003800200 */
[----:B------:R-:W1:Y:S04]  /*ccc0*/  MUFU.RCP64H R3, R11 ;  /* 0x0000000b00037308 */ /* 0x000e680000001800 */
[----:B------:R-:W-:-:S04]  /*ccd0*/  IADD3 R2, PT, PT, R11, 0x300402, RZ ;  /* 0x003004020b027810 */ /* 0x000fc80007ffe0ff */
        /* <DEDUP_REMOVED lines=13> */
[----:B--2-4-:R-:W-:Y:S05]  /*cdb0*/  CALL.REL.NOINC `($__internal_7_$__cuda_sm20_dblrcp_rn_slowpath_v3) ;  /* 0x0000005800b47944 */ /* 0x014fea0003c00000 */
.L_x_8596:
[----:B------:R-:W-:Y:S05]  /*cdc0*/  BSYNC.RECONVERGENT B0 ;  /* 0x0000000000007941 */ /* 0x000fea0003800200 */
.L_x_8595:
[----:B------:R-:W-:Y:S01]  /*cdd0*/  UPRMT UR4, UR43, 0x9910, URZ ;  /* 0x000099102b047896 */ /* 0x000fe200080000ff */
[----:B--2-4-:R-:W-:-:S03]  /*cde0*/  DMUL R8, R8, R16 ;  /* 0x0000001008087228 */ /* 0x014fc60000000000 */
        /* <DEDUP_REMOVED lines=13> */
.L_x_8600:
[----:B------:R-:W0:Y:S02]  /*cec0*/  F2I.S64.F64.TRUNC R8, R8 ;  /* 0x0000000800087311 */ /* 0x000e24000030d900 */
[----:B0-----:R-:W-:-:S05]  /*ced0*/  MOV R3, R8 ;  /* 0x0000000800037202 */ /* 0x001fca0000000f00 */
[----:B------:R0:W-:Y:S01]  /*cee0*/  STG.E.U8 desc[UR36][R6.64], R3 ;  /* 0x0000000306007986 */ /* 0x0001e2000c101124 */
[----:B------:R-:W-:Y:S05]  /*cef0*/  BRA `(.L_x_8602) ;  /* 0x0000000c00d87947 */ /* 0x000fea0003800000 */
.L_x_8599:
        /* <DEDUP_REMOVED lines=9> */
.L_x_8604:
[----:B------:R-:W0:Y:S02]  /*cf90*/  F2I.F64.TRUNC R9, R8 ;  /* 0x0000000800097311 */ /* 0x000e24000030d100 */
[----:B0-----:R0:W-:Y:S01]  /*cfa0*/  STG.E desc[UR36][R6.64], R9 ;  /* 0x0000000906007986 */ /* 0x0011e2000c101924 */
[----:B------:R-:W-:Y:S05]  /*cfb0*/  BRA `(.L_x_8602) ;  /* 0x0000000c00a87947 */ /* 0x000fea0003800000 */
.L_x_8603:
[----:B------:R-:W0:Y:S02]  /*cfc0*/  F2I.F64.TRUNC R9, R8 ;  /* 0x0000000800097311 */ /* 0x000e24000030d100 */
[----:B0-----:R0:W-:Y:S01]  /*cfd0*/  STG.E.U16 desc[UR36][R6.64], R9 ;  /* 0x0000000906007986 */ /* 0x0011e2000c101524 */
[----:B------:R-:W-:Y:S05]  /*cfe0*/  BRA `(.L_x_8602) ;  /* 0x0000000c009c7947 */ /* 0x000fea0003800000 */
.L_x_8598:
        /* <DEDUP_REMOVED lines=13> */
.L_x_8606:
        /* <DEDUP_REMOVED lines=8> */
.L_x_8605:
        /* <DEDUP_REMOVED lines=14> */
.L_x_8608:
        /* <DEDUP_REMOVED lines=9> */
.L_x_8607:
[----:B------:R4:W-:Y:S01]  /*d2b0*/  STG.E.64 desc[UR36][R6.64], R8 ;  /* 0x0000000806007986 */ /* 0x0009e2000c101b24 */
[----:B------:R-:W-:Y:S05]  /*d2c0*/  BRA `(.L_x_8602) ;  /* 0x0000000800e47947 */ /* 0x000fea0003800000 */
.L_x_8597:
        /* <DEDUP_REMOVED lines=13> */
.L_x_8612:
        /* <DEDUP_REMOVED lines=21> */
.L_x_8615:
[----:B------:R-:W-:-:S04]  /*d4f0*/  SHF.R.U32.HI R3, RZ, 0x18, R5 ;  /* 0x00000018ff037819 */ /* 0x000fc80000011605 */
[----:B------:R-:W-:-:S07]  /*d500*/  LOP3.LUT R3, R0, 0x80, R3, 0xf8, !PT ;  /* 0x0000008000037812 */ /* 0x000fce00078ef803 */
.L_x_8614:
[----:B------:R-:W-:Y:S05]  /*d510*/  BSYNC.RECONVERGENT B0 ;  /* 0x0000000000007941 */ /* 0x000fea0003800200 */
.L_x_8613:
[----:B------:R0:W-:Y:S01]  /*d520*/  STG.E.U8 desc[UR36][R6.64], R3 ;  /* 0x0000000306007986 */ /* 0x0001e2000c101124 */
[----:B------:R-:W-:Y:S05]  /*d530*/  BRA `(.L_x_8602) ;  /* 0x0000000800487947 */ /* 0x000fea0003800000 */
.L_x_8611:
        /* <DEDUP_REMOVED lines=21> */
.L_x_8618:
[----:B------:R-:W-:-:S04]  /*d690*/  SHF.R.U32.HI R3, RZ, 0x18, R5 ;  /* 0x00000018ff037819 */ /* 0x000fc80000011605 */
[----:B------:R-:W-:-:S07]  /*d6a0*/  LOP3.LUT R3, R0, 0x80, R3, 0xf8, !PT ;  /* 0x0000008000037812 */ /* 0x000fce00078ef803 */
.L_x_8617:
[----:B------:R-:W-:Y:S05]  /*d6b0*/  BSYNC.RECONVERGENT B0 ;  /* 0x0000000000007941 */ /* 0x000fea0003800200 */
.L_x_8616:
[----:B------:R0:W-:Y:S01]  /*d6c0*/  STG.E.U8 desc[UR36][R6.64], R3 ;  /* 0x0000000306007986 */ /* 0x0001e2000c101124 */
[----:B------:R-:W-:Y:S05]  /*d6d0*/  BRA `(.L_x_8602) ;  /* 0x0000000400e07947 */ /* 0x000fea0003800000 */
.L_x_8610:
        /* <DEDUP_REMOVED lines=26> */
.L_x_8620:
[----:B------:R-:W0:Y:S02]  /*d880*/  F2I.U64.F64.TRUNC R8, R8 ;  /* 0x0000000800087311 */ /* 0x000e24000030d800 */
[----:B0-----:R0:W-:Y:S01]  /*d890*/  STG.E.64 desc[UR36][R6.64], R8 ;  /* 0x0000000806007986 */ /* 0x0011e2000c101b24 */
[----:B------:R-:W-:Y:S05]  /*d8a0*/  BRA `(.L_x_8602) ;  /* 0x00000004006c7947 */ /* 0x000fea0003800000 */
.L_x_8619:
[----:B------:R-:W0:Y:S02]  /*d8b0*/  F2I.U32.F64.TRUNC R9, R8 ;  /* 0x0000000800097311 */ /* 0x000e24000030d000 */
[----:B0-----:R0:W-:Y:S01]  /*d8c0*/  STG.E desc[UR36][R6.64], R9 ;  /* 0x0000000906007986 */ /* 0x0011e2000c101924 */
[----:B------:R-:W-:Y:S05]  /*d8d0*/  BRA `(.L_x_8602) ;  /* 0x0000000400607947 */ /* 0x000fea0003800000 */
.L_x_8609:
        /* <DEDUP_REMOVED lines=10> */
.L_x_8622:
[----:B------:R-:W-:-:S05]  /*d980*/  CS2R R10, SRZ ;  /* 0x00000000000a7805 */ /* 0x000fca000001ff00 */
[----:B------:R0:W-:Y:S01]  /*d990*/  STG.E.128 desc[UR36][R6.64], R8 ;  /* 0x0000000806007986 */ /* 0x0001e2000c101d24 */
[----:B------:R-:W-:Y:S05]  /*d9a0*/  BRA `(.L_x_8602) ;  /* 0x00000004002c7947 */ /* 0x000fea0003800000 */
.L_x_8621:
[----:B------:R-:W-:-:S09]  /*d9b0*/  UISETP.NE.AND UP0, UPT, UR4, 0xf, UPT ;  /* 0x0000000f0400788c */ /* 0x000fd2000bf05270 */
[----:B------:R-:W-:Y:S05]  /*d9c0*/  BRA.U !UP0, `(.L_x_8623) ;  /* 0x0000000508087547 */ /* 0x000fea000b800000 */
[----:B------:R-:W-:-:S09]  /*d9d0*/  UISETP.NE.AND UP0, UPT, UR4, 0x17, UPT ;  /* 0x000000170400788c */ /* 0x000fd2000bf05270 */
[----:B------:R-:W-:Y:S05]  /*d9e0*/  BRA.U !UP0, `(.L_x_8624) ;  /* 0x0000000108a07547 */ /* 0x000fea000b800000 */
[----:B------:R-:W-:-:S09]  /*d9f0*/  UISETP.NE.AND UP0, UPT, UR4, 0x18, UPT ;  /* 0x000000180400788c */ /* 0x000fd2000bf05270 */
[----:B------:R-:W-:Y:S05]  /*da00*/  BRA.U !UP0, `(.L_x_8625) ;  /* 0x0000000108447547 */ /* 0x000fea000b800000 */
.L_x_8601:
        /* <DEDUP_REMOVED lines=16> */
.L_x_8626:
[----:B------:R-:W-:Y:S05]  /*db10*/  BRA `(.L_x_8602) ;  /* 0x0000000000d07947 */ /* 0x000fea0003800000 */
.L_x_8625:
        /* <DEDUP_REMOVED lines=17> */
.L_x_8628:
[----:B------:R-:W-:Y:S05]  /*dc30*/  BSYNC.RECONVERGENT B0 ;  /* 0x0000000000007941 */ /* 0x000fea0003800200 */
.L_x_8627:
[----:B------:R-:W-:-:S05]  /*dc40*/  LOP3.LUT R3, R0, 0x80, R3, 0xf8, !PT ;  /* 0x0000008000037812 */ /* 0x000fca00078ef803 */
[----:B------:R0:W-:Y:S01]  /*dc50*/  STG.E.U8 desc[UR36][R6.64], R3 ;  /* 0x0000000306007986 */ /* 0x0001e2000c101124 */
[----:B------:R-:W-:Y:S05]  /*dc60*/  BRA `(.L_x_8602) ;  /* 0x00000000007c7947 */ /* 0x000fea0003800000 */
.L_x_8624:
        /* <DEDUP_REMOVED lines=16> */
.L_x_8630:
[----:B------:R-:W-:Y:S02]  /*dd70*/  ISETP.GT.U32.AND P0, PT, R2, 0x7f800000, PT ;  /* 0x7f8000000200780c */ /* 0x000fe40003f04070 */
[----:B------:R-:W-:-:S04]  /*dd80*/  MOV R0, 0x7f ;  /* 0x0000007f00007802 */ /* 0x000fc80000000f00 */
[----:B------:R-:W-:-:S07]  /*dd90*/  SEL R0, R0, 0x7c, P0 ;  /* 0x0000007c00007807 */ /* 0x000fce0000000000 */
.L_x_8631:
[----:B------:R-:W-:Y:S05]  /*dda0*/  BSYNC.RECONVERGENT B0 ;  /* 0x0000000000007941 */ /* 0x000fea0003800200 */
.L_x_8629:
[----:B------:R-:W-:-:S04]  /*ddb0*/  SHF.R.U32.HI R3, RZ, 0x18, R3 ;  /* 0x00000018ff037819 */ /* 0x000fc80000011603 */
[----:B------:R-:W-:-:S05]  /*ddc0*/  LOP3.LUT R3, R0, 0x80, R3, 0xf8, !PT ;  /* 0x0000008000037812 */ /* 0x000fca00078ef803 */
[----:B------:R0:W-:Y:S01]  /*ddd0*/  STG.E.U8 desc[UR36][R6.64], R3 ;  /* 0x0000000306007986 */ /* 0x0001e2000c101124 */
[----:B------:R-:W-:Y:S05]  /*dde0*/  BRA `(.L_x_8602) ;  /* 0x00000000001c7947 */ /* 0x000fea0003800000 */
.L_x_8623:
[----:B------:R-:W-:Y:S01]  /*ddf0*/  UMOV UR4, 0xf0000000 ;  /* 0xf000000000047882 */ /* 0x000fe20000000000 */
[----:B------:R-:W-:Y:S01]  /*de00*/  UMOV UR5, 0x380fffff ;  /* 0x380fffff00057882 */ /* 0x000fe20000000000 */
[----:B------:R-:W0:Y:S01]  /*de10*/  F2F.F32.F64 R0, R8 ;  /* 0x0000000800007310 */ /* 0x000e220000301000 */
[----:B------:R-:W-:-:S14]  /*de20*/  DSETP.GEU.AND P0, PT, |R8|, UR4, PT ;  /* 0x0000000408007e2a */ /* 0x000fdc000bf0e200 */
[----:B0-----:R-:W-:-:S05]  /*de30*/  @!P0 FMUL R0, R0, 1.175494350822287508e-38 ;  /* 0x0080000000008820 */ /* 0x001fca0000400000 */
[----:B------:R-:W-:-:S05]  /*de40*/  F2FP.BF16.F32.PACK_AB R0, RZ, R0 ;  /* 0x00000000ff00723e */ /* 0x000fca00000010ff */
[----:B------:R0:W-:Y:S02]  /*de50*/  STG.E.U16 desc[UR36][R6.64], R0 ;  /* 0x0000000006007986 */ /* 0x0001e4000c101524 */
.L_x_8602:
[----:B------:R-:W-:-:S07]  /*de60*/  VIADD R19, R19, 0x80 ;  /* 0x0000008013137836 */ /* 0x000fce0000000000 */
.L_x_8535:
[----:B------:R-:W-:Y:S05]  /*de70*/  BSYNC.RECONVERGENT B6 ;  /* 0x0000000000067941 */ /* 0x000fea0003800200 */
.L_x_8534:
[----:B------:R-:W5:Y:S02]  /*de80*/  LDCU UR4, c[0x0][0x380] ;  /* 0x00007000ff0477ac */ /* 0x000f640008000800 */
[----:B-----5:R-:W-:-:S13]  /*de90*/  ISETP.GE.AND P0, PT, R19, UR4, PT ;  /* 0x0000000413007c0c */ /* 0x020fda000bf06270 */
[----:B------:R-:W-:Y:S05]  /*dea0*/  @P0 EXIT ;  /* 0x000000000000094d */ /* 0x000fea0003800000 */
[----:B------:R-:W5:Y:S01]  /*deb0*/  LDCU UR4, c[0x0][0x388] ;  /* 0x00007100ff0477ac */ /* 0x000f620008000800 */
[----:B------:R-:W-:Y:S01]  /*dec0*/  HFMA2 R16, -RZ, RZ, 0, 0 ;  /* 0x00000000ff107431 */ /* 0x000fe200000001ff */
[----:B------:R-:W-:Y:S01]  /*ded0*/  MOV R22, RZ ;  /* 0x000000ff00167202 */ /* 0x000fe20000000f00 */
[----:B0-----:R-:W-:Y:S01]  /*dee0*/  IMAD.MOV.U32 R0, RZ, RZ, RZ ;  /* 0x000000ffff007224 */ /* 0x001fe200078e00ff */
[----:B-----5:R-:W-:-:S09]  /*def0*/  UISETP.NE.AND UP0, UPT, UR4, URZ, UPT ;  /* 0x000000ff0400728c */ /* 0x020fd2000bf05270 */
[----:B------:R-:W-:Y:S05]  /*df00*/  BRA.U !UP0, `(.L_x_8632) ;  /* 0x0000001508707547 */ /* 0x000fea000b800000 */
[----:B------:R-:W3:Y:S01]  /*df10*/  LDCU.64 UR4, c[0x0][0x390] ;  /* 0x00007200ff0477ac */ /* 0x000ee20008000a00 */
[----:B------:R-:W-:Y:S01]  /*df20*/  IMAD.MOV.U32 R18, RZ, RZ, RZ ;  /* 0x000000ffff127224 */ /* 0x000fe200078e00ff */
[----:B------:R-:W0:Y:S01]  /*df30*/  LDCU UR6, c[0x0][0x38c] ;  /* 0x00007180ff0677ac */ /* 0x000e220008000800 */
[----:B------:R-:W5:Y:S01]  /*df40*/  LDCU.64 UR8, c[0x0][0x4b8] ;  /* 0x00009700ff0877ac */ /* 0x000f620008000a00 */
[----:B------:R-:W-:Y:S01]  /*df50*/  UISETP.NE.AND UP0, UPT, UR41, URZ, UPT ;  /* 0x000000ff2900728c */ /* 0x000fe2000bf05270 */
[----:B---3--:R-:W-:Y:S01]  /*df60*/  IMAD.HI.U32 R2, R19, UR4, R18 ;  /* 0x0000000413027c27 */ /* 0x008fe2000f8e0012 */
[----:B------:R-:W3:Y:S04]  /*df70*/  LDCU UR4, c[0x0][0x4c0] ;  /* 0x00009800ff0477ac */ /* 0x000ee80008000800 */
[----:B-12-4-:R-:W-:-:S04]  /*df80*/  SHF.R.U32.HI R3, RZ, UR5, R2 ;  /* 0x00000005ff037c19 */ /* 0x016fc80008011602 */
[----:B------:R-:W-:-:S05]  /*df90*/  IADD3 R0, PT, PT, -R3, RZ, RZ ;  /* 0x000000ff03007210 */ /* 0x000fca0007ffe1ff */
[----:B0-----:R-:W-:-:S04]  /*dfa0*/  IMAD R19, R0, UR6, R19 ;  /* 0x0000000600137c24 */ /* 0x001fc8000f8e0213 */
[C---:B-----5:R-:W-:Y:S02]  /*dfb0*/  IMAD R16, R19.reuse, UR8, RZ ;  /* 0x0000000813107c24 */ /* 0x060fe4000f8e02ff */
[C---:B------:R-:W-:Y:S02]  /*dfc0*/  IMAD R0, R19.reuse, UR9, RZ ;  /* 0x0000000913007c24 */ /* 0x040fe4000f8e02ff */
[----:B---3--:R-:W-:Y:S01]  /*dfd0*/  IMAD R22, R19, UR4, RZ ;  /* 0x0000000413167c24 */ /* 0x008fe2000f8e02ff */
        /* <DEDUP_REMOVED lines=335> */
.L_x_8632:
[----:B------:R-:W0:Y:S01]  /*f4d0*/  LDCU.64 UR6, c[0x0][0x5e8] ;  /* 0x0000bd00ff0677ac */ /* 0x000e220008000a00 */
[----:B------:R-:W-:Y:S01]  /*f4e0*/  BSSY.RECONVERGENT B6, `(.L_x_8633) ;  /* 0x00000ef000067945 */ /* 0x000fe20003800200 */
[----:B------:R-:W3:Y:S01]  /*f4f0*/  LDCU.64 UR8, c[0x0][0x5f0] ;  /* 0x0000be00ff0877ac */ /* 0x000ee20008000a00 */
[----:B------:R-:W-:-:S04]  /*f500*/  UPRMT UR4, UR39, 0x9910, URZ ;  /* 0x0000991027047896 */ /* 0x000fc800080000ff */
[----:B------:R-:W-:Y:S01]  /*f510*/  UISETP.GT.AND UP0, UPT, UR4, 0x9, UPT ;  /* 0x000000090400788c */ /* 0x000fe2000bf04270 */
[----:B0-----:R-:W-:Y:S02]  /*f520*/  IADD3 R16, P0, PT, R16, UR6, RZ ;  /* 0x0000000610107c10 */ /* 0x001fe4000ff1e0ff */
[----:B---3--:R-:W-:-:S03]  /*f530*/  IADD3 R2, P1, PT, R0, UR8, RZ ;  /* 0x0000000800027c10 */ /* 0x008fc6000ff3e0ff */
[----:B------:R-:W-:Y:S01]  /*f540*/  IMAD.X R17, RZ, RZ, UR7, P0 ;  /* 0x00000007ff117e24 */ /* 0x000fe200080e06ff */
[----:B-12-4-:R-:W-:Y:S02]  /*f550*/  IADD3.X R3, PT, PT, RZ, UR9, RZ, P1, !PT ;  /* 0x00000009ff037c10 */ /* 0x016fe40008ffe4ff */
        /* <DEDUP_REMOVED lines=12> */
.L_x_8637:
[----:B------:R-:W2:Y:S02]  /*f620*/  LDG.E.U8 R2, desc[UR36][R2.64] ;  /* 0x0000002402027981 */ /* 0x000ea4000c1e1100 */
[----:B--2---:R0:W1:Y:S01]  /*f630*/  I2F.F64.U16 R18, R2 ;  /* 0x0000000200127312 */ /* 0x0040620000101800 */
[----:B------:R-:W-:Y:S05]  /*f640*/  BRA `(.L_x_8639) ;  /* 0x0000000c00607947 */ /* 0x000fea0003800000 */
.L_x_8636:
        /* <DEDUP_REMOVED lines=9> */
.L_x_8641:
[----:B------:R-:W2:Y:S02]  /*f6e0*/  LDG.E R2, desc[UR36][R2.64] ;  /* 0x0000002402027981 */ /* 0x000ea4000c1e1900 */
[----:B--2---:R0:W1:Y:S01]  /*f6f0*/  I2F.F64 R18, R2 ;  /* 0x0000000200127312 */ /* 0x0040620000201c00 */
[----:B------:R-:W-:Y:S05]  /*f700*/  BRA `(.L_x_8639) ;  /* 0x0000000c00307947 */ /* 0x000fea0003800000 */
.L_x_8640:
[----:B------:R-:W2:Y:S02]  /*f710*/  LDG.E.U16 R2, desc[UR36][R2.64] ;  /* 0x0000002402027981 */ /* 0x000ea4000c1e1500 */
[----:B--2---:R0:W1:Y:S01]  /*f720*/  I2F.F64.S16 R18, R2 ;  /* 0x0000000200127312 */ /* 0x0040620000101c00 */
[----:B------:R-:W-:Y:S05]  /*f730*/  BRA `(.L_x_8639) ;  /* 0x0000000c00247947 */ /* 0x000fea0003800000 */
.L_x_8635:
        /* <DEDUP_REMOVED lines=10> */
.L_x_8643:
[----:B------:R-:W2:Y:S02]  /*f7e0*/  LDG.E.U16 R0, desc[UR36][R2.64] ;  /* 0x0000002402007981 */ /* 0x000ea4000c1e1500 */
[----:B--2---:R-:W-:-:S05]  /*f7f0*/  HADD2.F32 R0, -RZ, R0.H0_H0 ;  /* 0x20000000ff007230 */ /* 0x004fca0000004100 */
[----:B------:R-:W-:-:S04]  /*f800*/  FMUL.FTZ R0, R0, 1 ;  /* 0x3f80000000007820 */ /* 0x000fc80000410000 */
[----:B------:R0:W1:Y:S01]  /*f810*/  F2F.F64.F32 R18, R0 ;  /* 0x0000000000127310 */ /* 0x0000620000201800 */
[----:B------:R-:W-:Y:S05]  /*f820*/  BRA `(.L_x_8639) ;  /* 0x0000000800e87947 */ /* 0x000fea0003800000 */
.L_x_8642:
        /* <DEDUP_REMOVED lines=10> */
.L_x_8645:
[----:B------:R-:W2:Y:S02]  /*f8d0*/  LDG.E.U16 R2, desc[UR36][R2.64] ;  /* 0x0000002402027981 */ /* 0x000ea4000c1e1500 */
[----:B--2---:R-:W-:-:S05]  /*f8e0*/  HADD2.F32 R0, -RZ, R2.H0_H0 ;  /* 0x20000002ff007230 */ /* 0x004fca0000004100 */
[----:B------:R-:W-:-:S04]  /*f8f0*/  FMUL.FTZ R0, R0, 1 ;  /* 0x3f80000000007820 */ /* 0x000fc80000410000 */
[----:B------:R0:W1:Y:S01]  /*f900*/  F2F.F64.F32 R18, R0 ;  /* 0x0000000000127310 */ /* 0x0000620000201800 */
[----:B------:R-:W-:Y:S05]  /*f910*/  BRA `(.L_x_8639) ;  /* 0x0000000800ac7947 */ /* 0x000fea0003800000 */
.L_x_8644:
[----:B------:R0:W5:Y:S01]  /*f920*/  LDG.E.64 R18, desc[UR36][R2.64] ;  /* 0x0000002402127981 */ /* 0x000162000c1e1b00 */
[----:B------:R-:W-:Y:S05]  /*f930*/  BRA `(.L_x_8639) ;  /* 0x0000000800a47947 */ /* 0x000fea0003800000 */
.L_x_8634:
        /* <DEDUP_REMOVED lines=13> */
.L_x_8648:
[----:B------:R0:W5:Y:S01]  /*fa10*/  LDG.E.64 R18, desc[UR36][R2.64] ;  /* 0x0000002402127981 */ /* 0x000162000c1e1b00 */
[----:B------:R-:W-:Y:S05]  /*fa20*/  BRA `(.L_x_8639) ;  /* 0x0000000800687947 */ /* 0x000fea0003800000 */
.L_x_8647:
        /* <DEDUP_REMOVED lines=27> */
.L_x_8650:
        /* <DEDUP_REMOVED lines=12> */
[----:B------:R0:W1:Y:S01]  /*fca0*/  F2F.F64.F32 R18, R0 ;  /* 0x0000000000127310 */ /* 0x0000620000201800 */
[----:B------:R-:W-:Y:S05]  /*fcb0*/  BRA `(.L_x_8639) ;  /* 0x0000000400c47947 */ /* 0x000fea0003800000 */
.L_x_8649:
[----:B------:R-:W2:Y:S02]  /*fcc0*/  LDG.E.U16 R0, desc[UR36][R2.64] ;  /* 0x0000002402007981 */ /* 0x000ea4000c1e1500 */
[----:B--2---:R-:W-:-:S04]  /*fcd0*/  IMAD.U32 R0, R0, 0x10000, RZ ;  /* 0x0001000000007824 */ /* 0x004fc800078e00ff */
[----:B------:R-:W-:-:S04]  /*fce0*/  FMUL.FTZ R0, R0, 1 ;  /* 0x3f80000000007820 */ /* 0x000fc80000410000 */
[----:B------:R0:W1:Y:S01]  /*fcf0*/  F2F.F64.F32 R18, R0 ;  /* 0x0000000000127310 */ /* 0x0000620000201800 */
[----:B------:R-:W-:Y:S05]  /*fd00*/  BRA `(.L_x_8639) ;  /* 0x0000000400b07947 */ /* 0x000fea0003800000 */
.L_x_8646:
        /* <DEDUP_REMOVED lines=11> */
.L_x_8653:
        /* <DEDUP_REMOVED lines=21> */
.L_x_8655:
[----:B------:R-:W-:Y:S05]  /*ff10*/  BSYNC.RECONVERGENT B0 ;  /* 0x0000000000007941 */ /* 0x000fea0003800200 */
.L_x_8654:
[----:B------:R-:W-:Y:S02]  /*ff20*/  SHF.L.U32 R0, R0, 0x14, RZ ;  /* 0x0000001400007819 */ /* 0x000fe400000006ff */
[----:B------:R-:W-:-:S04]  /*ff30*/  LEA R2, R2, 0x3b800000, 0x17 ;  /* 0x3b80000002027811 */ /* 0x000fc800078eb8ff */
[----:B------:R-:W-:-:S05]  /*ff40*/  LOP3.LUT R0, R2, R0, R7, 0xfe, !PT ;  /* 0x0000000002007212 */ /* 0x000fca00078efe07 */
[----:B------:R-:W-:-:S04]  /*ff50*/  FMUL.FTZ R0, R0, 1 ;  /* 0x3f80000000007820 */ /* 0x000fc80000410000 */
[----:B------:R0:W1:Y:S01]  /*ff60*/  F2F.F64.F32 R18, R0 ;  /* 0x0000000000127310 */ /* 0x0000620000201800 */
[----:B------:R-:W-:Y:S05]  /*ff70*/  BRA `(.L_x_8639) ;  /* 0x0000000400147947 */ /* 0x000fea0003800000 */
.L_x_8652:
        /* <DEDUP_REMOVED lines=21> */
.L_x_8657:
[----:B------:R-:W-:Y:S05]  /*100d0*/  BSYNC.RECONVERGENT B0 ;  /* 0x0000000000007941 */ /* 0x000fea0003800200 */
.L_x_8656:
[----:B------:R-:W-:Y:S01]  /*100e0*/  IMAD.SHL.U32 R0, R0, 0x200000, RZ ;  /* 0x0020000000007824 */ /* 0x000fe200078e00ff */
[----:B------:R-:W-:-:S04]  /*100f0*/  LEA R2, R2, 0x37800000, 0x17 ;  /* 0x3780000002027811 */ /* 0x000fc800078eb8ff */
[----:B------:R-:W-:-:S05]  /*10100*/  LOP3.LUT R0, R2, R0, R7, 0xfe, !PT ;  /* 0x0000000002007212 */ /* 0x000fca00078efe07 */
[----:B------:R-:W-:-:S04]  /*10110*/  FMUL.FTZ R0, R0, 1 ;  /* 0x3f80000000007820 */ /* 0x000fc80000410000 */
[----:B------:R0:W1:Y:S01]  /*10120*/  F2F.F64.F32 R18, R0 ;  /* 0x0000000000127310 */ /* 0x0000620000201800 */
[----:B------:R-:W-:Y:S05]  /*10130*/  BRA `(.L_x_8639) ;  /* 0x0000000000a47947 */ /* 0x000fea0003800000 */
.L_x_8651:
        /* <DEDUP_REMOVED lines=18> */
.L_x_8638:
        /* <DEDUP_REMOVED lines=16> */
.L_x_8660:
[----:B------:R-:W-:Y:S01]  /*10360*/  CS2R R18, SRZ ;  /* 0x0000000000127805 */ /* 0x000fe2000001ff00 */
[----:B------:R-:W-:Y:S06]  /*10370*/  BRA `(.L_x_8639) ;  /* 0x0000000000147947 */ /* 0x000fec0003800000 */
.L_x_8659:
[----:B------:R-:W2:Y:S02]  /*10380*/  LDG.E.64 R18, desc[UR36][R2.64] ;  /* 0x0000002402127981 */ /* 0x000ea4000c1e1b00 */
[----:B--2---:R-:W4:Y:S01]  /*10390*/  I2F.F64.U64 R18, R18 ;  /* 0x0000001200127312 */ /* 0x004f220000301800 */
[----:B------:R-:W-:Y:S05]  /*103a0*/  BRA `(.L_x_8639) ;  /* 0x0000000000087947 */ /* 0x000fea0003800000 */
.L_x_8658:
[----:B------:R-:W2:Y:S02]  /*103b0*/  LDG.E R2, desc[UR36][R2.64] ;  /* 0x0000002402027981 */ /* 0x000ea4000c1e1900 */
[----:B--2---:R0:W1:Y:S02]  /*103c0*/  I2F.F64.U32 R18, R2 ;  /* 0x0000000200127312 */ /* 0x0040640000201800 */
.L_x_8639:
[----:B------:R-:W-:Y:S05]  /*103d0*/  BSYNC.RECONVERGENT B6 ;  /* 0x0000000000067941 */ /* 0x000fea0003800200 */
.L_x_8633:
        /* <DEDUP_REMOVED lines=18> */
.L_x_8665:
[----:B0-----:R-:W2:Y:S02]  /*10500*/  LDG.E.U8 R2, desc[UR36][R22.64] ;  /* 0x0000002416027981 */ /* 0x001ea4000c1e1100 */
[----:B--2---:R-:W0:Y:S01]  /*10510*/  I2F.F64.U16 R2, R2 ;  /* 0x0000000200027312 */ /* 0x004e220000101800 */
[----:B------:R-:W-:Y:S05]  /*10520*/  BRA `(.L_x_8667) ;  /* 0x0000000c00607947 */ /* 0x000fea0003800000 */
.L_x_8664:
        /* <DEDUP_REMOVED lines=9> */
.L_x_8669:
[----:B0-----:R-:W2:Y:S02]  /*105c0*/  LDG.E R2, desc[UR36][R22.64] ;  /* 0x0000002416027981 */ /* 0x001ea4000c1e1900 */
[----:B--2---:R-:W0:Y:S01]  /*105d0*/  I2F.F64 R2, R2 ;  /* 0x0000000200027312 */ /* 0x004e220000201c00 */
[----:B------:R-:W-:Y:S05]  /*105e0*/  BRA `(.L_x_8667) ;  /* 0x0000000c00307947 */ /* 0x000fea0003800000 */
.L_x_8668:
[----:B0-----:R-:W2:Y:S02]  /*105f0*/  LDG.E.U16 R2, desc[UR36][R22.64] ;  /* 0x0000002416027981 */ /* 0x001ea4000c1e1500 */
[----:B--2---:R-:W0:Y:S01]  /*10600*/  I2F.F64.S16 R2, R2 ;  /* 0x0000000200027312 */ /* 0x004e220000101c00 */
[----:B------:R-:W-:Y:S05]  /*10610*/  BRA `(.L_x_8667) ;  /* 0x0000000c00247947 */ /* 0x000fea0003800000 */
.L_x_8663:
        /* <DEDUP_REMOVED lines=10> */
.L_x_8671:
[----:B0-----:R-:W2:Y:S02]  /*106c0*/  LDG.E.U16 R0, desc[UR36][R22.64] ;  /* 0x0000002416007981 */ /* 0x001ea4000c1e1500 */
[----:B--2---:R-:W-:-:S05]  /*106d0*/  HADD2.F32 R0, -RZ, R0.H0_H0 ;  /* 0x20000000ff007230 */ /* 0x004fca0000004100 */
[----:B------:R-:W-:-:S04]  /*106e0*/  FMUL.FTZ R0, R0, 1 ;  /* 0x3f80000000007820 */ /* 0x000fc80000410000 */
[----:B------:R0:W2:Y:S01]  /*106f0*/  F2F.F64.F32 R2, R0 ;  /* 0x0000000000027310 */ /* 0x0000a20000201800 */
[----:B------:R-:W-:Y:S05]  /*10700*/  BRA `(.L_x_8667) ;  /* 0x0000000800e87947 */ /* 0x000fea0003800000 */
.L_x_8670:
        /* <DEDUP_REMOVED lines=10> */
.L_x_8673:
[----:B------:R-:W0:Y:S02]  /*107b0*/  LDG.E.U16 R22, desc[UR36][R22.64] ;  /* 0x0000002416167981 */ /* 0x000e24000c1e1500 */
[----:B0-----:R-:W-:-:S05]  /*107c0*/  HADD2.F32 R0, -RZ, R22.H0_H0 ;  /* 0x20000016ff007230 */ /* 0x001fca0000004100 */
[----:B------:R-:W-:-:S04]  /*107d0*/  FMUL.FTZ R0, R0, 1 ;  /* 0x3f80000000007820 */ /* 0x000fc80000410000 */
[----:B------:R0:W2:Y:S01]  /*107e0*/  F2F.F64.F32 R2, R0 ;  /* 0x0000000000027310 */ /* 0x0000a20000201800 */
[----:B------:R-:W-:Y:S05]  /*107f0*/  BRA `(.L_x_8667) ;  /* 0x0000000800ac7947 */ /* 0x000fea0003800000 */
.L_x_8672:
[----:B0-----:R0:W5:Y:S01]  /*10800*/  LDG.E.64 R2, desc[UR36][R22.64] ;  /* 0x0000002416027981 */ /* 0x001162000c1e1b00 */
[----:B------:R-:W-:Y:S05]  /*10810*/  BRA `(.L_x_8667) ;  /* 0x0000000800a47947 */ /* 0x000fea0003800000 */
.L_x_8662:
        /* <DEDUP_REMOVED lines=13> */
.L_x_8676:
[----:B0-----:R0:W5:Y:S01]  /*108f0*/  LDG.E.64 R2, desc[UR36][R22.64] ;  /* 0x0000002416027981 */ /* 0x001162000c1e1b00 */
[----:B------:R-:W-:Y:S05]  /*10900*/  BRA `(.L_x_8667) ;  /* 0x0000000800687947 */ /* 0x000fea0003800000 */
.L_x_8675:
[----:B------:R-:W-:-:S09]  /*10910*/  UISETP.NE.AND UP0, UPT, UR4, 0xf, UPT ;  /* 0x0000000f0400788c */ /* 0x000fd2000bf05270 */
[----:B------:R-:W-:Y:S05]  /*10920*/  BRA.U !UP0, `(.L_x_8677) ;  /* 0x00000001089c7547 */ /* 0x000fea000b800000 */
[----:B------:R-:W-:-:S09]  /*10930*/  UISETP.NE.AND UP0, UPT, UR4, 0x17, UPT ;  /* 0x000000170400788c */ /* 0x000fd2000bf05270 */
[----:B------:R-:W-:Y:S05]  /*10940*/  BRA.U !UP0, `(.L_x_8678) ;  /* 0x00000001085c7547 */ /* 0x000fea000b800000 */
[----:B------:R-:W-:-:S09]  /*10950*/  UISETP.NE.AND UP0, UPT, UR4, 0x18, UPT ;  /* 0x000000180400788c */ /* 0x000fd2000bf05270 */
[----:B------:R-:W-:Y:S05]  /*10960*/  BRA.U UP0, `(.L_x_8666) ;  /* 0x0000000500f47547 */ /* 0x000fea000b800000 */
[----:B0-----:R-:W2:Y:S01]  /*10970*/  LDG.E.U8 R0, desc[UR36][R22.64] ;  /* 0x0000002416007981 */ /* 0x001ea2000c1e1100 */
        /* <DEDUP_REMOVED lines=20> */
.L_x_8678:
[----:B0-----:R-:W2:Y:S02]  /*10ac0*/  LDG.E.U8 R3, desc[UR36][R22.64] ;  /* 0x0000002416037981 */ /* 0x001ea4000c1e1100 */
        /* <DEDUP_REMOVED lines=13> */
.L_x_8677:
[----:B0-----:R-:W2:Y:S02]  /*10ba0*/  LDG.E.U16 R0, desc[UR36][R22.64] ;  /* 0x0000002416007981 */ /* 0x001ea4000c1e1500 */
[----:B--2---:R-:W-:-:S04]  /*10bb0*/  IMAD.U32 R0, R0, 0x10000, RZ ;  /* 0x0001000000007824 */ /* 0x004fc800078e00ff */
[----:B------:R-:W-:-:S04]  /*10bc0*/  FMUL.FTZ R0, R0, 1 ;  /* 0x3f80000000007820 */ /* 0x000fc80000410000 */
[----:B------:R0:W2:Y:S01]  /*10bd0*/  F2F.F64.F32 R2, R0 ;  /* 0x0000000000027310 */ /* 0x0000a20000201800 */
[----:B------:R-:W-:Y:S05]  /*10be0*/  BRA `(.L_x_8667) ;  /* 0x0000000400b07947 */ /* 0x000fea0003800000 */
.L_x_8674:
        /* <DEDUP_REMOVED lines=11> */
.L_x_8681:
        /* <DEDUP_REMOVED lines=21> */
.L_x_8683:
[----:B------:R-:W-:Y:S05]  /*10df0*/  BSYNC.RECONVERGENT B0 ;  /* 0x0000000000007941 */ /* 0x000fea0003800200 */
.L_x_8682:
[----:B------:R-:W-:Y:S02]  /*10e00*/  SHF.L.U32 R0, R0, 0x14, RZ ;  /* 0x0000001400007819 */ /* 0x000fe400000006ff */
[----:B------:R-:W-:-:S04]  /*10e10*/  LEA R2, R2, 0x3b800000, 0x17 ;  /* 0x3b80000002027811 */ /* 0x000fc800078eb8ff */
[----:B------:R-:W-:-:S05]  /*10e20*/  LOP3.LUT R0, R2, R0, R7, 0xfe, !PT ;  /* 0x0000000002007212 */ /* 0x000fca00078efe07 */
[----:B------:R-:W-:-:S04]  /*10e30*/  FMUL.FTZ R0, R0, 1 ;  /* 0x3f80000000007820 */ /* 0x000fc80000410000 */
[----:B------:R0:W2:Y:S01]  /*10e40*/  F2F.F64.F32 R2, R0 ;  /* 0x0000000000027310 */ /* 0x0000a20000201800 */
[----:B------:R-:W-:Y:S05]  /*10e50*/  BRA `(.L_x_8667) ;  /* 0x0000000400147947 */ /* 0x000fea0003800000 */
.L_x_8680:
        /* <DEDUP_REMOVED lines=21> */
.L_x_8685:
[----:B------:R-:W-:Y:S05]  /*10fb0*/  BSYNC.RECONVERGENT B0 ;  /* 0x0000000000007941 */ /* 0x000fea0003800200 */
.L_x_8684:
[----:B------:R-:W-:Y:S01]  /*10fc0*/  IMAD.SHL.U32 R0, R0, 0x200000, RZ ;  /* 0x0020000000007824 */ /* 0x000fe200078e00ff */
[----:B------:R-:W-:-:S04]  /*10fd0*/  LEA R2, R2, 0x37800000, 0x17 ;  /* 0x3780000002027811 */ /* 0x000fc800078eb8ff */
[----:B------:R-:W-:-:S05]  /*10fe0*/  LOP3.LUT R0, R2, R0, R7, 0xfe, !PT ;  /* 0x0000000002007212 */ /* 0x000fca00078efe07 */
[----:B------:R-:W-:-:S04]  /*10ff0*/  FMUL.FTZ R0, R0, 1 ;  /* 0x3f80000000007820 */ /* 0x000fc80000410000 */
[----:B------:R0:W2:Y:S01]  /*11000*/  F2F.F64.F32 R2, R0 ;  /* 0x0000000000027310 */ /* 0x0000a20000201800 */
[----:B------:R-:W-:Y:S05]  /*11010*/  BRA `(.L_x_8667) ;  /* 0x0000000000a47947 */ /* 0x000fea0003800000 */
.L_x_8679:
[----:B------:R-:W-:-:S09]  /*11020*/  UISETP.NE.AND UP0, UPT, UR4, 0x1c, UPT ;  /* 0x0000001c0400788c */ /* 0x000fd2000bf05270 */
[----:B------:R-:W-:Y:S05]  /*11030*/  BRA.U !UP0, `(.L_x_8686) ;  /* 0x0000000108947547 */ /* 0x000fea000b800000 */
[----:B------:R-:W-:-:S09]  /*11040*/  UISETP.NE.AND UP0, UPT, UR4, 0x1d, UPT ;  /* 0x0000001d0400788c */ /* 0x000fd2000bf05270 */
[----:B------:R-:W-:Y:S05]  /*11050*/  BRA.U !UP0, `(.L_x_8687) ;  /* 0x0000000108807547 */ /* 0x000fea000b800000 */
[----:B------:R-:W-:-:S09]  /*11060*/  UISETP.NE.AND UP0, UPT, UR4, 0x2c, UPT ;  /* 0x0000002c0400788c */ /* 0x000fd2000bf05270 */
[----:B------:R-:W-:Y:S05]  /*11070*/  BRA.U UP0, `(.L_x_8666) ;  /* 0x0000000100307547 */ /* 0x000fea000b800000 */
[----:B0-----:R-:W2:Y:S01]  /*11080*/  LDG.E.U8 R0, desc[UR36][R22.64] ;  /* 0x0000002416007981 */ /* 0x001ea2000c1e1100 */
        /* <DEDUP_REMOVED lines=9> */
[----:B------:R2:W0:Y:S01]  /*11120*/  @P0 F2F.F64.F32 R2, R0 ;  /* 0x0000000000020310 */ /* 0x0004220000201800 */
[----:B------:R-:W-:Y:S05]  /*11130*/  BRA `(.L_x_8667) ;  /* 0x00000000005c7947 */ /* 0x000fea0003800000 */
.L_x_8666:
[----:B0-----:R-:W-:Y:S01]  /*11140*/  MOV R2, 0x0 ;  /* 0x0000000000027802 */ /* 0x001fe20000000f00 */
[----:B------:R-:W0:Y:S01]  /*11150*/  LDCU.64 UR4, c[0x4][0x128] ;  /* 0x01002500ff0477ac */ /* 0x000e220008000a00 */
[----:B------:R-:W-:Y:S02]  /*11160*/  HFMA2 R12, -RZ, RZ, 0, 5.9604644775390625e-08 ;  /* 0x00000001ff0c7431 */ /* 0x000fe400000001ff */
[----:B------:R-:W-:Y:S01]  /*11170*/  IMAD.MOV.U32 R8, RZ, RZ, 0x4e ;  /* 0x0000004eff087424 */ /* 0x000fe200078e00ff */
[----:B------:R-:W2:Y:S01]  /*11180*/  LDCU.64 UR6, c[0x4][0x130] ;  /* 0x01002600ff0677ac */ /* 0x000ea20008000a00 */
[----:B------:R-:W1:Y:S01]  /*11190*/  LDC.64 R2, c[0x4][R2] ;  /* 0x0100000002027b82 */ /* 0x000e620000000a00 */
[----:B------:R-:W-:Y:S01]  /*111a0*/  IMAD.MOV.U32 R13, RZ, RZ, RZ ;  /* 0x000000ffff0d7224 */ /* 0x000fe200078e00ff */
[----:B------:R-:W3:Y:S01]  /*111b0*/  LDCU.64 UR8, c[0x4][0x8] ;  /* 0x01000100ff0877ac */ /* 0x000ee20008000a00 */
[----:B0-----:R-:W-:Y:S01]  /*111c0*/  IMAD.U32 R4, RZ, RZ, UR4 ;  /* 0x00000004ff047e24 */ /* 0x001fe2000f8e00ff */
[----:B------:R-:W-:Y:S01]  /*111d0*/  MOV R5, UR5 ;  /* 0x0000000500057c02 */ /* 0x000fe20008000f00 */
[----:B--2---:R-:W-:Y:S01]  /*111e0*/  IMAD.U32 R6, RZ, RZ, UR6 ;  /* 0x00000006ff067e24 */ /* 0x004fe2000f8e00ff */
[----:B------:R-:W-:Y:S01]  /*111f0*/  MOV R7, UR7 ;  /* 0x0000000700077c02 */ /* 0x000fe20008000f00 */
[----:B---3--:R-:W-:Y:S01]  /*11200*/  IMAD.U32 R10, RZ, RZ, UR8 ;  /* 0x00000008ff0a7e24 */ /* 0x008fe2000f8e00ff */
[----:B------:R-:W-:-:S07]  /*11210*/  MOV R11, UR9 ;  /* 0x00000009000b7c02 */ /* 0x000fce0008000f00 */
[----:B------:R-:W-:-:S07]  /*11220*/  LEPC R20, `(.L_x_8688) ;  /* 0x000000001014794e */ /* 0x000fce0000000000 */
[----:B-1--45:R-:W-:Y:S05]  /*11230*/  CALL.ABS.NOINC R2 ;  /* 0x0000000002007343 */ /* 0x032fea0003c00000 */
.L_x_8688:
[----:B------:R-:W-:Y:S01]  /*11240*/  CS2R R2, SRZ ;  /* 0x0000000000027805 */ /* 0x000fe2000001ff00 */
[----:B------:R-:W-:Y:S06]  /*11250*/  BRA `(.L_x_8667) ;  /* 0x0000000000147947 */ /* 0x000fec0003800000 */
.L_x_8687:
[----:B0-----:R-:W2:Y:S02]  /*11260*/  LDG.E.64 R2, desc[UR36][R22.64] ;  /* 0x0000002416027981 */ /* 0x001ea4000c1e1b00 */
[----:B--2---:R-:W0:Y:S01]  /*11270*/  I2F.F64.U64 R2, R2 ;  /* 0x0000000200027312 */ /* 0x004e220000301800 */
[----:B------:R-:W-:Y:S05]  /*11280*/  BRA `(.L_x_8667) ;  /* 0x0000000000087947 */ /* 0x000fea0003800000 */
.L_x_8686:
[----:B0-----:R-:W2:Y:S02]  /*11290*/  LDG.E R2, desc[UR36][R22.64] ;  /* 0x0000002416027981 */ /* 0x001ea4000c1e1900 */
[----:B--2---:R-:W0:Y:S02]  /*112a0*/  I2F.F64.U32 R2, R2 ;  /* 0x0000000200027312 */ /* 0x004e240000201800 */
.L_x_8667:
[----:B------:R-:W-:Y:S05]  /*112b0*/  BSYNC.RECONVERGENT B6 ;  /* 0x0000000000067941 */ /* 0x000fea0003800200 */
.L_x_8661:
        /* <DEDUP_REMOVED lines=60> */
.L_x_8690:
[----:B------:R-:W-:Y:S05]  /*11680*/  BSYNC.RECONVERGENT B0 ;  /* 0x0000000000007941 */ /* 0x000fea0003800200 */
.L_x_8689:
        /* <DEDUP_REMOVED lines=16> */
[----:B-1-34-:R-:W-:Y:S05]  /*11790*/  CALL.REL.NOINC `($__internal_7_$__cuda_sm20_dblrcp_rn_slowpath_v3) ;  /* 0x00000010003c7944 */ /* 0x01afea0003c00000 */
[----:B------:R-:W-:Y:S01]  /*117a0*/  MOV R4, R8 ;  /* 0x0000000800047202 */ /* 0x000fe20000000f00 */
[----:B------:R-:W-:-:S07]  /*117b0*/  IMAD.MOV.U32 R5, RZ, RZ, R9 ;  /* 0x000000ffff057224 */ /* 0x000fce00078e0009 */
.L_x_8692:
[----:B------:R-:W-:Y:S05]  /*117c0*/  BSYNC.RECONVERGENT B0 ;  /* 0x0000000000007941 */ /* 0x000fea0003800200 */
.L_x_8691:
        /* <DEDUP_REMOVED lines=15> */
.L_x_8696:
[----:B------:R-:W0:Y:S02]  /*118c0*/  F2I.S64.F64.TRUNC R4, R4 ;  /* 0x0000000400047311 */ /* 0x000e24000030d900 */
[----:B0-----:R-:W-:-:S05]  /*118d0*/  MOV R3, R4 ;  /* 0x0000000400037202 */ /* 0x001fca0000000f00 */
[----:B------:R-:W-:Y:S01]  /*118e0*/  STG.E.U8 desc[UR36][R16.64], R3 ;  /* 0x0000000310007986 */ /* 0x000fe2000c101124 */
[----:B------:R-:W-:Y:S05]  /*118f0*/  EXIT ;  /* 0x000000000000794d */ /* 0x000fea0003800000 */
.L_x_8695:
        /* <DEDUP_REMOVED lines=9> */
.L_x_8699:
[----:B------:R-:W0:Y:S02]  /*11990*/  F2I.F64.TRUNC R5, R4 ;  /* 0x0000000400057311 */ /* 0x000e24000030d100 */
[----:B0-----:R-:W-:Y:S01]  /*119a0*/  STG.E desc[UR36][R16.64], R5 ;  /* 0x0000000510007986 */ /* 0x001fe2000c101924 */
[----:B------:R-:W-:Y:S05]  /*119b0*/  EXIT ;  /* 0x000000000000794d */ /* 0x000fea0003800000 */
.L_x_8698:
[----:B------:R-:W0:Y:S02]  /*119c0*/  F2I.F64.TRUNC R5, R4 ;  /* 0x0000000400057311 */ /* 0x000e24000030d100 */
[----:B0-----:R-:W-:Y:S01]  /*119d0*/  STG.E.U16 desc[UR36][R16.64], R5 ;  /* 0x0000000510007986 */ /* 0x001fe2000c101524 */
[----:B------:R-:W-:Y:S05]  /*119e0*/  EXIT ;  /* 0x000000000000794d */ /* 0x000fea0003800000 */
.L_x_8694:
        /* <DEDUP_REMOVED lines=13> */
.L_x_8701:
        /* <DEDUP_REMOVED lines=8> */
.L_x_8700:
        /* <DEDUP_REMOVED lines=14> */
.L_x_8703:
        /* <DEDUP_REMOVED lines=9> */
.L_x_8702:
[----:B------:R-:W-:Y:S01]  /*11cb0*/  STG.E.64 desc[UR36][R16.64], R4 ;  /* 0x0000000410007986 */ /* 0x000fe2000c101b24 */
[----:B------:R-:W-:Y:S05]  /*11cc0*/  EXIT ;  /* 0x000000000000794d */ /* 0x000fea0003800000 */
.L_x_8693:
        /* <DEDUP_REMOVED lines=13> */
.L_x_8707:
        /* <DEDUP_REMOVED lines=21> */
.L_x_8710:
[----:B------:R-:W-:-:S04]  /*11ef0*/  SHF.R.U32.HI R3, RZ, 0x18, R3 ;  /* 0x00000018ff037819 */ /* 0x000fc80000011603 */
[----:B------:R-:W-:-:S04]  /*11f00*/  LOP3.LUT R0, R0, 0x80, R3, 0xf8, !PT ;  /* 0x0000008000007812 */ /* 0x000fc800078ef803 */
[----:B------:R-:W-:-:S07]  /*11f10*/  PRMT R8, R0, 0x7610, R8 ;  /* 0x0000761000087816 */ /* 0x000fce0000000008 */
.L_x_8709:
[----:B------:R-:W-:Y:S05]  /*11f20*/  BSYNC.RECONVERGENT B0 ;  /* 0x0000000000007941 */ /* 0x000fea0003800200 */
.L_x_8708:
[----:B------:R-:W-:Y:S01]  /*11f30*/  STG.E.U8 desc[UR36][R16.64], R8 ;  /* 0x0000000810007986 */ /* 0x000fe2000c101124 */
[----:B------:R-:W-:Y:S05]  /*11f40*/  EXIT ;  /* 0x000000000000794d */ /* 0x000fea0003800000 */
.L_x_8706:
        /* <DEDUP_REMOVED lines=21> */
.L_x_8713:
[----:B------:R-:W-:-:S04]  /*120a0*/  SHF.R.U32.HI R3, RZ, 0x18, R3 ;  /* 0x00000018ff037819 */ /* 0x000fc80000011603 */
[----:B------:R-:W-:-:S04]  /*120b0*/  LOP3.LUT R0, R0, 0x80, R3, 0xf8, !PT ;  /* 0x0000008000007812 */ /* 0x000fc800078ef803 */
[----:B------:R-:W-:-:S07]  /*120c0*/  PRMT R8, R0, 0x7610, R8 ;  /* 0x0000761000087816 */ /* 0x000fce0000000008 */
.L_x_8712:
[----:B------:R-:W-:Y:S05]  /*120d0*/  BSYNC.RECONVERGENT B0 ;  /* 0x0000000000007941 */ /* 0x000fea0003800200 */
.L_x_8711:
[----:B------:R-:W-:Y:S01]  /*120e0*/  STG.E.U8 desc[UR36][R16.64], R8 ;  /* 0x0000000810007986 */ /* 0x000fe2000c101124 */
[----:B------:R-:W-:Y:S05]  /*120f0*/  EXIT ;  /* 0x000000000000794d */ /* 0x000fea0003800000 */
.L_x_8705:
        /* <DEDUP_REMOVED lines=26> */
.L_x_8715:
[----:B------:R-:W0:Y:S02]  /*122a0*/  F2I.U64.F64.TRUNC R4, R4 ;  /* 0x0000000400047311 */ /* 0x000e24000030d800 */
[----:B0-----:R-:W-:Y:S01]  /*122b0*/  STG.E.64 desc[UR36][R16.64], R4 ;  /* 0x0000000410007986 */ /* 0x001fe2000c101b24 */
[----:B------:R-:W-:Y:S05]  /*122c0*/  EXIT ;  /* 0x000000000000794d */ /* 0x000fea0003800000 */
.L_x_8714:
[----:B------:R-:W0:Y:S02]  /*122d0*/  F2I.U32.F64.TRUNC R5, R4 ;  /* 0x0000000400057311 */ /* 0x000e24000030d000 */
[----:B0-----:R-:W-:Y:S01]  /*122e0*/  STG.E desc[UR36][R16.64], R5 ;  /* 0x0000000510007986 */ /* 0x001fe2000c101924 */
[----:B------:R-:W-:Y:S05]  /*122f0*/  EXIT ;  /* 0x000000000000794d */ /* 0x000fea0003800000 */
.L_x_8704:
        /* <DEDUP_REMOVED lines=10> */
.L_x_8717:
[----:B------:R-:W-:-:S05]  /*123a0*/  CS2R R6, SRZ ;  /* 0x0000000000067805 */ /* 0x000fca000001ff00 */
[----:B------:R-:W-:Y:S01]  /*123b0*/  STG.E.128 desc[UR36][R16.64], R4 ;  /* 0x0000000410007986 */ /* 0x000fe2000c101d24 */
[----:B------:R-:W-:Y:S05]  /*123c0*/  EXIT ;  /* 0x000000000000794d */ /* 0x000fea0003800000 */
.L_x_8716:
[----:B------:R-:W-:-:S09]  /*123d0*/  UISETP.NE.AND UP0, UPT, UR4, 0xf, UPT ;  /* 0x0000000f0400788c */ /* 0x000fd2000bf05270 */
[----:B------:R-:W-:Y:S05]  /*123e0*/  BRA.U !UP0, `(.L_x_8718) ;  /* 0x0000000508087547 */ /* 0x000fea000b800000 */
[----:B------:R-:W-:-:S09]  /*123f0*/  UISETP.NE.AND UP0, UPT, UR4, 0x17, UPT ;  /* 0x000000170400788c */ /* 0x000fd2000bf05270 */
[----:B------:R-:W-:Y:S05]  /*12400*/  BRA.U !UP0, `(.L_x_8719) ;  /* 0x0000000108a07547 */ /* 0x000fea000b800000 */
[----:B------:R-:W-:-:S09]  /*12410*/  UISETP.NE.AND UP0, UPT, UR4, 0x18, UPT ;  /* 0x000000180400788c */ /* 0x000fd2000bf05270 */
[----:B------:R-:W-:Y:S05]  /*12420*/  BRA.U !UP0, `(.L_x_8720) ;  /* 0x0000000108447547 */ /* 0x000fea000b800000 */
.L_x_8697:
        /* <DEDUP_REMOVED lines=16> */
.L_x_8721:
[----:B------:R-:W-:Y:S05]  /*12530*/  EXIT ;  /* 0x000000000000794d */ /* 0x000fea0003800000 */
.L_x_8720:
        /* <DEDUP_REMOVED lines=17> */
.L_x_8723:
[----:B------:R-:W-:Y:S05]  /*12650*/  BSYNC.RECONVERGENT B0 ;  /* 0x0000000000007941 */ /* 0x000fea0003800200 */
.L_x_8722:
[----:B------:R-:W-:-:S05]  /*12660*/  LOP3.LUT R3, R0, 0x80, R3, 0xf8, !PT ;  /* 0x0000008000037812 */ /* 0x000fca00078ef803 */
[----:B------:R-:W-:Y:S01]  /*12670*/  STG.E.U8 desc[UR36][R16.64], R3 ;  /* 0x0000000310007986 */ /* 0x000fe2000c101124 */
[----:B------:R-:W-:Y:S05]  /*12680*/  EXIT ;  /* 0x000000000000794d */ /* 0x000fea0003800000 */
.L_x_8719:
        /* <DEDUP_REMOVED lines=16> */
.L_x_8725:
[----:B------:R-:W-:Y:S02]  /*12790*/  ISETP.GT.U32.AND P0, PT, R2, 0x7f800000, PT ;  /* 0x7f8000000200780c */ /* 0x000fe40003f04070 */
[----:B------:R-:W-:-:S04]  /*127a0*/  MOV R0, 0x7f ;  /* 0x0000007f00007802 */ /* 0x000fc80000000f00 */
[----:B------:R-:W-:-:S07]  /*127b0*/  SEL R0, R0, 0x7c, P0 ;  /* 0x0000007c00007807 */ /* 0x000fce0000000000 */
.L_x_8726:
[----:B------:R-:W-:Y:S05]  /*127c0*/  BSYNC.RECONVERGENT B0 ;  /* 0x0000000000007941 */ /* 0x000fea0003800200 */
.L_x_8724:
[----:B------:R-:W-:-:S04]  /*127d0*/  SHF.R.U32.HI R3, RZ, 0x18, R3 ;  /* 0x00000018ff037819 */ /* 0x000fc80000011603 */
[----:B------:R-:W-:-:S05]  /*127e0*/  LOP3.LUT R3, R0, 0x80, R3, 0xf8, !PT ;  /* 0x0000008000037812 */ /* 0x000fca00078ef803 */
[----:B------:R-:W-:Y:S01]  /*127f0*/  STG.E.U8 desc[UR36][R16.64], R3 ;  /* 0x0000000310007986 */ /* 0x000fe2000c101124 */
[----:B------:R-:W-:Y:S05]  /*12800*/  EXIT ;  /* 0x000000000000794d */ /* 0x000fea0003800000 */
.L_x_8718:
        /* <DEDUP_REMOVED lines=8> */
        .weak           $__internal_7_$__cuda_sm20_dblrcp_rn_slowpath_v3
        .type           $__internal_7_$__cuda_sm20_dblrcp_rn_slowpath_v3,@function
        .size           $__internal_7_$__cuda_sm20_dblrcp_rn_slowpath_v3,(.L_x_9499 - $__internal_7_$__cuda_sm20_dblrcp_rn_slowpath_v3)
$__internal_7_$__cuda_sm20_dblrcp_rn_slowpath_v3:
[----:B------:R-:W-:Y:S01]  /*12890*/  IMAD.MOV.U32 R5, RZ, RZ, R11 ;  /* 0x000000ffff057224 */ /* 0x000fe200078e000b */
[----:B------:R-:W-:Y:S05]  /*128a0*/  BSSY.RECONVERGENT B1, `(.L_x_8727) ;  /* 0x0000023000017945 */ /* 0x000fea0003800200 */
[----:B------:R-:W-:-:S14]  /*128b0*/  DSETP.GTU.AND P0, PT, |R4|, +INF , PT ;  /* 0x7ff000000400742a */ /* 0x000fdc0003f0c200 */
        /* <DEDUP_REMOVED lines=22> */
.L_x_8730:
        /* <DEDUP_REMOVED lines=9> */
.L_x_8728:
[----:B------:R-:W-:Y:S02]  /*12ab0*/  LOP3.LUT R9, R5, 0x80000, RZ, 0xfc, !PT ;  /* 0x0008000005097812 */ /* 0x000fe400078efcff */
[----:B------:R-:W-:-:S07]  /*12ac0*/  MOV R8, R4 ;  /* 0x0000000400087202 */ /* 0x000fce0000000f00 */
.L_x_8729:
[----:B------:R-:W-:Y:S05]  /*12ad0*/  BSYNC.RECONVERGENT B1 ;  /* 0x0000000000017941 */ /* 0x000fea0003800200 */
.L_x_8727:
[----:B------:R-:W-:Y:S01]  /*12ae0*/  IMAD.MOV.U32 R2, RZ, RZ, R0 ;  /* 0x000000ffff027224 */ /* 0x000fe200078e0000 */
[----:B------:R-:W-:-:S04]  /*12af0*/  MOV R3, 0x0 ;  /* 0x0000000000037802 */ /* 0x000fc80000000f00 */
[----:B------:R-:W-:Y:S05]  /*12b00*/  RET.REL.NODEC R2 `(_ZN2at6native18elementwise_kernelILi128ELi4EZNS0_15gpu_kernel_implIZZZNS0_10glu_kernelERNS_18TensorIteratorBaseEENKUlvE_clEvENKUlvE_clEvEUlddE_EEvS4_RKT_EUliE_EEviT1_) ;  /* 0xfffffed4023c7950 */ /* 0x000fea0003c3ffff */
.L_x_8731:
        /* <DEDUP_REMOVED lines=15> */
.L_x_9499:


//--------------------- .text._ZN2at6native27unrolled_elementwise_kernelIZZZNS0_10glu_kernelERNS_18TensorIteratorBaseEENKUlvE_clEvENKUlvE_clEvEUlddE_St5arrayIPcLm3EELi4E23TrivialOffsetCalculatorILi2EjESA_ILi1EjENS0_6memory12LoadWithCastILi2EEENSD_13StoreWithCastILi1EEEEEviT_T0_T2_T3_T4_T5_ --------------------------
	.section	.text._ZN2at6native27unrolled_elementwise_kernelIZZZNS0_10glu_kernelERNS_18TensorIteratorBaseEENKUlvE_clEvENKUlvE_clEvEUlddE_St5arrayIPcLm3EELi4E23TrivialOffsetCalculatorILi2EjESA_ILi1EjENS0_6memory12LoadWithCastILi2EEENSD_13StoreWithCastILi1EEEEEviT_T0_T2_T3_T4_T5_,"ax",@progbits
	.align	128
        .global         _ZN2at6native27unrolled_elementwise_kernelIZZZNS0_10glu_kernelERNS_18TensorIteratorBaseEENKUlvE_clEvENKUlvE_clEvEUlddE_St5arrayIPcLm3EELi4E23TrivialOffsetCalculatorILi2EjESA_ILi1EjENS0_6memory12LoadWithCastILi2EEENSD_13StoreWithCastILi1EEEEEviT_T0_T2_T3_T4_T5_
        .type           _ZN2at6native27unrolled_elementwise_kernelIZZZNS0_10glu_kernelERNS_18TensorIteratorBaseEENKUlvE_clEvENKUlvE_clEvEUlddE_St5arrayIPcLm3EELi4E23TrivialOffsetCalculatorILi2EjESA_ILi1EjENS0_6memory12LoadWithCastILi2EEENSD_13StoreWithCastILi1EEEEEviT_T0_T2_T3_T4_T5_,@function
        .size           _ZN2at6native27unrolled_elementwise_kernelIZZZNS0_10glu_kernelERNS_18TensorIteratorBaseEENKUlvE_clEvENKUlvE_clEvEUlddE_St5arrayIPcLm3EELi4E23TrivialOffsetCalculatorILi2EjESA_ILi1EjENS0_6memory12LoadWithCastILi2EEENSD_13StoreWithCastILi1EEEEEviT_T0_T2_T3_T4_T5_,(.L_x_9500 - _ZN2at6native27unrolled_elementwise_kernelIZZZNS0_10glu_kernelERNS_18TensorIteratorBaseEENKUlvE_clEvENKUlvE_clEvEUlddE_St5arrayIPcLm3EELi4E23TrivialOffsetCalculatorILi2EjESA_ILi1EjENS0_6memory12LoadWithCastILi2EEENSD_13StoreWithCastILi1EEEEEviT_T0_T2_T3_T4_T5_)
        .other          _ZN2at6native27unrolled_elementwise_kernelIZZZNS0_10glu_kernelERNS_18TensorIteratorBaseEENKUlvE_clEvENKUlvE_clEvEUlddE_St5arrayIPcLm3EELi4E23TrivialOffsetCalculatorILi2EjESA_ILi1EjENS0_6memory12LoadWithCastILi2EEENSD_13StoreWithCastILi1EEEEEviT_T0_T2_T3_T4_T5_,@"STO_CUDA_ENTRY STV_DEFAULT"
_ZN2at6native27unrolled_elementwise_kernelIZZZNS0_10glu_kernelERNS_18TensorIteratorBaseEENKUlvE_clEvENKUlvE_clEvEUlddE_St5arrayIPcLm3EELi4E23TrivialOffsetCalculatorILi2EjESA_ILi1EjENS0_6memory12LoadWithCastILi2EEENSD_13StoreWithCastILi1EEEEEviT_T0_T2_T3_T4_T5_:
.text._ZN2at6native27unrolled_elementwise_kernelIZZZNS0_10glu_kernelERNS_18TensorIteratorBaseEENKUlvE_clEvENKUlvE_clEvEUlddE_St5arrayIPcLm3EELi4E23TrivialOffsetCalculatorILi2EjESA_ILi1EjENS0_6memory12LoadWithCastILi2EEENSD_13StoreWithCastILi1EEEEEviT_T0_T2_T3_T4_T5_:
[----:B------:R-:W0:Y:S01]  /*0000*/  LDC R1, c[0x0][0x37c] ;  /* 0x0000df00ff017b82 */ /* 0x000e220000000800 */
[----:B------:R-:W1:Y:S07]  /*0010*/  S2R R22, SR_CTAID.X ;  /* 0x0000000000167919 */ /* 0x000e6e0000002500 */
[----:B------:R-:W1:Y:S01]  /*0020*/  LDC R3, c[0x0][0x380] ;  /* 0x0000e000ff037b82 */ /* 0x000e620000000800 */
[----:B------:R-:W2:Y:S01]  /*0030*/  LDCU.64 UR36, c[0x0][0x358] ;  /* 0x00006b00ff2477ac */ /* 0x000ea20008000a00 */
[----:B------:R-:W-:Y:S01]  /*0040*/  BSSY.RECONVERGENT B6, `(.L_x_8732) ;  /* 0x00001ee000067945 */ /* 0x000fe20003800200 */
[----:B------:R-:W3:Y:S01]  /*0050*/  S2R R35, SR_TID.X ;  /* 0x0000000000237919 */ /* 0x000ee20000002100 */
[----:B------:R-:W-:Y:S01]  /*0060*/  CS2R R36, SRZ ;  /* 0x0000000000247805 */ /* 0x000fe2000001ff00 */
[----:B------:R-:W4:Y:S01]  /*0070*/  LDCU.U8 UR38, c[0x0][0x3a4] ;  /* 0x00007480ff2677ac */ /* 0x000f220008000000 */
[----:B------:R-:W-:Y:S01]  /*0080*/  CS2R R26, SRZ ;  /* 0x00000000001a7805 */ /* 0x000fe2000001ff00 */
        /* <DEDUP_REMOVED lines=26> */
.L_x_8738:
[----:B------:R-:W2:Y:S02]  /*0230*/  LDG.E.U8 R4, desc[UR36][R4.64] ;  /* 0x0000002404047981 */ /* 0x000ea4000c1e1100 */
[----:B--2---:R0:W1:Y:S01]  /*0240*/  I2F.F64.U16 R36, R4 ;  /* 0x0000000400247312 */ /* 0x0040620000101800 */
[----:B------:R-:W-:Y:S05]  /*0250*/  BRA `(.L_x_8740) ;  /* 0x0000000c00647947 */ /* 0x000fea0003800000 */
.L_x_8737:
        /* <DEDUP_REMOVED lines=9> */
.L_x_8742:
[----:B------:R-:W2:Y:S02]  /*02f0*/  LDG.E R4, desc[UR36][R4.64] ;  /* 0x0000002404047981 */ /* 0x000ea4000c1e1900 */
[----:B--2---:R1:W2:Y:S01]  /*0300*/  I2F.F64 R36, R4 ;  /* 0x0000000400247312 */ /* 0x0042a20000201c00 */
[----:B------:R-:W-:Y:S05]  /*0310*/  BRA `(.L_x_8740) ;  /* 0x0000000c00347947 */ /* 0x000fea0003800000 */
.L_x_8741:
[----:B------:R-:W2:Y:S02]  /*0320*/  LDG.E.U16 R4, desc[UR36][R4.64] ;  /* 0x0000002404047981 */ /* 0x000ea4000c1e1500 */
[----:B--2---:R3:W4:Y:S01]  /*0330*/  I2F.F64.S16 R36, R4 ;  /* 0x0000000400247312 */ /* 0x0047220000101c00 */
[----:B------:R-:W-:Y:S05]  /*0340*/  BRA `(.L_x_8740) ;  /* 0x0000000c00287947 */ /* 0x000fea0003800000 */
.L_x_8736:
        /* <DEDUP_REMOVED lines=10> */
.L_x_8744:
[----:B------:R-:W2:Y:S02]  /*03f0*/  LDG.E.U16 R0, desc[UR36][R4.64] ;  /* 0x0000002404007981 */ /* 0x000ea4000c1e1500 */
[----:B--2---:R-:W-:-:S05]  /*0400*/  HADD2.F32 R0, -RZ, R0.H0_H0 ;  /* 0x20000000ff007230 */ /* 0x004fca0000004100 */
[----:B------:R-:W-:-:S04]  /*0410*/  FMUL.FTZ R0, R0, 1 ;  /* 0x3f80000000007820 */ /* 0x000fc80000410000 */
[----:B------:R0:W1:Y:S01]  /*0420*/  F2F.F64.F32 R36, R0 ;  /* 0x0000000000247310 */ /* 0x0000620000201800 */
[----:B------:R-:W-:Y:S05]  /*0430*/  BRA `(.L_x_8740) ;  /* 0x0000000800ec7947 */ /* 0x000fea0003800000 */
.L_x_8743:
        /* <DEDUP_REMOVED lines=10> */
.L_x_8746:
[----:B------:R-:W2:Y:S02]  /*04e0*/  LDG.E.U16 R4, desc[UR36][R4.64] ;  /* 0x0000002404047981 */ /* 0x000ea4000c1e1500 */
[----:B--2---:R-:W-:-:S05]  /*04f0*/  HADD2.F32 R0, -RZ, R4.H0_H0 ;  /* 0x20000004ff007230 */ /* 0x004fca0000004100 */
[----:B------:R-:W-:-:S04]  /*0500*/  FMUL.FTZ R0, R0, 1 ;  /* 0x3f80000000007820 */ /* 0x000fc80000410000 */
[----:B------:R0:W1:Y:S01]  /*0510*/  F2F.F64.F32 R36, R0 ;  /* 0x0000000000247310 */ /* 0x0000620000201800 */
[----:B------:R-:W-:Y:S05]  /*0520*/  BRA `(.L_x_8740) ;  /* 0x0000000800b07947 */ /* 0x000fea0003800000 */
.L_x_8745:
[----:B------:R0:W5:Y:S01]  /*0530*/  LDG.E.64 R36, desc[UR36][R4.64] ;  /* 0x0000002404247981 */ /* 0x000162000c1e1b00 */
[----:B------:R-:W-:Y:S05]  /*0540*/  BRA `(.L_x_8740) ;  /* 0x0000000800a87947 */ /* 0x000fea0003800000 */
.L_x_8735:
        /* <DEDUP_REMOVED lines=13> */
.L_x_8749:
[----:B------:R0:W5:Y:S01]  /*0620*/  LDG.E.64 R36, desc[UR36][R4.64] ;  /* 0x0000002404247981 */ /* 0x000162000c1e1b00 */
[----:B------:R-:W-:Y:S05]  /*0630*/  BRA `(.L_x_8740) ;  /* 0x00000008006c7947 */ /* 0x000fea0003800000 */
.L_x_8748:
        /* <DEDUP_REMOVED lines=27> */
.L_x_8751:
        /* <DEDUP_REMOVED lines=15> */
.L_x_8750:
[----:B------:R-:W2:Y:S02]  /*08e0*/  LDG.E.U16 R0, desc[UR36][R4.64] ;  /* 0x0000002404007981 */ /* 0x000ea4000c1e1500 */
[----:B--2---:R-:W-:-:S04]  /*08f0*/  IMAD.U32 R0, R0, 0x10000, RZ ;  /* 0x0001000000007824 */ /* 0x004fc800078e00ff */
[----:B------:R-:W-:-:S04]  /*0900*/  FMUL.FTZ R0, R0, 1 ;  /* 0x3f80000000007820 */ /* 0x000fc80000410000 */
[----:B------:R0:W1:Y:S01]  /*0910*/  F2F.F64.F32 R36, R0 ;  /* 0x0000000000247310 */ /* 0x0000620000201800 */
[----:B------:R-:W-:Y:S05]  /*0920*/  BRA `(.L_x_8740) ;  /* 0x0000000400b07947 */ /* 0x000fea0003800000 */
.L_x_8747:
        /* <DEDUP_REMOVED lines=11> */
.L_x_8754:
        /* <DEDUP_REMOVED lines=21> */
.L_x_8756:
[----:B------:R-:W-:Y:S05]  /*0b30*/  BSYNC.RECONVERGENT B0 ;  /* 0x0000000000007941 */ /* 0x000fea0003800200 */
.L_x_8755:
[----:B------:R-:W-:Y:S01]  /*0b40*/  IMAD.SHL.U32 R0, R0, 0x100000, RZ ;  /* 0x0010000000007824 */ /* 0x000fe200078e00ff */
[----:B------:R-:W-:-:S04]  /*0b50*/  LEA R3, R3, 0x3b800000, 0x17 ;  /* 0x3b80000003037811 */ /* 0x000fc800078eb8ff */
[----:B------:R-:W-:-:S05]  /*0b60*/  LOP3.LUT R0, R3, R0, R7, 0xfe, !PT ;  /* 0x0000000003007212 */ /* 0x000fca00078efe07 */
[----:B------:R-:W-:-:S04]  /*0b70*/  FMUL.FTZ R0, R0, 1 ;  /* 0x3f80000000007820 */ /* 0x000fc80000410000 */
[----:B------:R0:W1:Y:S01]  /*0b80*/  F2F.F64.F32 R36, R0 ;  /* 0x0000000000247310 */ /* 0x0000620000201800 */
[----:B------:R-:W-:Y:S05]  /*0b90*/  BRA `(.L_x_8740) ;  /* 0x0000000400147947 */ /* 0x000fea0003800000 */
.L_x_8753:
        /* <DEDUP_REMOVED lines=21> */
.L_x_8758:
[----:B------:R-:W-:Y:S05]  /*0cf0*/  BSYNC.RECONVERGENT B0 ;  /* 0x0000000000007941 */ /* 0x000fea0003800200 */
.L_x_8757:
[----:B------:R-:W-:Y:S01]  /*0d00*/  IMAD.SHL.U32 R0, R0, 0x200000, RZ ;  /* 0x0020000000007824 */ /* 0x000fe200078e00ff */
[----:B------:R-:W-:-:S04]  /*0d10*/  LEA R3, R3, 0x37800000, 0x17 ;  /* 0x3780000003037811 */ /* 0x000fc800078eb8ff */
[----:B------:R-:W-:-:S05]  /*0d20*/  LOP3.LUT R0, R3, R0, R7, 0xfe, !PT ;  /* 0x0000000003007212 */ /* 0x000fca00078efe07 */
[----:B------:R-:W-:-:S04]  /*0d30*/  FMUL.FTZ R0, R0, 1 ;  /* 0x3f80000000007820 */ /* 0x000fc80000410000 */
[----:B------:R0:W1:Y:S01]  /*0d40*/  F2F.F64.F32 R36, R0 ;  /* 0x0000000000247310 */ /* 0x0000620000201800 */
[----:B------:R-:W-:Y:S05]  /*0d50*/  BRA `(.L_x_8740) ;  /* 0x0000000000a47947 */ /* 0x000fea0003800000 */
.L_x_8752:
[----:B------:R-:W-:-:S09]  /*0d60*/  UISETP.NE.AND UP0, UPT, UR4, 0x1c, UPT ;  /* 0x0000001c0400788c */ /* 0x000fd2000bf05270 */
[----:B------:R-:W-:Y:S05]  /*0d70*/  BRA.U !UP0, `(.L_x_8759) ;  /* 0x0000000108947547 */ /* 0x000fea000b800000 */
[----:B------:R-:W-:-:S09]  /*0d80*/  UISETP.NE.AND UP0, UPT, UR4, 0x1d, UPT ;  /* 0x0000001d0400788c */ /* 0x000fd2000bf05270 */
[----:B------:R-:W-:Y:S05]  /*0d90*/  BRA.U !UP0, `(.L_x_8760) ;  /* 0x0000000108807547 */ /* 0x000fea000b800000 */
[----:B------:R-:W-:-:S09]  /*0da0*/  UISETP.NE.AND UP0, UPT, UR4, 0x2c, UPT ;  /* 0x0000002c0400788c */ /* 0x000fd2000bf05270 */
[----:B------:R-:W-:Y:S05]  /*0db0*/  BRA.U !UP0, `(.L_x_8761) ;  /* 0x0000000108487547 */ /* 0x000fea000b800000 */
.L_x_8739:
        /* <DEDUP_REMOVED lines=16> */
.L_x_8762:
[----:B------:R-:W-:Y:S01]  /*0ec0*/  CS2R R36, SRZ ;  /* 0x0000000000247805 */ /* 0x000fe2000001ff00 */
[----:B------:R-:W-:Y:S06]  /*0ed0*/  BRA `(.L_x_8740) ;  /* 0x0000000000447947 */ /* 0x000fec0003800000 */
.L_x_8761:
        /* <DEDUP_REMOVED lines=12> */
.L_x_8760:
[----:B------:R-:W2:Y:S02]  /*0fa0*/  LDG.E.64 R36, desc[UR36][R4.64] ;  /* 0x0000002404247981 */ /* 0x000ea4000c1e1b00 */
[----:B--2---:R-:W0:Y:S01]  /*0fb0*/  I2F.F64.U64 R36, R36 ;  /* 0x0000002400247312 */ /* 0x004e220000301800 */
[----:B------:R-:W-:Y:S05]  /*0fc0*/  BRA `(.L_x_8740) ;  /* 0x0000000000087947 */ /* 0x000fea0003800000 */
.L_x_8759:
[----:B------:R-:W2:Y:S02]  /*0fd0*/  LDG.E R4, desc[UR36][R4.64] ;  /* 0x0000002404047981 */ /* 0x000ea4000c1e1900 */
[----:B--2---:R0:W1:Y:S02]  /*0fe0*/  I2F.F64.U32 R36, R4 ;  /* 0x0000000400247312 */ /* 0x0040640000201800 */
.L_x_8740:
[----:B------:R-:W-:Y:S05]  /*0ff0*/  BSYNC.RECONVERGENT B7 ;  /* 0x0000000000077941 */ /* 0x000fea0003800200 */
.L_x_8734:
        /* <DEDUP_REMOVED lines=20> */
.L_x_8767:
[----:B------:R-:W3:Y:S02]  /*1140*/  LDG.E.U8 R4, desc[UR36][R4.64] ;  /* 0x0000002404047981 */ /* 0x000ee4000c1e1100 */
[----:B---3--:R0:W1:Y:S01]  /*1150*/  I2F.F64.U16 R26, R4 ;  /* 0x00000004001a7312 */ /* 0x0080620000101800 */
[----:B------:R-:W-:Y:S05]  /*1160*/  BRA `(.L_x_8769) ;  /* 0x0000000c00647947 */ /* 0x000fea0003800000 */
.L_x_8766:
        /* <DEDUP_REMOVED lines=9> */
.L_x_8771:
[----:B------:R-:W3:Y:S02]  /*1200*/  LDG.E R4, desc[UR36][R4.64] ;  /* 0x0000002404047981 */ /* 0x000ee4000c1e1900 */
[----:B---3--:R0:W1:Y:S01]  /*1210*/  I2F.F64 R26, R4 ;  /* 0x00000004001a7312 */ /* 0x0080620000201c00 */
[----:B------:R-:W-:Y:S05]  /*1220*/  BRA `(.L_x_8769) ;  /* 0x0000000c00347947 */ /* 0x000fea0003800000 */
.L_x_8770:
[----:B------:R-:W3:Y:S02]  /*1230*/  LDG.E.U16 R4, desc[UR36][R4.64] ;  /* 0x0000002404047981 */ /* 0x000ee4000c1e1500 */
[----:B---3--:R0:W1:Y:S01]  /*1240*/  I2F.F64.S16 R26, R4 ;  /* 0x00000004001a7312 */ /* 0x0080620000101c00 */
[----:B------:R-:W-:Y:S05]  /*1250*/  BRA `(.L_x_8769) ;  /* 0x0000000c00287947 */ /* 0x000fea0003800000 */
.L_x_8765:
        /* <DEDUP_REMOVED lines=10> */
.L_x_8773:
[----:B------:R-:W3:Y:S02]  /*1300*/  LDG.E.U16 R0, desc[UR36][R4.64] ;  /* 0x0000002404007981 */ /* 0x000ee4000c1e1500 */
[----:B---3--:R-:W-:-:S05]  /*1310*/  HADD2.F32 R0, -RZ, R0.H0_H0 ;  /* 0x20000000ff007230 */ /* 0x008fca0000004100 */
[----:B------:R-:W-:-:S04]  /*1320*/  FMUL.FTZ R0, R0, 1 ;  /* 0x3f80000000007820 */ /* 0x000fc80000410000 */
[----:B------:R0:W1:Y:S01]  /*1330*/  F2F.F64.F32 R26, R0 ;  /* 0x00000000001a7310 */ /* 0x0000620000201800 */
[----:B------:R-:W-:Y:S05]  /*1340*/  BRA `(.L_x_8769) ;  /* 0x0000000800ec7947 */ /* 0x000fea0003800000 */
.L_x_8772:
        /* <DEDUP_REMOVED lines=10> */
.L_x_8775:
[----:B------:R-:W3:Y:S02]  /*13f0*/  LDG.E.U16 R4, desc[UR36][R4.64] ;  /* 0x0000002404047981 */ /* 0x000ee4000c1e1500 */
[----:B---3--:R-:W-:-:S05]  /*1400*/  HADD2.F32 R0, -RZ, R4.H0_H0 ;  /* 0x20000004ff007230 */ /* 0x008fca0000004100 */
[----:B------:R-:W-:-:S04]  /*1410*/  FMUL.FTZ R0, R0, 1 ;  /* 0x3f80000000007820 */ /* 0x000fc80000410000 */
[----:B------:R0:W1:Y:S01]  /*1420*/  F2F.F64.F32 R26, R0 ;  /* 0x00000000001a7310 */ /* 0x0000620000201800 */
[----:B------:R-:W-:Y:S05]  /*1430*/  BRA `(.L_x_8769) ;  /* 0x0000000800b07947 */ /* 0x000fea0003800000 */
.L_x_8774:
[----:B------:R0:W5:Y:S01]  /*1440*/  LDG.E.64 R26, desc[UR36][R4.64] ;  /* 0x00000024041a7981 */ /* 0x000162000c1e1b00 */
[----:B------:R-:W-:Y:S05]  /*1450*/  BRA `(.L_x_8769) ;  /* 0x0000000800a87947 */ /* 0x000fea0003800000 */
.L_x_8764:
        /* <DEDUP_REMOVED lines=13> */
.L_x_8778:
[----:B------:R0:W5:Y:S01]  /*1530*/  LDG.E.64 R26, desc[UR36][R4.64] ;  /* 0x00000024041a7981 */ /* 0x000162000c1e1b00 */
[----:B------:R-:W-:Y:S05]  /*1540*/  BRA `(.L_x_8769) ;  /* 0x00000008006c7947 */ /* 0x000fea0003800000 */
.L_x_8777:
        /* <DEDUP_REMOVED lines=27> */
.L_x_8780:
        /* <DEDUP_REMOVED lines=15> */
.L_x_8779:
[----:B------:R-:W3:Y:S02]  /*17f0*/  LDG.E.U16 R0, desc[UR36][R4.64] ;  /* 0x0000002404007981 */ /* 0x000ee4000c1e1500 */
[----:B---3--:R-:W-:-:S04]  /*1800*/  IMAD.U32 R0, R0, 0x10000, RZ ;  /* 0x0001000000007824 */ /* 0x008fc800078e00ff */
[----:B------:R-:W-:-:S04]  /*1810*/  FMUL.FTZ R0, R0, 1 ;  /* 0x3f80000000007820 */ /* 0x000fc80000410000 */
[----:B------:R0:W1:Y:S01]  /*1820*/  F2F.F64.F32 R26, R0 ;  /* 0x00000000001a7310 */ /* 0x0000620000201800 */
[----:B------:R-:W-:Y:S05]  /*1830*/  BRA `(.L_x_8769) ;  /* 0x0000000400b07947 */ /* 0x000fea0003800000 */
.L_x_8776:
        /* <DEDUP_REMOVED lines=11> */
.L_x_8783:
        /* <DEDUP_REMOVED lines=21> */
.L_x_8785:
[----:B------:R-:W-:Y:S05]  /*1a40*/  BSYNC.RECONVERGENT B0 ;  /* 0x0000000000007941 */ /* 0x000fea0003800200 */
.L_x_8784:
[----:B------:R-:W-:Y:S01]  /*1a50*/  IMAD.SHL.U32 R0, R0, 0x100000, RZ ;  /* 0x0010000000007824 */ /* 0x000fe200078e00ff */
[----:B------:R-:W-:-:S04]  /*1a60*/  LEA R3, R3, 0x3b800000, 0x17 ;  /* 0x3b80000003037811 */ /* 0x000fc800078eb8ff */
[----:B------:R-:W-:-:S05]  /*1a70*/  LOP3.LUT R0, R3, R0, R7, 0xfe, !PT ;  /* 0x0000000003007212 */ /* 0x000fca00078efe07 */
[----:B------:R-:W-:-:S04]  /*1a80*/  FMUL.FTZ R0, R0, 1 ;  /* 0x3f80000000007820 */ /* 0x000fc80000410000 */
[----:B------:R0:W1:Y:S01]  /*1a90*/  F2F.F64.F32 R26, R0 ;  /* 0x00000000001a7310 */ /* 0x0000620000201800 */
[----:B------:R-:W-:Y:S05]  /*1aa0*/  BRA `(.L_x_8769) ;  /* 0x0000000400147947 */ /* 0x000fea0003800000 */
.L_x_8782:
        /* <DEDUP_REMOVED lines=21> */
.L_x_8787:
[----:B------:R-:W-:Y:S05]  /*1c00*/  BSYNC.RECONVERGENT B0 ;  /* 0x0000000000007941 */ /* 0x000fea0003800200 */
.L_x_8786:
[----:B------:R-:W-:Y:S01]  /*1c10*/  IMAD.SHL.U32 R0, R0, 0x200000, RZ ;  /* 0x0020000000007824 */ /* 0x000fe200078e00ff */
[----:B------:R-:W-:-:S04]  /*1c20*/  LEA R3, R3, 0x37800000, 0x17 ;  /* 0x3780000003037811 */ /* 0x000fc800078eb8ff */
[----:B------:R-:W-:-:S05]  /*1c30*/  LOP3.LUT R0, R3, R0, R7, 0xfe, !PT ;  /* 0x0000000003007212 */ /* 0x000fca00078efe07 */
[----:B------:R-:W-:-:S04]  /*1c40*/  FMUL.FTZ R0, R0, 1 ;  /* 0x3f80000000007820 */ /* 0x000fc80000410000 */
[----:B------:R0:W1:Y:S01]  /*1c50*/  F2F.F64.F32 R26, R0 ;  /* 0x00000000001a7310 */ /* 0x0000620000201800 */
[----:B------:R-:W-:Y:S05]  /*1c60*/  BRA `(.L_x_8769) ;  /* 0x0000000000a47947 */ /* 0x000fea0003800000 */
.L_x_8781:
[----:B------:R-:W-:-:S09]  /*1c70*/  UISETP.NE.AND UP0, UPT, UR4, 0x1c, UPT ;  /* 0x0000001c0400788c */ /* 0x000fd2000bf05270 */
[----:B------:R-:W-:Y:S05]  /*1c80*/  BRA.U !UP0, `(.L_x_8788) ;  /* 0x0000000108947547 */ /* 0x000fea000b800000 */
[----:B------:R-:W-:-:S09]  /*1c90*/  UISETP.NE.AND UP0, UPT, UR4, 0x1d, UPT ;  /* 0x0000001d0400788c */ /* 0x000fd2000bf05270 */
[----:B------:R-:W-:Y:S05]  /*1ca0*/  BRA.U !UP0, `(.L_x_8789) ;  /* 0x0000000108807547 */ /* 0x000fea000b800000 */
[----:B------:R-:W-:-:S09]  /*1cb0*/  UISETP.NE.AND UP0, UPT, UR4, 0x2c, UPT ;  /* 0x0000002c0400788c */ /* 0x000fd2000bf05270 */
[----:B------:R-:W-:Y:S05]  /*1cc0*/  BRA.U !UP0, `(.L_x_8790) ;  /* 0x0000000108487547 */ /* 0x000fea000b800000 */
.L_x_8768:
        /* <DEDUP_REMOVED lines=16> */
.L_x_8791:
[----:B------:R-:W-:Y:S01]  /*1dd0*/  CS2R R26, SRZ ;  /* 0x00000000001a7805 */ /* 0x000fe2000001ff00 */
[----:B------:R-:W-:Y:S06]  /*1de0*/  BRA `(.L_x_8769) ;  /* 0x0000000000447947 */ /* 0x000fec0003800000 */
.L_x_8790:
        /* <DEDUP_REMOVED lines=12> */
.L_x_8789:
[----:B------:R-:W3:Y:S02]  /*1eb0*/  LDG.E.64 R26, desc[UR36][R4.64] ;  /* 0x00000024041a7981 */ /* 0x000ee4000c1e1b00 */
[----:B---3--:R-:W0:Y:S01]  /*1ec0*/  I2F.F64.U64 R26, R26 ;  /* 0x0000001a001a7312 */ /* 0x008e220000301800 */
[----:B------:R-:W-:Y:S05]  /*1ed0*/  BRA `(.L_x_8769) ;  /* 0x0000000000087947 */ /* 0x000fea0003800000 */
.L_x_8788:
[----:B------:R-:W3:Y:S02]  /*1ee0*/  LDG.E R4, desc[UR36][R4.64] ;  /* 0x0000002404047981 */ /* 0x000ee4000c1e1900 */
[----:B---3--:R0:W1:Y:S02]  /*1ef0*/  I2F.F64.U32 R26, R4 ;  /* 0x00000004001a7312 */ /* 0x0080640000201800 */
.L_x_8769:
[----:B------:R-:W-:Y:S05]  /*1f00*/  BSYNC.RECONVERGENT B7 ;  /* 0x0000000000077941 */ /* 0x000fea0003800200 */
.L_x_8763:
[----:B------:R-:W-:-:S07]  /*1f10*/  VIADD R35, R23, 0x80 ;  /* 0x0000008017237836 */ /* 0x000fce0000000000 */
.L_x_8733:
[----:B------:R-:W-:Y:S05]  /*1f20*/  BSYNC.RECONVERGENT B6 ;  /* 0x0000000000067941 */ /* 0x000fea0003800200 */
.L_x_8732:
[----:B------:R-:W-:Y:S01]  /*1f30*/  ISETP.GE.AND P0, PT, R35, R2, PT ;  /* 0x000000022300720c */ /* 0x000fe20003f06270 */
[----:B------:R-:W-:Y:S01]  /*1f40*/  BSSY.RECONVERGENT B6, `(.L_x_8792) ;  /* 0x00001e8000067945 */ /* 0x000fe20003800200 */
[----:B------:R-:W-:Y:S02]  /*1f50*/  CS2R R32, SRZ ;  /* 0x0000000000207805 */ /* 0x000fe4000001ff00 */
[----:B------:R-:W-:-:S09]  /*1f60*/  CS2R R28, SRZ ;  /* 0x00000000001c7805 */ /* 0x000fd2000001ff00 */
[----:B------:R-:W-:Y:S05]  /*1f70*/  @P0 BRA `(.L_x_8793) ;  /* 0x0000001c00900947 */ /* 0x000fea0003800000 */
[----:B0-----:R-:W0:Y:S01]  /*1f80*/  LDC.64 R4, c[0x0][0x390] ;  /* 0x0000e400ff047b82 */ /* 0x001e220000000a00 */
        /* <DEDUP_REMOVED lines=20> */
.L_x_8798:
[----:B------:R-:W2:Y:S02]  /*20d0*/  LDG.E.U8 R4, desc[UR36][R4.64] ;  /* 0x0000002404047981 */ /* 0x000ea4000c1e1100 */
[----:B--2---:R0:W1:Y:S01]  /*20e0*/  I2F.F64.U16 R32, R4 ;  /* 0x0000000400207312 */ /* 0x0040620000101800 */
[----:B------:R-:W-:Y:S05]  /*20f0*/  BRA `(.L_x_8800) ;  /* 0x0000000c00647947 */ /* 0x000fea0003800000 */
.L_x_8797:
        /* <DEDUP_REMOVED lines=9> */
.L_x_8802:
[----:B------:R-:W2:Y:S02]  /*2190*/  LDG.E R4, desc[UR36][R4.64] ;  /* 0x0000002404047981 */ /* 0x000ea4000c1e1900 */
[----:B--2---:R0:W1:Y:S01]  /*21a0*/  I2F.F64 R32, R4 ;  /* 0x0000000400207312 */ /* 0x0040620000201c00 */
[----:B------:R-:W-:Y:S05]  /*21b0*/  BRA `(.L_x_8800) ;  /* 0x0000000c00347947 */ /* 0x000fea0003800000 */
.L_x_8801:
[----:B------:R-:W2:Y:S02]  /*21c0*/  LDG.E.U16 R4, desc[UR36][R4.64] ;  /* 0x0000002404047981 */ /* 0x000ea4000c1e1500 */
[----:B--2---:R0:W1:Y:S01]  /*21d0*/  I2F.F64.S16 R32, R4 ;  /* 0x0000000400207312 */ /* 0x0040620000101c00 */
[----:B------:R-:W-:Y:S05]  /*21e0*/  BRA `(.L_x_8800) ;  /* 0x0000000c00287947 */ /* 0x000fea0003800000 */
.L_x_8796:
        /* <DEDUP_REMOVED lines=10> */
.L_x_8804:
[----:B---3--:R-:W3:Y:S02]  /*2290*/  LDG.E.U16 R0, desc[UR36][R4.64] ;  /* 0x0000002404007981 */ /* 0x008ee4000c1e1500 */
[----:B---3--:R-:W-:-:S05]  /*22a0*/  HADD2.F32 R0, -RZ, R0.H0_H0 ;  /* 0x20000000ff007230 */ /* 0x008fca0000004100 */
[----:B------:R-:W-:-:S04]  /*22b0*/  FMUL.FTZ R0, R0, 1 ;  /* 0x3f80000000007820 */ /* 0x000fc80000410000 */
[----:B------:R0:W1:Y:S01]  /*22c0*/  F2F.F64.F32 R32, R0 ;  /* 0x0000000000207310 */ /* 0x0000620000201800 */
[----:B------:R-:W-:Y:S05]  /*22d0*/  BRA `(.L_x_8800) ;  /* 0x0000000800ec7947 */ /* 0x000fea0003800000 */
.L_x_8803:
        /* <DEDUP_REMOVED lines=10> */
.L_x_8806:
[----:B------:R-:W3:Y:S02]  /*2380*/  LDG.E.U16 R4, desc[UR36][R4.64] ;  /* 0x0000002404047981 */ /* 0x000ee4000c1e1500 */
[----:B---3--:R-:W-:-:S05]  /*2390*/  HADD2.F32 R0, -RZ, R4.H0_H0 ;  /* 0x20000004ff007230 */ /* 0x008fca0000004100 */
[----:B------:R-:W-:-:S04]  /*23a0*/  FMUL.FTZ R0, R0, 1 ;  /* 0x3f80000000007820 */ /* 0x000fc80000410000 */
[----:B------:R0:W1:Y:S01]  /*23b0*/  F2F.F64.F32 R32, R0 ;  /* 0x0000000000207310 */ /* 0x0000620000201800 */
[----:B------:R-:W-:Y:S05]  /*23c0*/  BRA `(.L_x_8800) ;  /* 0x0000000800b07947 */ /* 0x000fea0003800000 */
.L_x_8805:
[----:B------:R0:W5:Y:S01]  /*23d0*/  LDG.E.64 R32, desc[UR36][R4.64] ;  /* 0x0000002404207981 */ /* 0x000162000c1e1b00 */
[----:B------:R-:W-:Y:S05]  /*23e0*/  BRA `(.L_x_8800) ;  /* 0x0000000800a87947 */ /* 0x000fea0003800000 */
.L_x_8795:
        /* <DEDUP_REMOVED lines=13> */
.L_x_8809:
[----:B------:R0:W5:Y:S01]  /*24c0*/  LDG.E.64 R32, desc[UR36][R4.64] ;  /* 0x0000002404207981 */ /* 0x000162000c1e1b00 */
[----:B------:R-:W-:Y:S05]  /*24d0*/  BRA `(.L_x_8800) ;  /* 0x00000008006c7947 */ /* 0x000fea0003800000 */
.L_x_8808:
        /* <DEDUP_REMOVED lines=27> */
.L_x_8811:
        /* <DEDUP_REMOVED lines=15> */
.L_x_8810:
[----:B---3--:R-:W3:Y:S02]  /*2780*/  LDG.E.U16 R0, desc[UR36][R4.64] ;  /* 0x0000002404007981 */ /* 0x008ee4000c1e1500 */
[----:B---3--:R-:W-:-:S04]  /*2790*/  IMAD.U32 R0, R0, 0x10000, RZ ;  /* 0x0001000000007824 */ /* 0x008fc800078e00ff */
[----:B------:R-:W-:-:S04]  /*27a0*/  FMUL.FTZ R0, R0, 1 ;  /* 0x3f80000000007820 */ /* 0x000fc80000410000 */
[----:B------:R0:W1:Y:S01]  /*27b0*/  F2F.F64.F32 R32, R0 ;  /* 0x0000000000207310 */ /* 0x0000620000201800 */
[----:B------:R-:W-:Y:S05]  /*27c0*/  BRA `(.L_x_8800) ;  /* 0x0000000400b07947 */ /* 0x000fea0003800000 */
.L_x_8807:
        /* <DEDUP_REMOVED lines=11> */
.L_x_8814:
        /* <DEDUP_REMOVED lines=21> */
.L_x_8816:
[----:B------:R-:W-:Y:S05]  /*29d0*/  BSYNC.RECONVERGENT B0 ;  /* 0x0000000000007941 */ /* 0x000fea0003800200 */
.L_x_8815:
[----:B------:R-:W-:Y:S01]  /*29e0*/  IMAD.SHL.U32 R0, R0, 0x100000, RZ ;  /* 0x0010000000007824 */ /* 0x000fe200078e00ff */
[----:B------:R-:W-:-:S04]  /*29f0*/  LEA R3, R3, 0x3b800000, 0x17 ;  /* 0x3b80000003037811 */ /* 0x000fc800078eb8ff */
[----:B------:R-:W-:-:S05]  /*2a00*/  LOP3.LUT R0, R3, R0, R7, 0xfe, !PT ;  /* 0x0000000003007212 */ /* 0x000fca00078efe07 */
[----:B------:R-:W-:-:S04]  /*2a10*/  FMUL.FTZ R0, R0, 1 ;  /* 0x3f80000000007820 */ /* 0x000fc80000410000 */
[----:B------:R0:W1:Y:S01]  /*2a20*/  F2F.F64.F32 R32, R0 ;  /* 0x0000000000207310 */ /* 0x0000620000201800 */
[----:B------:R-:W-:Y:S05]  /*2a30*/  BRA `(.L_x_8800) ;  /* 0x0000000400147947 */ /* 0x000fea0003800000 */
.L_x_8813:
        /* <DEDUP_REMOVED lines=21> */
.L_x_8818:
[----:B------:R-:W-:Y:S05]  /*2b90*/  BSYNC.RECONVERGENT B0 ;  /* 0x0000000000007941 */ /* 0x000fea0003800200 */
.L_x_8817:
[----:B------:R-:W-:Y:S01]  /*2ba0*/  IMAD.SHL.U32 R0, R0, 0x200000, RZ ;  /* 0x0020000000007824 */ /* 0x000fe200078e00ff */
[----:B------:R-:W-:-:S04]  /*2bb0*/  LEA R3, R3, 0x37800000, 0x17 ;  /* 0x3780000003037811 */ /* 0x000fc800078eb8ff */
[----:B------:R-:W-:-:S05]  /*2bc0*/  LOP3.LUT R0, R3, R0, R7, 0xfe, !PT ;  /* 0x0000000003007212 */ /* 0x000fca00078efe07 */
[----:B------:R-:W-:-:S04]  /*2bd0*/  FMUL.FTZ R0, R0, 1 ;  /* 0x3f80000000007820 */ /* 0x000fc80000410000 */
[----:B------:R0:W1:Y:S01]  /*2be0*/  F2F.F64.F32 R32, R0 ;  /* 0x0000000000207310 */ /* 0x0000620000201800 */
[----:B------:R-:W-:Y:S05]  /*2bf0*/  BRA `(.L_x_8800) ;  /* 0x0000000000a47947 */ /* 0x000fea0003800000 */
.L_x_8812:
        /* <DEDUP_REMOVED lines=16> */
[----:B------:R1:W0:Y:S01]  /*2d00*/  @P0 F2F.F64.F32 R32, R0 ;  /* 0x0000000000200310 */ /* 0x0002220000201800 */
[----:B------:R-:W-:Y:S05]  /*2d10*/  BRA `(.L_x_8800) ;  /* 0x00000000005c7947 */ /* 0x000fea0003800000 */
.L_x_8799:
        /* <DEDUP_REMOVED lines=16> */
.L_x_8821:
[----:B------:R-:W-:Y:S01]  /*2e20*/  CS2R R32, SRZ ;  /* 0x0000000000207805 */ /* 0x000fe2000001ff00 */
[----:B------:R-:W-:Y:S06]  /*2e30*/  BRA `(.L_x_8800) ;  /* 0x0000000000147947 */ /* 0x000fec0003800000 */
.L_x_8820:
[----:B------:R-:W2:Y:S02]  /*2e40*/  LDG.E.64 R32, desc[UR36][R4.64] ;  /* 0x0000002404207981 */ /* 0x000ea4000c1e1b00 */
[----:B--2---:R-:W0:Y:S01]  /*2e50*/  I2F.F64.U64 R32, R32 ;  /* 0x0000002000207312 */ /* 0x004e220000301800 */
[----:B------:R-:W-:Y:S05]  /*2e60*/  BRA `(.L_x_8800) ;  /* 0x0000000000087947 */ /* 0x000fea0003800000 */
.L_x_8819:
[----:B------:R-:W2:Y:S02]  /*2e70*/  LDG.E R4, desc[UR36][R4.64] ;  /* 0x0000002404047981 */ /* 0x000ea4000c1e1900 */
[----:B--2---:R0:W1:Y:S02]  /*2e80*/  I2F.F64.U32 R32, R4 ;  /* 0x0000000400207312 */ /* 0x0040640000201800 */
.L_x_8800:
[----:B------:R-:W-:Y:S05]  /*2e90*/  BSYNC.RECONVERGENT B7 ;  /* 0x0000000000077941 */ /* 0x000fea0003800200 */
.L_x_8794:
        /* <DEDUP_REMOVED lines=20> */
.L_x_8826:
[----:B------:R-:W2:Y:S02]  /*2fe0*/  LDG.E.U8 R4, desc[UR36][R4.64] ;  /* 0x0000002404047981 */ /* 0x000ea4000c1e1100 */
[----:B--2---:R0:W2:Y:S01]  /*2ff0*/  I2F.F64.U16 R28, R4 ;  /* 0x00000004001c7312 */ /* 0x0040a20000101800 */
[----:B------:R-:W-:Y:S05]  /*3000*/  BRA `(.L_x_8828) ;  /* 0x0000000c00647947 */ /* 0x000fea0003800000 */
.L_x_8825:
        /* <DEDUP_REMOVED lines=9> */
.L_x_8830:
[----:B------:R-:W2:Y:S02]  /*30a0*/  LDG.E R4, desc[UR36][R4.64] ;  /* 0x0000002404047981 */ /* 0x000ea4000c1e1900 */
[----:B--2---:R0:W2:Y:S01]  /*30b0*/  I2F.F64 R28, R4 ;  /* 0x00000004001c7312 */ /* 0x0040a20000201c00 */
[----:B------:R-:W-:Y:S05]  /*30c0*/  BRA `(.L_x_8828) ;  /* 0x0000000c00347947 */ /* 0x000fea0003800000 */
.L_x_8829:
[----:B------:R-:W2:Y:S02]  /*30d0*/  LDG.E.U16 R4, desc[UR36][R4.64] ;  /* 0x0000002404047981 */ /* 0x000ea4000c1e1500 */
[----:B--2---:R0:W2:Y:S01]  /*30e0*/  I2F.F64.S16 R28, R4 ;  /* 0x00000004001c7312 */ /* 0x0040a20000101c00 */
[----:B------:R-:W-:Y:S05]  /*30f0*/  BRA `(.L_x_8828) ;  /* 0x0000000c00287947 */ /* 0x000fea0003800000 */
.L_x_8824:
        /* <DEDUP_REMOVED lines=10> */
.L_x_8832:
[----:B-1-3--:R-:W2:Y:S02]  /*31a0*/  LDG.E.U16 R0, desc[UR36][R4.64] ;  /* 0x0000002404007981 */ /* 0x00aea4000c1e1500 */
[----:B--2---:R-:W-:-:S05]  /*31b0*/  HADD2.F32 R0, -RZ, R0.H0_H0 ;  /* 0x20000000ff007230 */ /* 0x004fca0000004100 */
[----:B------:R-:W-:-:S04]  /*31c0*/  FMUL.FTZ R0, R0, 1 ;  /* 0x3f80000000007820 */ /* 0x000fc80000410000 */
[----:B------:R0:W1:Y:S01]  /*31d0*/  F2F.F64.F32 R28, R0 ;  /* 0x00000000001c7310 */ /* 0x0000620000201800 */
[----:B------:R-:W-:Y:S05]  /*31e0*/  BRA `(.L_x_8828) ;  /* 0x0000000800ec7947 */ /* 0x000fea0003800000 */
.L_x_8831:
        /* <DEDUP_REMOVED lines=10> */
.L_x_8834:
[----:B------:R-:W1:Y:S02]  /*3290*/  LDG.E.U16 R4, desc[UR36][R4.64] ;  /* 0x0000002404047981 */ /* 0x000e64000c1e1500 */
[----:B-1-3--:R-:W-:-:S05]  /*32a0*/  HADD2.F32 R0, -RZ, R4.H0_H0 ;  /* 0x20000004ff007230 */ /* 0x00afca0000004100 */
[----:B------:R-:W-:-:S04]  /*32b0*/  FMUL.FTZ R0, R0, 1 ;  /* 0x3f80000000007820 */ /* 0x000fc80000410000 */
[----:B------:R0:W1:Y:S01]  /*32c0*/  F2F.F64.F32 R28, R0 ;  /* 0x00000000001c7310 */ /* 0x0000620000201800 */
[----:B------:R-:W-:Y:S05]  /*32d0*/  BRA `(.L_x_8828) ;  /* 0x0000000800b07947 */ /* 0x000fea0003800000 */
.L_x_8833:
[----:B------:R0:W5:Y:S01]  /*32e0*/  LDG.E.64 R28, desc[UR36][R4.64] ;  /* 0x00000024041c7981 */ /* 0x000162000c1e1b00 */
[----:B------:R-:W-:Y:S05]  /*32f0*/  BRA `(.L_x_8828) ;  /* 0x0000000800a87947 */ /* 0x000fea0003800000 */
.L_x_8823:
        /* <DEDUP_REMOVED lines=13> */
.L_x_8837:
[----:B------:R0:W5:Y:S01]  /*33d0*/  LDG.E.64 R28, desc[UR36][R4.64] ;  /* 0x00000024041c7981 */ /* 0x000162000c1e1b00 */
[----:B------:R-:W-:Y:S05]  /*33e0*/  BRA `(.L_x_8828) ;  /* 0x00000008006c7947 */ /* 0x000fea0003800000 */
.L_x_8836:
        /* <DEDUP_REMOVED lines=27> */
.L_x_8839:
        /* <DEDUP_REMOVED lines=15> */
.L_x_8838:
[----:B-1-3--:R-:W2:Y:S02]  /*3690*/  LDG.E.U16 R0, desc[UR36][R4.64] ;  /* 0x0000002404007981 */ /* 0x00aea4000c1e1500 */
[----:B--2---:R-:W-:-:S04]  /*36a0*/  IMAD.U32 R0, R0, 0x10000, RZ ;  /* 0x0001000000007824 */ /* 0x004fc800078e00ff */
[----:B------:R-:W-:-:S04]  /*36b0*/  FMUL.FTZ R0, R0, 1 ;  /* 0x3f80000000007820 */ /* 0x000fc80000410000 */
[----:B------:R0:W1:Y:S01]  /*36c0*/  F2F.F64.F32 R28, R0 ;  /* 0x00000000001c7310 */ /* 0x0000620000201800 */
[----:B------:R-:W-:Y:S05]  /*36d0*/  BRA `(.L_x_8828) ;  /* 0x0000000400b07947 */ /* 0x000fea0003800000 */
.L_x_8835:
        /* <DEDUP_REMOVED lines=11> */
.L_x_8842:
        /* <DEDUP_REMOVED lines=21> */
.L_x_8844:
[----:B------:R-:W-:Y:S05]  /*38e0*/  BSYNC.RECONVERGENT B0 ;  /* 0x0000000000007941 */ /* 0x000fea0003800200 */
.L_x_8843:
[----:B------:R-:W-:Y:S01]  /*38f0*/  IMAD.SHL.U32 R0, R0, 0x100000, RZ ;  /* 0x0010000000007824 */ /* 0x000fe200078e00ff */
[----:B------:R-:W-:-:S04]  /*3900*/  LEA R3, R3, 0x3b800000, 0x17 ;  /* 0x3b80000003037811 */ /* 0x000fc800078eb8ff */
[----:B------:R-:W-:-:S05]  /*3910*/  LOP3.LUT R0, R3, R0, R7, 0xfe, !PT ;  /* 0x0000000003007212 */ /* 0x000fca00078efe07 */
[----:B------:R-:W-:-:S04]  /*3920*/  FMUL.FTZ R0, R0, 1 ;  /* 0x3f80000000007820 */ /* 0x000fc80000410000 */
[----:B------:R0:W1:Y:S01]  /*3930*/  F2F.F64.F32 R28, R0 ;  /* 0x00000000001c7310 */ /* 0x0000620000201800 */
[----:B------:R-:W-:Y:S05]  /*3940*/  BRA `(.L_x_8828) ;  /* 0x0000000400147947 */ /* 0x000fea0003800000 */
.L_x_8841:
        /* <DEDUP_REMOVED lines=21> */
.L_x_8846:
[----:B------:R-:W-:Y:S05]  /*3aa0*/  BSYNC.RECONVERGENT B0 ;  /* 0x0000000000007941 */ /* 0x000fea0003800200 */
.L_x_8845:
[----:B------:R-:W-:Y:S01]  /*3ab0*/  IMAD.SHL.U32 R0, R0, 0x200000, RZ ;  /* 0x0020000000007824 */ /* 0x000fe200078e00ff */
[----:B------:R-:W-:-:S04]  /*3ac0*/  LEA R3, R3, 0x37800000, 0x17 ;  /* 0x3780000003037811 */ /* 0x000fc800078eb8ff */
[----:B------:R-:W-:-:S05]  /*3ad0*/  LOP3.LUT R0, R3, R0, R7, 0xfe, !PT ;  /* 0x0000000003007212 */ /* 0x000fca00078efe07 */
[----:B------:R-:W-:-:S04]  /*3ae0*/  FMUL.FTZ R0, R0, 1 ;  /* 0x3f80000000007820 */ /* 0x000fc80000410000 */
[----:B------:R0:W1:Y:S01]  /*3af0*/  F2F.F64.F32 R28, R0 ;  /* 0x00000000001c7310 */ /* 0x0000620000201800 */
[----:B------:R-:W-:Y:S05]  /*3b00*/  BRA `(.L_x_8828) ;  /* 0x0000000000a47947 */ /* 0x000fea0003800000 */
.L_x_8840:
        /* <DEDUP_REMOVED lines=18> */
.L_x_8827:
        /* <DEDUP_REMOVED lines=16> */
.L_x_8849:
[----:B------:R-:W-:Y:S01]  /*3d30*/  CS2R R28, SRZ ;  /* 0x00000000001c7805 */ /* 0x000fe2000001ff00 */
[----:B------:R-:W-:Y:S06]  /*3d40*/  BRA `(.L_x_8828) ;  /* 0x0000000000147947 */ /* 0x000fec0003800000 */
.L_x_8848:
[----:B------:R-:W2:Y:S02]  /*3d50*/  LDG.E.64 R28, desc[UR36][R4.64] ;  /* 0x00000024041c7981 */ /* 0x000ea4000c1e1b00 */
[----:B--2---:R-:W0:Y:S01]  /*3d60*/  I2F.F64.U64 R28, R28 ;  /* 0x0000001c001c7312 */ /* 0x004e220000301800 */
[----:B------:R-:W-:Y:S05]  /*3d70*/  BRA `(.L_x_8828) ;  /* 0x0000000000087947 */ /* 0x000fea0003800000 */
.L_x_8847:
[----:B------:R-:W2:Y:S02]  /*3d80*/  LDG.E R4, desc[UR36][R4.64] ;  /* 0x0000002404047981 */ /* 0x000ea4000c1e1900 */
[----:B--2---:R0:W2:Y:S02]  /*3d90*/  I2F.F64.U32 R28, R4 ;  /* 0x00000004001c7312 */ /* 0x0040a40000201800 */
.L_x_8828:
[----:B------:R-:W-:Y:S05]  /*3da0*/  BSYNC.RECONVERGENT B7 ;  /* 0x0000000000077941 */ /* 0x000fea0003800200 */
.L_x_8822:
[----:B------:R-:W-:-:S07]  /*3db0*/  VIADD R35, R35, 0x80 ;  /* 0x0000008023237836 */ /* 0x000fce0000000000 */
.L_x_8793:
[----:B------:R-:W-:Y:S05]  /*3dc0*/  BSYNC.RECONVERGENT B6 ;  /* 0x0000000000067941 */ /* 0x000fea0003800200 */
.L_x_8792:
        /* <DEDUP_REMOVED lines=26> */
.L_x_8856:
[----:B------:R-:W2:Y:S02]  /*3f70*/  LDG.E.U8 R4, desc[UR36][R4.64] ;  /* 0x0000002404047981 */ /* 0x000ea4000c1e1100 */
[----:B--2---:R0:W1:Y:S01]  /*3f80*/  I2F.F64.U16 R30, R4 ;  /* 0x00000004001e7312 */ /* 0x0040620000101800 */
[----:B------:R-:W-:Y:S05]  /*3f90*/  BRA `(.L_x_8858) ;  /* 0x0000000c00647947 */ /* 0x000fea0003800000 */
.L_x_8855:
        /* <DEDUP_REMOVED lines=9> */
.L_x_8860:
[----:B------:R-:W2:Y:S02]  /*4030*/  LDG.E R4, desc[UR36][R4.64] ;  /* 0x0000002404047981 */ /* 0x000ea4000c1e1900 */
[----:B--2---:R0:W1:Y:S01]  /*4040*/  I2F.F64 R30, R4 ;  /* 0x00000004001e7312 */ /* 0x0040620000201c00 */
[----:B------:R-:W-:Y:S05]  /*4050*/  BRA `(.L_x_8858) ;  /* 0x0000000c00347947 */ /* 0x000fea0003800000 */
.L_x_8859:
[----:B------:R-:W2:Y:S02]  /*4060*/  LDG.E.U16 R4, desc[UR36][R4.64] ;  /* 0x0000002404047981 */ /* 0x000ea4000c1e1500 */
[----:B--2---:R0:W1:Y:S01]  /*4070*/  I2F.F64.S16 R30, R4 ;  /* 0x00000004001e7312 */ /* 0x0040620000101c00 */
[----:B------:R-:W-:Y:S05]  /*4080*/  BRA `(.L_x_8858) ;  /* 0x0000000c00287947 */ /* 0x000fea0003800000 */
.L_x_8854:
        /* <DEDUP_REMOVED lines=10> */
.L_x_8862:
[----:B---3--:R-:W3:Y:S02]  /*4130*/  LDG.E.U16 R0, desc[UR36][R4.64] ;  /* 0x0000002404007981 */ /* 0x008ee4000c1e1500 */
[----:B---3--:R-:W-:-:S05]  /*4140*/  HADD2.F32 R0, -RZ, R0.H0_H0 ;  /* 0x20000000ff007230 */ /* 0x008fca0000004100 */
[----:B------:R-:W-:-:S04]  /*4150*/  FMUL.FTZ R0, R0, 1 ;  /* 0x3f80000000007820 */ /* 0x000fc80000410000 */
[----:B------:R0:W1:Y:S01]  /*4160*/  F2F.F64.F32 R30, R0 ;  /* 0x00000000001e7310 */ /* 0x0000620000201800 */
[----:B------:R-:W-:Y:S05]  /*4170*/  BRA `(.L_x_8858) ;  /* 0x0000000800ec7947 */ /* 0x000fea0003800000 */
.L_x_8861:
        /* <DEDUP_REMOVED lines=10> */
.L_x_8864:
[----:B------:R-:W3:Y:S02]  /*4220*/  LDG.E.U16 R4, desc[UR36][R4.64] ;  /* 0x0000002404047981 */ /* 0x000ee4000c1e1500 */
[----:B---3--:R-:W-:-:S05]  /*4230*/  HADD2.F32 R0, -RZ, R4.H0_H0 ;  /* 0x20000004ff007230 */ /* 0x008fca0000004100 */
[----:B------:R-:W-:-:S04]  /*4240*/  FMUL.FTZ R0, R0, 1 ;  /* 0x3f80000000007820 */ /* 0x000fc80000410000 */
[----:B------:R0:W1:Y:S01]  /*4250*/  F2F.F64.F32 R30, R0 ;  /* 0x00000000001e7310 */ /* 0x0000620000201800 */
[----:B------:R-:W-:Y:S05]  /*4260*/  BRA `(.L_x_8858) ;  /* 0x0000000800b07947 */ /* 0x000fea0003800000 */
.L_x_8863:
[----:B------:R0:W5:Y:S01]  /*4270*/  LDG.E.64 R30, desc[UR36][R4.64] ;  /* 0x00000024041e7981 */ /* 0x000162000c1e1b00 */
[----:B------:R-:W-:Y:S05]  /*4280*/  BRA `(.L_x_8858) ;  /* 0x0000000800a87947 */ /* 0x000fea0003800000 */
.L_x_8853:
        /* <DEDUP_REMOVED lines=13> */
.L_x_8867:
[----:B------:R0:W5:Y:S01]  /*4360*/  LDG.E.64 R30, desc[UR36][R4.64] ;  /* 0x00000024041e7981 */ /* 0x000162000c1e1b00 */
[----:B------:R-:W-:Y:S05]  /*4370*/  BRA `(.L_x_8858) ;  /* 0x00000008006c7947 */ /* 0x000fea0003800000 */
.L_x_8866:
        /* <DEDUP_REMOVED lines=27> */
.L_x_8869:
        /* <DEDUP_REMOVED lines=15> */
.L_x_8868:
[----:B---3--:R-:W3:Y:S02]  /*4620*/  LDG.E.U16 R0, desc[UR36][R4.64] ;  /* 0x0000002404007981 */ /* 0x008ee4000c1e1500 */
[----:B---3--:R-:W-:-:S04]  /*4630*/  IMAD.U32 R0, R0, 0x10000, RZ ;  /* 0x0001000000007824 */ /* 0x008fc800078e00ff */
[----:B------:R-:W-:-:S04]  /*4640*/  FMUL.FTZ R0, R0, 1 ;  /* 0x3f80000000007820 */ /* 0x000fc80000410000 */
[----:B------:R0:W1:Y:S01]  /*4650*/  F2F.F64.F32 R30, R0 ;  /* 0x00000000001e7310 */ /* 0x0000620000201800 */
[----:B------:R-:W-:Y:S05]  /*4660*/  BRA `(.L_x_8858) ;  /* 0x0000000400b07947 */ /* 0x000fea0003800000 */
.L_x_8865:
        /* <DEDUP_REMOVED lines=11> */
.L_x_8872:
        /* <DEDUP_REMOVED lines=21> */
.L_x_8874:
[----:B------:R-:W-:Y:S05]  /*4870*/  BSYNC.RECONVERGENT B0 ;  /* 0x0000000000007941 */ /* 0x000fea0003800200 */
.L_x_8873:
[----:B------:R-:W-:Y:S01]  /*4880*/  IMAD.SHL.U32 R0, R0, 0x100000, RZ ;  /* 0x0010000000007824 */ /* 0x000fe200078e00ff */
[----:B------:R-:W-:-:S04]  /*4890*/  LEA R3, R3, 0x3b800000, 0x17 ;  /* 0x3b80000003037811 */ /* 0x000fc800078eb8ff */
[----:B------:R-:W-:-:S05]  /*48a0*/  LOP3.LUT R0, R3, R0, R7, 0xfe, !PT ;  /* 0x0000000003007212 */ /* 0x000fca00078efe07 */
[----:B------:R-:W-:-:S04]  /*48b0*/  FMUL.FTZ R0, R0, 1 ;  /* 0x3f80000000007820 */ /* 0x000fc80000410000 */
[----:B------:R0:W1:Y:S01]  /*48c0*/  F2F.F64.F32 R30, R0 ;  /* 0x00000000001e7310 */ /* 0x0000620000201800 */
[----:B------:R-:W-:Y:S05]  /*48d0*/  BRA `(.L_x_8858) ;  /* 0x0000000400147947 */ /* 0x000fea0003800000 */
.L_x_8871:
        /* <DEDUP_REMOVED lines=21> */
.L_x_8876:
[----:B------:R-:W-:Y:S05]  /*4a30*/  BSYNC.RECONVERGENT B0 ;  /* 0x0000000000007941 */ /* 0x000fea0003800200 */
.L_x_8875:
[----:B------:R-:W-:Y:S01]  /*4a40*/  IMAD.SHL.U32 R0, R0, 0x200000, RZ ;  /* 0x0020000000007824 */ /* 0x000fe200078e00ff */
[----:B------:R-:W-:-:S04]  /*4a50*/  LEA R3, R3, 0x37800000, 0x17 ;  /* 0x3780000003037811 */ /* 0x000fc800078eb8ff */
[----:B------:R-:W-:-:S05]  /*4a60*/  LOP3.LUT R0, R3, R0, R7, 0xfe, !PT ;  /* 0x0000000003007212 */ /* 0x000fca00078efe07 */
[----:B------:R-:W-:-:S04]  /*4a70*/  FMUL.FTZ R0, R0, 1 ;  /* 0x3f80000000007820 */ /* 0x000fc80000410000 */
[----:B------:R0:W1:Y:S01]  /*4a80*/  F2F.F64.F32 R30, R0 ;  /* 0x00000000001e7310 */ /* 0x0000620000201800 */
[----:B------:R-:W-:Y:S05]  /*4a90*/  BRA `(.L_x_8858) ;  /* 0x0000000000a47947 */ /* 0x000fea0003800000 */
.L_x_8870:
        /* <DEDUP_REMOVED lines=18> */
.L_x_8857:
        /* <DEDUP_REMOVED lines=16> */
.L_x_8879:
[----:B------:R-:W-:Y:S01]  /*4cc0*/  CS2R R30, SRZ ;  /* 0x00000000001e7805 */ /* 0x000fe2000001ff00 */
[----:B------:R-:W-:Y:S06]  /*4cd0*/  BRA `(.L_x_8858) ;  /* 0x0000000000147947 */ /* 0x000fec0003800000 */
.L_x_8878:
[----:B------:R-:W2:Y:S02]  /*4ce0*/  LDG.E.64 R30, desc[UR36][R4.64] ;  /* 0x00000024041e7981 */ /* 0x000ea4000c1e1b00 */
[----:B--2---:R-:W0:Y:S01]  /*4cf0*/  I2F.F64.U64 R30, R30 ;  /* 0x0000001e001e7312 */ /* 0x004e220000301800 */
[----:B------:R-:W-:Y:S05]  /*4d00*/  BRA `(.L_x_8858) ;  /* 0x0000000000087947 */ /* 0x000fea0003800000 */
.L_x_8877:
[----:B------:R-:W2:Y:S02]  /*4d10*/  LDG.E R4, desc[UR36][R4.64] ;  /* 0x0000002404047981 */ /* 0x000ea4000c1e1900 */
[----:B--2---:R0:W1:Y:S02]  /*4d20*/  I2F.F64.U32 R30, R4 ;  /* 0x00000004001e7312 */ /* 0x0040640000201800 */
.L_x_8858:
[----:B------:R-:W-:Y:S05]  /*4d30*/  BSYNC.RECONVERGENT B7 ;  /* 0x0000000000077941 */ /* 0x000fea0003800200 */
.L_x_8852:
        /* <DEDUP_REMOVED lines=20> */
.L_x_8884:
[----:B------:R-:W3:Y:S02]  /*4e80*/  LDG.E.U8 R4, desc[UR36][R4.64] ;  /* 0x0000002404047981 */ /* 0x000ee4000c1e1100 */
[----:B---3--:R0:W3:Y:S01]  /*4e90*/  I2F.F64.U16 R24, R4 ;  /* 0x0000000400187312 */ /* 0x0080e20000101800 */
[----:B------:R-:W-:Y:S05]  /*4ea0*/  BRA `(.L_x_8886) ;  /* 0x0000000c00647947 */ /* 0x000fea0003800000 */
.L_x_8883:
        /* <DEDUP_REMOVED lines=9> */
.L_x_8888:
[----:B------:R-:W3:Y:S02]  /*4f40*/  LDG.E R4, desc[UR36][R4.64] ;  /* 0x0000002404047981 */ /* 0x000ee4000c1e1900 */
[----:B---3--:R0:W3:Y:S01]  /*4f50*/  I2F.F64 R24, R4 ;  /* 0x0000000400187312 */ /* 0x0080e20000201c00 */
[----:B------:R-:W-:Y:S05]  /*4f60*/  BRA `(.L_x_8886) ;  /* 0x0000000c00347947 */ /* 0x000fea0003800000 */
.L_x_8887:
[----:B------:R-:W3:Y:S02]  /*4f70*/  LDG.E.U16 R4, desc[UR36][R4.64] ;  /* 0x0000002404047981 */ /* 0x000ee4000c1e1500 */
[----:B---3--:R0:W3:Y:S01]  /*4f80*/  I2F.F64.S16 R24, R4 ;  /* 0x0000000400187312 */ /* 0x0080e20000101c00 */
[----:B------:R-:W-:Y:S05]  /*4f90*/  BRA `(.L_x_8886) ;  /* 0x0000000c00287947 */ /* 0x000fea0003800000 */
.L_x_8882:
        /* <DEDUP_REMOVED lines=10> */
.L_x_8890:
[----:B------:R-:W3:Y:S02]  /*5040*/  LDG.E.U16 R0, desc[UR36][R4.64] ;  /* 0x0000002404007981 */ /* 0x000ee4000c1e1500 */
[----:B---3--:R-:W-:-:S05]  /*5050*/  HADD2.F32 R0, -RZ, R0.H0_H0 ;  /* 0x20000000ff007230 */ /* 0x008fca0000004100 */
[----:B------:R-:W-:-:S04]  /*5060*/  FMUL.FTZ R0, R0, 1 ;  /* 0x3f80000000007820 */ /* 0x000fc80000410000 */
[----:B------:R0:W3:Y:S01]  /*5070*/  F2F.F64.F32 R24, R0 ;  /* 0x0000000000187310 */ /* 0x0000e20000201800 */
[----:B------:R-:W-:Y:S05]  /*5080*/  BRA `(.L_x_8886) ;  /* 0x0000000800ec7947 */ /* 0x000fea0003800000 */
.L_x_8889:
        /* <DEDUP_REMOVED lines=10> */
.L_x_8892:
[----:B------:R-:W3:Y:S02]  /*5130*/  LDG.E.U16 R4, desc[UR36][R4.64] ;  /* 0x0000002404047981 */ /* 0x000ee4000c1e1500 */
[----:B---3--:R-:W-:-:S05]  /*5140*/  HADD2.F32 R0, -RZ, R4.H0_H0 ;  /* 0x20000004ff007230 */ /* 0x008fca0000004100 */
[----:B------:R-:W-:-:S04]  /*5150*/  FMUL.FTZ R0, R0, 1 ;  /* 0x3f80000000007820 */ /* 0x000fc80000410000 */
[----:B------:R0:W3:Y:S01]  /*5160*/  F2F.F64.F32 R24, R0 ;  /* 0x0000000000187310 */ /* 0x0000e20000201800 */
[----:B------:R-:W-:Y:S05]  /*5170*/  BRA `(.L_x_8886) ;  /* 0x0000000800b07947 */ /* 0x000fea0003800000 */
.L_x_8891:
[----:B------:R0:W5:Y:S01]  /*5180*/  LDG.E.64 R24, desc[UR36][R4.64] ;  /* 0x0000002404187981 */ /* 0x000162000c1e1b00 */
[----:B------:R-:W-:Y:S05]  /*5190*/  BRA `(.L_x_8886) ;  /* 0x0000000800a87947 */ /* 0x000fea0003800000 */
.L_x_8881:
        /* <DEDUP_REMOVED lines=13> */
.L_x_8895:
[----:B------:R0:W5:Y:S01]  /*5270*/  LDG.E.64 R24, desc[UR36][R4.64] ;  /* 0x0000002404187981 */ /* 0x000162000c1e1b00 */
[----:B------:R-:W-:Y:S05]  /*5280*/  BRA `(.L_x_8886) ;  /* 0x00000008006c7947 */ /* 0x000fea0003800000 */
.L_x_8894:
        /* <DEDUP_REMOVED lines=27> */
.L_x_8897:
        /* <DEDUP_REMOVED lines=15> */
.L_x_8896:
[----:B------:R-:W3:Y:S02]  /*5530*/  LDG.E.U16 R0, desc[UR36][R4.64] ;  /* 0x0000002404007981 */ /* 0x000ee4000c1e1500 */
[----:B---3--:R-:W-:-:S04]  /*5540*/  IMAD.U32 R0, R0, 0x10000, RZ ;  /* 0x0001000000007824 */ /* 0x008fc800078e00ff */
[----:B------:R-:W-:-:S04]  /*5550*/  FMUL.FTZ R0, R0, 1 ;  /* 0x3f80000000007820 */ /* 0x000fc80000410000 */
[----:B------:R0:W3:Y:S01]  /*5560*/  F2F.F64.F32 R24, R0 ;  /* 0x0000000000187310 */ /* 0x0000e20000201800 */
[----:B------:R-:W-:Y:S05]  /*5570*/  BRA `(.L_x_8886) ;  /* 0x0000000400b07947 */ /* 0x000fea0003800000 */
.L_x_8893:
        /* <DEDUP_REMOVED lines=11> */
.L_x_8900:
        /* <DEDUP_REMOVED lines=21> */
.L_x_8902:
[----:B------:R-:W-:Y:S05]  /*5780*/  BSYNC.RECONVERGENT B0 ;  /* 0x0000000000007941 */ /* 0x000fea0003800200 */
.L_x_8901:
[----:B------:R-:W-:Y:S01]  /*5790*/  IMAD.SHL.U32 R0, R0, 0x100000, RZ ;  /* 0x0010000000007824 */ /* 0x000fe200078e00ff */
[----:B------:R-:W-:-:S04]  /*57a0*/  LEA R3, R3, 0x3b800000, 0x17 ;  /* 0x3b80000003037811 */ /* 0x000fc800078eb8ff */
[----:B------:R-:W-:-:S05]  /*57b0*/  LOP3.LUT R0, R3, R0, R7, 0xfe, !PT ;  /* 0x0000000003007212 */ /* 0x000fca00078efe07 */
[----:B------:R-:W-:-:S04]  /*57c0*/  FMUL.FTZ R0, R0, 1 ;  /* 0x3f80000000007820 */ /* 0x000fc80000410000 */
[----:B------:R0:W3:Y:S01]  /*57d0*/  F2F.F64.F32 R24, R0 ;  /* 0x0000000000187310 */ /* 0x0000e20000201800 */
[----:B------:R-:W-:Y:S05]  /*57e0*/  BRA `(.L_x_8886) ;  /* 0x0000000400147947 */ /* 0x000fea0003800000 */
.L_x_8899:
        /* <DEDUP_REMOVED lines=21> */
.L_x_8904:
[----:B------:R-:W-:Y:S05]  /*5940*/  BSYNC.RECONVERGENT B0 ;  /* 0x0000000000007941 */ /* 0x000fea0003800200 */
.L_x_8903:
[----:B------:R-:W-:Y:S01]  /*5950*/  IMAD.SHL.U32 R0, R0, 0x200000, RZ ;  /* 0x0020000000007824 */ /* 0x000fe200078e00ff */
[----:B------:R-:W-:-:S04]  /*5960*/  LEA R3, R3, 0x37800000, 0x17 ;  /* 0x3780000003037811 */ /* 0x000fc800078eb8ff */
[----:B------:R-:W-:-:S05]  /*5970*/  LOP3.LUT R0, R3, R0, R7, 0xfe, !PT ;  /* 0x0000000003007212 */ /* 0x000fca00078efe07 */
[----:B------:R-:W-:-:S04]  /*5980*/  FMUL.FTZ R0, R0, 1 ;  /* 0x3f80000000007820 */ /* 0x000fc80000410000 */
[----:B------:R0:W3:Y:S01]  /*5990*/  F2F.F64.F32 R24, R0 ;  /* 0x0000000000187310 */ /* 0x0000e20000201800 */
[----:B------:R-:W-:Y:S05]  /*59a0*/  BRA `(.L_x_8886) ;  /* 0x0000000000a47947 */ /* 0x000fea0003800000 */
.L_x_8898:
        /* <DEDUP_REMOVED lines=18> */
.L_x_8885:
[----:B------:R-:W-:Y:S01]  /*5ad0*/  MOV R14, 0x0 ;  /* 0x00000000000e7802 */ /* 0x000fe20000000f00 */
[----:B------:R-:W0:Y:S01]  /*5ae0*/  LDCU.64 UR4, c[0x4][0x128] ;  /* 0x01002500ff0477ac */ /* 0x000e220008000a00 */
[----:B------:R-:W-:Y:S02]  /*5af0*/  IMAD.MOV.U32 R8, RZ, RZ, 0x4e ;  /* 0x0000004eff087424 */ /* 0x000fe400078e00ff */
[----:B------:R-:W-:Y:S01]  /*5b00*/  IMAD.MOV.U32 R12, RZ, RZ, 0x1 ;  /* 0x00000001ff0c7424 */ /* 0x000fe200078e00ff */
[----:B------:R-:W3:Y:S01]  /*5b10*/  LDCU.64 UR6, c[0x4][0x130] ;  /* 0x01002600ff0677ac */ /* 0x000ee20008000a00 */
[----:B------:R-:W1:Y:S01]  /*5b20*/  LDC.64 R14, c[0x4][R14] ;  /* 0x010000000e0e7b82 */ /* 0x000e620000000a00 */
[----:B------:R-:W-:Y:S01]  /*5b30*/  IMAD.MOV.U32 R13, RZ, RZ, RZ ;  /* 0x000000ffff0d7224 */ /* 0x000fe200078e00ff */
[----:B------:R-:W2:Y:S01]  /*5b40*/  LDCU.64 UR8, c[0x4][0x8] ;  /* 0x01000100ff0877ac */ /* 0x000ea20008000a00 */
[----:B0-----:R-:W-:Y:S02]  /*5b50*/  IMAD.U32 R4, RZ, RZ, UR4 ;  /* 0x00000004ff047e24 */ /* 0x001fe4000f8e00ff */
[----:B------:R-:W-:-:S02]  /*5b60*/  IMAD.U32 R5, RZ, RZ, UR5 ;  /* 0x00000005ff057e24 */ /* 0x000fc4000f8e00ff */
[----:B---3--:R-:W-:Y:S02]  /*5b70*/  IMAD.U32 R6, RZ, RZ, UR6 ;  /* 0x00000006ff067e24 */ /* 0x008fe4000f8e00ff */
[----:B------:R-:W-:Y:S02]  /*5b80*/  IMAD.U32 R7, RZ, RZ, UR7 ;  /* 0x00000007ff077e24 */ /* 0x000fe4000f8e00ff */
[----:B--2---:R-:W-:Y:S02]  /*5b90*/  IMAD.U32 R10, RZ, RZ, UR8 ;  /* 0x00000008ff0a7e24 */ /* 0x004fe4000f8e00ff */
[----:B------:R-:W-:-:S07]  /*5ba0*/  IMAD.U32 R11, RZ, RZ, UR9 ;  /* 0x00000009ff0b7e24 */ /* 0x000fce000f8e00ff */
[----:B------:R-:W-:-:S07]  /*5bb0*/  LEPC R20, `(.L_x_8907) ;  /* 0x000000001014794e */ /* 0x000fce0000000000 */
[----:B-1--45:R-:W-:Y:S05]  /*5bc0*/  CALL.ABS.NOINC R14 ;  /* 0x000000000e007343 */ /* 0x032fea0003c00000 */
.L_x_8907:
[----:B------:R-:W-:Y:S01]  /*5bd0*/  CS2R R24, SRZ ;  /* 0x0000000000187805 */ /* 0x000fe2000001ff00 */
[----:B------:R-:W-:Y:S06]  /*5be0*/  BRA `(.L_x_8886) ;  /* 0x0000000000147947 */ /* 0x000fec0003800000 */
.L_x_8906:
[----:B------:R-:W3:Y:S02]  /*5bf0*/  LDG.E.64 R24, desc[UR36][R4.64] ;  /* 0x0000002404187981 */ /* 0x000ee4000c1e1b00 */
[----:B---3--:R-:W0:Y:S01]  /*5c00*/  I2F.F64.U64 R24, R24 ;  /* 0x0000001800187312 */ /* 0x008e220000301800 */
[----:B------:R-:W-:Y:S05]  /*5c10*/  BRA `(.L_x_8886) ;  /* 0x0000000000087947 */ /* 0x000fea0003800000 */
.L_x_8905:
[----:B------:R-:W3:Y:S02]  /*5c20*/  LDG.E R4, desc[UR36][R4.64] ;  /* 0x0000002404047981 */ /* 0x000ee4000c1e1900 */
[----:B---3--:R0:W3:Y:S02]  /*5c30*/  I2F.F64.U32 R24, R4 ;  /* 0x0000000400187312 */ /* 0x0080e40000201800 */
.L_x_8886:
[----:B------:R-:W-:Y:S05]  /*5c40*/  BSYNC.RECONVERGENT B7 ;  /* 0x0000000000077941 */ /* 0x000fea0003800200 */
.L_x_8880:
[----:B------:R-:W-:-:S07]  /*5c50*/  VIADD R35, R35, 0x80 ;  /* 0x0000008023237836 */ /* 0x000fce0000000000 */
.L_x_8851:
[----:B------:R-:W-:Y:S05]  /*5c60*/  BSYNC.RECONVERGENT B6 ;  /* 0x0000000000067941 */ /* 0x000fea0003800200 */
.L_x_8850:
        /* <DEDUP_REMOVED lines=26> */
.L_x_8914:
[----:B------:R-:W2:Y:S02]  /*5e10*/  LDG.E.U8 R4, desc[UR36][R4.64] ;  /* 0x0000002404047981 */ /* 0x000ea4000c1e1100 */
[----:B--2---:R0:W1:Y:S01]  /*5e20*/  I2F.F64.U16 R16, R4 ;  /* 0x0000000400107312 */ /* 0x0040620000101800 */
[----:B------:R-:W-:Y:S05]  /*5e30*/  BRA `(.L_x_8916) ;  /* 0x0000000c00647947 */ /* 0x000fea0003800000 */
.L_x_8913:
        /* <DEDUP_REMOVED lines=9> */
.L_x_8918:
[----:B------:R-:W2:Y:S02]  /*5ed0*/  LDG.E R4, desc[UR36][R4.64] ;  /* 0x0000002404047981 */ /* 0x000ea4000c1e1900 */
[----:B--2---:R0:W1:Y:S01]  /*5ee0*/  I2F.F64 R16, R4 ;  /* 0x0000000400107312 */ /* 0x0040620000201c00 */
[----:B------:R-:W-:Y:S05]  /*5ef0*/  BRA `(.L_x_8916) ;  /* 0x0000000c00347947 */ /* 0x000fea0003800000 */
.L_x_8917:
[----:B------:R-:W2:Y:S02]  /*5f00*/  LDG.E.U16 R4, desc[UR36][R4.64] ;  /* 0x0000002404047981 */ /* 0x000ea4000c1e1500 */
[----:B--2---:R0:W1:Y:S01]  /*5f10*/  I2F.F64.S16 R16, R4 ;  /* 0x0000000400107312 */ /* 0x0040620000101c00 */
[----:B------:R-:W-:Y:S05]  /*5f20*/  BRA `(.L_x_8916) ;  /* 0x0000000c00287947 */ /* 0x000fea0003800000 */
.L_x_8912:
        /* <DEDUP_REMOVED lines=10> */
.L_x_8920:
[----:B---3--:R-:W3:Y:S02]  /*5fd0*/  LDG.E.U16 R0, desc[UR36][R4.64] ;  /* 0x0000002404007981 */ /* 0x008ee4000c1e1500 */
[----:B---3--:R-:W-:-:S05]  /*5fe0*/  HADD2.F32 R0, -RZ, R0.H0_H0 ;  /* 0x20000000ff007230 */ /* 0x008fca0000004100 */
[----:B------:R-:W-:-:S04]  /*5ff0*/  FMUL.FTZ R0, R0, 1 ;  /* 0x3f80000000007820 */ /* 0x000fc80000410000 */
[----:B------:R0:W1:Y:S01]  /*6000*/  F2F.F64.F32 R16, R0 ;  /* 0x0000000000107310 */ /* 0x0000620000201800 */
[----:B------:R-:W-:Y:S05]  /*6010*/  BRA `(.L_x_8916) ;  /* 0x0000000800ec7947 */ /* 0x000fea0003800000 */
.L_x_8919:
        /* <DEDUP_REMOVED lines=10> */
.L_x_8922:
[----:B------:R-:W3:Y:S02]  /*60c0*/  LDG.E.U16 R4, desc[UR36][R4.64] ;  /* 0x0000002404047981 */ /* 0x000ee4000c1e1500 */
[----:B---3--:R-:W-:-:S05]  /*60d0*/  HADD2.F32 R0, -RZ, R4.H0_H0 ;  /* 0x20000004ff007230 */ /* 0x008fca0000004100 */
[----:B------:R-:W-:-:S04]  /*60e0*/  FMUL.FTZ R0, R0, 1 ;  /* 0x3f80000000007820 */ /* 0x000fc80000410000 */
[----:B------:R0:W1:Y:S01]  /*60f0*/  F2F.F64.F32 R16, R0 ;  /* 0x0000000000107310 */ /* 0x0000620000201800 */
[----:B------:R-:W-:Y:S05]  /*6100*/  BRA `(.L_x_8916) ;  /* 0x0000000800b07947 */ /* 0x000fea0003800000 */
.L_x_8921:
[----:B------:R0:W5:Y:S01]  /*6110*/  LDG.E.64 R16, desc[UR36][R4.64] ;  /* 0x0000002404107981 */ /* 0x000162000c1e1b00 */
[----:B------:R-:W-:Y:S05]  /*6120*/  BRA `(.L_x_8916) ;  /* 0x0000000800a87947 */ /* 0x000fea0003800000 */
.L_x_8911:
        /* <DEDUP_REMOVED lines=13> */
.L_x_8925:
[----:B------:R0:W5:Y:S01]  /*6200*/  LDG.E.64 R16, desc[UR36][R4.64] ;  /* 0x0000002404107981 */ /* 0x000162000c1e1b00 */
[----:B------:R-:W-:Y:S05]  /*6210*/  BRA `(.L_x_8916) ;  /* 0x00000008006c7947 */ /* 0x000fea0003800000 */
.L_x_8924:
        /* <DEDUP_REMOVED lines=27> */
.L_x_8927:
        /* <DEDUP_REMOVED lines=15> */
.L_x_8926:
[----:B---3--:R-:W3:Y:S02]  /*64c0*/  LDG.E.U16 R0, desc[UR36][R4.64] ;  /* 0x0000002404007981 */ /* 0x008ee4000c1e1500 */
[----:B---3--:R-:W-:-:S04]  /*64d0*/  IMAD.U32 R0, R0, 0x10000, RZ ;  /* 0x0001000000007824 */ /* 0x008fc800078e00ff */
[----:B------:R-:W-:-:S04]  /*64e0*/  FMUL.FTZ R0, R0, 1 ;  /* 0x3f80000000007820 */ /* 0x000fc80000410000 */
[----:B------:R0:W1:Y:S01]  /*64f0*/  F2F.F64.F32 R16, R0 ;  /* 0x0000000000107310 */ /* 0x0000620000201800 */
[----:B------:R-:W-:Y:S05]  /*6500*/  BRA `(.L_x_8916) ;  /* 0x0000000400b07947 */ /* 0x000fea0003800000 */
.L_x_8923:
        /* <DEDUP_REMOVED lines=11> */
.L_x_8930:
        /* <DEDUP_REMOVED lines=21> */
.L_x_8932:
[----:B------:R-:W-:Y:S05]  /*6710*/  BSYNC.RECONVERGENT B0 ;  /* 0x0000000000007941 */ /* 0x000fea0003800200 */
.L_x_8931:
[----:B------:R-:W-:Y:S01]  /*6720*/  IMAD.SHL.U32 R0, R0, 0x100000, RZ ;  /* 0x0010000000007824 */ /* 0x000fe200078e00ff */
[----:B------:R-:W-:-:S04]  /*6730*/  LEA R3, R3, 0x3b800000, 0x17 ;  /* 0x3b80000003037811 */ /* 0x000fc800078eb8ff */
[----:B------:R-:W-:-:S05]  /*6740*/  LOP3.LUT R0, R3, R0, R7, 0xfe, !PT ;  /* 0x0000000003007212 */ /* 0x000fca00078efe07 */
[----:B------:R-:W-:-:S04]  /*6750*/  FMUL.FTZ R0, R0, 1 ;  /* 0x3f80000000007820 */ /* 0x000fc80000410000 */
[----:B------:R0:W1:Y:S01]  /*6760*/  F2F.F64.F32 R16, R0 ;  /* 0x0000000000107310 */ /* 0x0000620000201800 */
[----:B------:R-:W-:Y:S05]  /*6770*/  BRA `(.L_x_8916) ;  /* 0x0000000400147947 */ /* 0x000fea0003800000 */
.L_x_8929:
        /* <DEDUP_REMOVED lines=21> */
.L_x_8934:
[----:B------:R-:W-:Y:S05]  /*68d0*/  BSYNC.RECONVERGENT B0 ;  /* 0x0000000000007941 */ /* 0x000fea0003800200 */
.L_x_8933:
[----:B------:R-:W-:Y:S01]  /*68e0*/  IMAD.SHL.U32 R0, R0, 0x200000, RZ ;  /* 0x0020000000007824 */ /* 0x000fe200078e00ff */
[----:B------:R-:W-:-:S04]  /*68f0*/  LEA R3, R3, 0x37800000, 0x17 ;  /* 0x3780000003037811 */ /* 0x000fc800078eb8ff */
[----:B------:R-:W-:-:S05]  /*6900*/  LOP3.LUT R0, R3, R0, R7, 0xfe, !PT ;  /* 0x0000000003007212 */ /* 0x000fca00078efe07 */
[----:B------:R-:W-:-:S04]  /*6910*/  FMUL.FTZ R0, R0, 1 ;  /* 0x3f80000000007820 */ /* 0x000fc80000410000 */
[----:B------:R0:W1:Y:S01]  /*6920*/  F2F.F64.F32 R16, R0 ;  /* 0x0000000000107310 */ /* 0x0000620000201800 */
[----:B------:R-:W-:Y:S05]  /*6930*/  BRA `(.L_x_8916) ;  /* 0x0000000000a47947 */ /* 0x000fea0003800000 */
.L_x_8928:
        /* <DEDUP_REMOVED lines=18> */
.L_x_8915:
        /* <DEDUP_REMOVED lines=16> */
.L_x_8937:
[----:B------:R-:W-:Y:S01]  /*6b60*/  CS2R R16, SRZ ;  /* 0x0000000000107805 */ /* 0x000fe2000001ff00 */
[----:B------:R-:W-:Y:S06]  /*6b70*/  BRA `(.L_x_8916) ;  /* 0x0000000000147947 */ /* 0x000fec0003800000 */
.L_x_8936:
[----:B------:R-:W2:Y:S02]  /*6b80*/  LDG.E.64 R16, desc[UR36][R4.64] ;  /* 0x0000002404107981 */ /* 0x000ea4000c1e1b00 */
[----:B--2---:R-:W0:Y:S01]  /*6b90*/  I2F.F64.U64 R16, R16 ;  /* 0x0000001000107312 */ /* 0x004e220000301800 */
[----:B------:R-:W-:Y:S05]  /*6ba0*/  BRA `(.L_x_8916) ;  /* 0x0000000000087947 */ /* 0x000fea0003800000 */
.L_x_8935:
[----:B------:R-:W2:Y:S02]  /*6bb0*/  LDG.E R4, desc[UR36][R4.64] ;  /* 0x0000002404047981 */ /* 0x000ea4000c1e1900 */
[----:B--2---:R0:W1:Y:S02]  /*6bc0*/  I2F.F64.U32 R16, R4 ;  /* 0x0000000400107312 */ /* 0x0040640000201800 */
.L_x_8916:
[----:B------:R-:W-:Y:S05]  /*6bd0*/  BSYNC.RECONVERGENT B6 ;  /* 0x0000000000067941 */ /* 0x000fea0003800200 */
.L_x_8910:
[----:B0-----:R-:W0:Y:S01]  /*6be0*/  LDC.64 R4, c[0x0][0x398] ;  /* 0x0000e600ff047b82 */ /* 0x001e220000000a00 */
[----:B------:R-:W3:Y:S01]  /*6bf0*/  LDCU UR5, c[0x0][0x3ac] ;  /* 0x00007580ff0577ac */ /* 0x000ee20008000800 */
        /* <DEDUP_REMOVED lines=17> */
.L_x_8941:
[----:B------:R-:W3:Y:S02]  /*6d10*/  LDG.E.U8 R4, desc[UR36][R4.64] ;  /* 0x0000002404047981 */ /* 0x000ee4000c1e1100 */
[----:B---3--:R0:W3:Y:S01]  /*6d20*/  I2F.F64.U16 R18, R4 ;  /* 0x0000000400127312 */ /* 0x0080e20000101800 */
[----:B------:R-:W-:Y:S05]  /*6d30*/  BRA `(.L_x_8909) ;  /* 0x0000000c00587947 */ /* 0x000fea0003800000 */
.L_x_8940:
        /* <DEDUP_REMOVED lines=9> */
.L_x_8944:
[----:B------:R-:W3:Y:S02]  /*6dd0*/  LDG.E R4, desc[UR36][R4.64] ;  /* 0x0000002404047981 */ /* 0x000ee4000c1e1900 */
[----:B---3--:R0:W3:Y:S01]  /*6de0*/  I2F.F64 R18, R4 ;  /* 0x0000000400127312 */ /* 0x0080e20000201c00 */
[----:B------:R-:W-:Y:S05]  /*6df0*/  BRA `(.L_x_8909) ;  /* 0x0000000c00287947 */ /* 0x000fea0003800000 */
.L_x_8943:
[----:B------:R-:W3:Y:S02]  /*6e00*/  LDG.E.U16 R4, desc[UR36][R4.64] ;  /* 0x0000002404047981 */ /* 0x000ee4000c1e1500 */
[----:B---3--:R0:W3:Y:S01]  /*6e10*/  I2F.F64.S16 R18, R4 ;  /* 0x0000000400127312 */ /* 0x0080e20000101c00 */
[----:B------:R-:W-:Y:S05]  /*6e20*/  BRA `(.L_x_8909) ;  /* 0x0000000c001c7947 */ /* 0x000fea0003800000 */
.L_x_8939:
        /* <DEDUP_REMOVED lines=10> */
.L_x_8946:
[----:B------:R-:W3:Y:S02]  /*6ed0*/  LDG.E.U16 R0, desc[UR36][R4.64] ;  /* 0x0000002404007981 */ /* 0x000ee4000c1e1500 */
[----:B---3--:R-:W-:-:S05]  /*6ee0*/  HADD2.F32 R0, -RZ, R0.H0_H0 ;  /* 0x20000000ff007230 */ /* 0x008fca0000004100 */
[----:B------:R-:W-:-:S04]  /*6ef0*/  FMUL.FTZ R0, R0, 1 ;  /* 0x3f80000000007820 */ /* 0x000fc80000410000 */
[----:B------:R0:W3:Y:S01]  /*6f00*/  F2F.F64.F32 R18, R0 ;  /* 0x0000000000127310 */ /* 0x0000e20000201800 */
[----:B------:R-:W-:Y:S05]  /*6f10*/  BRA `(.L_x_8909) ;  /* 0x0000000800e07947 */ /* 0x000fea0003800000 */
.L_x_8945:
        /* <DEDUP_REMOVED lines=10> */
.L_x_8948:
[----:B------:R-:W3:Y:S02]  /*6fc0*/  LDG.E.U16 R4, desc[UR36][R4.64] ;  /* 0x0000002404047981 */ /* 0x000ee4000c1e1500 */
[----:B---3--:R-:W-:-:S05]  /*6fd0*/  HADD2.F32 R0, -RZ, R4.H0_H0 ;  /* 0x20000004ff007230 */ /* 0x008fca0000004100 */
[----:B------:R-:W-:-:S04]  /*6fe0*/  FMUL.FTZ R0, R0, 1 ;  /* 0x3f80000000007820 */ /* 0x000fc80000410000 */
[----:B------:R0:W3:Y:S01]  /*6ff0*/  F2F.F64.F32 R18, R0 ;  /* 0x0000000000127310 */ /* 0x0000e20000201800 */
[----:B------:R-:W-:Y:S05]  /*7000*/  BRA `(.L_x_8909) ;  /* 0x0000000800a47947 */ /* 0x000fea0003800000 */
.L_x_8947:
[----:B------:R0:W5:Y:S01]  /*7010*/  LDG.E.64 R18, desc[UR36][R4.64] ;  /* 0x0000002404127981 */ /* 0x000162000c1e1b00 */
[----:B------:R-:W-:Y:S05]  /*7020*/  BRA `(.L_x_8909) ;  /* 0x00000008009c7947 */ /* 0x000fea0003800000 */
.L_x_8938:
        /* <DEDUP_REMOVED lines=13> */
.L_x_8951:
[----:B------:R0:W5:Y:S01]  /*7100*/  LDG.E.64 R18, desc[UR36][R4.64] ;  /* 0x0000002404127981 */ /* 0x000162000c1e1b00 */
[----:B------:R-:W-:Y:S05]  /*7110*/  BRA `(.L_x_8909) ;  /* 0x0000000800607947 */ /* 0x000fea0003800000 */
.L_x_8950:
        /* <DEDUP_REMOVED lines=27> */
.L_x_8953:
        /* <DEDUP_REMOVED lines=15> */
.L_x_8952:
[----:B------:R-:W3:Y:S02]  /*73c0*/  LDG.E.U16 R0, desc[UR36][R4.64] ;  /* 0x0000002404007981 */ /* 0x000ee4000c1e1500 */
[----:B---3--:R-:W-:-:S04]  /*73d0*/  IMAD.U32 R0, R0, 0x10000, RZ ;  /* 0x0001000000007824 */ /* 0x008fc800078e00ff */
[----:B------:R-:W-:-:S04]  /*73e0*/  FMUL.FTZ R0, R0, 1 ;  /* 0x3f80000000007820 */ /* 0x000fc80000410000 */
[----:B------:R0:W3:Y:S01]  /*73f0*/  F2F.F64.F32 R18, R0 ;  /* 0x0000000000127310 */ /* 0x0000e20000201800 */
[----:B------:R-:W-:Y:S05]  /*7400*/  BRA `(.L_x_8909) ;  /* 0x0000000400a47947 */ /* 0x000fea0003800000 */
.L_x_8949:
        /* <DEDUP_REMOVED lines=11> */
.L_x_8956:
[----:B------:R-:W3:Y:S02]  /*74c0*/  LDG.E.U8 R4, desc[UR36][R4.64] ;  /* 0x0000002404047981 */ /* 0x000ee4000c1e1100 */
        /* <DEDUP_REMOVED lines=19> */
.L_x_8958:
[----:B------:R-:W-:Y:S05]  /*7600*/  BSYNC.RECONVERGENT B0 ;  /* 0x0000000000007941 */ /* 0x000fea0003800200 */
.L_x_8957:
[----:B------:R-:W-:Y:S01]  /*7610*/  IMAD.SHL.U32 R0, R0, 0x100000, RZ ;  /* 0x0010000000007824 */ /* 0x000fe200078e00ff */
[----:B------:R-:W-:-:S04]  /*7620*/  LEA R3, R3, 0x3b800000, 0x17 ;  /* 0x3b80000003037811 */ /* 0x000fc800078eb8ff */
[----:B------:R-:W-:-:S05]  /*7630*/  LOP3.LUT R0, R3, R0, R7, 0xfe, !PT ;  /* 0x0000000003007212 */ /* 0x000fca00078efe07 */
[----:B------:R-:W-:-:S04]  /*7640*/  FMUL.FTZ R0, R0, 1 ;  /* 0x3f80000000007820 */ /* 0x000fc80000410000 */
[----:B------:R0:W3:Y:S01]  /*7650*/  F2F.F64.F32 R18, R0 ;  /* 0x0000000000127310 */ /* 0x0000e20000201800 */
[----:B------:R-:W-:Y:S05]  /*7660*/  BRA `(.L_x_8909) ;  /* 0x00000004000c7947 */ /* 0x000fea0003800000 */
.L_x_8955:
        /* <DEDUP_REMOVED lines=20> */
.L_x_8960:
[----:B------:R-:W-:Y:S05]  /*77b0*/  BSYNC.RECONVERGENT B0 ;  /* 0x0000000000007941 */ /* 0x000fea0003800200 */
.L_x_8959:
[----:B------:R-:W-:Y:S01]  /*77c0*/  IMAD.SHL.U32 R0, R0, 0x200000, RZ ;  /* 0x0020000000007824 */ /* 0x000fe200078e00ff */
[----:B------:R-:W-:-:S04]  /*77d0*/  LEA R3, R3, 0x37800000, 0x17 ;  /* 0x3780000003037811 */ /* 0x000fc800078eb8ff */
[----:B------:R-:W-:-:S05]  /*77e0*/  LOP3.LUT R0, R3, R0, R7, 0xfe, !PT ;  /* 0x0000000003007212 */ /* 0x000fca00078efe07 */
[----:B------:R-:W-:-:S04]  /*77f0*/  FMUL.FTZ R0, R0, 1 ;  /* 0x3f80000000007820 */ /* 0x000fc80000410000 */
[----:B------:R0:W3:Y:S01]  /*7800*/  F2F.F64.F32 R18, R0 ;  /* 0x0000000000127310 */ /* 0x0000e20000201800 */
[----:B------:R-:W-:Y:S05]  /*7810*/  BRA `(.L_x_8909) ;  /* 0x0000000000a07947 */ /* 0x000fea0003800000 */
.L_x_8954:
        /* <DEDUP_REMOVED lines=18> */
.L_x_8942:
        /* <DEDUP_REMOVED lines=16> */
.L_x_8963:
[----:B------:R-:W-:Y:S05]  /*7a40*/  BRA `(.L_x_8909) ;  /* 0x0000000000147947 */ /* 0x000fea0003800000 */
.L_x_8962:
[----:B------:R-:W3:Y:S02]  /*7a50*/  LDG.E.64 R18, desc[UR36][R4.64] ;  /* 0x0000002404127981 */ /* 0x000ee4000c1e1b00 */
[----:B---3--:R-:W0:Y:S01]  /*7a60*/  I2F.F64.U64 R18, R18 ;  /* 0x0000001200127312 */ /* 0x008e220000301800 */
[----:B------:R-:W-:Y:S05]  /*7a70*/  BRA `(.L_x_8909) ;  /* 0x0000000000087947 */ /* 0x000fea0003800000 */
.L_x_8961:
[----:B------:R-:W3:Y:S02]  /*7a80*/  LDG.E R4, desc[UR36][R4.64] ;  /* 0x0000002404047981 */ /* 0x000ee4000c1e1900 */
[----:B---3--:R0:W3:Y:S02]  /*7a90*/  I2F.F64.U32 R18, R4 ;  /* 0x0000000400127312 */ /* 0x0080e40000201800 */
.L_x_8909:
[----:B------:R-:W-:Y:S05]  /*7aa0*/  BSYNC.RECONVERGENT B7 ;  /* 0x0000000000077941 */ /* 0x000fea0003800200 */
.L_x_8908:
[----:B------:R-:W-:Y:S01]  /*7ab0*/  ISETP.GE.AND P0, PT, R23, R2, PT ;  /* 0x000000021700720c */ /* 0x000fe20003f06270 */
[----:B------:R-:W-:-:S12]  /*7ac0*/  BSSY.RECONVERGENT B0, `(.L_x_8964) ;  /* 0x0000051000007945 */ /* 0x000fd80003800200 */
[----:B------:R-:W-:Y:S05]  /*7ad0*/  @P0 BRA `(.L_x_8965) ;  /* 0x00000004003c0947 */ /* 0x000fea0003800000 */
        /* <DEDUP_REMOVED lines=57> */
[----:B------:R-:W-:-:S06]  /*7e70*/  @!P1 IMAD.MOV.U32 R4, RZ, RZ, RZ ;  /* 0x000000ffff049224 */ /* 0x000fcc00078e00ff */
[----:B------:R-:W-:-:S11]  /*7e80*/  @!P1 DMUL R8, R6, R4 ;  /* 0x0000000406089228 */ /* 0x000fd60000000000 */
.L_x_8967:
[----:B------:R-:W-:Y:S05]  /*7e90*/  BSYNC.RECONVERGENT B1 ;  /* 0x0000000000017941 */ /* 0x000fea0003800200 */
.L_x_8966:
        /* <DEDUP_REMOVED lines=13> */
[----:B---3--:R-:W-:Y:S01]  /*7f70*/  MOV R0, 0x7fb0 ;  /* 0x00007fb000007802 */ /* 0x008fe20000000f00 */
[----:B------:R-:W-:Y:S02]  /*7f80*/  IMAD.MOV.U32 R7, RZ, RZ, R5 ;  /* 0x000000ffff077224 */ /* 0x000fe400078e0005 */
[----:B------:R-:W-:-:S07]  /*7f90*/  VIADD R10, R10, 0xfff00000 ;  /* 0xfff000000a0a7836 */ /* 0x000fce0000000000 */
[----:B--2-4-:R-:W-:Y:S05]  /*7fa0*/  CALL.REL.NOINC `($__internal_8_$__cuda_sm20_dblrcp_rn_slowpath_v3) ;  /* 0x0000005400b07944 */ /* 0x014fea0003c00000 */
.L_x_8969:
[----:B------:R-:W-:Y:S05]  /*7fb0*/  BSYNC.RECONVERGENT B1 ;  /* 0x0000000000017941 */ /* 0x000fea0003800200 */
.L_x_8968:
[----:B--2-4-:R-:W-:-:S11]  /*7fc0*/  DMUL R4, R8, R36 ;  /* 0x0000002408047228 */ /* 0x014fd60000000000 */
.L_x_8965:
[----:B------:R-:W-:Y:S05]  /*7fd0*/  BSYNC.RECONVERGENT B0 ;  /* 0x0000000000007941 */ /* 0x000fea0003800200 */
.L_x_8964:
[----:B01---5:R-:W-:Y:S01]  /*7fe0*/  VIADD R27, R23, 0x80 ;  /* 0x00000080171b7836 */ /* 0x023fe20000000000 */
[----:B------:R-:W-:Y:S04]  /*7ff0*/  BSSY.RECONVERGENT B0, `(.L_x_8970) ;  /* 0x0000052000007945 */ /* 0x000fe80003800200 */
[----:B------:R-:W-:-:S13]  /*8000*/  ISETP.GE.AND P0, PT, R27, R2, PT ;  /* 0x000000021b00720c */ /* 0x000fda0003f06270 */
[----:B------:R-:W-:Y:S05]  /*8010*/  @P0 BRA `(.L_x_8971) ;  /* 0x00000004003c0947 */ /* 0x000fea0003800000 */
[----:B------:R-:W-:Y:S01]  /*8020*/  IMAD.MOV.U32 R6, RZ, RZ, 0x652b82fe ;  /* 0x652b82feff067424 */ /* 0x000fe200078e00ff */
[----:B------:R-:W-:Y:S01]  /*8030*/  UMOV UR4, 0xfefa39ef ;  /* 0xfefa39ef00047882 */ /* 0x000fe20000000000 */
[----:B------:R-:W-:Y:S01]  /*8040*/  IMAD.MOV.U32 R7, RZ, RZ, 0x3ff71547 ;  /* 0x3ff71547ff077424 */ /* 0x000fe200078e00ff */
[----:B------:R-:W-:Y:S01]  /*8050*/  UMOV UR5, 0x3fe62e42 ;  /* 0x3fe62e4200057882 */ /* 0x000fe20000000000 */
[----:B--2---:R-:W-:Y:S01]  /*8060*/  DADD R12, -RZ, -R28 ;  /* 0x00000000ff0c7229 */ /* 0x004fe2000000091c */
        /* <DEDUP_REMOVED lines=54> */
.L_x_8973:
[----:B------:R-:W-:Y:S05]  /*83d0*/  BSYNC.RECONVERGENT B1 ;  /* 0x0000000000017941 */ /* 0x000fea0003800200 */
.L_x_8972:
        /* <DEDUP_REMOVED lines=12> */
[----:B---3--:R-:W-:-:S03]  /*84a0*/  MOV R0, 0x84d0 ;  /* 0x000084d000007802 */ /* 0x008fc60000000f00 */
[----:B------:R-:W-:-:S07]  /*84b0*/  VIADD R10, R10, 0xfff00000 ;  /* 0xfff000000a0a7836 */ /* 0x000fce0000000000 */
[----:B----4-:R-:W-:Y:S05]  /*84c0*/  CALL.REL.NOINC `($__internal_8_$__cuda_sm20_dblrcp_rn_slowpath_v3) ;  /* 0x0000005000687944 */ /* 0x010fea0003c00000 */
[----:B------:R-:W-:Y:S02]  /*84d0*/  IMAD.MOV.U32 R28, RZ, RZ, R8 ;  /* 0x000000ffff1c7224 */ /* 0x000fe400078e0008 */
[----:B------:R-:W-:-:S07]  /*84e0*/  IMAD.MOV.U32 R29, RZ, RZ, R9 ;  /* 0x000000ffff1d7224 */ /* 0x000fce00078e0009 */
.L_x_8975:
[----:B------:R-:W-:Y:S05]  /*84f0*/  BSYNC.RECONVERGENT B1 ;  /* 0x0000000000017941 */ /* 0x000fea0003800200 */
.L_x_8974:
[----:B------:R-:W-:-:S11]  /*8500*/  DMUL R28, R28, R32 ;  /* 0x000000201c1c7228 */ /* 0x000fd60000000000 */
.L_x_8971:
[----:B------:R-:W-:Y:S05]  /*8510*/  BSYNC.RECONVERGENT B0 ;  /* 0x0000000000007941 */ /* 0x000fea0003800200 */
.L_x_8970:
        /* <DEDUP_REMOVED lines=63> */
.L_x_8979:
[----:B------:R-:W-:Y:S05]  /*8910*/  BSYNC.RECONVERGENT B1 ;  /* 0x0000000000017941 */ /* 0x000fea0003800200 */
.L_x_8978:
        /* <DEDUP_REMOVED lines=16> */
[----:B--2-4-:R-:W-:Y:S05]  /*8a20*/  CALL.REL.NOINC `($__internal_8_$__cuda_sm20_dblrcp_rn_slowpath_v3) ;  /* 0x0000004c00107944 */ /* 0x014fea0003c00000 */
[----:B------:R-:W-:Y:S02]  /*8a30*/  IMAD.MOV.U32 R24, RZ, RZ, R8 ;  /* 0x000000ffff187224 */ /* 0x000fe400078e0008 */
[----:B------:R-:W-:-:S07]  /*8a40*/  IMAD.MOV.U32 R25, RZ, RZ, R9 ;  /* 0x000000ffff197224 */ /* 0x000fce00078e0009 */
.L_x_8981:
[----:B------:R-:W-:Y:S05]  /*8a50*/  BSYNC.RECONVERGENT B1 ;  /* 0x0000000000017941 */ /* 0x000fea0003800200 */
.L_x_8980:
[----:B--2---:R-:W-:-:S11]  /*8a60*/  DMUL R24, R24, R30 ;  /* 0x0000001e18187228 */ /* 0x004fd60000000000 */
.L_x_8977:
[----:B------:R-:W-:Y:S05]  /*8a70*/  BSYNC.RECONVERGENT B0 ;  /* 0x0000000000007941 */ /* 0x000fea0003800200 */
.L_x_8976:
        /* <DEDUP_REMOVED lines=64> */
.L_x_8985:
[----:B------:R-:W-:Y:S05]  /*8e80*/  BSYNC.RECONVERGENT B1 ;  /* 0x0000000000017941 */ /* 0x000fea0003800200 */
.L_x_8984:
        /* <DEDUP_REMOVED lines=17> */
.L_x_8987:
[----:B------:R-:W-:Y:S05]  /*8fa0*/  BSYNC.RECONVERGENT B1 ;  /* 0x0000000000017941 */ /* 0x000fea0003800200 */
.L_x_8986:
[----:B--2---:R-:W-:-:S11]  /*8fb0*/  DMUL R16, R8, R16 ;  /* 0x0000001008107228 */ /* 0x004fd60000000000 */
.L_x_8983:
[----:B------:R-:W-:Y:S05]  /*8fc0*/  BSYNC.RECONVERGENT B0 ;  /* 0x0000000000007941 */ /* 0x000fea0003800200 */
.L_x_8982:
[----:B---3--:R-:W0:Y:S01]  /*8fd0*/  LDC.U8 R18, c[0x0][0x3b0] ;  /* 0x0000ec00ff127b82 */ /* 0x008e220000000000 */
[----:B------:R-:W-:Y:S01]  /*8fe0*/  ISETP.GE.AND P0, PT, R23, R2, PT ;  /* 0x000000021700720c */ /* 0x000fe20003f06270 */
[----:B------:R-:W-:Y:S04]  /*8ff0*/  BSSY.RECONVERGENT B7, `(.L_x_8988) ;  /* 0x0000354000077945 */ /* 0x000fe80003800200 */
[----:B------:R-:W-:Y:S08]  /*9000*/  BSSY.RELIABLE B6, `(.L_x_8989) ;  /* 0x0000240000067945 */ /* 0x000ff00003800100 */
[----:B------:R-:W-:Y:S05]  /*9010*/  @P0 BRA `(.L_x_8990) ;  /* 0x0000002000ec0947 */ /* 0x000fea0003800000 */
[----:B------:R-:W1:Y:S01]  /*9020*/  LDCU UR4, c[0x0][0x3b4] ;  /* 0x00007680ff0477ac */ /* 0x000e620008000800 */
[----:B------:R-:W3:Y:S01]  /*9030*/  LDC.64 R8, c[0x0][0x388] ;  /* 0x0000e200ff087b82 */ /* 0x000ee20000000a00 */
[----:B------:R-:W-:Y:S01]  /*9040*/  IMAD R0, R22, 0x200, R23 ;  /* 0x0000020016007824 */ /* 0x000fe200078e0217 */
[----:B0-----:R-:W-:-:S03]  /*9050*/  PRMT R6, R18, 0x9910, RZ ;  /* 0x0000991012067816 */ /* 0x001fc600000000ff */
[----:B-1----:R-:W-:Y:S02]  /*9060*/  IMAD R3, R0, UR4, RZ ;  /* 0x0000000400037c24 */ /* 0x002fe4000f8e02ff */
[----:B------:R-:W-:-:S05]  /*9070*/  IMAD.MOV.U32 R0, RZ, RZ, R6 ;  /* 0x000000ffff007224 */ /* 0x000fca00078e0006 */
[----:B------:R-:W-:Y:S02]  /*9080*/  ISETP.GT.AND P0, PT, R0, 0x9, PT ;  /* 0x000000090000780c */ /* 0x000fe40003f04270 */
[----:B---3--:R-:W-:-:S05]  /*9090*/  IADD3 R8, P1, PT, R3, R8, RZ ;  /* 0x0000000803087210 */ /* 0x008fca0007f3e0ff */
        /* <DEDUP_REMOVED lines=14> */
.L_x_8994:
[----:B------:R-:W0:Y:S01]  /*9180*/  F2I.S64.F64.TRUNC R4, R4 ;  /* 0x0000000400047311 */ /* 0x000e22000030d900 */
[----:B------:R-:W-:Y:S02]  /*9190*/  IMAD.MOV.U32 R23, RZ, RZ, R27 ;  /* 0x000000ffff177224 */ /* 0x000fe400078e001b */
[----:B0-----:R-:W-:-:S05]  /*91a0*/  IMAD.MOV.U32 R3, RZ, RZ, R4 ;  /* 0x000000ffff037224 */ /* 0x001fca00078e0004 */
[----:B------:R0:W-:Y:S01]  /*91b0*/  STG.E.U8 desc[UR36][R8.64], R3 ;  /* 0x0000000308007986 */ /* 0x0001e2000c101124 */
[----:B------:R-:W-:Y:S05]  /*91c0*/  BRA `(.L_x_8996) ;  /* 0x00000010002c7947 */ /* 0x000fea0003800000 */
.L_x_8993:
        /* <DEDUP_REMOVED lines=10> */
.L_x_8998:
[----:B------:R-:W0:Y:S01]  /*9270*/  F2I.F64.TRUNC R5, R4 ;  /* 0x0000000400057311 */ /* 0x000e22000030d100 */
[----:B------:R-:W-:Y:S01]  /*9280*/  IMAD.MOV.U32 R23, RZ, RZ, R27 ;  /* 0x000000ffff177224 */ /* 0x000fe200078e001b */
[----:B0-----:R0:W-:Y:S01]  /*9290*/  STG.E desc[UR36][R8.64], R5 ;  /* 0x0000000508007986 */ /* 0x0011e2000c101924 */
[----:B------:R-:W-:Y:S05]  /*92a0*/  BRA `(.L_x_8996) ;  /* 0x0000000c00f47947 */ /* 0x000fea0003800000 */
.L_x_8997:
[----:B------:R-:W0:Y:S01]  /*92b0*/  F2I.F64.TRUNC R5, R4 ;  /* 0x0000000400057311 */ /* 0x000e22000030d100 */
[----:B------:R-:W-:Y:S01]  /*92c0*/  IMAD.MOV.U32 R23, RZ, RZ, R27 ;  /* 0x000000ffff177224 */ /* 0x000fe200078e001b */
[----:B0-----:R0:W-:Y:S01]  /*92d0*/  STG.E.U16 desc[UR36][R8.64], R5 ;  /* 0x0000000508007986 */ /* 0x0011e2000c101524 */
[----:B------:R-:W-:Y:S05]  /*92e0*/  BRA `(.L_x_8996) ;  /* 0x0000000c00e47947 */ /* 0x000fea0003800000 */
.L_x_8992:
        /* <DEDUP_REMOVED lines=14> */
.L_x_9000:
        /* <DEDUP_REMOVED lines=9> */
.L_x_8999:
        /* <DEDUP_REMOVED lines=15> */
.L_x_9002:
        /* <DEDUP_REMOVED lines=10> */
.L_x_9001:
[----:B------:R0:W-:Y:S01]  /*95f0*/  STG.E.64 desc[UR36][R8.64], R4 ;  /* 0x0000000408007986 */ /* 0x0001e2000c101b24 */
[----:B------:R-:W-:Y:S01]  /*9600*/  IMAD.MOV.U32 R23, RZ, RZ, R27 ;  /* 0x000000ffff177224 */ /* 0x000fe200078e001b */
[----:B------:R-:W-:Y:S06]  /*9610*/  BRA `(.L_x_8996) ;  /* 0x0000000c00187947 */ /* 0x000fec0003800000 */
.L_x_8991:
        /* <DEDUP_REMOVED lines=13> */
.L_x_9005:
[----:B------:R-:W-:Y:S01]  /*96f0*/  CS2R R6, SRZ ;  /* 0x0000000000067805 */ /* 0x000fe2000001ff00 */
[----:B------:R-:W-:-:S04]  /*9700*/  IMAD.MOV.U32 R23, RZ, RZ, R27 ;  /* 0x000000ffff177224 */ /* 0x000fc800078e001b */
[----:B------:R0:W-:Y:S01]  /*9710*/  STG.E.128 desc[UR36][R8.64], R4 ;  /* 0x0000000408007986 */ /* 0x0001e2000c101d24 */
[----:B------:R-:W-:Y:S05]  /*9720*/  BRA `(.L_x_8996) ;  /* 0x0000000800d47947 */ /* 0x000fea0003800000 */
.L_x_9004:
        /* <DEDUP_REMOVED lines=23> */
.L_x_9009:
[----:B------:R-:W-:Y:S05]  /*98a0*/  BSYNC.RECONVERGENT B0 ;  /* 0x0000000000007941 */ /* 0x000fea0003800200 */
.L_x_9008:
[----:B------:R-:W-:Y:S01]  /*98b0*/  LOP3.LUT R7, R0, 0x80, R7, 0xf8, !PT ;  /* 0x0000008000077812 */ /* 0x000fe200078ef807 */
[----:B------:R-:W-:-:S04]  /*98c0*/  IMAD.MOV.U32 R23, RZ, RZ, R27 ;  /* 0x000000ffff177224 */ /* 0x000fc800078e001b */
[----:B------:R0:W-:Y:S01]  /*98d0*/  STG.E.U8 desc[UR36][R8.64], R7 ;  /* 0x0000000708007986 */ /* 0x0001e2000c101124 */
[----:B------:R-:W-:Y:S05]  /*98e0*/  BRA `(.L_x_8996) ;  /* 0x0000000800647947 */ /* 0x000fea0003800000 */
.L_x_9007:
        /* <DEDUP_REMOVED lines=19> */
.L_x_9011:
[----:B------:R-:W-:Y:S05]  /*9a20*/  BSYNC.RECONVERGENT B0 ;  /* 0x0000000000007941 */ /* 0x000fea0003800200 */
.L_x_9010:
[----:B------:R-:W-:Y:S01]  /*9a30*/  LOP3.LUT R7, R0, 0x80, R7, 0xf8, !PT ;  /* 0x0000008000077812 */ /* 0x000fe200078ef807 */
[----:B------:R-:W-:-:S04]  /*9a40*/  IMAD.MOV.U32 R23, RZ, RZ, R27 ;  /* 0x000000ffff177224 */ /* 0x000fc800078e001b */
[----:B------:R0:W-:Y:S01]  /*9a50*/  STG.E.U8 desc[UR36][R8.64], R7 ;  /* 0x0000000708007986 */ /* 0x0001e2000c101124 */
[----:B------:R-:W-:Y:S05]  /*9a60*/  BRA `(.L_x_8996) ;  /* 0x0000000800047947 */ /* 0x000fea0003800000 */
.L_x_9006:
        /* <DEDUP_REMOVED lines=9> */
.L_x_9003:
        /* <DEDUP_REMOVED lines=12> */
.L_x_9014:
        /* <DEDUP_REMOVED lines=17> */
.L_x_9017:
[----:B------:R-:W-:-:S04]  /*9cd0*/  SHF.R.U32.HI R0, RZ, 0x14, R7 ;  /* 0x00000014ff007819 */ /* 0x000fc80000011607 */
[----:B------:R-:W-:-:S04]  /*9ce0*/  LOP3.LUT R0, R0, 0x1, RZ, 0xc0, !PT ;  /* 0x0000000100007812 */ /* 0x000fc800078ec0ff */
[----:B------:R-:W-:-:S04]  /*9cf0*/  IADD3 R0, PT, PT, R7, 0x487ffff, R0 ;  /* 0x0487ffff07007810 */ /* 0x000fc80007ffe000 */
[----:B------:R-:W-:-:S04]  /*9d00*/  SHF.R.U32.HI R0, RZ, 0x14, R0 ;  /* 0x00000014ff007819 */ /* 0x000fc80000011600 */
[----:B------:R-:W-:-:S07]  /*9d10*/  LOP3.LUT R3, R0, 0xff, RZ, 0xc0, !PT ;  /* 0x000000ff00037812 */ /* 0x000fce00078ec0ff */
.L_x_9018:
[----:B------:R-:W-:-:S04]  /*9d20*/  SHF.R.U32.HI R0, RZ, 0x18, R7 ;  /* 0x00000018ff007819 */ /* 0x000fc80000011607 */
[----:B------:R-:W-:-:S07]  /*9d30*/  LOP3.LUT R0, R3, 0x80, R0, 0xf8, !PT ;  /* 0x0000008003007812 */ /* 0x000fce00078ef800 */
.L_x_9016:
[----:B------:R-:W-:Y:S05]  /*9d40*/  BSYNC.RECONVERGENT B0 ;  /* 0x0000000000007941 */ /* 0x000fea0003800200 */
.L_x_9015:
[----:B------:R3:W-:Y:S01]  /*9d50*/  STG.E.U8 desc[UR36][R8.64], R0 ;  /* 0x0000000008007986 */ /* 0x0007e2000c101124 */
[----:B------:R-:W-:Y:S01]  /*9d60*/  IMAD.MOV.U32 R23, RZ, RZ, R27 ;  /* 0x000000ffff177224 */ /* 0x000fe200078e001b */
[----:B------:R-:W-:Y:S06]  /*9d70*/  BRA `(.L_x_8996) ;  /* 0x0000000400407947 */ /* 0x000fec0003800000 */
.L_x_9013:
        /* <DEDUP_REMOVED lines=17> */
.L_x_9021:
[----:B------:R-:W-:-:S04]  /*9e90*/  SHF.R.U32.HI R0, RZ, 0x15, R7 ;  /* 0x00000015ff007819 */ /* 0x000fc80000011607 */
[----:B------:R-:W-:-:S04]  /*9ea0*/  LOP3.LUT R0, R0, 0x1, RZ, 0xc0, !PT ;  /* 0x0000000100007812 */ /* 0x000fc800078ec0ff */
[----:B------:R-:W-:-:S04]  /*9eb0*/  IADD3 R0, PT, PT, R7, 0x88fffff, R0 ;  /* 0x088fffff07007810 */ /* 0x000fc80007ffe000 */
[----:B------:R-:W-:-:S04]  /*9ec0*/  SHF.R.U32.HI R0, RZ, 0x15, R0 ;  /* 0x00000015ff007819 */ /* 0x000fc80000011600 */
[----:B------:R-:W-:-:S07]  /*9ed0*/  LOP3.LUT R3, R0, 0xff, RZ, 0xc0, !PT ;  /* 0x000000ff00037812 */ /* 0x000fce00078ec0ff */
.L_x_9022:
[----:B------:R-:W-:-:S04]  /*9ee0*/  SHF.R.U32.HI R0, RZ, 0x18, R7 ;  /* 0x00000018ff007819 */ /* 0x000fc80000011607 */
[----:B------:R-:W-:-:S07]  /*9ef0*/  LOP3.LUT R0, R3, 0x80, R0, 0xf8, !PT ;  /* 0x0000008003007812 */ /* 0x000fce00078ef800 */
.L_x_9020:
[----:B------:R-:W-:Y:S05]  /*9f00*/  BSYNC.RECONVERGENT B0 ;  /* 0x0000000000007941 */ /* 0x000fea0003800200 */
.L_x_9019:
[----:B------:R0:W-:Y:S01]  /*9f10*/  STG.E.U8 desc[UR36][R8.64], R0 ;  /* 0x0000000008007986 */ /* 0x0001e2000c101124 */
[----:B------:R-:W-:Y:S01]  /*9f20*/  IMAD.MOV.U32 R23, RZ, RZ, R27 ;  /* 0x000000ffff177224 */ /* 0x000fe200078e001b */
[----:B------:R-:W-:Y:S06]  /*9f30*/  BRA `(.L_x_8996) ;  /* 0x0000000000d07947 */ /* 0x000fec0003800000 */
.L_x_9012:
[----:B------:R-:W-:-:S13]  /*9f40*/  ISETP.NE.AND P0, PT, R0, 0x1c, PT ;  /* 0x0000001c0000780c */ /* 0x000fda0003f05270 */
[----:B------:R-:W-:Y:S05]  /*9f50*/  @!P0 BRA `(.L_x_9023) ;  /* 0x0000000000bc8947 */ /* 0x000fea0003800000 */
[----:B------:R-:W-:-:S13]  /*9f60*/  ISETP.NE.AND P0, PT, R0, 0x1d, PT ;  /* 0x0000001d0000780c */ /* 0x000fda0003f05270 */
[----:B------:R-:W-:Y:S05]  /*9f70*/  @!P0 BRA `(.L_x_9024) ;  /* 0x0000000000a48947 */ /* 0x000fea0003800000 */
[----:B------:R-:W-:-:S13]  /*9f80*/  ISETP.NE.AND P0, PT, R0, 0x2c, PT ;  /* 0x0000002c0000780c */ /* 0x000fda0003f05270 */
[----:B------:R-:W-:Y:S05]  /*9f90*/  @!P0 BRA `(.L_x_9025) ;  /* 0x0000000000488947 */ /* 0x000fea0003800000 */
.L_x_8995:
[----:B------:R-:W-:Y:S01]  /*9fa0*/  MOV R14, 0x0 ;  /* 0x00000000000e7802 */ /* 0x000fe20000000f00 */
[----:B------:R-:W0:Y:S01]  /*9fb0*/  LDCU.64 UR6, c[0x4][0x128] ;  /* 0x01002500ff0677ac */ /* 0x000e220008000a00 */
[----:B------:R-:W-:Y:S02]  /*9fc0*/  IMAD.MOV.U32 R8, RZ, RZ, 0x65 ;  /* 0x00000065ff087424 */ /* 0x000fe400078e00ff */
[----:B------:R-:W-:Y:S01]  /*9fd0*/  IMAD.MOV.U32 R12, RZ, RZ, 0x1 ;  /* 0x00000001ff0c7424 */ /* 0x000fe200078e00ff */
[----:B------:R-:W1:Y:S01]  /*9fe0*/  LDCU.64 UR8, c[0x4][0x130] ;  /* 0x01002600ff0877ac */ /* 0x000e620008000a00 */
[----:B------:R-:W3:Y:S01]  /*9ff0*/  LDC.64 R14, c[0x4][R14] ;  /* 0x010000000e0e7b82 */ /* 0x000ee20000000a00 */
[----:B------:R-:W-:Y:S01]  /*a000*/  IMAD.MOV.U32 R13, RZ, RZ, RZ ;  /* 0x000000ffff0d7224 */ /* 0x000fe200078e00ff */
[----:B------:R-:W5:Y:S01]  /*a010*/  LDCU.64 UR4, c[0x4][0x10] ;  /* 0x01000200ff0477ac */ /* 0x000f620008000a00 */
[----:B0-----:R-:W-:Y:S02]  /*a020*/  IMAD.U32 R4, RZ, RZ, UR6 ;  /* 0x00000006ff047e24 */ /* 0x001fe4000f8e00ff */
[----:B------:R-:W-:-:S02]  /*a030*/  IMAD.U32 R5, RZ, RZ, UR7 ;  /* 0x00000007ff057e24 */ /* 0x000fc4000f8e00ff */
[----:B-1----:R-:W-:Y:S02]  /*a040*/  IMAD.U32 R6, RZ, RZ, UR8 ;  /* 0x00000008ff067e24 */ /* 0x002fe4000f8e00ff */
[----:B------:R-:W-:Y:S02]  /*a050*/  IMAD.U32 R7, RZ, RZ, UR9 ;  /* 0x00000009ff077e24 */ /* 0x000fe4000f8e00ff */
[----:B-----5:R-:W-:Y:S02]  /*a060*/  IMAD.U32 R10, RZ, RZ, UR4 ;  /* 0x00000004ff0a7e24 */ /* 0x020fe4000f8e00ff */
[----:B------:R-:W-:-:S07]  /*a070*/  IMAD.U32 R11, RZ, RZ, UR5 ;  /* 0x00000005ff0b7e24 */ /* 0x000fce000f8e00ff */
[----:B------:R-:W-:-:S07]  /*a080*/  LEPC R20, `(.L_x_9026) ;  /* 0x000000001014794e */ /* 0x000fce0000000000 */
[----:B--234-:R-:W-:Y:S05]  /*a090*/  CALL.ABS.NOINC R14 ;  /* 0x000000000e007343 */ /* 0x01cfea0003c00000 */
.L_x_9026:
[----:B------:R-:W-:Y:S01]  /*a0a0*/  IMAD.MOV.U32 R23, RZ, RZ, R27 ;  /* 0x000000ffff177224 */ /* 0x000fe200078e001b */
[----:B------:R-:W-:Y:S06]  /*a0b0*/  BRA `(.L_x_8996) ;  /* 0x0000000000707947 */ /* 0x000fec0003800000 */
.L_x_9025:
        /* <DEDUP_REMOVED lines=21> */
.L_x_9024:
[----:B------:R-:W0:Y:S01]  /*a210*/  F2I.U64.F64.TRUNC R4, R4 ;  /* 0x0000000400047311 */ /* 0x000e22000030d800 */
[----:B------:R-:W-:Y:S01]  /*a220*/  IMAD.MOV.U32 R23, RZ, RZ, R27 ;  /* 0x000000ffff177224 */ /* 0x000fe200078e001b */
[----:B0-----:R0:W-:Y:S01]  /*a230*/  STG.E.64 desc[UR36][R8.64], R4 ;  /* 0x0000000408007986 */ /* 0x0011e2000c101b24 */
[----:B------:R-:W-:Y:S05]  /*a240*/  BRA `(.L_x_8996) ;  /* 0x00000000000c7947 */ /* 0x000fea0003800000 */
.L_x_9023:
[----:B------:R-:W0:Y:S01]  /*a250*/  F2I.U32.F64.TRUNC R5, R4 ;  /* 0x0000000400057311 */ /* 0x000e22000030d000 */
[----:B------:R-:W-:Y:S01]  /*a260*/  IMAD.MOV.U32 R23, RZ, RZ, R27 ;  /* 0x000000ffff177224 */ /* 0x000fe200078e001b */
[----:B0-----:R0:W-:Y:S06]  /*a270*/  STG.E desc[UR36][R8.64], R5 ;  /* 0x0000000508007986 */ /* 0x0011ec000c101924 */
.L_x_8996:
[----:B------:R-:W-:-:S13]  /*a280*/  ISETP.GE.AND P0, PT, R23, R2, PT ;  /* 0x000000021700720c */ /* 0x000fda0003f06270 */
[----:B------:R-:W-:Y:S05]  /*a290*/  @P0 BREAK.RELIABLE B6 ;  /* 0x0000000000060942 */ /* 0x000fea0003800100 */
[----:B------:R-:W-:Y:S05]  /*a2a0*/  @P0 BRA `(.L_x_9027) ;  /* 0x0000002000a00947 */ /* 0x000fea0003800000 */
[----:B------:R-:W5:Y:S01]  /*a2b0*/  LDCU UR4, c[0x0][0x3b4] ;  /* 0x00007680ff0477ac */ /* 0x000f620008000800 */
[----:B01----:R-:W0:Y:S01]  /*a2c0*/  LDC.64 R4, c[0x0][0x388] ;  /* 0x0000e200ff047b82 */ /* 0x003e220000000a00 */
[----:B---3--:R-:W-:Y:S01]  /*a2d0*/  IMAD R0, R22, 0x200, R23 ;  /* 0x0000020016007824 */ /* 0x008fe200078e0217 */
        /* <DEDUP_REMOVED lines=18> */
.L_x_9031:
[----:B--2---:R-:W0:Y:S02]  /*a400*/  F2I.S64.F64.TRUNC R28, R28 ;  /* 0x0000001c001c7311 */ /* 0x004e24000030d900 */
[----:B0-----:R-:W-:-:S05]  /*a410*/  IMAD.MOV.U32 R3, RZ, RZ, R28 ;  /* 0x000000ffff037224 */ /* 0x001fca00078e001c */
[----:B------:R0:W-:Y:S01]  /*a420*/  STG.E.U8 desc[UR36][R4.64], R3 ;  /* 0x0000000304007986 */ /* 0x0001e2000c101124 */
[----:B------:R-:W-:Y:S05]  /*a430*/  BRA `(.L_x_9033) ;  /* 0x0000000c00e07947 */ /* 0x000fea0003800000 */
.L_x_9030:
        /* <DEDUP_REMOVED lines=9> */
.L_x_9035:
[----:B--2---:R-:W0:Y:S02]  /*a4d0*/  F2I.F64.TRUNC R29, R28 ;  /* 0x0000001c001d7311 */ /* 0x004e24000030d100 */
[----:B0-----:R0:W-:Y:S01]  /*a4e0*/  STG.E desc[UR36][R4.64], R29 ;  /* 0x0000001d04007986 */ /* 0x0011e2000c101924 */
[----:B------:R-:W-:Y:S05]  /*a4f0*/  BRA `(.L_x_9033) ;  /* 0x0000000c00b07947 */ /* 0x000fea0003800000 */
.L_x_9034:
[----:B--2---:R-:W0:Y:S02]  /*a500*/  F2I.F64.TRUNC R29, R28 ;  /* 0x0000001c001d7311 */ /* 0x004e24000030d100 */
[----:B0-----:R0:W-:Y:S01]  /*a510*/  STG.E.U16 desc[UR36][R4.64], R29 ;  /* 0x0000001d04007986 */ /* 0x0011e2000c101524 */
[----:B------:R-:W-:Y:S05]  /*a520*/  BRA `(.L_x_9033) ;  /* 0x0000000c00a47947 */ /* 0x000fea0003800000 */
.L_x_9029:
        /* <DEDUP_REMOVED lines=13> */
.L_x_9037:
        /* <DEDUP_REMOVED lines=8> */
.L_x_9036:
        /* <DEDUP_REMOVED lines=14> */
.L_x_9039:
        /* <DEDUP_REMOVED lines=9> */
.L_x_9038:
[----:B--2---:R0:W-:Y:S01]  /*a7f0*/  STG.E.64 desc[UR36][R4.64], R28 ;  /* 0x0000001c04007986 */ /* 0x0041e2000c101b24 */
[----:B------:R-:W-:Y:S05]  /*a800*/  BRA `(.L_x_9033) ;  /* 0x0000000800ec7947 */ /* 0x000fea0003800000 */
.L_x_9028:
        /* <DEDUP_REMOVED lines=13> */
.L_x_9043:
        /* <DEDUP_REMOVED lines=22> */
.L_x_9046:
[----:B------:R-:W-:-:S04]  /*aa40*/  SHF.R.U32.HI R3, RZ, 0x18, R7 ;  /* 0x00000018ff037819 */ /* 0x000fc80000011607 */
[----:B------:R-:W-:-:S07]  /*aa50*/  LOP3.LUT R0, R0, 0x80, R3, 0xf8, !PT ;  /* 0x0000008000007812 */ /* 0x000fce00078ef803 */
.L_x_9045:
[----:B------:R-:W-:Y:S05]  /*aa60*/  BSYNC.RECONVERGENT B0 ;  /* 0x0000000000007941 */ /* 0x000fea0003800200 */
.L_x_9044:
[----:B------:R0:W-:Y:S01]  /*aa70*/  STG.E.U8 desc[UR36][R4.64], R0 ;  /* 0x0000000004007986 */ /* 0x0001e2000c101124 */
[----:B------:R-:W-:Y:S05]  /*aa80*/  BRA `(.L_x_9033) ;  /* 0x00000008004c7947 */ /* 0x000fea0003800000 */
.L_x_9042:
        /* <DEDUP_REMOVED lines=22> */
.L_x_9049:
[----:B------:R-:W-:-:S04]  /*abf0*/  SHF.R.U32.HI R3, RZ, 0x18, R7 ;  /* 0x00000018ff037819 */ /* 0x000fc80000011607 */
[----:B------:R-:W-:-:S07]  /*ac00*/  LOP3.LUT R0, R0, 0x80, R3, 0xf8, !PT ;  /* 0x0000008000007812 */ /* 0x000fce00078ef803 */
.L_x_9048:
[----:B------:R-:W-:Y:S05]  /*ac10*/  BSYNC.RECONVERGENT B0 ;  /* 0x0000000000007941 */ /* 0x000fea0003800200 */
.L_x_9047:
[----:B------:R0:W-:Y:S01]  /*ac20*/  STG.E.U8 desc[UR36][R4.64], R0 ;  /* 0x0000000004007986 */ /* 0x0001e2000c101124 */
[----:B------:R-:W-:Y:S05]  /*ac30*/  BRA `(.L_x_9033) ;  /* 0x0000000400e07947 */ /* 0x000fea0003800000 */
.L_x_9041:
        /* <DEDUP_REMOVED lines=26> */
.L_x_9051:
[----:B--2---:R-:W0:Y:S02]  /*ade0*/  F2I.U64.F64.TRUNC R28, R28 ;  /* 0x0000001c001c7311 */ /* 0x004e24000030d800 */
[----:B0-----:R0:W-:Y:S01]  /*adf0*/  STG.E.64 desc[UR36][R4.64], R28 ;  /* 0x0000001c04007986 */ /* 0x0011e2000c101b24 */
[----:B------:R-:W-:Y:S05]  /*ae00*/  BRA `(.L_x_9033) ;  /* 0x00000004006c7947 */ /* 0x000fea0003800000 */
.L_x_9050:
[----:B--2---:R-:W0:Y:S02]  /*ae10*/  F2I.U32.F64.TRUNC R29, R28 ;  /* 0x0000001c001d7311 */ /* 0x004e24000030d000 */
[----:B0-----:R0:W-:Y:S01]  /*ae20*/  STG.E desc[UR36][R4.64], R29 ;  /* 0x0000001d04007986 */ /* 0x0011e2000c101924 */
[----:B------:R-:W-:Y:S05]  /*ae30*/  BRA `(.L_x_9033) ;  /* 0x0000000400607947 */ /* 0x000fea0003800000 */
.L_x_9040:
        /* <DEDUP_REMOVED lines=10> */
.L_x_9053:
[----:B--2---:R-:W-:-:S05]  /*aee0*/  CS2R R30, SRZ ;  /* 0x00000000001e7805 */ /* 0x004fca000001ff00 */
[----:B------:R0:W-:Y:S01]  /*aef0*/  STG.E.128 desc[UR36][R4.64], R28 ;  /* 0x0000001c04007986 */ /* 0x0001e2000c101d24 */
[----:B------:R-:W-:Y:S05]  /*af00*/  BRA `(.L_x_9033) ;  /* 0x00000004002c7947 */ /* 0x000fea0003800000 */
.L_x_9052:
[----:B------:R-:W-:-:S13]  /*af10*/  ISETP.NE.AND P0, PT, R0, 0xf, PT ;  /* 0x0000000f0000780c */ /* 0x000fda0003f05270 */
[----:B------:R-:W-:Y:S05]  /*af20*/  @!P0 BRA `(.L_x_9054) ;  /* 0x0000000400088947 */ /* 0x000fea0003800000 */
[----:B------:R-:W-:-:S13]  /*af30*/  ISETP.NE.AND P0, PT, R0, 0x17, PT ;  /* 0x000000170000780c */ /* 0x000fda0003f05270 */
[----:B------:R-:W-:Y:S05]  /*af40*/  @!P0 BRA `(.L_x_9055) ;  /* 0x0000000000a08947 */ /* 0x000fea0003800000 */
[----:B------:R-:W-:-:S13]  /*af50*/  ISETP.NE.AND P0, PT, R0, 0x18, PT ;  /* 0x000000180000780c */ /* 0x000fda0003f05270 */
[----:B------:R-:W-:Y:S05]  /*af60*/  @!P0 BRA `(.L_x_9056) ;  /* 0x0000000000448947 */ /* 0x000fea0003800000 */
.L_x_9032:
        /* <DEDUP_REMOVED lines=16> */
.L_x_9057:
[----:B------:R-:W-:Y:S05]  /*b070*/  BRA `(.L_x_9033) ;  /* 0x0000000000d07947 */ /* 0x000fea0003800000 */
.L_x_9056:
        /* <DEDUP_REMOVED lines=17> */
.L_x_9059:
[----:B------:R-:W-:Y:S05]  /*b190*/  BSYNC.RECONVERGENT B0 ;  /* 0x0000000000007941 */ /* 0x000fea0003800200 */
.L_x_9058:
[----:B------:R-:W-:-:S05]  /*b1a0*/  LOP3.LUT R3, R0, 0x80, R3, 0xf8, !PT ;  /* 0x0000008000037812 */ /* 0x000fca00078ef803 */
[----:B------:R0:W-:Y:S01]  /*b1b0*/  STG.E.U8 desc[UR36][R4.64], R3 ;  /* 0x0000000304007986 */ /* 0x0001e2000c101124 */
[----:B------:R-:W-:Y:S05]  /*b1c0*/  BRA `(.L_x_9033) ;  /* 0x00000000007c7947 */ /* 0x000fea0003800000 */
.L_x_9055:
        /* <DEDUP_REMOVED lines=16> */
.L_x_9061:
[----:B------:R-:W-:Y:S01]  /*b2d0*/  IMAD.MOV.U32 R0, RZ, RZ, 0x7f ;  /* 0x0000007fff007424 */ /* 0x000fe200078e00ff */
[----:B------:R-:W-:-:S04]  /*b2e0*/  ISETP.GT.U32.AND P0, PT, R3, 0x7f800000, PT ;  /* 0x7f8000000300780c */ /* 0x000fc80003f04070 */
[----:B------:R-:W-:-:S09]  /*b2f0*/  SEL R0, R0, 0x7c, P0 ;  /* 0x0000007c00007807 */ /* 0x000fd20000000000 */
.L_x_9062:
[----:B------:R-:W-:Y:S05]  /*b300*/  BSYNC.RECONVERGENT B0 ;  /* 0x0000000000007941 */ /* 0x000fea0003800200 */
.L_x_9060:
[----:B------:R-:W-:-:S04]  /*b310*/  SHF.R.U32.HI R3, RZ, 0x18, R7 ;  /* 0x00000018ff037819 */ /* 0x000fc80000011607 */
[----:B------:R-:W-:-:S05]  /*b320*/  LOP3.LUT R3, R0, 0x80, R3, 0xf8, !PT ;  /* 0x0000008000037812 */ /* 0x000fca00078ef803 */
[----:B------:R0:W-:Y:S01]  /*b330*/  STG.E.U8 desc[UR36][R4.64], R3 ;  /* 0x0000000304007986 */ /* 0x0001e2000c101124 */
[----:B------:R-:W-:Y:S05]  /*b340*/  BRA `(.L_x_9033) ;  /* 0x00000000001c7947 */ /* 0x000fea0003800000 */
.L_x_9054:
[----:B------:R-:W-:Y:S01]  /*b350*/  UMOV UR4, 0xf0000000 ;  /* 0xf000000000047882 */ /* 0x000fe20000000000 */
[----:B------:R-:W-:Y:S01]  /*b360*/  UMOV UR5, 0x380fffff ;  /* 0x380fffff00057882 */ /* 0x000fe20000000000 */
[----:B--2---:R-:W0:Y:S01]  /*b370*/  F2F.F32.F64 R0, R28 ;  /* 0x0000001c00007310 */ /* 0x004e220000301000 */
[----:B------:R-:W-:-:S14]  /*b380*/  DSETP.GEU.AND P0, PT, |R28|, UR4, PT ;  /* 0x000000041c007e2a */ /* 0x000fdc000bf0e200 */
[----:B0-----:R-:W-:-:S05]  /*b390*/  @!P0 FMUL R0, R0, 1.175494350822287508e-38 ;  /* 0x0080000000008820 */ /* 0x001fca0000400000 */
[----:B------:R-:W-:-:S05]  /*b3a0*/  F2FP.BF16.F32.PACK_AB R0, RZ, R0 ;  /* 0x00000000ff00723e */ /* 0x000fca00000010ff */
[----:B------:R0:W-:Y:S02]  /*b3b0*/  STG.E.U16 desc[UR36][R4.64], R0 ;  /* 0x0000000004007986 */ /* 0x0001e4000c101524 */
.L_x_9033:
[----:B------:R-:W-:-:S07]  /*b3c0*/  VIADD R23, R23, 0x80 ;  /* 0x0000008017177836 */ /* 0x000fce0000000000 */
.L_x_8990:
[----:B------:R-:W-:-:S13]  /*b3d0*/  ISETP.GE.AND P0, PT, R23, R2, PT ;  /* 0x000000021700720c */ /* 0x000fda0003f06270 */
[----:B------:R-:W-:Y:S05]  /*b3e0*/  @P0 BREAK.RELIABLE B6 ;  /* 0x0000000000060942 */ /* 0x000fea0003800100 */
[----:B------:R-:W-:Y:S05]  /*b3f0*/  @P0 BRA `(.L_x_9027) ;  /* 0x00000010004c0947 */ /* 0x000fea0003800000 */
[----:B------:R-:W-:Y:S05]  /*b400*/  BSYNC.RELIABLE B6 ;  /* 0x0000000000067941 */ /* 0x000fea0003800100 */
.L_x_8989:
        /* <DEDUP_REMOVED lines=21> */
.L_x_9066:
[----:B------:R-:W0:Y:S02]  /*b560*/  F2I.S64.F64.TRUNC R24, R24 ;  /* 0x0000001800187311 */ /* 0x000e24000030d900 */
[----:B0-----:R-:W-:-:S05]  /*b570*/  IMAD.MOV.U32 R3, RZ, RZ, R24 ;  /* 0x000000ffff037224 */ /* 0x001fca00078e0018 */
[----:B------:R0:W-:Y:S01]  /*b580*/  STG.E.U8 desc[UR36][R4.64], R3 ;  /* 0x0000000304007986 */ /* 0x0001e2000c101124 */
[----:B------:R-:W-:Y:S05]  /*b590*/  BRA `(.L_x_9068) ;  /* 0x0000000c00e07947 */ /* 0x000fea0003800000 */
.L_x_9065:
        /* <DEDUP_REMOVED lines=9> */
.L_x_9070:
[----:B------:R-:W0:Y:S02]  /*b630*/  F2I.F64.TRUNC R25, R24 ;  /* 0x0000001800197311 */ /* 0x000e24000030d100 */
[----:B0-----:R0:W-:Y:S01]  /*b640*/  STG.E desc[UR36][R4.64], R25 ;  /* 0x0000001904007986 */ /* 0x0011e2000c101924 */
[----:B------:R-:W-:Y:S05]  /*b650*/  BRA `(.L_x_9068) ;  /* 0x0000000c00b07947 */ /* 0x000fea0003800000 */
.L_x_9069:
[----:B------:R-:W0:Y:S02]  /*b660*/  F2I.F64.TRUNC R25, R24 ;  /* 0x0000001800197311 */ /* 0x000e24000030d100 */
[----:B0-----:R0:W-:Y:S01]  /*b670*/  STG.E.U16 desc[UR36][R4.64], R25 ;  /* 0x0000001904007986 */ /* 0x0011e2000c101524 */
[----:B------:R-:W-:Y:S05]  /*b680*/  BRA `(.L_x_9068) ;  /* 0x0000000c00a47947 */ /* 0x000fea0003800000 */
.L_x_9064:
        /* <DEDUP_REMOVED lines=13> */
.L_x_9072:
        /* <DEDUP_REMOVED lines=8> */
.L_x_9071:
        /* <DEDUP_REMOVED lines=14> */
.L_x_9074:
        /* <DEDUP_REMOVED lines=9> */
.L_x_9073:
[----:B------:R0:W-:Y:S01]  /*b950*/  STG.E.64 desc[UR36][R4.64], R24 ;  /* 0x0000001804007986 */ /* 0x0001e2000c101b24 */
[----:B------:R-:W-:Y:S05]  /*b960*/  BRA `(.L_x_9068) ;  /* 0x0000000800ec7947 */ /* 0x000fea0003800000 */
.L_x_9063:
        /* <DEDUP_REMOVED lines=13> */
.L_x_9078:
        /* <DEDUP_REMOVED lines=22> */
.L_x_9081:
[----:B------:R-:W-:-:S04]  /*bba0*/  SHF.R.U32.HI R3, RZ, 0x18, R7 ;  /* 0x00000018ff037819 */ /* 0x000fc80000011607 */
[----:B------:R-:W-:-:S07]  /*bbb0*/  LOP3.LUT R0, R0, 0x80, R3, 0xf8, !PT ;  /* 0x0000008000007812 */ /* 0x000fce00078ef803 */
.L_x_9080:
[----:B------:R-:W-:Y:S05]  /*bbc0*/  BSYNC.RECONVERGENT B0 ;  /* 0x0000000000007941 */ /* 0x000fea0003800200 */
.L_x_9079:
[----:B------:R0:W-:Y:S01]  /*bbd0*/  STG.E.U8 desc[UR36][R4.64], R0 ;  /* 0x0000000004007986 */ /* 0x0001e2000c101124 */
[----:B------:R-:W-:Y:S05]  /*bbe0*/  BRA `(.L_x_9068) ;  /* 0x00000008004c7947 */ /* 0x000fea0003800000 */
.L_x_9077:
        /* <DEDUP_REMOVED lines=22> */
.L_x_9084:
[----:B------:R-:W-:-:S04]  /*bd50*/  SHF.R.U32.HI R3, RZ, 0x18, R7 ;  /* 0x00000018ff037819 */ /* 0x000fc80000011607 */
[----:B------:R-:W-:-:S07]  /*bd60*/  LOP3.LUT R0, R0, 0x80, R3, 0xf8, !PT ;  /* 0x0000008000007812 */ /* 0x000fce00078ef803 */
.L_x_9083:
[----:B------:R-:W-:Y:S05]  /*bd70*/  BSYNC.RECONVERGENT B0 ;  /* 0x0000000000007941 */ /* 0x000fea0003800200 */
.L_x_9082:
[----:B------:R0:W-:Y:S01]  /*bd80*/  STG.E.U8 desc[UR36][R4.64], R0 ;  /* 0x0000000004007986 */ /* 0x0001e2000c101124 */
[----:B------:R-:W-:Y:S05]  /*bd90*/  BRA `(.L_x_9068) ;  /* 0x0000000400e07947 */ /* 0x000fea0003800000 */
.L_x_9076:
        /* <DEDUP_REMOVED lines=26> */
.L_x_9086:
[----:B------:R-:W0:Y:S02]  /*bf40*/  F2I.U64.F64.TRUNC R24, R24 ;  /* 0x0000001800187311 */ /* 0x000e24000030d800 */
[----:B0-----:R0:W-:Y:S01]  /*bf50*/  STG.E.64 desc[UR36][R4.64], R24 ;  /* 0x0000001804007986 */ /* 0x0011e2000c101b24 */
[----:B------:R-:W-:Y:S05]  /*bf60*/  BRA `(.L_x_9068) ;  /* 0x00000004006c7947 */ /* 0x000fea0003800000 */
.L_x_9085:
[----:B------:R-:W0:Y:S02]  /*bf70*/  F2I.U32.F64.TRUNC R25, R24 ;  /* 0x0000001800197311 */ /* 0x000e24000030d000 */
[----:B0-----:R0:W-:Y:S01]  /*bf80*/  STG.E desc[UR36][R4.64], R25 ;  /* 0x0000001904007986 */ /* 0x0011e2000c101924 */
[----:B------:R-:W-:Y:S05]  /*bf90*/  BRA `(.L_x_9068) ;  /* 0x0000000400607947 */ /* 0x000fea0003800000 */
.L_x_9075:
        /* <DEDUP_REMOVED lines=10> */
.L_x_9088:
[----:B------:R-:W-:-:S05]  /*c040*/  CS2R R26, SRZ ;  /* 0x00000000001a7805 */ /* 0x000fca000001ff00 */
[----:B------:R0:W-:Y:S01]  /*c050*/  STG.E.128 desc[UR36][R4.64], R24 ;  /* 0x0000001804007986 */ /* 0x0001e2000c101d24 */
[----:B------:R-:W-:Y:S05]  /*c060*/  BRA `(.L_x_9068) ;  /* 0x00000004002c7947 */ /* 0x000fea0003800000 */
.L_x_9087:
[----:B------:R-:W-:-:S13]  /*c070*/  ISETP.NE.AND P0, PT, R0, 0xf, PT ;  /* 0x0000000f0000780c */ /* 0x000fda0003f05270 */
[----:B------:R-:W-:Y:S05]  /*c080*/  @!P0 BRA `(.L_x_9089) ;  /* 0x0000000400088947 */ /* 0x000fea0003800000 */
[----:B------:R-:W-:-:S13]  /*c090*/  ISETP.NE.AND P0, PT, R0, 0x17, PT ;  /* 0x000000170000780c */ /* 0x000fda0003f05270 */
[----:B------:R-:W-:Y:S05]  /*c0a0*/  @!P0 BRA `(.L_x_9090) ;  /* 0x0000000000a08947 */ /* 0x000fea0003800000 */
[----:B------:R-:W-:-:S13]  /*c0b0*/  ISETP.NE.AND P0, PT, R0, 0x18, PT ;  /* 0x000000180000780c */ /* 0x000fda0003f05270 */
[----:B------:R-:W-:Y:S05]  /*c0c0*/  @!P0 BRA `(.L_x_9091) ;  /* 0x0000000000448947 */ /* 0x000fea0003800000 */
.L_x_9067:
        /* <DEDUP_REMOVED lines=16> */
.L_x_9092:
[----:B------:R-:W-:Y:S05]  /*c1d0*/  BRA `(.L_x_9068) ;  /* 0x0000000000d07947 */ /* 0x000fea0003800000 */
.L_x_9091:
        /* <DEDUP_REMOVED lines=17> */
.L_x_9094:
[----:B------:R-:W-:Y:S05]  /*c2f0*/  BSYNC.RECONVERGENT B0 ;  /* 0x0000000000007941 */ /* 0x000fea0003800200 */
.L_x_9093:
[----:B------:R-:W-:-:S05]  /*c300*/  LOP3.LUT R3, R0, 0x80, R3, 0xf8, !PT ;  /* 0x0000008000037812 */ /* 0x000fca00078ef803 */
[----:B------:R1:W-:Y:S01]  /*c310*/  STG.E.U8 desc[UR36][R4.64], R3 ;  /* 0x0000000304007986 */ /* 0x0003e2000c101124 */
[----:B------:R-:W-:Y:S05]  /*c320*/  BRA `(.L_x_9068) ;  /* 0x00000000007c7947 */ /* 0x000fea0003800000 */
.L_x_9090:
        /* <DEDUP_REMOVED lines=16> */
.L_x_9096:
[----:B------:R-:W-:Y:S01]  /*c430*/  IMAD.MOV.U32 R0, RZ, RZ, 0x7f ;  /* 0x0000007fff007424 */ /* 0x000fe200078e00ff */
[----:B------:R-:W-:-:S04]  /*c440*/  ISETP.GT.U32.AND P0, PT, R3, 0x7f800000, PT ;  /* 0x7f8000000300780c */ /* 0x000fc80003f04070 */
[----:B------:R-:W-:-:S09]  /*c450*/  SEL R0, R0, 0x7c, P0 ;  /* 0x0000007c00007807 */ /* 0x000fd20000000000 */
.L_x_9097:
[----:B------:R-:W-:Y:S05]  /*c460*/  BSYNC.RECONVERGENT B0 ;  /* 0x0000000000007941 */ /* 0x000fea0003800200 */
.L_x_9095:
[----:B------:R-:W-:-:S04]  /*c470*/  SHF.R.U32.HI R3, RZ, 0x18, R7 ;  /* 0x00000018ff037819 */ /* 0x000fc80000011607 */
[----:B------:R-:W-:-:S05]  /*c480*/  LOP3.LUT R3, R0, 0x80, R3, 0xf8, !PT ;  /* 0x0000008000037812 */ /* 0x000fca00078ef803 */
[----:B------:R2:W-:Y:S01]  /*c490*/  STG.E.U8 desc[UR36][R4.64], R3 ;  /* 0x0000000304007986 */ /* 0x0005e2000c101124 */
[----:B------:R-:W-:Y:S05]  /*c4a0*/  BRA `(.L_x_9068) ;  /* 0x00000000001c7947 */ /* 0x000fea0003800000 */
.L_x_9089:
[----:B------:R-:W-:Y:S01]  /*c4b0*/  UMOV UR4, 0xf0000000 ;  /* 0xf000000000047882 */ /* 0x000fe20000000000 */
[----:B------:R-:W-:Y:S01]  /*c4c0*/  UMOV UR5, 0x380fffff ;  /* 0x380fffff00057882 */ /* 0x000fe20000000000 */
[----:B------:R-:W0:Y:S01]  /*c4d0*/  F2F.F32.F64 R0, R24 ;  /* 0x0000001800007310 */ /* 0x000e220000301000 */
[----:B------:R-:W-:-:S14]  /*c4e0*/  DSETP.GEU.AND P0, PT, |R24|, UR4, PT ;  /* 0x0000000418007e2a */ /* 0x000fdc000bf0e200 */
[----:B0-----:R-:W-:-:S05]  /*c4f0*/  @!P0 FMUL R0, R0, 1.175494350822287508e-38 ;  /* 0x0080000000008820 */ /* 0x001fca0000400000 */
[----:B------:R-:W-:-:S05]  /*c500*/  F2FP.BF16.F32.PACK_AB R0, RZ, R0 ;  /* 0x00000000ff00723e */ /* 0x000fca00000010ff */
[----:B------:R0:W-:Y:S02]  /*c510*/  STG.E.U16 desc[UR36][R4.64], R0 ;  /* 0x0000000004007986 */ /* 0x0001e4000c101524 */
.L_x_9068:
[----:B------:R-:W-:-:S07]  /*c520*/  VIADD R23, R23, 0x80 ;  /* 0x0000008017177836 */ /* 0x000fce0000000000 */
.L_x_9027:
[----:B------:R-:W-:Y:S05]  /*c530*/  BSYNC.RECONVERGENT B7 ;  /* 0x0000000000077941 */ /* 0x000fea0003800200 */
.L_x_8988:
        /* <DEDUP_REMOVED lines=22> */
.L_x_9101:
[----:B------:R-:W0:Y:S02]  /*c6a0*/  F2I.S64.F64.TRUNC R16, R16 ;  /* 0x0000001000107311 */ /* 0x000e24000030d900 */
[----:B0-----:R-:W-:-:S05]  /*c6b0*/  IMAD.MOV.U32 R5, RZ, RZ, R16 ;  /* 0x000000ffff057224 */ /* 0x001fca00078e0010 */
[----:B------:R-:W-:Y:S01]  /*c6c0*/  STG.E.U8 desc[UR36][R2.64], R5 ;  /* 0x0000000502007986 */ /* 0x000fe2000c101124 */
[----:B------:R-:W-:Y:S05]  /*c6d0*/  EXIT ;  /* 0x000000000000794d */ /* 0x000fea0003800000 */
.L_x_9100:
        /* <DEDUP_REMOVED lines=9> */
.L_x_9104:
[----:B------:R-:W0:Y:S02]  /*c770*/  F2I.F64.TRUNC R17, R16 ;  /* 0x0000001000117311 */ /* 0x000e24000030d100 */
[----:B0-----:R-:W-:Y:S01]  /*c780*/  STG.E desc[UR36][R2.64], R17 ;  /* 0x0000001102007986 */ /* 0x001fe2000c101924 */
[----:B------:R-:W-:Y:S05]  /*c790*/  EXIT ;  /* 0x000000000000794d */ /* 0x000fea0003800000 */
.L_x_9103:
[----:B------:R-:W0:Y:S02]  /*c7a0*/  F2I.F64.TRUNC R17, R16 ;  /* 0x0000001000117311 */ /* 0x000e24000030d100 */
[----:B0-----:R-:W-:Y:S01]  /*c7b0*/  STG.E.U16 desc[UR36][R2.64], R17 ;  /* 0x0000001102007986 */ /* 0x001fe2000c101524 */
[----:B------:R-:W-:Y:S05]  /*c7c0*/  EXIT ;  /* 0x000000000000794d */ /* 0x000fea0003800000 */
.L_x_9099:
        /* <DEDUP_REMOVED lines=13> */
.L_x_9106:
        /* <DEDUP_REMOVED lines=8> */
.L_x_9105:
        /* <DEDUP_REMOVED lines=14> */
.L_x_9108:
        /* <DEDUP_REMOVED lines=9> */
.L_x_9107:
[----:B------:R-:W-:Y:S01]  /*ca90*/  STG.E.64 desc[UR36][R2.64], R16 ;  /* 0x0000001002007986 */ /* 0x000fe2000c101b24 */
[----:B------:R-:W-:Y:S05]  /*caa0*/  EXIT ;  /* 0x000000000000794d */ /* 0x000fea0003800000 */
.L_x_9098:
        /* <DEDUP_REMOVED lines=13> */
.L_x_9112:
        /* <DEDUP_REMOVED lines=22> */
.L_x_9115:
[----:B------:R-:W-:-:S04]  /*cce0*/  SHF.R.U32.HI R5, RZ, 0x18, R5 ;  /* 0x00000018ff057819 */ /* 0x000fc80000011605 */
[----:B------:R-:W-:-:S07]  /*ccf0*/  LOP3.LUT R0, R0, 0x80, R5, 0xf8, !PT ;  /* 0x0000008000007812 */ /* 0x000fce00078ef805 */
.L_x_9114:
[----:B------:R-:W-:Y:S05]  /*cd00*/  BSYNC.RECONVERGENT B0 ;  /* 0x0000000000007941 */ /* 0x000fea0003800200 */
.L_x_9113:
[----:B------:R-:W-:Y:S01]  /*cd10*/  STG.E.U8 desc[UR36][R2.64], R0 ;  /* 0x0000000002007986 */ /* 0x000fe2000c101124 */
[----:B------:R-:W-:Y:S05]  /*cd20*/  EXIT ;  /* 0x000000000000794d */ /* 0x000fea0003800000 */
.L_x_9111:
        /* <DEDUP_REMOVED lines=22> */
.L_x_9118:
[----:B------:R-:W-:-:S04]  /*ce90*/  SHF.R.U32.HI R5, RZ, 0x18, R5 ;  /* 0x00000018ff057819 */ /* 0x000fc80000011605 */
[----:B------:R-:W-:-:S07]  /*cea0*/  LOP3.LUT R0, R0, 0x80, R5, 0xf8, !PT ;  /* 0x0000008000007812 */ /* 0x000fce00078ef805 */
.L_x_9117:
[----:B------:R-:W-:Y:S05]  /*ceb0*/  BSYNC.RECONVERGENT B0 ;  /* 0x0000000000007941 */ /* 0x000fea0003800200 */
.L_x_9116:
[----:B------:R-:W-:Y:S01]  /*cec0*/  STG.E.U8 desc[UR36][R2.64], R0 ;  /* 0x0000000002007986 */ /* 0x000fe2000c101124 */
[----:B------:R-:W-:Y:S05]  /*ced0*/  EXIT ;  /* 0x000000000000794d */ /* 0x000fea0003800000 */
.L_x_9110:
        /* <DEDUP_REMOVED lines=26> */
.L_x_9120:
[----:B------:R-:W0:Y:S02]  /*d080*/  F2I.U64.F64.TRUNC R16, R16 ;  /* 0x0000001000107311 */ /* 0x000e24000030d800 */
[----:B0-----:R-:W-:Y:S01]  /*d090*/  STG.E.64 desc[UR36][R2.64], R16 ;  /* 0x0000001002007986 */ /* 0x001fe2000c101b24 */
[----:B------:R-:W-:Y:S05]  /*d0a0*/  EXIT ;  /* 0x000000000000794d */ /* 0x000fea0003800000 */
.L_x_9119:
[----:B------:R-:W0:Y:S02]  /*d0b0*/  F2I.U32.F64.TRUNC R17, R16 ;  /* 0x0000001000117311 */ /* 0x000e24000030d000 */
[----:B0-----:R-:W-:Y:S01]  /*d0c0*/  STG.E desc[UR36][R2.64], R17 ;  /* 0x0000001102007986 */ /* 0x001fe2000c101924 */
[----:B------:R-:W-:Y:S05]  /*d0d0*/  EXIT ;  /* 0x000000000000794d */ /* 0x000fea0003800000 */
.L_x_9109:
        /* <DEDUP_REMOVED lines=10> */
.L_x_9122:
[----:B------:R-:W-:-:S05]  /*d180*/  CS2R R18, SRZ ;  /* 0x0000000000127805 */ /* 0x000fca000001ff00 */
[----:B------:R-:W-:Y:S01]  /*d190*/  STG.E.128 desc[UR36][R2.64], R16 ;  /* 0x0000001002007986 */ /* 0x000fe2000c101d24 */
[----:B------:R-:W-:Y:S05]  /*d1a0*/  EXIT ;  /* 0x000000000000794d */ /* 0x000fea0003800000 */
.L_x_9121:
[----:B------:R-:W-:-:S13]  /*d1b0*/  ISETP.NE.AND P0, PT, R0, 0xf, PT ;  /* 0x0000000f0000780c */ /* 0x000fda0003f05270 */
[----:B------:R-:W-:Y:S05]  /*d1c0*/  @!P0 BRA `(.L_x_9123) ;  /* 0x0000000400088947 */ /* 0x000fea0003800000 */
[----:B------:R-:W-:-:S13]  /*d1d0*/  ISETP.NE.AND P0, PT, R0, 0x17, PT ;  /* 0x000000170000780c */ /* 0x000fda0003f05270 */
[----:B------:R-:W-:Y:S05]  /*d1e0*/  @!P0 BRA `(.L_x_9124) ;  /* 0x0000000000a08947 */ /* 0x000fea0003800000 */
[----:B------:R-:W-:-:S13]  /*d1f0*/  ISETP.NE.AND P0, PT, R0, 0x18, PT ;  /* 0x000000180000780c */ /* 0x000fda0003f05270 */
[----:B------:R-:W-:Y:S05]  /*d200*/  @!P0 BRA `(.L_x_9125) ;  /* 0x0000000000448947 */ /* 0x000fea0003800000 */
.L_x_9102:
        /* <DEDUP_REMOVED lines=16> */
.L_x_9126:
[----:B------:R-:W-:Y:S05]  /*d310*/  EXIT ;  /* 0x000000000000794d */ /* 0x000fea0003800000 */
.L_x_9125:
        /* <DEDUP_REMOVED lines=17> */
.L_x_9128:
[----:B------:R-:W-:Y:S05]  /*d430*/  BSYNC.RECONVERGENT B0 ;  /* 0x0000000000007941 */ /* 0x000fea0003800200 */
.L_x_9127:
[----:B------:R-:W-:-:S05]  /*d440*/  LOP3.LUT R5, R0, 0x80, R5, 0xf8, !PT ;  /* 0x0000008000057812 */ /* 0x000fca00078ef805 */
[----:B------:R-:W-:Y:S01]  /*d450*/  STG.E.U8 desc[UR36][R2.64], R5 ;  /* 0x0000000502007986 */ /* 0x000fe2000c101124 */
[----:B------:R-:W-:Y:S05]  /*d460*/  EXIT ;  /* 0x000000000000794d */ /* 0x000fea0003800000 */
.L_x_9124:
        /* <DEDUP_REMOVED lines=16> */
.L_x_9130:
[----:B------:R-:W-:Y:S01]  /*d570*/  IMAD.MOV.U32 R0, RZ, RZ, 0x7f ;  /* 0x0000007fff007424 */ /* 0x000fe200078e00ff */
[----:B------:R-:W-:-:S04]  /*d580*/  ISETP.GT.U32.AND P0, PT, R4, 0x7f800000, PT ;  /* 0x7f8000000400780c */ /* 0x000fc80003f04070 */
[----:B------:R-:W-:-:S09]  /*d590*/  SEL R0, R0, 0x7c, P0 ;  /* 0x0000007c00007807 */ /* 0x000fd20000000000 */
.L_x_9131:
[----:B------:R-:W-:Y:S05]  /*d5a0*/  BSYNC.RECONVERGENT B0 ;  /* 0x0000000000007941 */ /* 0x000fea0003800200 */
.L_x_9129:
[----:B------:R-:W-:-:S04]  /*d5b0*/  SHF.R.U32.HI R5, RZ, 0x18, R5 ;  /* 0x00000018ff057819 */ /* 0x000fc80000011605 */
[----:B------:R-:W-:-:S05]  /*d5c0*/  LOP3.LUT R5, R0, 0x80, R5, 0xf8, !PT ;  /* 0x0000008000057812 */ /* 0x000fca00078ef805 */
[----:B------:R-:W-:Y:S01]  /*d5d0*/  STG.E.U8 desc[UR36][R2.64], R5 ;  /* 0x0000000502007986 */ /* 0x000fe2000c101124 */
[----:B------:R-:W-:Y:S05]  /*d5e0*/  EXIT ;  /* 0x000000000000794d */ /* 0x000fea0003800000 */
.L_x_9123:
        /* <DEDUP_REMOVED lines=8> */
        .weak           $__internal_8_$__cuda_sm20_dblrcp_rn_slowpath_v3
        .type           $__internal_8_$__cuda_sm20_dblrcp_rn_slowpath_v3,@function
        .size           $__internal_8_$__cuda_sm20_dblrcp_rn_slowpath_v3,(.L_x_9500 - $__internal_8_$__cuda_sm20_dblrcp_rn_slowpath_v3)
$__internal_8_$__cuda_sm20_dblrcp_rn_slowpath_v3:
[----:B------:R-:W-:Y:S01]  /*d670*/  DSETP.GTU.AND P0, PT, |R6|, +INF , PT ;  /* 0x7ff000000600742a */ /* 0x000fe20003f0c200 */
[----:B------:R-:W-:-:S13]  /*d680*/  BSSY.RECONVERGENT B2, `(.L_x_9132) ;  /* 0x0000022000027945 */ /* 0x000fda0003800200 */
        /* <DEDUP_REMOVED lines=22> */
.L_x_9135:
        /* <DEDUP_REMOVED lines=9> */
.L_x_9133:
[----:B------:R-:W-:Y:S01]  /*d880*/  LOP3.LUT R9, R7, 0x80000, RZ, 0xfc, !PT ;  /* 0x0008000007097812 */ /* 0x000fe200078efcff */
[----:B------:R-:W-:-:S07]  /*d890*/  IMAD.MOV.U32 R8, RZ, RZ, R6 ;  /* 0x000000ffff087224 */ /* 0x000fce00078e0006 */
.L_x_9134:
[----:B------:R-:W-:Y:S05]  /*d8a0*/  BSYNC.RECONVERGENT B2 ;  /* 0x0000000000027941 */ /* 0x000fea0003800200 */
.L_x_9132:
[----:B------:R-:W-:Y:S02]  /*d8b0*/  IMAD.MOV.U32 R6, RZ, RZ, R0 ;  /* 0x000000ffff067224 */ /* 0x000fe400078e0000 */
[----:B------:R-:W-:-:S04]  /*d8c0*/  IMAD.MOV.U32 R7, RZ, RZ, 0x0 ;  /* 0x00000000ff077424 */ /* 0x000fc800078e00ff */
[----:B------:R-:W-:Y:S05]  /*d8d0*/  RET.REL.NODEC R6 `(_ZN2at6native27unrolled_elementwise_kernelIZZZNS0_10glu_kernelERNS_18TensorIteratorBaseEENKUlvE_clEvENKUlvE_clEvEUlddE_St5arrayIPcLm3EELi4E23TrivialOffsetCalculatorILi2EjESA_ILi1EjENS0_6memory12LoadWithCastILi2EEENSD_13StoreWithCastILi1EEEEEviT_T0_T2_T3_T4_T5_) ;  /* 0xffffff2406c87950 */ /* 0x000fea0003c3ffff */
.L_x_9136:
        /* <DEDUP_REMOVED lines=10> */
.L_x_9500:


//--------------------- .text._ZN2at6native18elementwise_kernelILi128ELi2EZNS0_22gpu_kernel_impl_nocastIZZZNS0_10glu_kernelERNS_18TensorIteratorBaseEENKUlvE_clEvENKUlvE_clEvEUlddE_EEvS4_RKT_EUliE_EEviT1_ --------------------------
	.section	.text._ZN2at6native18elementwise_kernelILi128ELi2EZNS0_22gpu_kernel_impl_nocastIZZZNS0_10glu_kernelERNS_18TensorIteratorBaseEENKUlvE_clEvENKUlvE_clEvEUlddE_EEvS4_RKT_EUliE_EEviT1_,"ax",@progbits
	.align	128
        .global         _ZN2at6native18elementwise_kernelILi128ELi2EZNS0_22gpu_kernel_impl_nocastIZZZNS0_10glu_kernelERNS_18TensorIteratorBaseEENKUlvE_clEvENKUlvE_clEvEUlddE_EEvS4_RKT_EUliE_EEviT1_
        .type           _ZN2at6native18elementwise_kernelILi128ELi2EZNS0_22gpu_kernel_impl_nocastIZZZNS0_10glu_kernelERNS_18TensorIteratorBaseEENKUlvE_clEvENKUlvE_clEvEUlddE_EEvS4_RKT_EUliE_EEviT1_,@function
        .size           _ZN2at6native18elementwise_kernelILi128ELi2EZNS0_22gpu_kernel_impl_nocastIZZZNS0_10glu_kernelERNS_18TensorIteratorBaseEENKUlvE_clEvENKUlvE_clEvEUlddE_EEvS4_RKT_EUliE_EEviT1_,(.L_x_9501 - _ZN2at6native18elementwise_kernelILi128ELi2EZNS0_22gpu_kernel_impl_nocastIZZZNS0_10glu_kernelERNS_18TensorIteratorBaseEENKUlvE_clEvENKUlvE_clEvEUlddE_EEvS4_RKT_EUliE_EEviT1_)
        .other          _ZN2at6native18elementwise_kernelILi128ELi2EZNS0_22gpu_kernel_impl_nocastIZZZNS0_10glu_kernelERNS_18TensorIteratorBaseEENKUlvE_clEvENKUlvE_clEvEUlddE_EEvS4_RKT_EUliE_EEviT1_,@"STO_CUDA_ENTRY STV_DEFAULT"
_ZN2at6native18elementwise_kernelILi128ELi2EZNS0_22gpu_kernel_impl_nocastIZZZNS0_10glu_kernelERNS_18TensorIteratorBaseEENKUlvE_clEvENKUlvE_clEvEUlddE_EEvS4_RKT_EUliE_EEviT1_:
.text._ZN2at6native18elementwise_kernelILi128ELi2EZNS0_22gpu_kernel_impl_nocastIZZZNS0_10glu_kernelERNS_18TensorIteratorBaseEENKUlvE_clEvENKUlvE_clEvEUlddE_EEvS4_RKT_EUliE_EEviT1_:
        /* <DEDUP_REMOVED lines=15> */
[----:B------:R-:W0:Y:S02]  /*00f0*/  LDC.64 R4, c[0x0][0x5f0] ;  /* 0x00017c00ff047b82 */ /* 0x000e240000000a00 */
        /* <DEDUP_REMOVED lines=56> */
[----:B------:R-:W-:Y:S01]  /*0480*/  IADD3 R8, PT, PT, R8, -R7, RZ ;  /* 0x8000000708087210 */ /* 0x000fe20007ffe0ff */
[----:B------:R-:W-:-:S03]  /*0490*/  IMAD R13, R7, 0x100000, R13 ;  /* 0x00100000070d7824 */ /* 0x000fc600078e020d */
[----:B------:R-:W-:-:S06]  /*04a0*/  LEA R11, R8, 0x3ff00000, 0x14 ;  /* 0x3ff00000080b7811 */ /* 0x000fcc00078ea0ff */
[----:B------:R-:W-:-:S11]  /*04b0*/  DMUL R10, R12, R10 ;  /* 0x0000000a0c0a7228 */ /* 0x000fd60000000000 */
.L_x_9140:
        /* <DEDUP_REMOVED lines=14> */
[----:B-----5:R-:W-:Y:S05]  /*05a0*/  CALL.REL.NOINC `($__internal_9_$__cuda_sm20_dblrcp_rn_slowpath_v3) ;  /* 0x0000003c00687944 */ /* 0x020fea0003c00000 */
[----:B------:R-:W-:Y:S02]  /*05b0*/  MOV R8, R10 ;  /* 0x0000000a00087202 */ /* 0x000fe40000000f00 */
[----:B------:R-:W-:-:S07]  /*05c0*/  MOV R9, R11 ;  /* 0x0000000b00097202 */ /* 0x000fce0000000f00 */
.L_x_9141:
[----:B------:R-:W0:Y:S01]  /*05d0*/  LDC.64 R6, c[0x0][0x5e8] ;  /* 0x00017a00ff067b82 */ /* 0x000e220000000a00 */
[----:B-----5:R-:W-:Y:S01]  /*05e0*/  DMUL R4, R4, R8 ;  /* 0x0000000804047228 */ /* 0x020fe20000000000 */
[----:B------:R-:W-:-:S06]  /*05f0*/  IADD3 R3, PT, PT, R3, 0x80, RZ ;  /* 0x0000008003037810 */ /* 0x000fcc0007ffe0ff */
[----:B0-----:R0:W-:Y:S04]  /*0600*/  STG.E.64 desc[UR6][R6.64], R4 ;  /* 0x0000000406007986 */ /* 0x0011e8000c101b06 */
.L_x_9139:
[----:B------:R-:W-:Y:S05]  /*0610*/  BSYNC.RECONVERGENT B0 ;  /* 0x0000000000007941 */ /* 0x000fea0003800200 */
.L_x_9138:
[----:B------:R-:W1:Y:S02]  /*0620*/  LDCU UR4, c[0x0][0x380] ;  /* 0x00007000ff0477ac */ /* 0x000e640008000800 */
[----:B-1----:R-:W-:-:S13]  /*0630*/  ISETP.GE.AND P0, PT, R3, UR4, PT ;  /* 0x0000000403007c0c */ /* 0x002fda000bf06270 */
[----:B------:R-:W-:Y:S05]  /*0640*/  @P0 EXIT ;  /* 0x000000000000094d */ /* 0x000fea0003800000 */
[----:B0-----:R-:W0:Y:S02]  /*0650*/  LDC.64 R4, c[0x0][0x5f8] ;  /* 0x00017e00ff047b82 */ /* 0x001e240000000a00 */
[----:B0-----:R-:W2:Y:S06]  /*0660*/  LDG.E.64 R4, desc[UR6][R4.64] ;  /* 0x0000000604047981 */ /* 0x001eac000c1e1b00 */
[----:B------:R-:W0:Y:S02]  /*0670*/  LDC.64 R2, c[0x0][0x5f0] ;  /* 0x00017c00ff027b82 */ /* 0x000e240000000a00 */
[----:B0-----:R-:W5:Y:S01]  /*0680*/  LDG.E.64 R2, desc[UR6][R2.64] ;  /* 0x0000000602027981 */ /* 0x001f62000c1e1b00 */
[----:B------:R-:W-:-:S02]  /*0690*/  HFMA2 R7, -RZ, RZ, 1.9912109375, 0.00128841400146484375 ;  /* 0x3ff71547ff077431 */ /* 0x000fc400000001ff */
[----:B------:R-:W-:Y:S01]  /*06a0*/  IMAD.MOV.U32 R6, RZ, RZ, 0x652b82fe ;  /* 0x652b82feff067424 */ /* 0x000fe200078e00ff */
        /* <DEDUP_REMOVED lines=50> */
[----:B------:R-:W-:Y:S01]  /*09d0*/  LEA.HI R0, R6, R6, RZ, 0x1 ;  /* 0x0000000606007211 */ /* 0x000fe200078f08ff */
[----:B------:R-:W-:-:S03]  /*09e0*/  IMAD.MOV.U32 R8, RZ, RZ, RZ ;  /* 0x000000ffff087224 */ /* 0x000fc600078e00ff */
[----:B------:R-:W-:-:S04]  /*09f0*/  SHF.R.S32.HI R5, RZ, 0x1, R0 ;  /* 0x00000001ff057819 */ /* 0x000fc80000011400 */
[----:B------:R-:W-:Y:S02]  /*0a00*/  IADD3 R6, PT, PT, R6, -R5, RZ ;  /* 0x8000000506067210 */ /* 0x000fe40007ffe0ff */
[----:B------:R-:W-:Y:S02]  /*0a10*/  LEA R11, R5, R11, 0x14 ;  /* 0x0000000b050b7211 */ /* 0x000fe400078ea0ff */
[----:B------:R-:W-:-:S06]  /*0a20*/  LEA R9, R6, 0x3ff00000, 0x14 ;  /* 0x3ff0000006097811 */ /* 0x000fcc00078ea0ff */
[----:B------:R-:W-:-:S11]  /*0a30*/  DMUL R8, R10, R8 ;  /* 0x000000080a087228 */ /* 0x000fd60000000000 */
.L_x_9142:
        /* <DEDUP_REMOVED lines=12> */
[----:B------:R-:W-:Y:S01]  /*0b00*/  MOV R13, R11 ;  /* 0x0000000b000d7202 */ /* 0x000fe20000000f00 */
[----:B------:R-:W-:Y:S01]  /*0b10*/  VIADD R12, R12, 0xfff00000 ;  /* 0xfff000000c0c7836 */ /* 0x000fe20000000000 */
[----:B------:R-:W-:-:S07]  /*0b20*/  MOV R6, 0xb40 ;  /* 0x00000b4000067802 */ /* 0x000fce0000000f00 */
[----:B-----5:R-:W-:Y:S05]  /*0b30*/  CALL.REL.NOINC `($__internal_9_$__cuda_sm20_dblrcp_rn_slowpath_v3) ;  /* 0x0000003800047944 */ /* 0x020fea0003c00000 */
[----:B------:R-:W-:Y:S02]  /*0b40*/  MOV R6, R10 ;  /* 0x0000000a00067202 */ /* 0x000fe40000000f00 */
[----:B------:R-:W-:-:S07]  /*0b50*/  MOV R7, R11 ;  /* 0x0000000b00077202 */ /* 0x000fce0000000f00 */
.L_x_9143:
[----:B------:R-:W0:Y:S01]  /*0b60*/  LDC.64 R4, c[0x0][0x5e8] ;  /* 0x00017a00ff047b82 */ /* 0x000e220000000a00 */
[----:B-----5:R-:W-:-:S07]  /*0b70*/  DMUL R2, R2, R6 ;  /* 0x0000000602027228 */ /* 0x020fce0000000000 */
[----:B0-----:R-:W-:Y:S01]  /*0b80*/  STG.E.64 desc[UR6][R4.64], R2 ;  /* 0x0000000204007986 */ /* 0x001fe2000c101b06 */
[----:B------:R-:W-:Y:S05]  /*0b90*/  EXIT ;  /* 0x000000000000794d */ /* 0x000fea0003800000 */
.L_x_9137:
[----:B------:R-:W0:Y:S01]  /*0ba0*/  LDCU UR4, c[0x0][0x380] ;  /* 0x00007000ff0477ac */ /* 0x000e220008000800 */
[----:B------:R-:W-:Y:S01]  /*0bb0*/  IADD3 R2, PT, PT, R2, -0x1, RZ ;  /* 0xffffffff02027810 */ /* 0x000fe20007ffe0ff */
[----:B------:R-:W-:Y:S03]  /*0bc0*/  BSSY.RECONVERGENT B0, `(.L_x_9144) ;  /* 0x00001bc000007945 */ /* 0x000fe60003800200 */
[----:B------:R-:W-:-:S05]  /*0bd0*/  VIMNMX.U32 R0, PT, PT, R2, 0x18, PT ;  /* 0x0000001802007848 */ /* 0x000fca0003fe0000 */
[----:B------:R-:W-:Y:S01]  /*0be0*/  VIADD R0, R0, 0x1 ;  /* 0x0000000100007836 */ /* 0x000fe20000000000 */
[----:B0-----:R-:W-:-:S13]  /*0bf0*/  ISETP.GE.AND P0, PT, R3, UR4, PT ;  /* 0x0000000403007c0c */ /* 0x001fda000bf06270 */
[----:B------:R-:W-:Y:S05]  /*0c00*/  @P0 BRA `(.L_x_9145) ;  /* 0x0000001800dc0947 */ /* 0x000fea0003800000 */
[----:B------:R-:W0:Y:S01]  /*0c10*/  LDCU.64 UR4, c[0x0][0x390] ;  /* 0x00007200ff0477ac */ /* 0x000e220008000a00 */
[----:B------:R-:W-:Y:S02]  /*0c20*/  MOV R4, RZ ;  /* 0x000000ff00047202 */ /* 0x000fe40000000f00 */
        /* <DEDUP_REMOVED lines=14> */
[----:B------:R-:W-:Y:S01]  /*0d10*/  IMAD.MOV.U32 R8, RZ, RZ, RZ ;  /* 0x000000ffff087224 */ /* 0x000fe200078e00ff */
        /* <DEDUP_REMOVED lines=308> */
[----:B------:R-:W-:Y:S01]  /*2060*/  IMAD.MOV.U32 R8, RZ, RZ, RZ ;  /* 0x000000ffff087224 */ /* 0x000fe200078e00ff */
        /* <DEDUP_REMOVED lines=22> */
.L_x_9146:
[----:B------:R-:W0:Y:S02]  /*21d0*/  LDCU.128 UR8, c[0x0][0x5f0] ;  /* 0x0000be00ff0877ac */ /* 0x000e240008000c00 */
[----:B0-----:R-:W-:-:S05]  /*21e0*/  IADD3 R8, P0, PT, R5, UR10, RZ ;  /* 0x0000000a05087c10 */ /* 0x001fca000ff1e0ff */
[----:B------:R-:W-:-:S06]  /*21f0*/  IMAD.X R9, RZ, RZ, UR11, P0 ;  /* 0x0000000bff097e24 */ /* 0x000fcc00080e06ff */
[----:B------:R-:W2:Y:S01]  /*2200*/  LDG.E.64 R8, desc[UR6][R8.64] ;  /* 0x0000000608087981 */ /* 0x000ea2000c1e1b00 */
[----:B------:R-:W-:-:S04]  /*2210*/  IADD3 R4, P0, PT, R4, UR8, RZ ;  /* 0x0000000804047c10 */ /* 0x000fc8000ff1e0ff */
[----:B------:R-:W-:-:S06]  /*2220*/  IADD3.X R5, PT, PT, RZ, UR9, RZ, P0, !PT ;  /* 0x00000009ff057c10 */ /* 0x000fcc00087fe4ff */
[----:B------:R-:W5:Y:S01]  /*2230*/  LDG.E.64 R4, desc[UR6][R4.64] ;  /* 0x0000000604047981 */ /* 0x000f62000c1e1b00 */
[----:B------:R-:W-:Y:S01]  /*2240*/  MOV R10, 0x652b82fe ;  /* 0x652b82fe000a7802 */ /* 0x000fe20000000f00 */
[----:B------:R-:W-:Y:S01]  /*2250*/  UMOV UR4, 0xfefa39ef ;  /* 0xfefa39ef00047882 */ /* 0x000fe20000000000 */
[----:B------:R-:W-:Y:S01]  /*2260*/  MOV R11, 0x3ff71547 ;  /* 0x3ff71547000b7802 */ /* 0x000fe20000000f00 */
[----:B------:R-:W-:Y:S01]  /*2270*/  UMOV UR5, 0x3fe62e42 ;  /* 0x3fe62e4200057882 */ /* 0x000fe20000000000 */
[----:B------:R-:W-:Y:S04]  /*2280*/  BSSY.RECONVERGENT B1, `(.L_x_9147) ;  /* 0x0000037000017945 */ /* 0x000fe80003800200 */
        /* <DEDUP_REMOVED lines=51> */
[----:B------:R-:W-:Y:S02]  /*25c0*/  @!P1 LEA R9, R8, 0x3ff00000, 0x14 ;  /* 0x3ff0000008099811 */ /* 0x000fe400078ea0ff */
[----:B------:R-:W-:-:S06]  /*25d0*/  @!P1 MOV R8, RZ ;  /* 0x000000ff00089202 */ /* 0x000fcc0000000f00 */
[----:B------:R-:W-:-:S11]  /*25e0*/  @!P1 DMUL R14, R12, R8 ;  /* 0x000000080c0e9228 */ /* 0x000fd60000000000 */
.L_x_9148:
[----:B------:R-:W-:Y:S05]  /*25f0*/  BSYNC.RECONVERGENT B1 ;  /* 0x0000000000017941 */ /* 0x000fea0003800200 */
.L_x_9147:
        /* <DEDUP_REMOVED lines=15> */
[----:B------:R-:W-:-:S07]  /*26f0*/  MOV R6, 0x2710 ;  /* 0x0000271000067802 */ /* 0x000fce0000000f00 */
[----:B-----5:R-:W-:Y:S05]  /*2700*/  CALL.REL.NOINC `($__internal_9_$__cuda_sm20_dblrcp_rn_slowpath_v3) ;  /* 0x0000001c00107944 */ /* 0x020fea0003c00000 */
.L_x_9150:
[----:B------:R-:W-:Y:S05]  /*2710*/  BSYNC.RECONVERGENT B1 ;  /* 0x0000000000017941 */ /* 0x000fea0003800200 */
.L_x_9149:
[----:B------:R-:W0:Y:S01]  /*2720*/  LDCU.64 UR4, c[0x0][0x5e8] ;  /* 0x0000bd00ff0477ac */ /* 0x000e220008000a00 */
[----:B-----5:R-:W-:Y:S01]  /*2730*/  DMUL R4, R4, R10 ;  /* 0x0000000a04047228 */ /* 0x020fe20000000000 */
[----:B------:R-:W-:Y:S01]  /*2740*/  VIADD R3, R3, 0x80 ;  /* 0x0000008003037836 */ /* 0x000fe20000000000 */
[----:B0-----:R-:W-:-:S04]  /*2750*/  IADD3 R6, P0, PT, R7, UR4, RZ ;  /* 0x0000000407067c10 */ /* 0x001fc8000ff1e0ff */
[----:B------:R-:W-:-:S05]  /*2760*/  IADD3.X R7, PT, PT, RZ, UR5, RZ, P0, !PT ;  /* 0x00000005ff077c10 */ /* 0x000fca00087fe4ff */
[----:B------:R0:W-:Y:S04]  /*2770*/  STG.E.64 desc[UR6][R6.64], R4 ;  /* 0x0000000406007986 */ /* 0x0001e8000c101b06 */
.L_x_9145:
[----:B------:R-:W-:Y:S05]  /*2780*/  BSYNC.RECONVERGENT B0 ;  /* 0x0000000000007941 */ /* 0x000fea0003800200 */
.L_x_9144:
[----:B------:R-:W1:Y:S02]  /*2790*/  LDCU UR4, c[0x0][0x380] ;  /* 0x00007000ff0477ac */ /* 0x000e640008000800 */
[----:B-1----:R-:W-:-:S13]  /*27a0*/  ISETP.GE.AND P0, PT, R3, UR4, PT ;  /* 0x0000000403007c0c */ /* 0x002fda000bf06270 */
[----:B------:R-:W-:Y:S05]  /*27b0*/  @P0 EXIT ;  /* 0x000000000000094d */ /* 0x000fea0003800000 */
[----:B------:R-:W1:Y:S01]  /*27c0*/  LDCU.64 UR4, c[0x0][0x390] ;  /* 0x00007200ff0477ac */ /* 0x000e620008000a00 */
[----:B0-----:R-:W-:Y:S02]  /*27d0*/  MOV R4, RZ ;  /* 0x000000ff00047202 */ /* 0x001fe40000000f00 */
        /* <DEDUP_REMOVED lines=328> */
[----:B0-----:R-:W-:-:S06]  /*3c60*/  IMAD.HI.U32 R10, R7, UR9, R6 ;  /* 0x00000009070a7c27 */ /* 0x001fcc000f8e0006 */
[----:B------:R-:W0:Y:S01]  /*3c70*/  @P0 LDC R15, c[0x0][0x4ac] ;  /* 0x00012b00ff0f0b82 */ /* 0x000e220000000800 */
[----:B-1----:R-:W-:Y:S01]  /*3c80*/  SHF.R.U32.HI R11, RZ, UR4, R10 ;  /* 0x00000004ff0b7c19 */ /* 0x002fe2000801160a */
[----:B------:R-:W-:-:S03]  /*3c90*/  @P0 IMAD.MOV.U32 R10, RZ, RZ, RZ ;  /* 0x000000ffff0a0224 */ /* 0x000fc600078e00ff */
        /* <DEDUP_REMOVED lines=14> */
.L_x_9151:
[----:B------:R-:W0:Y:S02]  /*3d80*/  LDCU.128 UR8, c[0x0][0x5f0] ;  /* 0x0000be00ff0877ac */ /* 0x000e240008000c00 */
[----:B0-----:R-:W-:-:S04]  /*3d90*/  IADD3 R6, P0, PT, R3, UR10, RZ ;  /* 0x0000000a03067c10 */ /* 0x001fc8000ff1e0ff */
[----:B------:R-:W-:-:S06]  /*3da0*/  IADD3.X R7, PT, PT, RZ, UR11, RZ, P0, !PT ;  /* 0x0000000bff077c10 */ /* 0x000fcc00087fe4ff */
[----:B------:R-:W2:Y:S01]  /*3db0*/  LDG.E.64 R6, desc[UR6][R6.64] ;  /* 0x0000000606067981 */ /* 0x000ea2000c1e1b00 */
[----:B------:R-:W-:-:S04]  /*3dc0*/  IADD3 R2, P0, PT, R2, UR8, RZ ;  /* 0x0000000802027c10 */ /* 0x000fc8000ff1e0ff */
[----:B------:R-:W-:-:S06]  /*3dd0*/  IADD3.X R3, PT, PT, RZ, UR9, RZ, P0, !PT ;  /* 0x00000009ff037c10 */ /* 0x000fcc00087fe4ff */
[----:B------:R-:W5:Y:S01]  /*3de0*/  LDG.E.64 R2, desc[UR6][R2.64] ;  /* 0x0000000602027981 */ /* 0x000f62000c1e1b00 */
[----:B------:R-:W-:Y:S01]  /*3df0*/  IMAD.MOV.U32 R8, RZ, RZ, 0x652b82fe ;  /* 0x652b82feff087424 */ /* 0x000fe200078e00ff */
[----:B------:R-:W-:Y:S01]  /*3e00*/  MOV R9, 0x3ff71547 ;  /* 0x3ff7154700097802 */ /* 0x000fe20000000f00 */
[----:B------:R-:W-:Y:S01]  /*3e10*/  UMOV UR4, 0xfefa39ef ;  /* 0xfefa39ef00047882 */ /* 0x000fe20000000000 */
[----:B------:R-:W-:Y:S01]  /*3e20*/  UMOV UR5, 0x3fe62e42 ;  /* 0x3fe62e4200057882 */ /* 0x000fe20000000000 */
[----:B------:R-:W-:Y:S03]  /*3e30*/  BSSY.RECONVERGENT B0, `(.L_x_9152) ;  /* 0x000003b000007945 */ /* 0x000fe60003800200 */
        /* <DEDUP_REMOVED lines=10> */
[----:B------:R-:W-:Y:S01]  /*3ee0*/  UMOV UR5, 0x3e5ade15 ;  /* 0x3e5ade1500057882 */ /* 0x000fe20000000000 */
[----:B------:R-:W-:-:S06]  /*3ef0*/  MOV R13, 0x3e928af3 ;  /* 0x3e928af3000d7802 */ /* 0x000fcc0000000f00 */
        /* <DEDUP_REMOVED lines=24> */
[C---:B------:R-:W-:Y:S01]  /*4080*/  DFMA R12, R10.reuse, R12, UR4 ;  /* 0x000000040a0c7e2b */ /* 0x040fe2000800000c */
[----:B------:R-:W0:Y:S07]  /*4090*/  LDCU.64 UR4, c[0x0][0x5e8] ;  /* 0x0000bd00ff0477ac */ /* 0x000e2e0008000a00 */
[----:B------:R-:W-:-:S08]  /*40a0*/  DFMA R12, R10, R12, 1 ;  /* 0x3ff000000a0c742b */ /* 0x000fd0000000000c */
[----:B------:R-:W-:Y:S01]  /*40b0*/  DFMA R12, R10, R12, 1 ;  /* 0x3ff000000a0c742b */ /* 0x000fe2000000000c */
[----:B0-----:R-:W-:-:S05]  /*40c0*/  IADD3 R4, P1, PT, R5, UR4, RZ ;  /* 0x0000000405047c10 */ /* 0x001fca000ff3e0ff */
[----:B------:R-:W-:-:S04]  /*40d0*/  IMAD.X R5, RZ, RZ, UR5, P1 ;  /* 0x00000005ff057e24 */ /* 0x000fc800088e06ff */
[----:B------:R-:W-:Y:S02]  /*40e0*/  LEA R11, R8, R13, 0x14 ;  /* 0x0000000d080b7211 */ /* 0x000fe400078ea0ff */
[----:B------:R-:W-:Y:S01]  /*40f0*/  MOV R10, R12 ;  /* 0x0000000c000a7202 */ /* 0x000fe20000000f00 */
        /* <DEDUP_REMOVED lines=9> */
[----:B------:R-:W-:-:S02]  /*4190*/  @!P1 IADD3 R8, PT, PT, R8, -R7, RZ ;  /* 0x8000000708089210 */ /* 0x000fc40007ffe0ff */
[----:B------:R-:W-:Y:S02]  /*41a0*/  @!P1 LEA R7, R7, R13, 0x14 ;  /* 0x0000000d07079211 */ /* 0x000fe400078ea0ff */
[----:B------:R-:W-:Y:S01]  /*41b0*/  @!P1 LEA R9, R8, 0x3ff00000, 0x14 ;  /* 0x3ff0000008099811 */ /* 0x000fe200078ea0ff */
[----:B------:R-:W-:-:S06]  /*41c0*/  @!P1 IMAD.MOV.U32 R8, RZ, RZ, RZ ;  /* 0x000000ffff089224 */ /* 0x000fcc00078e00ff */
[----:B------:R-:W-:-:S11]  /*41d0*/  @!P1 DMUL R10, R6, R8 ;  /* 0x00000008060a9228 */ /* 0x000fd60000000000 */
.L_x_9153:
[----:B------:R-:W-:Y:S05]  /*41e0*/  BSYNC.RECONVERGENT B0 ;  /* 0x0000000000007941 */ /* 0x000fea0003800200 */
.L_x_9152:
        /* <DEDUP_REMOVED lines=13> */
[----:B------:R-:W-:Y:S02]  /*42c0*/  IADD3 R12, PT, PT, R0, -0x100000, RZ ;  /* 0xfff00000000c7810 */ /* 0x000fe40007ffe0ff */
[----:B------:R-:W-:-:S07]  /*42d0*/  MOV R6, 0x42f0 ;  /* 0x000042f000067802 */ /* 0x000fce0000000f00 */
[----:B-----5:R-:W-:Y:S05]  /*42e0*/  CALL.REL.NOINC `($__internal_9_$__cuda_sm20_dblrcp_rn_slowpath_v3) ;  /* 0x0000000000187944 */ /* 0x020fea0003c00000 */
[----:B------:R-:W-:Y:S01]  /*42f0*/  MOV R8, R10 ;  /* 0x0000000a00087202 */ /* 0x000fe20000000f00 */
[----:B------:R-:W-:-:S07]  /*4300*/  IMAD.MOV.U32 R9, RZ, RZ, R11 ;  /* 0x000000ffff097224 */ /* 0x000fce00078e000b */
.L_x_9155:
[----:B------:R-:W-:Y:S05]  /*4310*/  BSYNC.RECONVERGENT B0 ;  /* 0x0000000000007941 */ /* 0x000fea0003800200 */
.L_x_9154:
[----:B-----5:R-:W-:-:S07]  /*4320*/  DMUL R2, R2, R8 ;  /* 0x0000000802027228 */ /* 0x020fce0000000000 */
[----:B------:R-:W-:Y:S01]  /*4330*/  STG.E.64 desc[UR6][R4.64], R2 ;  /* 0x0000000204007986 */ /* 0x000fe2000c101b06 */
[----:B------:R-:W-:Y:S05]  /*4340*/  EXIT ;  /* 0x000000000000794d */ /* 0x000fea0003800000 */
        .weak           $__internal_9_$__cuda_sm20_dblrcp_rn_slowpath_v3
        .type           $__internal_9_$__cuda_sm20_dblrcp_rn_slowpath_v3,@function
        .size           $__internal_9_$__cuda_sm20_dblrcp_rn_slowpath_v3,(.L_x_9501 - $__internal_9_$__cuda_sm20_dblrcp_rn_slowpath_v3)
$__internal_9_$__cuda_sm20_dblrcp_rn_slowpath_v3:
[----:B------:R-:W-:Y:S01]  /*4350*/  MOV R9, R13 ;  /* 0x0000000d00097202 */ /* 0x000fe20000000f00 */
[----:B------:R-:W-:Y:S05]  /*4360*/  BSSY.RECONVERGENT B2, `(.L_x_9156) ;  /* 0x0000024000027945 */ /* 0x000fea0003800200 */
[----:B------:R-:W-:-:S14]  /*4370*/  DSETP.GTU.AND P0, PT, |R8|, +INF , PT ;  /* 0x7ff000000800742a */ /* 0x000fdc0003f0c200 */
        /* <DEDUP_REMOVED lines=22> */
.L_x_9159:
        /* <DEDUP_REMOVED lines=10> */
.L_x_9157:
[----:B------:R-:W-:Y:S02]  /*4580*/  LOP3.LUT R11, R9, 0x80000, RZ, 0xfc, !PT ;  /* 0x00080000090b7812 */ /* 0x000fe400078efcff */
[----:B------:R-:W-:-:S07]  /*4590*/  MOV R10, R8 ;  /* 0x00000008000a7202 */ /* 0x000fce0000000f00 */
.L_x_9158:
[----:B------:R-:W-:Y:S05]  /*45a0*/  BSYNC.RECONVERGENT B2 ;  /* 0x0000000000027941 */ /* 0x000fea0003800200 */
.L_x_9156:
[----:B------:R-:W-:Y:S01]  /*45b0*/  HFMA2 R9, -RZ, RZ, 0, 0 ;  /* 0x00000000ff097431 */ /* 0x000fe200000001ff */
[----:B------:R-:W-:-:S04]  /*45c0*/  MOV R8, R6 ;  /* 0x0000000600087202 */ /* 0x000fc80000000f00 */
[----:B------:R-:W-:Y:S05]  /*45d0*/  RET.REL.NODEC R8 `(_ZN2at6native18elementwise_kernelILi128ELi2EZNS0_22gpu_kernel_impl_nocastIZZZNS0_10glu_kernelERNS_18TensorIteratorBaseEENKUlvE_clEvENKUlvE_clEvEUlddE_EEvS4_RKT_EUliE_EEviT1_) ;  /* 0xffffffb808887950 */ /* 0x000fea0003c3ffff */
.L_x_9160:
        /* <DEDUP_REMOVED lines=10> */
.L_x_9501:


//--------------------- .text._ZN2at6native27unrolled_elementwise_kernelIZZZNS0_10glu_kernelERNS_18TensorIteratorBaseEENKUlvE_clEvENKUlvE_clEvEUlddE_St5arrayIPcLm3EELi4E23TrivialOffsetCalculatorILi2EjESA_ILi1EjENS0_6memory15LoadWithoutCastENSD_16StoreWithoutCastEEEviT_T0_T2_T3_T4_T5_ --------------------------
	.section	.text._ZN2at6native27unrolled_elementwise_kernelIZZZNS0_10glu_kernelERNS_18TensorIteratorBaseEENKUlvE_clEvENKUlvE_clEvEUlddE_St5arrayIPcLm3EELi4E23TrivialOffsetCalculatorILi2EjESA_ILi1EjENS0_6memory15LoadWithoutCastENSD_16StoreWithoutCastEEEviT_T0_T2_T3_T4_T5_,"ax",@progbits
	.align	128
        .global         _ZN2at6native27unrolled_elementwise_kernelIZZZNS0_10glu_kernelERNS_18TensorIteratorBaseEENKUlvE_clEvENKUlvE_clEvEUlddE_St5arrayIPcLm3EELi4E23TrivialOffsetCalculatorILi2EjESA_ILi1EjENS0_6memory15LoadWithoutCastENSD_16StoreWithoutCastEEEviT_T0_T2_T3_T4_T5_
        .type           _ZN2at6native27unrolled_elementwise_kernelIZZZNS0_10glu_kernelERNS_18TensorIteratorBaseEENKUlvE_clEvENKUlvE_clEvEUlddE_St5arrayIPcLm3EELi4E23TrivialOffsetCalculatorILi2EjESA_ILi1EjENS0_6memory15LoadWithoutCastENSD_16StoreWithoutCastEEEviT_T0_T2_T3_T4_T5_,@function
        .size           _ZN2at6native27unrolled_elementwise_kernelIZZZNS0_10glu_kernelERNS_18TensorIteratorBaseEENKUlvE_clEvENKUlvE_clEvEUlddE_St5arrayIPcLm3EELi4E23TrivialOffsetCalculatorILi2EjESA_ILi1EjENS0_6memory15LoadWithoutCastENSD_16StoreWithoutCastEEEviT_T0_T2_T3_T4_T5_,(.L_x_9502 - _ZN2at6native27unrolled_elementwise_kernelIZZZNS0_10glu_kernelERNS_18TensorIteratorBaseEENKUlvE_clEvENKUlvE_clEvEUlddE_St5arrayIPcLm3EELi4E23TrivialOffsetCalculatorILi2EjESA_ILi1EjENS0_6memory15LoadWithoutCastENSD_16StoreWithoutCastEEEviT_T0_T2_T3_T4_T5_)
        .other          _ZN2at6native27unrolled_elementwise_kernelIZZZNS0_10glu_kernelERNS_18TensorIteratorBaseEENKUlvE_clEvENKUlvE_clEvEUlddE_St5arrayIPcLm3EELi4E23TrivialOffsetCalculatorILi2EjESA_ILi1EjENS0_6memory15LoadWithoutCastENSD_16StoreWithoutCastEEEviT_T0_T2_T3_T4_T5_,@"STO_CUDA_ENTRY STV_DEFAULT"
_ZN2at6native27unrolled_elementwise_kernelIZZZNS0_10glu_kernelERNS_18TensorIteratorBaseEENKUlvE_clEvENKUlvE_clEvEUlddE_St5arrayIPcLm3EELi4E23TrivialOffsetCalculatorILi2EjESA_ILi1EjENS0_6memory15LoadWithoutCastENSD_16StoreWithoutCastEEEviT_T0_T2_T3_T4_T5_:
.text._ZN2at6native27unrolled_elementwise_kernelIZZZNS0_10glu_kernelERNS_18TensorIteratorBaseEENKUlvE_clEvENKUlvE_clEvEUlddE_St5arrayIPcLm3EELi4E23TrivialOffsetCalculatorILi2EjESA_ILi1EjENS0_6memory15LoadWithoutCastENSD_16StoreWithoutCastEEEviT_T0_T2_T3_T4_T5_:
[----:B------:R-:W-:Y:S01]  /*0000*/  LDC R1, c[0x0][0x37c] ;  /* 0x0000df00ff017b82 */ /* 0x000fe20000000800 */
[----:B------:R-:W0:Y:S07]  /*0010*/  S2R R27, SR_CTAID.X ;  /* 0x00000000001b7919 */ /* 0x000e2e0000002500 */
[----:B------:R-:W0:Y:S01]  /*0020*/  LDC R0, c[0x0][0x380] ;  /* 0x0000e000ff007b82 */ /* 0x000e220000000800 */
[----:B------:R-:W1:Y:S01]  /*0030*/  LDCU.64 UR4, c[0x0][0x358] ;  /* 0x00006b00ff0477ac */ /* 0x000e620008000a00 */
[----:B------:R-:W-:Y:S01]  /*0040*/  CS2R R16, SRZ ;  /* 0x0000000000107805 */ /* 0x000fe2000001ff00 */
[----:B------:R-:W2:Y:S05]  /*0050*/  S2R R12, SR_TID.X ;  /* 0x00000000000c7919 */ /* 0x000eaa0000002100 */
        /* <DEDUP_REMOVED lines=9> */
[----:B------:R-:W-:Y:S02]  /*00f0*/  @!P0 VIADD R12, R0, 0x80 ;  /* 0x00000080000c8836 */ /* 0x000fe40000000000 */
[----:B------:R-:W-:-:S03]  /*0100*/  @!P0 IMAD R11, R27, 0x200, R0 ;  /* 0x000002001b0b8824 */ /* 0x000fc600078e0200 */
[----:B------:R-:W-:Y:S01]  /*0110*/  ISETP.GE.AND P1, PT, R12, R25, PT ;  /* 0x000000190c00720c */ /* 0x000fe20003f26270 */
[C---:B---3--:R-:W-:Y:S01]  /*0120*/  @!P0 IMAD.WIDE.U32 R22, R11.reuse, 0x8, R22 ;  /* 0x000000080b168825 */ /* 0x048fe200078e0016 */
[----:B------:R-:W3:Y:S08]  /*0130*/  LDC.64 R4, c[0x0][0x390] ;  /* 0x0000e400ff047b82 */ /* 0x000ef00000000a00 */
[----:B------:R-:W3:Y:S01]  /*0140*/  LDC.64 R6, c[0x0][0x398] ;  /* 0x0000e600ff067b82 */ /* 0x000ee20000000a00 */
[----:B----4-:R-:W-:-:S04]  /*0150*/  @!P0 IMAD.WIDE.U32 R28, R11, 0x8, R28 ;  /* 0x000000080b1c8825 */ /* 0x010fc800078e001c */
[----:B------:R-:W-:Y:S01]  /*0160*/  @!P1 IMAD R31, R27, 0x200, R12 ;  /* 0x000002001b1f9824 */ /* 0x000fe200078e020c */
[----:B-1----:R1:W5:Y:S01]  /*0170*/  @!P0 LDG.E.64 R16, desc[UR4][R22.64] ;  /* 0x0000000416108981 */ /* 0x002362000c1e1b00 */
[----:B------:R-:W-:-:S05]  /*0180*/  @!P1 VIADD R12, R12, 0x80 ;  /* 0x000000800c0c9836 */ /* 0x000fca0000000000 */
[----:B------:R-:W-:-:S13]  /*0190*/  ISETP.GE.AND P3, PT, R12, R25, PT ;  /* 0x000000190c00720c */ /* 0x000fda0003f66270 */
[----:B------:R-:W-:Y:S01]  /*01a0*/  @!P3 LEA R13, R27, R12, 0x9 ;  /* 0x0000000c1b0db211 */ /* 0x000fe200078e48ff */
[----:B------:R-:W-:-:S05]  /*01b0*/  @!P3 VIADD R12, R12, 0x80 ;  /* 0x000000800c0cb836 */ /* 0x000fca0000000000 */
[----:B------:R-:W-:Y:S02]  /*01c0*/  ISETP.GE.AND P2, PT, R12, R25, PT ;  /* 0x000000190c00720c */ /* 0x000fe40003f46270 */
[----:B------:R-:W-:Y:S01]  /*01d0*/  CS2R R10, SRZ ;  /* 0x00000000000a7805 */ /* 0x000fe2000001ff00 */
[----:B------:R-:W-:Y:S01]  /*01e0*/  @!P1 IMAD.WIDE.U32 R18, R31, 0x8, R18 ;  /* 0x000000081f129825 */ /* 0x000fe200078e0012 */
[----:B------:R-:W-:-:S03]  /*01f0*/  CS2R R20, SRZ ;  /* 0x0000000000147805 */ /* 0x000fc6000001ff00 */
[----:B0-----:R-:W-:Y:S01]  /*0200*/  @!P1 IMAD.WIDE.U32 R14, R31, 0x8, R14 ;  /* 0x000000081f0e9825 */ /* 0x001fe200078e000e */
[----:B------:R0:W5:Y:S01]  /*0210*/  @!P0 LDG.E.64 R10, desc[UR4][R28.64] ;  /* 0x000000041c0a8981 */ /* 0x000162000c1e1b00 */
[----:B-1----:R-:W-:Y:S02]  /*0220*/  CS2R R22, SRZ ;  /* 0x0000000000167805 */ /* 0x002fe4000001ff00 */
[----:B--2---:R-:W-:-:S04]  /*0230*/  @!P3 IMAD.WIDE.U32 R30, R13, 0x8, R2 ;  /* 0x000000080d1eb825 */ /* 0x004fc800078e0002 */
[----:B------:R-:W-:Y:S02]  /*0240*/  @!P2 IMAD R35, R27, 0x200, R12 ;  /* 0x000002001b23a824 */ /* 0x000fe400078e020c */
[----:B------:R-:W-:Y:S01]  /*0250*/  @!P3 IMAD.WIDE.U32 R32, R13, 0x8, R8 ;  /* 0x000000080d20b825 */ /* 0x000fe200078e0008 */
[----:B------:R-:W-:Y:S02]  /*0260*/  CS2R R2, SRZ ;  /* 0x0000000000027805 */ /* 0x000fe4000001ff00 */
[----:B------:R-:W-:Y:S01]  /*0270*/  CS2R R8, SRZ ;  /* 0x0000000000087805 */ /* 0x000fe2000001ff00 */
[----:B------:R1:W5:Y:S01]  /*0280*/  @!P1 LDG.E.64 R20, desc[UR4][R18.64] ;  /* 0x0000000412149981 */ /* 0x000362000c1e1b00 */
[C---:B---3--:R-:W-:Y:S01]  /*0290*/  @!P2 IMAD.WIDE.U32 R12, R35.reuse, 0x8, R4 ;  /* 0x00000008230ca825 */ /* 0x048fe200078e0004 */
[----:B------:R-:W-:Y:S02]  /*02a0*/  CS2R R4, SRZ ;  /* 0x0000000000047805 */ /* 0x000fe4000001ff00 */
[----:B------:R1:W5:Y:S01]  /*02b0*/  @!P1 LDG.E.64 R22, desc[UR4][R14.64] ;  /* 0x000000040e169981 */ /* 0x000362000c1e1b00 */
[----:B0-----:R-:W-:Y:S01]  /*02c0*/  @!P2 IMAD.WIDE.U32 R28, R35, 0x8, R6 ;  /* 0x00000008231ca825 */ /* 0x001fe200078e0006 */
[----:B------:R-:W-:-:S02]  /*02d0*/  CS2R R6, SRZ ;  /* 0x0000000000067805 */ /* 0x000fc4000001ff00 */
[----:B------:R1:W5:Y:S04]  /*02e0*/  @!P3 LDG.E.64 R2, desc[UR4][R30.64] ;  /* 0x000000041e02b981 */ /* 0x000368000c1e1b00 */
[----:B------:R1:W5:Y:S04]  /*02f0*/  @!P3 LDG.E.64 R4, desc[UR4][R32.64] ;  /* 0x000000042004b981 */ /* 0x000368000c1e1b00 */
[----:B------:R1:W5:Y:S04]  /*0300*/  @!P2 LDG.E.64 R6, desc[UR4][R12.64] ;  /* 0x000000040c06a981 */ /* 0x000368000c1e1b00 */
[----:B------:R1:W5:Y:S01]  /*0310*/  @!P2 LDG.E.64 R8, desc[UR4][R28.64] ;  /* 0x000000041c08a981 */ /* 0x000362000c1e1b00 */
[----:B------:R-:W-:Y:S01]  /*0320*/  ISETP.GE.AND P0, PT, R0, R25, PT ;  /* 0x000000190000720c */ /* 0x000fe20003f06270 */
[----:B------:R-:W-:-:S12]  /*0330*/  BSSY.RECONVERGENT B0, `(.L_x_9161) ;  /* 0x0000050000007945 */ /* 0x000fd80003800200 */
[----:B-1----:R-:W-:Y:S05]  /*0340*/  @P0 BRA `(.L_x_9162) ;  /* 0x0000000400380947 */ /* 0x002fea0003800000 */
        /* <DEDUP_REMOVED lines=44> */
[----:B------:R-:W-:Y:S02]  /*0610*/  IMAD.MOV.U32 R24, RZ, RZ, R19 ;  /* 0x000000ffff187224 */ /* 0x000fe400078e0013 */
[----:B------:R-:W-:-:S03]  /*0620*/  IMAD R19, R12, 0x100000, R15 ;  /* 0x001000000c137824 */ /* 0x000fc600078e020f */
[----:B------:R-:W-:-:S13]  /*0630*/  FSETP.GEU.FTZ.AND P0, PT, |R24|, 4.1917929649353027344, PT ;  /* 0x4086232b1800780b */ /* 0x000fda0003f1e200 */
[----:B------:R-:W-:Y:S05]  /*0640*/  @!P0 BRA `(.L_x_9164) ;  /* 0x0000000000308947 */ /* 0x000fea0003800000 */
[----:B------:R-:W-:Y:S01]  /*0650*/  FSETP.GEU.FTZ.AND P1, PT, |R24|, 4.2275390625, PT ;  /* 0x408748001800780b */ /* 0x000fe20003f3e200 */
[C---:B------:R-:W-:Y:S02]  /*0660*/  DSETP.GT.AND P0, PT, R10.reuse, RZ, PT ;  /* 0x000000ff0a00722a */ /* 0x040fe40003f04000 */
[----:B------:R-:W-:-:S10]  /*0670*/  DADD R10, -R10, +INF ;  /* 0x7ff000000a0a7429 */ /* 0x000fd40000000100 */
[----:B------:R-:W-:Y:S02]  /*0680*/  @!P1 LEA.HI R13, R12, R12, RZ, 0x1 ;  /* 0x0000000c0c0d9211 */ /* 0x000fe400078f08ff */
[----:B------:R-:W-:Y:S01]  /*0690*/  FSEL R18, R10, RZ, !P0 ;  /* 0x000000ff0a127208 */ /* 0x000fe20004000000 */
[----:B------:R-:W-:Y:S01]  /*06a0*/  @!P1 IMAD.MOV.U32 R10, RZ, RZ, RZ ;  /* 0x000000ffff0a9224 */ /* 0x000fe200078e00ff */
[----:B------:R-:W-:Y:S02]  /*06b0*/  @!P1 SHF.R.S32.HI R13, RZ, 0x1, R13 ;  /* 0x00000001ff0d9819 */ /* 0x000fe4000001140d */
[----:B------:R-:W-:Y:S02]  /*06c0*/  FSEL R19, R11, RZ, !P0 ;  /* 0x000000ff0b137208 */ /* 0x000fe40004000000 */
[----:B------:R-:W-:Y:S01]  /*06d0*/  @!P1 IADD3 R12, PT, PT, R12, -R13, RZ ;  /* 0x8000000d0c0c9210 */ /* 0x000fe20007ffe0ff */
[----:B------:R-:W-:-:S03]  /*06e0*/  @!P1 IMAD R15, R13, 0x100000, R15 ;  /* 0x001000000d0f9824 */ /* 0x000fc600078e020f */
[----:B------:R-:W-:-:S06]  /*06f0*/  @!P1 LEA R11, R12, 0x3ff00000, 0x14 ;  /* 0x3ff000000c0b9811 */ /* 0x000fcc00078ea0ff */
[----:B------:R-:W-:-:S11]  /*0700*/  @!P1 DMUL R18, R14, R10 ;  /* 0x0000000a0e129228 */ /* 0x000fd60000000000 */
.L_x_9164:
[----:B------:R-:W-:Y:S05]  /*0710*/  BSYNC.RECONVERGENT B1 ;  /* 0x0000000000017941 */ /* 0x000fea0003800200 */
.L_x_9163:
        /* <DEDUP_REMOVED lines=14> */
[----:B------:R-:W-:Y:S05]  /*0800*/  CALL.REL.NOINC `($__internal_10_$__cuda_sm20_dblrcp_rn_slowpath_v3) ;  /* 0x00000010008c7944 */ /* 0x000fea0003c00000 */
.L_x_9166:
[----:B------:R-:W-:Y:S05]  /*0810*/  BSYNC.RECONVERGENT B1 ;  /* 0x0000000000017941 */ /* 0x000fea0003800200 */
.L_x_9165:
[----:B------:R-:W-:-:S11]  /*0820*/  DMUL R16, R14, R16 ;  /* 0x000000100e107228 */ /* 0x000fd60000000000 */
.L_x_9162:
[----:B------:R-:W-:Y:S05]  /*0830*/  BSYNC.RECONVERGENT B0 ;  /* 0x0000000000007941 */ /* 0x000fea0003800200 */
.L_x_9161:
[----:B------:R-:W-:Y:S01]  /*0840*/  IADD3 R24, PT, PT, R0, 0x80, RZ ;  /* 0x0000008000187810 */ /* 0x000fe20007ffe0ff */
[----:B------:R-:W-:Y:S03]  /*0850*/  BSSY.RECONVERGENT B0, `(.L_x_9167) ;  /* 0x0000050000007945 */ /* 0x000fe60003800200 */
[----:B------:R-:W-:-:S13]  /*0860*/  ISETP.GE.AND P0, PT, R24, R25, PT ;  /* 0x000000191800720c */ /* 0x000fda0003f06270 */
[----:B------:R-:W-:Y:S05]  /*0870*/  @P0 BRA `(.L_x_9168) ;  /* 0x0000000400340947 */ /* 0x000fea0003800000 */
[----:B-----5:R-:W-:Y:S01]  /*0880*/  IMAD.MOV.U32 R10, RZ, RZ, 0x652b82fe ;  /* 0x652b82feff0a7424 */ /* 0x020fe200078e00ff */
        /* <DEDUP_REMOVED lines=58> */
.L_x_9170:
[----:B------:R-:W-:Y:S05]  /*0c30*/  BSYNC.RECONVERGENT B1 ;  /* 0x0000000000017941 */ /* 0x000fea0003800200 */
.L_x_9169:
        /* <DEDUP_REMOVED lines=15> */
.L_x_9172:
[----:B------:R-:W-:Y:S05]  /*0d30*/  BSYNC.RECONVERGENT B1 ;  /* 0x0000000000017941 */ /* 0x000fea0003800200 */
.L_x_9171:
[----:B------:R-:W-:-:S11]  /*0d40*/  DMUL R20, R14, R20 ;  /* 0x000000140e147228 */ /* 0x000fd60000000000 */
.L_x_9168:
[----:B------:R-:W-:Y:S05]  /*0d50*/  BSYNC.RECONVERGENT B0 ;  /* 0x0000000000007941 */ /* 0x000fea0003800200 */
.L_x_9167:
[----:B-----5:R-:W-:Y:S01]  /*0d60*/  VIADD R10, R0, 0x100 ;  /* 0x00000100000a7836 */ /* 0x020fe20000000000 */
        /* <DEDUP_REMOVED lines=62> */
.L_x_9176:
[----:B------:R-:W-:Y:S05]  /*1150*/  BSYNC.RECONVERGENT B1 ;  /* 0x0000000000017941 */ /* 0x000fea0003800200 */
.L_x_9175:
        /* <DEDUP_REMOVED lines=16> */
[----:B------:R-:W-:Y:S05]  /*1260*/  CALL.REL.NOINC `($__internal_10_$__cuda_sm20_dblrcp_rn_slowpath_v3) ;  /* 0x0000000400f47944 */ /* 0x000fea0003c00000 */
[----:B------:R-:W-:Y:S02]  /*1270*/  IMAD.MOV.U32 R10, RZ, RZ, R14 ;  /* 0x000000ffff0a7224 */ /* 0x000fe400078e000e */
[----:B------:R-:W-:-:S07]  /*1280*/  IMAD.MOV.U32 R11, RZ, RZ, R15 ;  /* 0x000000ffff0b7224 */ /* 0x000fce00078e000f */
.L_x_9178:
[----:B------:R-:W-:Y:S05]  /*1290*/  BSYNC.RECONVERGENT B1 ;  /* 0x0000000000017941 */ /* 0x000fea0003800200 */
.L_x_9177:
[----:B------:R-:W-:-:S11]  /*12a0*/  DMUL R2, R10, R2 ;  /* 0x000000020a027228 */ /* 0x000fd60000000000 */
.L_x_9174:
[----:B------:R-:W-:Y:S05]  /*12b0*/  BSYNC.RECONVERGENT B0 ;  /* 0x0000000000007941 */ /* 0x000fea0003800200 */
.L_x_9173:
[----:B------:R-:W-:Y:S01]  /*12c0*/  VIADD R4, R0, 0x180 ;  /* 0x0000018000047836 */ /* 0x000fe20000000000 */
[----:B------:R-:W-:Y:S04]  /*12d0*/  BSSY.RECONVERGENT B0, `(.L_x_9179) ;  /* 0x0000055000007945 */ /* 0x000fe80003800200 */
[----:B------:R-:W-:-:S13]  /*12e0*/  ISETP.GE.AND P0, PT, R4, R25, PT ;  /* 0x000000190400720c */ /* 0x000fda0003f06270 */
        /* <DEDUP_REMOVED lines=53> */
[----:B------:R-:W-:Y:S01]  /*1640*/  @!P1 IMAD.MOV.U32 R8, RZ, RZ, RZ ;  /* 0x000000ffff089224 */ /* 0x000fe200078e00ff */
[----:B------:R-:W-:Y:S02]  /*1650*/  FSEL R11, R11, RZ, !P0 ;  /* 0x000000ff0b0b7208 */ /* 0x000fe40004000000 */
[----:B------:R-:W-:-:S04]  /*1660*/  @!P1 SHF.R.S32.HI R5, RZ, 0x1, R5 ;  /* 0x00000001ff059819 */ /* 0x000fc80000011405 */
[----:B------:R-:W-:Y:S01]  /*1670*/  @!P1 IADD3 R4, PT, PT, R4, -R5, RZ ;  /* 0x8000000504049210 */ /* 0x000fe20007ffe0ff */
[----:B------:R-:W-:-:S03]  /*1680*/  @!P1 IMAD R5, R5, 0x100000, R13 ;  /* 0x0010000005059824 */ /* 0x000fc600078e020d */
[----:B------:R-:W-:Y:S01]  /*1690*/  @!P1 LEA R9, R4, 0x3ff00000, 0x14 ;  /* 0x3ff0000004099811 */ /* 0x000fe200078ea0ff */
[----:B------:R-:W-:-:S06]  /*16a0*/  @!P1 IMAD.MOV.U32 R4, RZ, RZ, R12 ;  /* 0x000000ffff049224 */ /* 0x000fcc00078e000c */
[----:B------:R-:W-:-:S11]  /*16b0*/  @!P1 DMUL R10, R4, R8 ;  /* 0x00000008040a9228 */ /* 0x000fd60000000000 */
.L_x_9182:
[----:B------:R-:W-:Y:S05]  /*16c0*/  BSYNC.RECONVERGENT B1 ;  /* 0x0000000000017941 */ /* 0x000fea0003800200 */
.L_x_9181:
        /* <DEDUP_REMOVED lines=16> */
[----:B------:R-:W-:Y:S05]  /*17d0*/  CALL.REL.NOINC `($__internal_10_$__cuda_sm20_dblrcp_rn_slowpath_v3) ;  /* 0x0000000000987944 */ /* 0x000fea0003c00000 */
[----:B------:R-:W-:Y:S02]  /*17e0*/  IMAD.MOV.U32 R8, RZ, RZ, R14 ;  /* 0x000000ffff087224 */ /* 0x000fe400078e000e */
[----:B------:R-:W-:-:S07]  /*17f0*/  IMAD.MOV.U32 R9, RZ, RZ, R15 ;  /* 0x000000ffff097224 */ /* 0x000fce00078e000f */
.L_x_9184:
[----:B------:R-:W-:Y:S05]  /*1800*/  BSYNC.RECONVERGENT B1 ;  /* 0x0000000000017941 */ /* 0x000fea0003800200 */
.L_x_9183:
[----:B------:R-:W-:-:S11]  /*1810*/  DMUL R6, R8, R6 ;  /* 0x0000000608067228 */ /* 0x000fd60000000000 */
.L_x_9180:
[----:B------:R-:W-:Y:S05]  /*1820*/  BSYNC.RECONVERGENT B0 ;  /* 0x0000000000007941 */ /* 0x000fea0003800200 */
.L_x_9179:
[----:B------:R-:W-:Y:S01]  /*1830*/  ISETP.GE.AND P0, PT, R0, R25, PT ;  /* 0x000000190000720c */ /* 0x000fe20003f06270 */
[----:B------:R-:W-:Y:S04]  /*1840*/  BSSY.RECONVERGENT B0, `(.L_x_9185) ;  /* 0x0000017000007945 */ /* 0x000fe80003800200 */
[----:B------:R-:W-:Y:S08]  /*1850*/  BSSY.RELIABLE B1, `(.L_x_9186) ;  /* 0x000000f000017945 */ /* 0x000ff00003800100 */
[----:B------:R-:W-:Y:S05]  /*1860*/  @P0 BRA `(.L_x_9187) ;  /* 0x0000000000340947 */ /* 0x000fea0003800000 */
[----:B------:R-:W0:Y:S01]  /*1870*/  LDC.64 R4, c[0x0][0x388] ;  /* 0x0000e200ff047b82 */ /* 0x000e220000000a00 */
[----:B------:R-:W-:Y:S01]  /*1880*/  LEA R9, R27, R0, 0x9 ;  /* 0x000000001b097211 */ /* 0x000fe200078e48ff */
[----:B------:R-:W-:-:S05]  /*1890*/  IMAD.MOV.U32 R0, RZ, RZ, R24 ;  /* 0x000000ffff007224 */ /* 0x000fca00078e0018 */
[----:B------:R-:W-:-:S13]  /*18a0*/  ISETP.GE.AND P0, PT, R0, R25, PT ;  /* 0x000000190000720c */ /* 0x000fda0003f06270 */
[----:B------:R-:W-:Y:S05]  /*18b0*/  @P0 BREAK.RELIABLE B1 ;  /* 0x0000000000010942 */ /* 0x000fea0003800100 */
[----:B0-----:R-:W-:-:S05]  /*18c0*/  IMAD.WIDE.U32 R4, R9, 0x8, R4 ;  /* 0x0000000809047825 */ /* 0x001fca00078e0004 */
[----:B------:R0:W-:Y:S01]  /*18d0*/  STG.E.64 desc[UR4][R4.64], R16 ;  /* 0x0000001004007986 */ /* 0x0001e2000c101b04 */
[----:B------:R-:W-:Y:S05]  /*18e0*/  @P0 BRA `(.L_x_9188) ;  /* 0x0000000000300947 */ /* 0x000fea0003800000 */
[----:B0-----:R-:W0:Y:S01]  /*18f0*/  LDC.64 R4, c[0x0][0x388] ;  /* 0x0000e200ff047b82 */ /* 0x001e220000000a00 */
[----:B------:R-:W-:Y:S02]  /*1900*/  IMAD R9, R27, 0x200, R0 ;  /* 0x000002001b097824 */ /* 0x000fe400078e0200 */
[----:B------:R-:W-:Y:S02]  /*1910*/  VIADD R0, R0, 0x80 ;  /* 0x0000008000007836 */ /* 0x000fe40000000000 */
[----:B0-----:R-:W-:-:S05]  /*1920*/  IMAD.WIDE.U32 R4, R9, 0x8, R4 ;  /* 0x0000000809047825 */ /* 0x001fca00078e0004 */
[----:B------:R0:W-:Y:S02]  /*1930*/  STG.E.64 desc[UR4][R4.64], R20 ;  /* 0x0000001404007986 */ /* 0x0001e4000c101b04 */
.L_x_9187:
[----:B------:R-:W-:Y:S05]  /*1940*/  BSYNC.RELIABLE B1 ;  /* 0x0000000000017941 */ /* 0x000fea0003800100 */
.L_x_9186:
[----:B------:R-:W-:-:S13]  /*1950*/  ISETP.GE.AND P0, PT, R0, R25, PT ;  /* 0x000000190000720c */ /* 0x000fda0003f06270 */
[----:B0-----:R-:W0:Y:S01]  /*1960*/  @!P0 LDC.64 R4, c[0x0][0x388] ;  /* 0x0000e200ff048b82 */ /* 0x001e220000000a00 */
[----:B------:R-:W-:Y:S01]  /*1970*/  @!P0 IMAD R9, R27, 0x200, R0 ;  /* 0x000002001b098824 */ /* 0x000fe200078e0200 */
[----:B------:R-:W-:-:S03]  /*1980*/  @!P0 IADD3 R0, PT, PT, R0, 0x80, RZ ;  /* 0x0000008000008810 */ /* 0x000fc60007ffe0ff */
[----:B0-----:R-:W-:-:S05]  /*1990*/  @!P0 IMAD.WIDE.U32 R4, R9, 0x8, R4 ;  /* 0x0000000809048825 */ /* 0x001fca00078e0004 */
[----:B------:R1:W-:Y:S02]  /*19a0*/  @!P0 STG.E.64 desc[UR4][R4.64], R2 ;  /* 0x0000000204008986 */ /* 0x0003e4000c101b04 */
.L_x_9188:
[----:B------:R-:W-:Y:S05]  /*19b0*/  BSYNC.RECONVERGENT B0 ;  /* 0x0000000000007941 */ /* 0x000fea0003800200 */
.L_x_9185:
[----:B------:R-:W-:Y:S05]  /*19c0*/  WARPSYNC.ALL ;  /* 0x0000000000007948 */ /* 0x000fea0003800000 */
[----:B------:R-:W-:-:S13]  /*19d0*/  ISETP.GE.AND P0, PT, R0, R25, PT ;  /* 0x000000190000720c */ /* 0x000fda0003f06270 */
[----:B------:R-:W-:Y:S05]  /*19e0*/  @P0 EXIT ;  /* 0x000000000000094d */ /* 0x000fea0003800000 */
[----:B-1----:R-:W1:Y:S01]  /*19f0*/  LDC.64 R2, c[0x0][0x388] ;  /* 0x0000e200ff027b82 */ /* 0x002e620000000a00 */
[----:B------:R-:W-:-:S04]  /*1a00*/  IMAD R27, R27, 0x200, R0 ;  /* 0x000002001b1b7824 */ /* 0x000fc800078e0200 */
[----:B-1----:R-:W-:-:S05]  /*1a10*/  IMAD.WIDE.U32 R2, R27, 0x8, R2 ;  /* 0x000000081b027825 */ /* 0x002fca00078e0002 */
[----:B------:R-:W-:Y:S01]  /*1a20*/  STG.E.64 desc[UR4][R2.64], R6 ;  /* 0x0000000602007986 */ /* 0x000fe2000c101b04 */
[----:B------:R-:W-:Y:S05]  /*1a30*/  EXIT ;  /* 0x000000000000794d */ /* 0x000fea0003800000 */
        .weak           $__internal_10_$__cuda_sm20_dblrcp_rn_slowpath_v3
        .type           $__internal_10_$__cuda_sm20_dblrcp_rn_slowpath_v3,@function
        .size           $__internal_10_$__cuda_sm20_dblrcp_rn_slowpath_v3,(.L_x_9502 - $__internal_10_$__cuda_sm20_dblrcp_rn_slowpath_v3)
$__internal_10_$__cuda_sm20_dblrcp_rn_slowpath_v3:
        /* <DEDUP_REMOVED lines=24> */
.L_x_9192:
        /* <DEDUP_REMOVED lines=9> */
.L_x_9190:
[----:B------:R-:W-:Y:S01]  /*1c50*/  LOP3.LUT R13, R11, 0x80000, RZ, 0xfc, !PT ;  /* 0x000800000b0d7812 */ /* 0x000fe200078efcff */
[----:B------:R-:W-:-:S07]  /*1c60*/  IMAD.MOV.U32 R12, RZ, RZ, R10 ;  /* 0x000000ffff0c7224 */ /* 0x000fce00078e000a */
.L_x_9191:
[----:B------:R-:W-:Y:S05]  /*1c70*/  BSYNC.RECONVERGENT B2 ;  /* 0x0000000000027941 */ /* 0x000fea0003800200 */
.L_x_9189:
[----:B------:R-:W-:Y:S01]  /*1c80*/  IMAD.MOV.U32 R10, RZ, RZ, R26 ;  /* 0x000000ffff0a7224 */ /* 0x000fe200078e001a */
[----:B------:R-:W-:Y:S01]  /*1c90*/  MOV R15, R13 ;  /* 0x0000000d000f7202 */ /* 0x000fe20000000f00 */
[----:B------:R-:W-:Y:S02]  /*1ca0*/  IMAD.MOV.U32 R11, RZ, RZ, 0x0 ;  /* 0x00000000ff0b7424 */ /* 0x000fe400078e00ff */
[----:B------:R-:W-:Y:S02]  /*1cb0*/  IMAD.MOV.U32 R14, RZ, RZ, R12 ;  /* 0x000000ffff0e7224 */ /* 0x000fe400078e000c */
[----:B------:R-:W-:Y:S05]  /*1cc0*/  RET.REL.NODEC R10 `(_ZN2at6native27unrolled_elementwise_kernelIZZZNS0_10glu_kernelERNS_18TensorIteratorBaseEENKUlvE_clEvENKUlvE_clEvEUlddE_St5arrayIPcLm3EELi4E23TrivialOffsetCalculatorILi2EjESA_ILi1EjENS0_6memory15LoadWithoutCastENSD_16StoreWithoutCastEEEviT_T0_T2_T3_T4_T5_) ;  /* 0xffffffe00acc7950 */ /* 0x000fea0003c3ffff */
.L_x_9193:
        /* <DEDUP_REMOVED lines=11> */
.L_x_9502:


//--------------------- .text._ZN2at6native29vectorized_elementwise_kernelILi2EZZZNS0_10glu_kernelERNS_18TensorIteratorBaseEENKUlvE_clEvENKUlvE_clEvEUlddE_St5arrayIPcLm3EEEEviT0_T1_ --------------------------
	.section	.text._ZN2at6native29vectorized_elementwise_kernelILi2EZZZNS0_10glu_kernelERNS_18TensorIteratorBaseEENKUlvE_clEvENKUlvE_clEvEUlddE_St5arrayIPcLm3EEEEviT0_T1_,"ax",@progbits
	.align	128
        .global         _ZN2at6native29vectorized_elementwise_kernelILi2EZZZNS0_10glu_kernelERNS_18TensorIteratorBaseEENKUlvE_clEvENKUlvE_clEvEUlddE_St5arrayIPcLm3EEEEviT0_T1_
        .type           _ZN2at6native29vectorized_elementwise_kernelILi2EZZZNS0_10glu_kernelERNS_18TensorIteratorBaseEENKUlvE_clEvENKUlvE_clEvEUlddE_St5arrayIPcLm3EEEEviT0_T1_,@function
        .size           _ZN2at6native29vectorized_elementwise_kernelILi2EZZZNS0_10glu_kernelERNS_18TensorIteratorBaseEENKUlvE_clEvENKUlvE_clEvEUlddE_St5arrayIPcLm3EEEEviT0_T1_,(.L_x_9503 - _ZN2at6native29vectorized_elementwise_kernelILi2EZZZNS0_10glu_kernelERNS_18TensorIteratorBaseEENKUlvE_clEvENKUlvE_clEvEUlddE_St5arrayIPcLm3EEEEviT0_T1_)
        .other          _ZN2at6native29vectorized_elementwise_kernelILi2EZZZNS0_10glu_kernelERNS_18TensorIteratorBaseEENKUlvE_clEvENKUlvE_clEvEUlddE_St5arrayIPcLm3EEEEviT0_T1_,@"STO_CUDA_ENTRY STV_DEFAULT"
_ZN2at6native29vectorized_elementwise_kernelILi2EZZZNS0_10glu_kernelERNS_18TensorIteratorBaseEENKUlvE_clEvENKUlvE_clEvEUlddE_St5arrayIPcLm3EEEEviT0_T1_:
.text._ZN2at6native29vectorized_elementwise_kernelILi2EZZZNS0_10glu_kernelERNS_18TensorIteratorBaseEENKUlvE_clEvENKUlvE_clEvEUlddE_St5arrayIPcLm3EEEEviT0_T1_:
        /* <DEDUP_REMOVED lines=9> */
[----:B------:R-:W-:Y:S02]  /*0090*/  CS2R R40, SRZ ;  /* 0x0000000000287805 */ /* 0x000fe4000001ff00 */
[----:B------:R-:W-:-:S05]  /*00a0*/  CS2R R34, SRZ ;  /* 0x0000000000227805 */ /* 0x000fca000001ff00 */
[----:B------:R-:W2:Y:S08]  /*00b0*/  LDC.64 R4, c[0x0][0x390] ;  /* 0x0000e400ff047b82 */ /* 0x000eb00000000a00 */
[----:B------:R-:W3:Y:S08]  /*00c0*/  LDC.64 R6, c[0x0][0x398] ;  /* 0x0000e600ff067b82 */ /* 0x000ef00000000a00 */
[----:B------:R-:W4:Y:S01]  /*00d0*/  LDC.64 R8, c[0x0][0x398] ;  /* 0x0000e600ff087b82 */ /* 0x000f220000000a00 */
[----:B0-----:R-:W-:Y:S01]  /*00e0*/  ISETP.GE.U32.AND P0, PT, R10, R27, PT ;  /* 0x0000001b0a00720c */ /* 0x001fe20003f06070 */
[----:B------:R-:W-:-:S06]  /*00f0*/  IMAD.MOV.U32 R0, RZ, RZ, R10 ;  /* 0x000000ffff007224 */ /* 0x000fcc00078e000a */
[----:B------:R-:W0:Y:S08]  /*0100*/  LDC.64 R14, c[0x0][0x390] ;  /* 0x0000e400ff0e7b82 */ /* 0x000e300000000a00 */
[----:B------:R-:W2:Y:S01]  /*0110*/  LDC.64 R20, c[0x0][0x398] ;  /* 0x0000e600ff147b82 */ /* 0x000ea20000000a00 */
[----:B------:R-:W-:-:S05]  /*0120*/  @!P0 VIADD R0, R10, 0x80 ;  /* 0x000000800a008836 */ /* 0x000fca0000000000 */
[----:B------:R-:W-:Y:S02]  /*0130*/  ISETP.GE.U32.AND P6, PT, R0, R27, PT ;  /* 0x0000001b0000720c */ /* 0x000fe40003fc6070 */
[----:B------:R-:W0:Y:S08]  /*0140*/  LDC.64 R44, c[0x0][0x390] ;  /* 0x0000e400ff2c7b82 */ /* 0x000e300000000a00 */
[----:B------:R-:W0:Y:S03]  /*0150*/  LDC.64 R46, c[0x0][0x398] ;  /* 0x0000e600ff2e7b82 */ /* 0x000e260000000a00 */
[----:B------:R-:W-:-:S02]  /*0160*/  @!P6 IMAD R13, R11, 0x400, R0 ;  /* 0x000004000b0de824 */ /* 0x000fc400078e0200 */
[----:B------:R-:W-:Y:S02]  /*0170*/  @!P6 VIADD R0, R0, 0x80 ;  /* 0x000000800000e836 */ /* 0x000fe40000000000 */
[C---:B-1----:R-:W-:Y:S01]  /*0180*/  @!P6 IMAD.WIDE.U32 R2, R13.reuse, 0x8, R2 ;  /* 0x000000080d02e825 */ /* 0x042fe200078e0002 */
[----:B------:R-:W1:Y:S02]  /*0190*/  LDC.64 R36, c[0x0][0x390] ;  /* 0x0000e400ff247b82 */ /* 0x000e640000000a00 */
[CC--:B------:R-:W-:Y:S01]  /*01a0*/  ISETP.GE.U32.AND P5, PT, R0.reuse, R27.reuse, PT ;  /* 0x0000001b0000720c */ /* 0x0c0fe20003fa6070 */
[----:B--2---:R-:W-:Y:S01]  /*01b0*/  @!P6 IMAD.WIDE.U32 R20, R13, 0x8, R20 ;  /* 0x000000080d14e825 */ /* 0x004fe200078e0014 */
[----:B------:R2:W5:Y:S04]  /*01c0*/  @!P6 LDG.E.64 R40, desc[UR6][R2.64] ;  /* 0x000000060228e981 */ /* 0x000568000c1e1b00 */
[----:B------:R-:W1:Y:S01]  /*01d0*/  LDC.64 R38, c[0x0][0x398] ;  /* 0x0000e600ff267b82 */ /* 0x000e620000000a00 */
[----:B------:R-:W5:Y:S06]  /*01e0*/  @!P6 LDG.E.64 R34, desc[UR6][R20.64] ;  /* 0x000000061422e981 */ /* 0x000f6c000c1e1b00 */
[----:B------:R-:W-:Y:S01]  /*01f0*/  @!P5 IMAD R25, R11, 0x400, R0 ;  /* 0x000004000b19d824 */ /* 0x000fe200078e0200 */
[----:B------:R-:W-:Y:S01]  /*0200*/  @!P5 IADD3 R0, PT, PT, R0, 0x80, RZ ;  /* 0x000000800000d810 */ /* 0x000fe20007ffe0ff */
[----:B--2---:R-:W2:Y:S03]  /*0210*/  LDC.64 R2, c[0x0][0x390] ;  /* 0x0000e400ff027b82 */ /* 0x004ea60000000a00 */
[----:B------:R-:W-:-:S13]  /*0220*/  ISETP.GE.U32.AND P4, PT, R0, R27, PT ;  /* 0x0000001b0000720c */ /* 0x000fda0003f86070 */
[----:B------:R-:W-:Y:S02]  /*0230*/  @!P4 IMAD R29, R11, 0x400, R0 ;  /* 0x000004000b1dc824 */ /* 0x000fe400078e0200 */
[----:B------:R-:W-:-:S05]  /*0240*/  @!P4 VIADD R0, R0, 0x80 ;  /* 0x000000800000c836 */ /* 0x000fca0000000000 */
[----:B------:R-:W-:-:S13]  /*0250*/  ISETP.GE.U32.AND P3, PT, R0, R27, PT ;  /* 0x0000001b0000720c */ /* 0x000fda0003f66070 */
[----:B------:R-:W-:Y:S02]  /*0260*/  @!P3 IMAD R17, R11, 0x400, R0 ;  /* 0x000004000b11b824 */ /* 0x000fe400078e0200 */
[----:B------:R-:W-:-:S05]  /*0270*/  @!P3 VIADD R0, R0, 0x80 ;  /* 0x000000800000b836 */ /* 0x000fca0000000000 */
[C---:B------:R-:W-:Y:S01]  /*0280*/  ISETP.GE.U32.AND P2, PT, R0.reuse, R27, PT ;  /* 0x0000001b0000720c */ /* 0x040fe20003f46070 */
[----:B------:R-:W-:Y:S02]  /*0290*/  @!P5 IMAD.WIDE.U32 R22, R25, 0x8, R4 ;  /* 0x000000081916d825 */ /* 0x000fe400078e0004 */
[----:B------:R-:W1:Y:S10]  /*02a0*/  LDC.64 R4, c[0x0][0x398] ;  /* 0x0000e600ff047b82 */ /* 0x000e740000000a00 */
[----:B------:R-:W-:Y:S01]  /*02b0*/  @!P2 IMAD R19, R11, 0x400, R0 ;  /* 0x000004000b13a824 */ /* 0x000fe200078e0200 */
[----:B------:R-:W-:-:S04]  /*02c0*/  @!P2 IADD3 R0, PT, PT, R0, 0x80, RZ ;  /* 0x000000800000a810 */ /* 0x000fc80007ffe0ff */
[----:B------:R-:W-:Y:S01]  /*02d0*/  ISETP.GE.U32.AND P1, PT, R0, R27, PT ;  /* 0x0000001b0000720c */ /* 0x000fe20003f26070 */
[----:B---3--:R-:W-:Y:S02]  /*02e0*/  @!P5 IMAD.WIDE.U32 R24, R25, 0x8, R6 ;  /* 0x000000081918d825 */ /* 0x008fe400078e0006 */
[----:B------:R-:W3:Y:S02]  /*02f0*/  LDC.64 R6, c[0x0][0x390] ;  /* 0x0000e400ff067b82 */ /* 0x000ee40000000a00 */
[----:B----4-:R-:W-:-:S04]  /*0300*/  @!P3 IMAD.WIDE.U32 R50, R17, 0x8, R8 ;  /* 0x000000081132b825 */ /* 0x010fc800078e0008 */
[----:B0-----:R-:W-:Y:S02]  /*0310*/  @!P3 IMAD.WIDE.U32 R48, R17, 0x8, R14 ;  /* 0x000000081130b825 */ /* 0x001fe400078e000e */
[----:B------:R-:W0:Y:S02]  /*0320*/  LDC.64 R8, c[0x0][0x398] ;  /* 0x0000e600ff087b82 */ /* 0x000e240000000a00 */
[----:B------:R-:W-:Y:S02]  /*0330*/  @!P1 IMAD R43, R11, 0x400, R0 ;  /* 0x000004000b2b9824 */ /* 0x000fe400078e0200 */
[----:B------:R-:W-:-:S04]  /*0340*/  @!P1 VIADD R0, R0, 0x80 ;  /* 0x0000008000009836 */ /* 0x000fc80000000000 */
[----:B------:R-:W4:Y:S01]  /*0350*/  LDC.64 R14, c[0x0][0x390] ;  /* 0x0000e400ff0e7b82 */ /* 0x000f220000000a00 */
[----:B------:R-:W-:-:S07]  /*0360*/  ISETP.GE.U32.AND P6, PT, R0, R27, PT ;  /* 0x0000001b0000720c */ /* 0x000fce0003fc6070 */
[----:B------:R-:W4:Y:S01]  /*0370*/  LDC.64 R16, c[0x0][0x398] ;  /* 0x0000e600ff107b82 */ /* 0x000f220000000a00 */
[----:B------:R-:W-:Y:S02]  /*0380*/  CS2R R32, SRZ ;  /* 0x0000000000207805 */ /* 0x000fe4000001ff00 */
[----:B------:R-:W-:Y:S01]  /*0390*/  CS2R R30, SRZ ;  /* 0x00000000001e7805 */ /* 0x000fe2000001ff00 */
[----:B------:R-:W-:Y:S01]  /*03a0*/  @!P4 IMAD.WIDE.U32 R44, R29, 0x8, R44 ;  /* 0x000000081d2cc825 */ /* 0x000fe200078e002c */
[----:B------:R-:W-:Y:S02]  /*03b0*/  CS2R R12, SRZ ;  /* 0x00000000000c7805 */ /* 0x000fe4000001ff00 */
[----:B------:R2:W5:Y:S01]  /*03c0*/  @!P5 LDG.E.64 R32, desc[UR6][R22.64] ;  /* 0x000000061620d981 */ /* 0x000562000c1e1b00 */
[----:B---3--:R-:W-:-:S03]  /*03d0*/  @!P2 IMAD.WIDE.U32 R6, R19, 0x8, R6 ;  /* 0x000000081306a825 */ /* 0x008fc600078e0006 */
[----:B------:R3:W5:Y:S01]  /*03e0*/  @!P4 LDG.E.64 R30, desc[UR6][R44.64] ;  /* 0x000000062c1ec981 */ /* 0x000762000c1e1b00 */
[----:B-1----:R-:W-:Y:S01]  /*03f0*/  @!P2 IMAD.WIDE.U32 R52, R19, 0x8, R4 ;  /* 0x000000081334a825 */ /* 0x002fe200078e0004 */
[----:B------:R-:W-:-:S03]  /*0400*/  CS2R R18, SRZ ;  /* 0x0000000000127805 */ /* 0x000fc6000001ff00 */
[----:B--2---:R-:W-:Y:S01]  /*0410*/  @!P1 IMAD.WIDE.U32 R2, R43, 0x8, R2 ;  /* 0x000000082b029825 */ /* 0x004fe200078e0002 */
[----:B------:R-:W-:Y:S01]  /*0420*/  CS2R R22, SRZ ;  /* 0x0000000000167805 */ /* 0x000fe2000001ff00 */
[----:B------:R1:W5:Y:S02]  /*0430*/  @!P5 LDG.E.64 R12, desc[UR6][R24.64] ;  /* 0x00000006180cd981 */ /* 0x000364000c1e1b00 */
[C---:B---3--:R-:W-:Y:S02]  /*0440*/  @!P6 IMAD R45, R11.reuse, 0x400, R0 ;  /* 0x000004000b2de824 */ /* 0x048fe400078e0200 */
[----:B------:R-:W5:Y:S01]  /*0450*/  @!P1 LDG.E.64 R18, desc[UR6][R2.64] ;  /* 0x0000000602129981 */ /* 0x000f62000c1e1b00 */
[----:B------:R-:W-:Y:S02]  /*0460*/  @!P0 IMAD R11, R11, 0x400, R10 ;  /* 0x000004000b0b8824 */ /* 0x000fe400078e020a */
[----:B0-----:R-:W-:Y:S01]  /*0470*/  @!P1 IMAD.WIDE.U32 R4, R43, 0x8, R8 ;  /* 0x000000082b049825 */ /* 0x001fe200078e0008 */
[----:B------:R0:W5:Y:S01]  /*0480*/  @!P2 LDG.E.64 R22, desc[UR6][R6.64] ;  /* 0x000000060616a981 */ /* 0x000162000c1e1b00 */
[----:B------:R-:W-:-:S02]  /*0490*/  CS2R R26, SRZ ;  /* 0x00000000001a7805 */ /* 0x000fc4000001ff00 */
[----:B----4-:R-:W-:Y:S01]  /*04a0*/  @!P6 IMAD.WIDE.U32 R42, R45, 0x8, R14 ;  /* 0x000000082d2ae825 */ /* 0x010fe200078e000e */
[----:B-1----:R-:W-:Y:S02]  /*04b0*/  CS2R R24, SRZ ;  /* 0x0000000000187805 */ /* 0x002fe4000001ff00 */
[----:B------:R-:W-:Y:S02]  /*04c0*/  CS2R R20, SRZ ;  /* 0x0000000000147805 */ /* 0x000fe4000001ff00 */
[----:B------:R-:W-:Y:S01]  /*04d0*/  CS2R R14, SRZ ;  /* 0x00000000000e7805 */ /* 0x000fe2000001ff00 */
[----:B------:R-:W-:Y:S01]  /*04e0*/  @!P4 IMAD.WIDE.U32 R46, R29, 0x8, R46 ;  /* 0x000000081d2ec825 */ /* 0x000fe200078e002e */
[----:B------:R-:W-:Y:S02]  /*04f0*/  CS2R R28, SRZ ;  /* 0x00000000001c7805 */ /* 0x000fe4000001ff00 */
[----:B------:R-:W-:Y:S02]  /*0500*/  CS2R R8, SRZ ;  /* 0x0000000000087805 */ /* 0x000fe4000001ff00 */
[----:B0-----:R-:W-:Y:S01]  /*0510*/  CS2R R6, SRZ ;  /* 0x0000000000067805 */ /* 0x001fe2000001ff00 */
[----:B------:R-:W-:Y:S01]  /*0520*/  @!P6 IMAD.WIDE.U32 R44, R45, 0x8, R16 ;  /* 0x000000082d2ce825 */ /* 0x000fe200078e0010 */
[----:B------:R-:W-:-:S02]  /*0530*/  CS2R R16, SRZ ;  /* 0x0000000000107805 */ /* 0x000fc4000001ff00 */
[----:B------:R-:W-:Y:S01]  /*0540*/  CS2R R2, SRZ ;  /* 0x0000000000027805 */ /* 0x000fe2000001ff00 */
[----:B------:R0:W5:Y:S01]  /*0550*/  @!P4 LDG.E.64 R28, desc[UR6][R46.64] ;  /* 0x000000062e1cc981 */ /* 0x000162000c1e1b00 */
[----:B------:R-:W-:-:S03]  /*0560*/  @!P0 IMAD.WIDE.U32 R36, R11, 0x8, R36 ;  /* 0x000000080b248825 */ /* 0x000fc600078e0024 */
[----:B------:R0:W5:Y:S01]  /*0570*/  @!P3 LDG.E.64 R26, desc[UR6][R48.64] ;  /* 0x00000006301ab981 */ /* 0x000162000c1e1b00 */
[----:B------:R-:W-:-:S03]  /*0580*/  @!P0 IMAD.WIDE.U32 R38, R11, 0x8, R38 ;  /* 0x000000080b268825 */ /* 0x000fc600078e0026 */
[----:B------:R0:W5:Y:S04]  /*0590*/  @!P3 LDG.E.64 R24, desc[UR6][R50.64] ;  /* 0x000000063218b981 */ /* 0x000168000c1e1b00 */
[----:B------:R0:W5:Y:S04]  /*05a0*/  @!P2 LDG.E.64 R20, desc[UR6][R52.64] ;  /* 0x000000063414a981 */ /* 0x000168000c1e1b00 */
[----:B------:R0:W5:Y:S04]  /*05b0*/  @!P1 LDG.E.64 R16, desc[UR6][R4.64] ;  /* 0x0000000604109981 */ /* 0x000168000c1e1b00 */
[----:B------:R0:W5:Y:S04]  /*05c0*/  @!P6 LDG.E.64 R14, desc[UR6][R42.64] ;  /* 0x000000062a0ee981 */ /* 0x000168000c1e1b00 */
[----:B------:R0:W5:Y:S04]  /*05d0*/  @!P6 LDG.E.64 R8, desc[UR6][R44.64] ;  /* 0x000000062c08e981 */ /* 0x000168000c1e1b00 */
[----:B------:R0:W5:Y:S04]  /*05e0*/  @!P0 LDG.E.64 R6, desc[UR6][R36.64] ;  /* 0x0000000624068981 */ /* 0x000168000c1e1b00 */
[----:B------:R0:W5:Y:S01]  /*05f0*/  @!P0 LDG.E.64 R2, desc[UR6][R38.64] ;  /* 0x0000000626028981 */ /* 0x000162000c1e1b00 */
[----:B------:R-:W-:Y:S04]  /*0600*/  BSSY.RECONVERGENT B1, `(.L_x_9195) ;  /* 0x0000052000017945 */ /* 0x000fe80003800200 */
[----:B------:R-:W-:Y:S05]  /*0610*/  @P0 BRA `(.L_x_9196) ;  /* 0x0000000400400947 */ /* 0x000fea0003800000 */
[----:B0-----:R-:W-:Y:S02]  /*0620*/  HFMA2 R5, -RZ, RZ, 1.9912109375, 0.00128841400146484375 ;  /* 0x3ff71547ff057431 */ /* 0x001fe400000001ff */
        /* <DEDUP_REMOVED lines=59> */
.L_x_9198:
[----:B------:R-:W-:Y:S05]  /*09e0*/  BSYNC.RECONVERGENT B0 ;  /* 0x0000000000007941 */ /* 0x000fea0003800200 */
.L_x_9197:
        /* <DEDUP_REMOVED lines=16> */
[----:B------:R-:W-:Y:S05]  /*0af0*/  CALL.REL.NOINC `($__internal_11_$__cuda_sm20_dblrcp_rn_slowpath_v3) ;  /* 0x0000005000c87944 */ /* 0x000fea0003c00000 */
.L_x_9200:
[----:B------:R-:W-:Y:S05]  /*0b00*/  BSYNC.RECONVERGENT B2 ;  /* 0x0000000000027941 */ /* 0x000fea0003800200 */
.L_x_9199:
[----:B------:R-:W-:-:S11]  /*0b10*/  DMUL R6, R36, R6 ;  /* 0x0000000624067228 */ /* 0x000fd60000000000 */
.L_x_9196:
[----:B------:R-:W-:Y:S05]  /*0b20*/  BSYNC.RECONVERGENT B1 ;  /* 0x0000000000017941 */ /* 0x000fea0003800200 */
.L_x_9195:
[----:B------:R-:W1:Y:S01]  /*0b30*/  S2UR UR4, SR_CTAID.X ;  /* 0x00000000000479c3 */ /* 0x000e620000002500 */
[----:B------:R-:W1:Y:S01]  /*0b40*/  LDCU UR5, c[0x0][0x380] ;  /* 0x00007000ff0577ac */ /* 0x000e620008000800 */
[----:B------:R-:W-:Y:S01]  /*0b50*/  VIADD R10, R10, 0x80 ;  /* 0x000000800a0a7836 */ /* 0x000fe20000000000 */
[----:B------:R-:W-:Y:S01]  /*0b60*/  BSSY.RECONVERGENT B1, `(.L_x_9201) ;  /* 0x0000054000017945 */ /* 0x000fe20003800200 */
[----:B-1----:R-:W-:-:S06]  /*0b70*/  UIMAD UR4, UR4, -0x400, UR5 ;  /* 0xfffffc00040478a4 */ /* 0x002fcc000f8e0205 */
[----:B------:R-:W-:-:S13]  /*0b80*/  ISETP.GE.U32.AND P0, PT, R10, UR4, PT ;  /* 0x000000040a007c0c */ /* 0x000fda000bf06070 */
[----:B------:R-:W-:Y:S05]  /*0b90*/  @P0 BRA `(.L_x_9202) ;  /* 0x0000000400400947 */ /* 0x000fea0003800000 */
[----:B-----5:R-:W-:Y:S01]  /*0ba0*/  IMAD.MOV.U32 R2, RZ, RZ, 0x652b82fe ;  /* 0x652b82feff027424 */ /* 0x020fe200078e00ff */
[----:B------:R-:W-:Y:S01]  /*0bb0*/  UMOV UR4, 0xfefa39ef ;  /* 0xfefa39ef00047882 */ /* 0x000fe20000000000 */
[----:B------:R-:W-:Y:S01]  /*0bc0*/  IMAD.MOV.U32 R3, RZ, RZ, 0x3ff71547 ;  /* 0x3ff71547ff037424 */ /* 0x000fe200078e00ff */
[----:B------:R-:W-:Y:S01]  /*0bd0*/  UMOV UR5, 0x3fe62e42 ;  /* 0x3fe62e4200057882 */ /* 0x000fe20000000000 */
[----:B0-----:R-:W-:Y:S01]  /*0be0*/  DADD R36, -RZ, -R34 ;  /* 0x00000000ff247229 */ /* 0x001fe20000000922 */
        /* <DEDUP_REMOVED lines=55> */
.L_x_9204:
[----:B------:R-:W-:Y:S05]  /*0f60*/  BSYNC.RECONVERGENT B0 ;  /* 0x0000000000007941 */ /* 0x000fea0003800200 */
.L_x_9203:
        /* <DEDUP_REMOVED lines=16> */
[----:B------:R-:W-:Y:S05]  /*1070*/  CALL.REL.NOINC `($__internal_11_$__cuda_sm20_dblrcp_rn_slowpath_v3) ;  /* 0x0000004c00687944 */ /* 0x000fea0003c00000 */
.L_x_9206:
[----:B------:R-:W-:Y:S05]  /*1080*/  BSYNC.RECONVERGENT B2 ;  /* 0x0000000000027941 */ /* 0x000fea0003800200 */
.L_x_9205:
[----:B------:R-:W-:-:S11]  /*1090*/  DMUL R34, R36, R40 ;  /* 0x0000002824227228 */ /* 0x000fd60000000000 */
.L_x_9202:
[----:B------:R-:W-:Y:S05]  /*10a0*/  BSYNC.RECONVERGENT B1 ;  /* 0x0000000000017941 */ /* 0x000fea0003800200 */
.L_x_9201:
[----:B------:R-:W1:Y:S01]  /*10b0*/  S2R R10, SR_TID.X ;  /* 0x00000000000a7919 */ /* 0x000e620000002100 */
[----:B------:R-:W2:Y:S01]  /*10c0*/  S2UR UR4, SR_CTAID.X ;  /* 0x00000000000479c3 */ /* 0x000ea20000002500 */
[----:B------:R-:W2:Y:S01]  /*10d0*/  LDCU UR5, c[0x0][0x380] ;  /* 0x00007000ff0577ac */ /* 0x000ea20008000800 */
[----:B------:R-:W-:Y:S01]  /*10e0*/  BSSY.RECONVERGENT B1, `(.L_x_9207) ;  /* 0x0000055000017945 */ /* 0x000fe20003800200 */
[----:B--2---:R-:W-:Y:S01]  /*10f0*/  UIMAD UR4, UR4, -0x400, UR5 ;  /* 0xfffffc00040478a4 */ /* 0x004fe2000f8e0205 */
[----:B-1----:R-:W-:-:S05]  /*1100*/  VIADD R0, R10, 0x100 ;  /* 0x000001000a007836 */ /* 0x002fca0000000000 */
[----:B------:R-:W-:-:S13]  /*1110*/  ISETP.GE.U32.AND P0, PT, R0, UR4, PT ;  /* 0x0000000400007c0c */ /* 0x000fda000bf06070 */
[----:B------:R-:W-:Y:S05]  /*1120*/  @P0 BRA `(.L_x_9208) ;  /* 0x0000000400400947 */ /* 0x000fea0003800000 */
[----:B-----5:R-:W-:Y:S01]  /*1130*/  IMAD.MOV.U32 R2, RZ, RZ, 0x652b82fe ;  /* 0x652b82feff027424 */ /* 0x020fe200078e00ff */
[----:B------:R-:W-:Y:S01]  /*1140*/  MOV R3, 0x3ff71547 ;  /* 0x3ff7154700037802 */ /* 0x000fe20000000f00 */
[----:B------:R-:W-:Y:S01]  /*1150*/  UMOV UR4, 0xfefa39ef ;  /* 0xfefa39ef00047882 */ /* 0x000fe20000000000 */
[----:B------:R-:W-:Y:S01]  /*1160*/  UMOV UR5, 0x3fe62e42 ;  /* 0x3fe62e4200057882 */ /* 0x000fe20000000000 */
[----:B0-----:R-:W-:Y:S01]  /*1170*/  DADD R38, -RZ, -R12 ;  /* 0x00000000ff267229 */ /* 0x001fe2000000090c */
        /* <DEDUP_REMOVED lines=49> */
[----:B------:R-:W-:-:S05]  /*1490*/  @!P1 SHF.R.S32.HI R3, RZ, 0x1, R0 ;  /* 0x00000001ff039819 */ /* 0x000fca0000011400 */
[----:B------:R-:W-:Y:S01]  /*14a0*/  @!P1 IMAD.IADD R2, R2, 0x1, -R3 ;  /* 0x0000000102029824 */ /* 0x000fe200078e0a03 */
[----:B------:R-:W-:-:S04]  /*14b0*/  @!P1 LEA R3, R3, R37, 0x14 ;  /* 0x0000002503039211 */ /* 0x000fc800078ea0ff */
[----:B------:R-:W-:Y:S01]  /*14c0*/  @!P1 LEA R13, R2, 0x3ff00000, 0x14 ;  /* 0x3ff00000020d9811 */ /* 0x000fe200078ea0ff */
[----:B------:R-:W-:-:S06]  /*14d0*/  @!P1 IMAD.MOV.U32 R2, RZ, RZ, R36 ;  /* 0x000000ffff029224 */ /* 0x000fcc00078e0024 */
[----:B------:R-:W-:-:S11]  /*14e0*/  @!P1 DMUL R4, R2, R12 ;  /* 0x0000000c02049228 */ /* 0x000fd60000000000 */
.L_x_9210:
[----:B------:R-:W-:Y:S05]  /*14f0*/  BSYNC.RECONVERGENT B0 ;  /* 0x0000000000007941 */ /* 0x000fea0003800200 */
.L_x_9209:
        /* <DEDUP_REMOVED lines=17> */
.L_x_9212:
[----:B------:R-:W-:Y:S05]  /*1610*/  BSYNC.RECONVERGENT B2 ;  /* 0x0000000000027941 */ /* 0x000fea0003800200 */
.L_x_9211:
[----:B------:R-:W-:-:S11]  /*1620*/  DMUL R32, R36, R32 ;  /* 0x0000002024207228 */ /* 0x000fd60000000000 */
.L_x_9208:
[----:B------:R-:W-:Y:S05]  /*1630*/  BSYNC.RECONVERGENT B1 ;  /* 0x0000000000017941 */ /* 0x000fea0003800200 */
.L_x_9207:
[----:B------:R-:W1:Y:S01]  /*1640*/  S2R R11, SR_CTAID.X ;  /* 0x00000000000b7919 */ /* 0x000e620000002500 */
[----:B------:R-:W1:Y:S01]  /*1650*/  LDC R0, c[0x0][0x380] ;  /* 0x0000e000ff007b82 */ /* 0x000e620000000800 */
[----:B------:R-:W-:Y:S01]  /*1660*/  BSSY.RECONVERGENT B1, `(.L_x_9213) ;  /* 0x0000055000017945 */ /* 0x000fe20003800200 */
[----:B-1---5:R-:W-:Y:S02]  /*1670*/  IMAD R13, R11, -0x400, R0 ;  /* 0xfffffc000b0d7824 */ /* 0x022fe400078e0200 */
[----:B------:R-:W-:-:S05]  /*1680*/  VIADD R0, R10, 0x180 ;  /* 0x000001800a007836 */ /* 0x000fca0000000000 */
[----:B------:R-:W-:-:S13]  /*1690*/  ISETP.GE.U32.AND P0, PT, R0, R13, PT ;  /* 0x0000000d0000720c */ /* 0x000fda0003f06070 */
[----:B------:R-:W-:Y:S05]  /*16a0*/  @P0 BRA `(.L_x_9214) ;  /* 0x0000000400400947 */ /* 0x000fea0003800000 */
[----:B------:R-:W-:Y:S01]  /*16b0*/  IMAD.MOV.U32 R2, RZ, RZ, 0x652b82fe ;  /* 0x652b82feff027424 */ /* 0x000fe200078e00ff */
        /* <DEDUP_REMOVED lines=54> */
[----:B------:R-:W-:Y:S02]  /*1a20*/  @!P1 IMAD.IADD R2, R2, 0x1, -R3 ;  /* 0x0000000102029824 */ /* 0x000fe400078e0a03 */
[----:B------:R-:W-:-:S03]  /*1a30*/  @!P1 IMAD R3, R3, 0x100000, R37 ;  /* 0x0010000003039824 */ /* 0x000fc600078e0225 */
[----:B------:R-:W-:Y:S01]  /*1a40*/  @!P1 LEA R29, R2, 0x3ff00000, 0x14 ;  /* 0x3ff00000021d9811 */ /* 0x000fe200078ea0ff */
[----:B------:R-:W-:-:S06]  /*1a50*/  @!P1 IMAD.MOV.U32 R2, RZ, RZ, R36 ;  /* 0x000000ffff029224 */ /* 0x000fcc00078e0024 */
[----:B------:R-:W-:-:S11]  /*1a60*/  @!P1 DMUL R4, R2, R28 ;  /* 0x0000001c02049228 */ /* 0x000fd60000000000 */
.L_x_9216:
[----:B------:R-:W-:Y:S05]  /*1a70*/  BSYNC.RECONVERGENT B0 ;  /* 0x0000000000007941 */ /* 0x000fea0003800200 */
.L_x_9215:
        /* <DEDUP_REMOVED lines=17> */
.L_x_9218:
[----:B------:R-:W-:Y:S05]  /*1b90*/  BSYNC.RECONVERGENT B2 ;  /* 0x0000000000027941 */ /* 0x000fea0003800200 */
.L_x_9217:
[----:B------:R-:W-:-:S11]  /*1ba0*/  DMUL R30, R36, R30 ;  /* 0x0000001e241e7228 */ /* 0x000fd60000000000 */
.L_x_9214:
[----:B------:R-:W-:Y:S05]  /*1bb0*/  BSYNC.RECONVERGENT B1 ;  /* 0x0000000000017941 */ /* 0x000fea0003800200 */
.L_x_9213:
        /* <DEDUP_REMOVED lines=64> */
.L_x_9222:
[----:B------:R-:W-:Y:S05]  /*1fc0*/  BSYNC.RECONVERGENT B0 ;  /* 0x0000000000007941 */ /* 0x000fea0003800200 */
.L_x_9221:
        /* <DEDUP_REMOVED lines=17> */
.L_x_9224:
[----:B------:R-:W-:Y:S05]  /*20e0*/  BSYNC.RECONVERGENT B2 ;  /* 0x0000000000027941 */ /* 0x000fea0003800200 */
.L_x_9223:
[----:B------:R-:W-:-:S11]  /*20f0*/  DMUL R26, R36, R26 ;  /* 0x0000001a241a7228 */ /* 0x000fd60000000000 */
.L_x_9220:
[----:B------:R-:W-:Y:S05]  /*2100*/  BSYNC.RECONVERGENT B1 ;  /* 0x0000000000017941 */ /* 0x000fea0003800200 */
.L_x_9219:
        /* <DEDUP_REMOVED lines=12> */
[----:B0-----:R-:W-:-:S08]  /*21d0*/  DADD R4, R2, -6.75539944105574400000e+15 ;  /* 0xc338000002047429 */ /* 0x001fd00000000000 */
        /* <DEDUP_REMOVED lines=51> */
.L_x_9228:
[----:B------:R-:W-:Y:S05]  /*2510*/  BSYNC.RECONVERGENT B0 ;  /* 0x0000000000007941 */ /* 0x000fea0003800200 */
.L_x_9227:
        /* <DEDUP_REMOVED lines=17> */
.L_x_9230:
[----:B------:R-:W-:Y:S05]  /*2630*/  BSYNC.RECONVERGENT B2 ;  /* 0x0000000000027941 */ /* 0x000fea0003800200 */
.L_x_9229:
[----:B------:R-:W-:-:S11]  /*2640*/  DMUL R22, R36, R22 ;  /* 0x0000001624167228 */ /* 0x000fd60000000000 */
.L_x_9226:
[----:B------:R-:W-:Y:S05]  /*2650*/  BSYNC.RECONVERGENT B1 ;  /* 0x0000000000017941 */ /* 0x000fea0003800200 */
.L_x_9225:
        /* <DEDUP_REMOVED lines=64> */
.L_x_9234:
[----:B------:R-:W-:Y:S05]  /*2a60*/  BSYNC.RECONVERGENT B0 ;  /* 0x0000000000007941 */ /* 0x000fea0003800200 */
.L_x_9233:
        /* <DEDUP_REMOVED lines=17> */
.L_x_9236:
[----:B------:R-:W-:Y:S05]  /*2b80*/  BSYNC.RECONVERGENT B2 ;  /* 0x0000000000027941 */ /* 0x000fea0003800200 */
.L_x_9235:
[----:B------:R-:W-:-:S11]  /*2b90*/  DMUL R18, R36, R18 ;  /* 0x0000001224127228 */ /* 0x000fd60000000000 */
.L_x_9232:
[----:B------:R-:W-:Y:S05]  /*2ba0*/  BSYNC.RECONVERGENT B1 ;  /* 0x0000000000017941 */ /* 0x000fea0003800200 */
.L_x_9231:
        /* <DEDUP_REMOVED lines=64> */
.L_x_9240:
[----:B------:R-:W-:Y:S05]  /*2fb0*/  BSYNC.RECONVERGENT B0 ;  /* 0x0000000000007941 */ /* 0x000fea0003800200 */
.L_x_9239:
        /* <DEDUP_REMOVED lines=17> */
.L_x_9242:
[----:B------:R-:W-:Y:S05]  /*30d0*/  BSYNC.RECONVERGENT B2 ;  /* 0x0000000000027941 */ /* 0x000fea0003800200 */
.L_x_9241:
[----:B------:R-:W-:-:S11]  /*30e0*/  DMUL R14, R36, R14 ;  /* 0x0000000e240e7228 */ /* 0x000fd60000000000 */
.L_x_9238:
[----:B------:R-:W-:Y:S05]  /*30f0*/  BSYNC.RECONVERGENT B1 ;  /* 0x0000000000017941 */ /* 0x000fea0003800200 */
.L_x_9237:
[----:B------:R-:W-:Y:S01]  /*3100*/  ISETP.GE.U32.AND P0, PT, R10, R13, PT ;  /* 0x0000000d0a00720c */ /* 0x000fe20003f06070 */
[----:B------:R-:W-:Y:S04]  /*3110*/  BSSY.RECONVERGENT B0, `(.L_x_9243) ;  /* 0x0000033000007945 */ /* 0x000fe80003800200 */
[----:B------:R-:W-:Y:S08]  /*3120*/  BSSY.RELIABLE B1, `(.L_x_9244) ;  /* 0x000002b000017945 */ /* 0x000ff00003800100 */
[----:B------:R-:W-:Y:S05]  /*3130*/  @P0 BRA `(.L_x_9245) ;  /* 0x0000000000300947 */ /* 0x000fea0003800000 */
[----:B------:R-:W1:Y:S01]  /*3140*/  LDC.64 R2, c[0x0][0x388] ;  /* 0x0000e200ff027b82 */ /* 0x000e620000000a00 */
[----:B0-----:R-:W-:Y:S02]  /*3150*/  IMAD R5, R11, 0x400, R10 ;  /* 0x000004000b057824 */ /* 0x001fe400078e020a */
[----:B------:R-:W-:-:S05]  /*3160*/  VIADD R10, R10, 0x80 ;  /* 0x000000800a0a7836 */ /* 0x000fca0000000000 */
[----:B------:R-:W-:Y:S01]  /*3170*/  ISETP.GE.U32.AND P0, PT, R10, R13, PT ;  /* 0x0000000d0a00720c */ /* 0x000fe20003f06070 */
[----:B-1----:R-:W-:-:S05]  /*3180*/  IMAD.WIDE.U32 R2, R5, 0x8, R2 ;  /* 0x0000000805027825 */ /* 0x002fca00078e0002 */
[----:B------:R0:W-:Y:S07]  /*3190*/  STG.E.64 desc[UR6][R2.64], R6 ;  /* 0x0000000602007986 */ /* 0x0001ee000c101b06 */
[----:B------:R-:W-:Y:S05]  /*31a0*/  @P0 BRA `(.L_x_9246) ;  /* 0x0000000000300947 */ /* 0x000fea0003800000 */
[----:B0-----:R-:W0:Y:S01]  /*31b0*/  LDC.64 R2, c[0x0][0x388] ;  /* 0x0000e200ff027b82 */ /* 0x001e220000000a00 */
[----:B------:R-:W-:Y:S01]  /*31c0*/  LEA R5, R11, R10, 0xa ;  /* 0x0000000a0b057211 */ /* 0x000fe200078e50ff */
[----:B------:R-:W-:-:S04]  /*31d0*/  VIADD R10, R10, 0x80 ;  /* 0x000000800a0a7836 */ /* 0x000fc80000000000 */
[----:B0-----:R-:W-:-:S05]  /*31e0*/  IMAD.WIDE.U32 R2, R5, 0x8, R2 ;  /* 0x0000000805027825 */ /* 0x001fca00078e0002 */
[----:B------:R1:W-:Y:S02]  /*31f0*/  STG.E.64 desc[UR6][R2.64], R34 ;  /* 0x0000002202007986 */ /* 0x0003e4000c101b06 */
.L_x_9245:
[----:B------:R-:W-:-:S13]  /*3200*/  ISETP.GE.U32.AND P0, PT, R10, R13, PT ;  /* 0x0000000d0a00720c */ /* 0x000fda0003f06070 */
[----:B------:R-:W-:Y:S05]  /*3210*/  @P0 BRA `(.L_x_9247) ;  /* 0x0000000000300947 */ /* 0x000fea0003800000 */
[----:B-1----:R-:W1:Y:S01]  /*3220*/  LDC.64 R2, c[0x0][0x388] ;  /* 0x0000e200ff027b82 */ /* 0x002e620000000a00 */
[----:B0-----:R-:W-:Y:S02]  /*3230*/  IMAD R5, R11, 0x400, R10 ;  /* 0x000004000b057824 */ /* 0x001fe400078e020a */
[----:B------:R-:W-:Y:S02]  /*3240*/  VIADD R10, R10, 0x80 ;  /* 0x000000800a0a7836 */ /* 0x000fe40000000000 */
[----:B-1----:R-:W-:-:S05]  /*3250*/  IMAD.WIDE.U32 R2, R5, 0x8, R2 ;  /* 0x0000000805027825 */ /* 0x002fca00078e0002 */
[----:B------:R1:W-:Y:S02]  /*3260*/  STG.E.64 desc[UR6][R2.64], R32 ;  /* 0x0000002002007986 */ /* 0x0003e4000c101b06 */
.L_x_9246:
[----:B------:R-:W-:-:S13]  /*3270*/  ISETP.GE.U32.AND P0, PT, R10, R13, PT ;  /* 0x0000000d0a00720c */ /* 0x000fda0003f06070 */
[----:B------:R-:W-:Y:S05]  /*3280*/  @P0 BRA `(.L_x_9248) ;  /* 0x0000000000300947 */ /* 0x000fea0003800000 */
[----:B01----:R-:W0:Y:S01]  /*3290*/  LDC.64 R2, c[0x0][0x388] ;  /* 0x0000e200ff027b82 */ /* 0x003e220000000a00 */
[----:B------:R-:W-:Y:S01]  /*32a0*/  IMAD R5, R11, 0x400, R10 ;  /* 0x000004000b057824 */ /* 0x000fe200078e020a */
[----:B------:R-:W-:-:S03]  /*32b0*/  IADD3 R10, PT, PT, R10, 0x80, RZ ;  /* 0x000000800a0a7810 */ /* 0x000fc60007ffe0ff */
[----:B0-----:R-:W-:-:S05]  /*32c0*/  IMAD.WIDE.U32 R2, R5, 0x8, R2 ;  /* 0x0000000805027825 */ /* 0x001fca00078e0002 */
[----:B------:R2:W-:Y:S02]  /*32d0*/  STG.E.64 desc[UR6][R2.64], R30 ;  /* 0x0000001e02007986 */ /* 0x0005e4000c101b06 */
.L_x_9247:
[----:B------:R-:W-:-:S13]  /*32e0*/  ISETP.GE.U32.AND P0, PT, R10, R13, PT ;  /* 0x0000000d0a00720c */ /* 0x000fda0003f06070 */
[----:B------:R-:W-:Y:S05]  /*32f0*/  @P0 BRA `(.L_x_9249) ;  /* 0x0000000000340947 */ /* 0x000fea0003800000 */
[----:B-12---:R-:W1:Y:S01]  /*3300*/  LDC.64 R2, c[0x0][0x388] ;  /* 0x0000e200ff027b82 */ /* 0x006e620000000a00 */
[----:B0-----:R-:W-:Y:S02]  /*3310*/  IMAD R5, R11, 0x400, R10 ;  /* 0x000004000b057824 */ /* 0x001fe400078e020a */
[----:B------:R-:W-:Y:S02]  /*3320*/  VIADD R10, R10, 0x80 ;  /* 0x000000800a0a7836 */ /* 0x000fe40000000000 */
[----:B-1----:R-:W-:-:S05]  /*3330*/  IMAD.WIDE.U32 R2, R5, 0x8, R2 ;  /* 0x0000000805027825 */ /* 0x002fca00078e0002 */
[----:B------:R2:W-:Y:S02]  /*3340*/  STG.E.64 desc[UR6][R2.64], R26 ;  /* 0x0000001a02007986 */ /* 0x0005e4000c101b06 */
.L_x_9248:
        /* <DEDUP_REMOVED lines=8> */
.L_x_9249:
[----:B------:R-:W-:Y:S05]  /*33d0*/  BSYNC.RELIABLE B1 ;  /* 0x0000000000017941 */ /* 0x000fea0003800100 */
.L_x_9244:
[----:B------:R-:W-:-:S13]  /*33e0*/  ISETP.GE.U32.AND P0, PT, R10, R13, PT ;  /* 0x0000000d0a00720c */ /* 0x000fda0003f06070 */
[----:B-123--:R-:W1:Y:S01]  /*33f0*/  @!P0 LDC.64 R2, c[0x0][0x388] ;  /* 0x0000e200ff028b82 */ /* 0x00ee620000000a00 */
[----:B0-----:R-:W-:Y:S01]  /*3400*/  @!P0 LEA R5, R11, R10, 0xa ;  /* 0x0000000a0b058211 */ /* 0x001fe200078e50ff */
[----:B------:R-:W-:-:S04]  /*3410*/  @!P0 VIADD R10, R10, 0x80 ;  /* 0x000000800a0a8836 */ /* 0x000fc80000000000 */
[----:B-1----:R-:W-:-:S05]  /*3420*/  @!P0 IMAD.WIDE.U32 R2, R5, 0x8, R2 ;  /* 0x0000000805028825 */ /* 0x002fca00078e0002 */
[----:B------:R3:W-:Y:S02]  /*3430*/  @!P0 STG.E.64 desc[UR6][R2.64], R18 ;  /* 0x0000001202008986 */ /* 0x0007e4000c101b06 */
.L_x_9250:
[----:B------:R-:W-:Y:S05]  /*3440*/  BSYNC.RECONVERGENT B0 ;  /* 0x0000000000007941 */ /* 0x000fea0003800200 */
.L_x_9243:
[----:B------:R-:W-:Y:S05]  /*3450*/  WARPSYNC.ALL ;  /* 0x0000000000007948 */ /* 0x000fea0003800000 */
[----:B------:R-:W-:-:S13]  /*3460*/  ISETP.GE.U32.AND P0, PT, R10, R13, PT ;  /* 0x0000000d0a00720c */ /* 0x000fda0003f06070 */
[----:B------:R-:W-:Y:S05]  /*3470*/  @P0 EXIT ;  /* 0x000000000000094d */ /* 0x000fea0003800000 */
[----:B0123--:R-:W0:Y:S01]  /*3480*/  LDC.64 R2, c[0x0][0x388] ;  /* 0x0000e200ff027b82 */ /* 0x00fe220000000a00 */
[----:B------:R-:W-:-:S04]  /*3490*/  IMAD R11, R11, 0x400, R10 ;  /* 0x000004000b0b7824 */ /* 0x000fc800078e020a */
[----:B0-----:R-:W-:-:S05]  /*34a0*/  IMAD.WIDE.U32 R2, R11, 0x8, R2 ;  /* 0x000000080b027825 */ /* 0x001fca00078e0002 */
[----:B------:R-:W-:Y:S01]  /*34b0*/  STG.E.64 desc[UR6][R2.64], R14 ;  /* 0x0000000e02007986 */ /* 0x000fe2000c101b06 */
[----:B------:R-:W-:Y:S05]  /*34c0*/  EXIT ;  /* 0x000000000000794d */ /* 0x000fea0003800000 */
.L_x_9194:
[----:B------:R-:W0:Y:S01]  /*34d0*/  S2R R39, SR_TID.X ;  /* 0x0000000000277919 */ /* 0x000e220000002100 */
[----:B------:R-:W1:Y:S01]  /*34e0*/  LDC.64 R2, c[0x0][0x398] ;  /* 0x0000e600ff027b82 */ /* 0x000e620000000a00 */
[----:B------:R-:W-:-:S04]  /*34f0*/  IMAD.SHL.U32 R11, R11, 0x400, RZ ;  /* 0x000004000b0b7824 */ /* 0x000fc800078e00ff */
[----:B-1----:R-:W-:-:S04]  /*3500*/  IMAD.WIDE.U32 R2, R11, 0x8, R2 ;  /* 0x000000080b027825 */ /* 0x002fc800078e0002 */
[----:B0-----:R-:W-:Y:S02]  /*3510*/  IMAD.WIDE.U32 R40, R39, 0x10, R2 ;  /* 0x0000001027287825 */ /* 0x001fe400078e0002 */
[----:B------:R-:W0:Y:S03]  /*3520*/  LDC.64 R2, c[0x0][0x390] ;  /* 0x0000e400ff027b82 */ /* 0x000e260000000a00 */
[----:B------:R-:W2:Y:S01]  /*3530*/  LDG.E.128 R4, desc[UR6][R40.64] ;  /* 0x0000000628047981 */ /* 0x000ea2000c1e1d00 */
[----:B------:R-:W-:Y:S01]  /*3540*/  UMOV UR4, 0xfefa39ef ;  /* 0xfefa39ef00047882 */ /* 0x000fe20000000000 */
[----:B------:R-:W-:Y:S02]  /*3550*/  UMOV UR5, 0x3fe62e42 ;  /* 0x3fe62e4200057882 */ /* 0x000fe40000000000 */
[----:B------:R-:W5:Y:S04]  /*3560*/  LDG.E.128 R24, desc[UR6][R40.64+0x800] ;  /* 0x0008000628187981 */ /* 0x000f68000c1e1d00 */
[----:B------:R-:W5:Y:S04]  /*3570*/  LDG.E.128 R28, desc[UR6][R40.64+0x1000] ;  /* 0x00100006281c7981 */ /* 0x000f68000c1e1d00 */
[----:B------:R-:W5:Y:S01]  /*3580*/  LDG.E.128 R32, desc[UR6][R40.64+0x1800] ;  /* 0x0018000628207981 */ /* 0x000f62000c1e1d00 */
[----:B0-----:R-:W-:-:S04]  /*3590*/  IMAD.WIDE.U32 R2, R11, 0x8, R2 ;  /* 0x000000080b027825 */ /* 0x001fc800078e0002 */
[----:B------:R-:W-:Y:S01]  /*35a0*/  IMAD.WIDE.U32 R38, R39, 0x10, R2 ;  /* 0x0000001027267825 */ /* 0x000fe200078e0002 */
[----:B------:R-:W-:-:S03]  /*35b0*/  MOV R3, 0x3ff71547 ;  /* 0x3ff7154700037802 */ /* 0x000fc60000000f00 */
[----:B------:R-:W-:Y:S01]  /*35c0*/  IMAD.MOV.U32 R2, RZ, RZ, 0x652b82fe ;  /* 0x652b82feff027424 */ /* 0x000fe200078e00ff */
[----:B------:R-:W5:Y:S04]  /*35d0*/  LDG.E.128 R8, desc[UR6][R38.64] ;  /* 0x0000000626087981 */ /* 0x000f68000c1e1d00 */
[----:B------:R-:W5:Y:S04]  /*35e0*/  LDG.E.128 R12, desc[UR6][R38.64+0x800] ;  /* 0x00080006260c7981 */ /* 0x000f68000c1e1d00 */
[----:B------:R-:W5:Y:S04]  /*35f0*/  LDG.E.128 R16, desc[UR6][R38.64+0x1000] ;  /* 0x0010000626107981 */ /* 0x000f68000c1e1d00 */
[----:B------:R0:W5:Y:S02]  /*3600*/  LDG.E.128 R20, desc[UR6][R38.64+0x1800] ;  /* 0x0018000626147981 */ /* 0x000164000c1e1d00 */
[----:B0-----:R-:W-:-:S02]  /*3610*/  IMAD.MOV.U32 R38, RZ, RZ, -0x35dec16 ;  /* 0xfca213eaff267424 */ /* 0x001fc400078e00ff */
[----:B------:R-:W-:Y:S01]  /*3620*/  IMAD.MOV.U32 R39, RZ, RZ, 0x3e928af3 ;  /* 0x3e928af3ff277424 */ /* 0x000fe200078e00ff */
[----:B------:R-:W-:Y:S01]  /*3630*/  BSSY.RECONVERGENT B0, `(.L_x_9251) ;  /* 0x0000035000007945 */ /* 0x000fe20003800200 */
[----:B--2---:R-:W-:-:S08]  /*3640*/  DFMA R2, R4, -R2, 6.75539944105574400000e+15 ;  /* 0x433800000402742b */ /* 0x004fd00000000802 */
        /* <DEDUP_REMOVED lines=51> */
.L_x_9252:
[----:B------:R-:W-:Y:S05]  /*3980*/  BSYNC.RECONVERGENT B0 ;  /* 0x0000000000007941 */ /* 0x000fea0003800200 */
.L_x_9251:
        /* <DEDUP_REMOVED lines=16> */
[----:B-----5:R-:W-:Y:S05]  /*3a90*/  CALL.REL.NOINC `($__internal_11_$__cuda_sm20_dblrcp_rn_slowpath_v3) ;  /* 0x0000002000e07944 */ /* 0x020fea0003c00000 */
.L_x_9254:
[----:B------:R-:W-:Y:S05]  /*3aa0*/  BSYNC.RECONVERGENT B1 ;  /* 0x0000000000017941 */ /* 0x000fea0003800200 */
.L_x_9253:
        /* <DEDUP_REMOVED lines=59> */
.L_x_9256:
[----:B------:R-:W-:Y:S05]  /*3e60*/  BSYNC.RECONVERGENT B0 ;  /* 0x0000000000007941 */ /* 0x000fea0003800200 */
.L_x_9255:
[----:B------:R-:W-:Y:S01]  /*3e70*/  DADD R38, R4, 1 ;  /* 0x3ff0000004267429 */ /* 0x000fe20000000000 */
[----:B------:R-:W-:Y:S01]  /*3e80*/  BSSY.RECONVERGENT B1, `(.L_x_9257) ;  /* 0x0000011000017945 */ /* 0x000fe20003800200 */
[----:B-----5:R-:W-:-:S04]  /*3e90*/  DMUL R8, R8, R36 ;  /* 0x0000002408087228 */ /* 0x020fc80000000000 */
        /* <DEDUP_REMOVED lines=15> */
.L_x_9258:
[----:B------:R-:W-:Y:S05]  /*3f90*/  BSYNC.RECONVERGENT B1 ;  /* 0x0000000000017941 */ /* 0x000fea0003800200 */
.L_x_9257:
        /* <DEDUP_REMOVED lines=59> */
.L_x_9260:
[----:B------:R-:W-:Y:S05]  /*4350*/  BSYNC.RECONVERGENT B0 ;  /* 0x0000000000007941 */ /* 0x000fea0003800200 */
.L_x_9259:
[----:B------:R-:W-:Y:S01]  /*4360*/  DADD R24, R4, 1 ;  /* 0x3ff0000004187429 */ /* 0x000fe20000000000 */
[----:B------:R-:W-:Y:S01]  /*4370*/  BSSY.RECONVERGENT B1, `(.L_x_9261) ;  /* 0x0000011000017945 */ /* 0x000fe20003800200 */
[----:B------:R-:W-:-:S04]  /*4380*/  DMUL R10, R10, R36 ;  /* 0x000000240a0a7228 */ /* 0x000fc80000000000 */
        /* <DEDUP_REMOVED lines=14> */
[----:B------:R-:W-:Y:S05]  /*4470*/  CALL.REL.NOINC `($__internal_11_$__cuda_sm20_dblrcp_rn_slowpath_v3) ;  /* 0x0000001800687944 */ /* 0x000fea0003c00000 */
.L_x_9262:
[----:B------:R-:W-:Y:S05]  /*4480*/  BSYNC.RECONVERGENT B1 ;  /* 0x0000000000017941 */ /* 0x000fea0003800200 */
.L_x_9261:
        /* <DEDUP_REMOVED lines=59> */
.L_x_9264:
[----:B------:R-:W-:Y:S05]  /*4840*/  BSYNC.RECONVERGENT B0 ;  /* 0x0000000000007941 */ /* 0x000fea0003800200 */
.L_x_9263:
        /* <DEDUP_REMOVED lines=18> */
.L_x_9266:
[----:B------:R-:W-:Y:S05]  /*4970*/  BSYNC.RECONVERGENT B1 ;  /* 0x0000000000017941 */ /* 0x000fea0003800200 */
.L_x_9265:
        /* <DEDUP_REMOVED lines=59> */
.L_x_9268:
[----:B------:R-:W-:Y:S05]  /*4d30*/  BSYNC.RECONVERGENT B0 ;  /* 0x0000000000007941 */ /* 0x000fea0003800200 */
.L_x_9267:
[----:B------:R-:W-:Y:S01]  /*4d40*/  DADD R24, R4, 1 ;  /* 0x3ff0000004187429 */ /* 0x000fe20000000000 */
[----:B------:R-:W-:Y:S01]  /*4d50*/  BSSY.RECONVERGENT B1, `(.L_x_9269) ;  /* 0x0000011000017945 */ /* 0x000fe20003800200 */
[----:B------:R-:W-:-:S04]  /*4d60*/  DMUL R14, R14, R36 ;  /* 0x000000240e0e7228 */ /* 0x000fc80000000000 */
        /* <DEDUP_REMOVED lines=15> */
.L_x_9270:
[----:B------:R-:W-:Y:S05]  /*4e60*/  BSYNC.RECONVERGENT B1 ;  /* 0x0000000000017941 */ /* 0x000fea0003800200 */
.L_x_9269:
        /* <DEDUP_REMOVED lines=59> */
.L_x_9272:
[----:B------:R-:W-:Y:S05]  /*5220*/  BSYNC.RECONVERGENT B0 ;  /* 0x0000000000007941 */ /* 0x000fea0003800200 */
.L_x_9271:
        /* <DEDUP_REMOVED lines=18> */
.L_x_9274:
[----:B------:R-:W-:Y:S05]  /*5350*/  BSYNC.RECONVERGENT B1 ;  /* 0x0000000000017941 */ /* 0x000fea0003800200 */
.L_x_9273:
        /* <DEDUP_REMOVED lines=59> */
.L_x_9276:
[----:B------:R-:W-:Y:S05]  /*5710*/  BSYNC.RECONVERGENT B0 ;  /* 0x0000000000007941 */ /* 0x000fea0003800200 */
.L_x_9275:
        /* <DEDUP_REMOVED lines=18> */
.L_x_9278:
[----:B------:R-:W-:Y:S05]  /*5840*/  BSYNC.RECONVERGENT B1 ;  /* 0x0000000000017941 */ /* 0x000fea0003800200 */
.L_x_9277:
        /* <DEDUP_REMOVED lines=59> */
.L_x_9280:
[----:B------:R-:W-:Y:S05]  /*5c00*/  BSYNC.RECONVERGENT B0 ;  /* 0x0000000000007941 */ /* 0x000fea0003800200 */
.L_x_9279:
[----:B------:R-:W-:Y:S01]  /*5c10*/  DADD R26, R6, 1 ;  /* 0x3ff00000061a7429 */ /* 0x000fe20000000000 */
[----:B------:R-:W-:Y:S01]  /*5c20*/  BSSY.RECONVERGENT B1, `(.L_x_9281) ;  /* 0x0000016000017945 */ /* 0x000fe20003800200 */
[----:B------:R-:W0:Y:S01]  /*5c30*/  S2R R7, SR_CTAID.X ;  /* 0x0000000000077919 */ /* 0x000e220000002500 */
[----:B------:R-:W-:-:S03]  /*5c40*/  DMUL R20, R20, R36 ;  /* 0x0000002414147228 */ /* 0x000fc60000000000 */
[----:B------:R-:W1:Y:S01]  /*5c50*/  MUFU.RCP64H R3, R27 ;  /* 0x0000001b00037308 */ /* 0x000e620000001800 */
[----:B------:R-:W2:Y:S03]  /*5c60*/  S2R R6, SR_TID.X ;  /* 0x0000000000067919 */ /* 0x000ea60000002100 */
[----:B------:R-:W-:-:S05]  /*5c70*/  VIADD R2, R27, 0x300402 ;  /* 0x003004021b027836 */ /* 0x000fca0000000000 */
[----:B------:R-:W-:Y:S01]  /*5c80*/  FSETP.GEU.AND P0, PT, |R2|, 5.8789094863358348022e-39, PT ;  /* 0x004004020200780b */ /* 0x000fe20003f0e200 */
[----:B-1----:R-:W-:-:S08]  /*5c90*/  DFMA R4, -R26, R2, 1 ;  /* 0x3ff000001a04742b */ /* 0x002fd00000000102 */
[----:B------:R-:W-:Y:S01]  /*5ca0*/  DFMA R4, R4, R4, R4 ;  /* 0x000000040404722b */ /* 0x000fe20000000004 */
[----:B0-----:R-:W-:-:S07]  /*5cb0*/  SHF.L.U32 R7, R7, 0xa, RZ ;  /* 0x0000000a07077819 */ /* 0x001fce00000006ff */
[----:B------:R-:W-:-:S08]  /*5cc0*/  DFMA R4, R2, R4, R2 ;  /* 0x000000040204722b */ /* 0x000fd00000000002 */
[----:B------:R-:W-:-:S08]  /*5cd0*/  DFMA R24, -R26, R4, 1 ;  /* 0x3ff000001a18742b */ /* 0x000fd00000000104 */
[----:B------:R-:W-:Y:S01]  /*5ce0*/  DFMA R4, R4, R24, R4 ;  /* 0x000000180404722b */ /* 0x000fe20000000004 */
[----:B--2---:R-:W-:Y:S10]  /*5cf0*/  @P0 BRA `(.L_x_9282) ;  /* 0x0000000000200947 */ /* 0x004ff40003800000 */
[----:B------:R-:W-:Y:S01]  /*5d00*/  LOP3.LUT R2, R27, 0x7fffffff, RZ, 0xc0, !PT ;  /* 0x7fffffff1b027812 */ /* 0x000fe200078ec0ff */
[----:B------:R-:W-:Y:S01]  /*5d10*/  IMAD.MOV.U32 R4, RZ, RZ, R26 ;  /* 0x000000ffff047224 */ /* 0x000fe200078e001a */
[----:B------:R-:W-:Y:S01]  /*5d20*/  MOV R0, 0x5d60 ;  /* 0x00005d6000007802 */ /* 0x000fe20000000f00 */
[----:B------:R-:W-:Y:S02]  /*5d30*/  IMAD.MOV.U32 R5, RZ, RZ, R27 ;  /* 0x000000ffff057224 */ /* 0x000fe400078e001b */
[----:B------:R-:W-:-:S07]  /*5d40*/  VIADD R2, R2, 0xfff00000 ;  /* 0xfff0000002027836 */ /* 0x000fce0000000000 */
[----:B------:R-:W-:Y:S05]  /*5d50*/  CALL.REL.NOINC `($__internal_11_$__cuda_sm20_dblrcp_rn_slowpath_v3) ;  /* 0x0000000000307944 */ /* 0x000fea0003c00000 */
[----:B------:R-:W-:Y:S01]  /*5d60*/  IMAD.MOV.U32 R4, RZ, RZ, R36 ;  /* 0x000000ffff047224 */ /* 0x000fe200078e0024 */
[----:B------:R-:W-:-:S07]  /*5d70*/  MOV R5, R37 ;  /* 0x0000002500057202 */ /* 0x000fce0000000f00 */
.L_x_9282:
[----:B------:R-:W-:Y:S05]  /*5d80*/  BSYNC.RECONVERGENT B1 ;  /* 0x0000000000017941 */ /* 0x000fea0003800200 */
.L_x_9281:
[----:B------:R-:W0:Y:S01]  /*5d90*/  LDC.64 R2, c[0x0][0x388] ;  /* 0x0000e200ff027b82 */ /* 0x000e220000000a00 */
[----:B------:R-:W-:Y:S01]  /*5da0*/  DMUL R22, R22, R4 ;  /* 0x0000000416167228 */ /* 0x000fe20000000000 */
[----:B0-----:R-:W-:-:S04]  /*5db0*/  IMAD.WIDE.U32 R2, R7, 0x8, R2 ;  /* 0x0000000807027825 */ /* 0x001fc800078e0002 */
[----:B------:R-:W-:-:S05]  /*5dc0*/  IMAD.WIDE.U32 R2, R6, 0x10, R2 ;  /* 0x0000001006027825 */ /* 0x000fca00078e0002 */
[----:B------:R-:W-:Y:S04]  /*5dd0*/  STG.E.128 desc[UR6][R2.64], R8 ;  /* 0x0000000802007986 */ /* 0x000fe8000c101d06 */
[----:B------:R-:W-:Y:S04]  /*5de0*/  STG.E.128 desc[UR6][R2.64+0x800], R12 ;  /* 0x0008000c02007986 */ /* 0x000fe8000c101d06 */
[----:B------:R-:W-:Y:S04]  /*5df0*/  STG.E.128 desc[UR6][R2.64+0x1000], R16 ;  /* 0x0010001002007986 */ /* 0x000fe8000c101d06 */
[----:B------:R-:W-:Y:S01]  /*5e00*/  STG.E.128 desc[UR6][R2.64+0x1800], R20 ;  /* 0x0018001402007986 */ /* 0x000fe2000c101d06 */
[----:B------:R-:W-:Y:S05]  /*5e10*/  EXIT ;  /* 0x000000000000794d */ /* 0x000fea0003800000 */
        .weak           $__internal_11_$__cuda_sm20_dblrcp_rn_slowpath_v3
        .type           $__internal_11_$__cuda_sm20_dblrcp_rn_slowpath_v3,@function
        .size           $__internal_11_$__cuda_sm20_dblrcp_rn_slowpath_v3,(.L_x_9503 - $__internal_11_$__cuda_sm20_dblrcp_rn_slowpath_v3)
$__internal_11_$__cuda_sm20_dblrcp_rn_slowpath_v3:
        /* <DEDUP_REMOVED lines=12> */
[----:B------:R-:W-:Y:S01]  /*5ee0*/  IMAD.MOV.U32 R36, RZ, RZ, R2 ;  /* 0x000000ffff247224 */ /* 0x000fe200078e0002 */
[----:B------:R-:W-:Y:S01]  /*5ef0*/  MOV R2, R4 ;  /* 0x0000000400027202 */ /* 0x000fe20000000f00 */
[----:B------:R-:W0:Y:S05]  /*5f00*/  MUFU.RCP64H R37, R3 ;  /* 0x0000000300257308 */ /* 0x000e2a0000001800 */
        /* <DEDUP_REMOVED lines=10> */
.L_x_9286:
        /* <DEDUP_REMOVED lines=9> */
.L_x_9284:
[----:B------:R-:W-:Y:S01]  /*6040*/  LOP3.LUT R37, R5, 0x80000, RZ, 0xfc, !PT ;  /* 0x0008000005257812 */ /* 0x000fe200078efcff */
[----:B------:R-:W-:-:S07]  /*6050*/  IMAD.MOV.U32 R36, RZ, RZ, R4 ;  /* 0x000000ffff247224 */ /* 0x000fce00078e0004 */
.L_x_9285:
[----:B------:R-:W-:Y:S05]  /*6060*/  BSYNC.RECONVERGENT B0 ;  /* 0x0000000000007941 */ /* 0x000fea0003800200 */
.L_x_9283:
[----:B------:R-:W-:Y:S02]  /*6070*/  IMAD.MOV.U32 R2, RZ, RZ, R0 ;  /* 0x000000ffff027224 */ /* 0x000fe400078e0000 */
[----:B------:R-:W-:-:S04]  /*6080*/  IMAD.MOV.U32 R3, RZ, RZ, 0x0 ;  /* 0x00000000ff037424 */ /* 0x000fc800078e00ff */
[----:B------:R-:W-:Y:S05]  /*6090*/  RET.REL.NODEC R2 `(_ZN2at6native29vectorized_elementwise_kernelILi2EZZZNS0_10glu_kernelERNS_18TensorIteratorBaseEENKUlvE_clEvENKUlvE_clEvEUlddE_St5arrayIPcLm3EEEEviT0_T1_) ;  /* 0xffffff9c02d87950 */ /* 0x000fea0003c3ffff */
.L_x_9287:
        /* <DEDUP_REMOVED lines=14> */
.L_x_9503:


//--------------------- .text._ZN2at6native29vectorized_elementwise_kernelILi4EZZZNS0_10glu_kernelERNS_18TensorIteratorBaseEENKUlvE_clEvENKUlvE_clEvEUlddE_St5arrayIPcLm3EEEEviT0_T1_ --------------------------
	.section	.text._ZN2at6native29vectorized_elementwise_kernelILi4EZZZNS0_10glu_kernelERNS_18TensorIteratorBaseEENKUlvE_clEvENKUlvE_clEvEUlddE_St5arrayIPcLm3EEEEviT0_T1_,"ax",@progbits
	.align	128
        .global         _ZN2at6native29vectorized_elementwise_kernelILi4EZZZNS0_10glu_kernelERNS_18TensorIteratorBaseEENKUlvE_clEvENKUlvE_clEvEUlddE_St5arrayIPcLm3EEEEviT0_T1_
        .type           _ZN2at6native29vectorized_elementwise_kernelILi4EZZZNS0_10glu_kernelERNS_18TensorIteratorBaseEENKUlvE_clEvENKUlvE_clEvEUlddE_St5arrayIPcLm3EEEEviT0_T1_,@function
        .size           _ZN2at6native29vectorized_elementwise_kernelILi4EZZZNS0_10glu_kernelERNS_18TensorIteratorBaseEENKUlvE_clEvENKUlvE_clEvEUlddE_St5arrayIPcLm3EEEEviT0_T1_,(.L_x_9504 - _ZN2at6native29vectorized_elementwise_kernelILi4EZZZNS0_10glu_kernelERNS_18TensorIteratorBaseEENKUlvE_clEvENKUlvE_clEvEUlddE_St5arrayIPcLm3EEEEviT0_T1_)
        .other          _ZN2at6native29vectorized_elementwise_kernelILi4EZZZNS0_10glu_kernelERNS_18TensorIteratorBaseEENKUlvE_clEvENKUlvE_clEvEUlddE_St5arrayIPcLm3EEEEviT0_T1_,@"STO_CUDA_ENTRY STV_DEFAULT"
_ZN2at6native29vectorized_elementwise_kernelILi4EZZZNS0_10glu_kernelERNS_18TensorIteratorBaseEENKUlvE_clEvENKUlvE_clEvEUlddE_St5arrayIPcLm3EEEEviT0_T1_:
.text._ZN2at6native29vectorized_elementwise_kernelILi4EZZZNS0_10glu_kernelERNS_18TensorIteratorBaseEENKUlvE_clEvENKUlvE_clEvEUlddE_St5arrayIPcLm3EEEEviT0_T1_:
        /* <DEDUP_REMOVED lines=158> */
.L_x_9292:
[----:B------:R-:W-:Y:S05]  /*09e0*/  BSYNC.RECONVERGENT B0 ;  /* 0x0000000000007941 */ /* 0x000fea0003800200 */
.L_x_9291:
        /* <DEDUP_REMOVED lines=16> */
[----:B------:R-:W-:Y:S05]  /*0af0*/  CALL.REL.NOINC `($__internal_12_$__cuda_sm20_dblrcp_rn_slowpath_v3) ;  /* 0x0000005000b07944 */ /* 0x000fea0003c00000 */
.L_x_9294:
[----:B------:R-:W-:Y:S05]  /*0b00*/  BSYNC.RECONVERGENT B2 ;  /* 0x0000000000027941 */ /* 0x000fea0003800200 */
.L_x_9293:
[----:B------:R-:W-:-:S11]  /*0b10*/  DMUL R6, R36, R6 ;  /* 0x0000000624067228 */ /* 0x000fd60000000000 */
.L_x_9290:
[----:B------:R-:W-:Y:S05]  /*0b20*/  BSYNC.RECONVERGENT B1 ;  /* 0x0000000000017941 */ /* 0x000fea0003800200 */
.L_x_9289:
        /* <DEDUP_REMOVED lines=67> */
.L_x_9298:
[----:B------:R-:W-:Y:S05]  /*0f60*/  BSYNC.RECONVERGENT B0 ;  /* 0x0000000000007941 */ /* 0x000fea0003800200 */
.L_x_9297:
        /* <DEDUP_REMOVED lines=16> */
[----:B------:R-:W-:Y:S05]  /*1070*/  CALL.REL.NOINC `($__internal_12_$__cuda_sm20_dblrcp_rn_slowpath_v3) ;  /* 0x0000004c00507944 */ /* 0x000fea0003c00000 */
.L_x_9300:
[----:B------:R-:W-:Y:S05]  /*1080*/  BSYNC.RECONVERGENT B2 ;  /* 0x0000000000027941 */ /* 0x000fea0003800200 */
.L_x_9299:
[----:B------:R-:W-:-:S11]  /*1090*/  DMUL R34, R36, R40 ;  /* 0x0000002824227228 */ /* 0x000fd60000000000 */
.L_x_9296:
[----:B------:R-:W-:Y:S05]  /*10a0*/  BSYNC.RECONVERGENT B1 ;  /* 0x0000000000017941 */ /* 0x000fea0003800200 */
.L_x_9295:
        /* <DEDUP_REMOVED lines=68> */
.L_x_9304:
[----:B------:R-:W-:Y:S05]  /*14f0*/  BSYNC.RECONVERGENT B0 ;  /* 0x0000000000007941 */ /* 0x000fea0003800200 */
.L_x_9303:
        /* <DEDUP_REMOVED lines=17> */
.L_x_9306:
[----:B------:R-:W-:Y:S05]  /*1610*/  BSYNC.RECONVERGENT B2 ;  /* 0x0000000000027941 */ /* 0x000fea0003800200 */
.L_x_9305:
[----:B------:R-:W-:-:S11]  /*1620*/  DMUL R32, R36, R32 ;  /* 0x0000002024207228 */ /* 0x000fd60000000000 */
.L_x_9302:
[----:B------:R-:W-:Y:S05]  /*1630*/  BSYNC.RECONVERGENT B1 ;  /* 0x0000000000017941 */ /* 0x000fea0003800200 */
.L_x_9301:
        /* <DEDUP_REMOVED lines=67> */
.L_x_9310:
[----:B------:R-:W-:Y:S05]  /*1a70*/  BSYNC.RECONVERGENT B0 ;  /* 0x0000000000007941 */ /* 0x000fea0003800200 */
.L_x_9309:
        /* <DEDUP_REMOVED lines=17> */
.L_x_9312:
[----:B------:R-:W-:Y:S05]  /*1b90*/  BSYNC.RECONVERGENT B2 ;  /* 0x0000000000027941 */ /* 0x000fea0003800200 */
.L_x_9311:
[----:B------:R-:W-:-:S11]  /*1ba0*/  DMUL R30, R36, R30 ;  /* 0x0000001e241e7228 */ /* 0x000fd60000000000 */
.L_x_9308:
[----:B------:R-:W-:Y:S05]  /*1bb0*/  BSYNC.RECONVERGENT B1 ;  /* 0x0000000000017941 */ /* 0x000fea0003800200 */
.L_x_9307:
        /* <DEDUP_REMOVED lines=64> */
.L_x_9316:
[----:B------:R-:W-:Y:S05]  /*1fc0*/  BSYNC.RECONVERGENT B0 ;  /* 0x0000000000007941 */ /* 0x000fea0003800200 */
.L_x_9315:
        /* <DEDUP_REMOVED lines=17> */
.L_x_9318:
[----:B------:R-:W-:Y:S05]  /*20e0*/  BSYNC.RECONVERGENT B2 ;  /* 0x0000000000027941 */ /* 0x000fea0003800200 */
.L_x_9317:
[----:B------:R-:W-:-:S11]  /*20f0*/  DMUL R26, R36, R26 ;  /* 0x0000001a241a7228 */ /* 0x000fd60000000000 */
.L_x_9314:
[----:B------:R-:W-:Y:S05]  /*2100*/  BSYNC.RECONVERGENT B1 ;  /* 0x0000000000017941 */ /* 0x000fea0003800200 */
.L_x_9313:
        /* <DEDUP_REMOVED lines=64> */
.L_x_9322:
[----:B------:R-:W-:Y:S05]  /*2510*/  BSYNC.RECONVERGENT B0 ;  /* 0x0000000000007941 */ /* 0x000fea0003800200 */
.L_x_9321:
        /* <DEDUP_REMOVED lines=17> */
.L_x_9324:
[----:B------:R-:W-:Y:S05]  /*2630*/  BSYNC.RECONVERGENT B2 ;  /* 0x0000000000027941 */ /* 0x000fea0003800200 */
.L_x_9323:
[----:B------:R-:W-:-:S11]  /*2640*/  DMUL R22, R36, R22 ;  /* 0x0000001624167228 */ /* 0x000fd60000000000 */
.L_x_9320:
[----:B------:R-:W-:Y:S05]  /*2650*/  BSYNC.RECONVERGENT B1 ;  /* 0x0000000000017941 */ /* 0x000fea0003800200 */
.L_x_9319:
        /* <DEDUP_REMOVED lines=64> */
.L_x_9328:
[----:B------:R-:W-:Y:S05]  /*2a60*/  BSYNC.RECONVERGENT B0 ;  /* 0x0000000000007941 */ /* 0x000fea0003800200 */
.L_x_9327:
        /* <DEDUP_REMOVED lines=17> */
.L_x_9330:
[----:B------:R-:W-:Y:S05]  /*2b80*/  BSYNC.RECONVERGENT B2 ;  /* 0x0000000000027941 */ /* 0x000fea0003800200 */
.L_x_9329:
[----:B------:R-:W-:-:S11]  /*2b90*/  DMUL R18, R36, R18 ;  /* 0x0000001224127228 */ /* 0x000fd60000000000 */
.L_x_9326:
[----:B------:R-:W-:Y:S05]  /*2ba0*/  BSYNC.RECONVERGENT B1 ;  /* 0x0000000000017941 */ /* 0x000fea0003800200 */
.L_x_9325:
        /* <DEDUP_REMOVED lines=64> */
.L_x_9334:
[----:B------:R-:W-:Y:S05]  /*2fb0*/  BSYNC.RECONVERGENT B0 ;  /* 0x0000000000007941 */ /* 0x000fea0003800200 */
.L_x_9333:
        /* <DEDUP_REMOVED lines=17> */
.L_x_9336:
[----:B------:R-:W-:Y:S05]  /*30d0*/  BSYNC.RECONVERGENT B2 ;  /* 0x0000000000027941 */ /* 0x000fea0003800200 */
.L_x_9335:
[----:B------:R-:W-:-:S11]  /*30e0*/  DMUL R14, R36, R14 ;  /* 0x0000000e240e7228 */ /* 0x000fd60000000000 */
.L_x_9332:
[----:B------:R-:W-:Y:S05]  /*30f0*/  BSYNC.RECONVERGENT B1 ;  /* 0x0000000000017941 */ /* 0x000fea0003800200 */
.L_x_9331:
        /* <DEDUP_REMOVED lines=16> */
.L_x_9339:
[----:B------:R-:W-:-:S13]  /*3200*/  ISETP.GE.U32.AND P0, PT, R10, R13, PT ;  /* 0x0000000d0a00720c */ /* 0x000fda0003f06070 */
[----:B------:R-:W-:Y:S05]  /*3210*/  @P0 BRA `(.L_x_9341) ;  /* 0x0000000000300947 */ /* 0x000fea0003800000 */
[----:B-1----:R-:W1:Y:S01]  /*3220*/  LDC.64 R2, c[0x0][0x388] ;  /* 0x0000e200ff027b82 */ /* 0x002e620000000a00 */
[----:B0-----:R-:W-:Y:S02]  /*3230*/  IMAD R5, R11, 0x400, R10 ;  /* 0x000004000b057824 */ /* 0x001fe400078e020a */
[----:B------:R-:W-:Y:S02]  /*3240*/  VIADD R10, R10, 0x80 ;  /* 0x000000800a0a7836 */ /* 0x000fe40000000000 */
[----:B-1----:R-:W-:-:S05]  /*3250*/  IMAD.WIDE.U32 R2, R5, 0x8, R2 ;  /* 0x0000000805027825 */ /* 0x002fca00078e0002 */
[----:B------:R1:W-:Y:S02]  /*3260*/  STG.E.64 desc[UR6][R2.64], R32 ;  /* 0x0000002002007986 */ /* 0x0003e4000c101b06 */
.L_x_9340:
[----:B------:R-:W-:-:S13]  /*3270*/  ISETP.GE.U32.AND P0, PT, R10, R13, PT ;  /* 0x0000000d0a00720c */ /* 0x000fda0003f06070 */
[----:B------:R-:W-:Y:S05]  /*3280*/  @P0 BRA `(.L_x_9342) ;  /* 0x0000000000300947 */ /* 0x000fea0003800000 */
[----:B01----:R-:W0:Y:S01]  /*3290*/  LDC.64 R2, c[0x0][0x388] ;  /* 0x0000e200ff027b82 */ /* 0x003e220000000a00 */
[----:B------:R-:W-:Y:S01]  /*32a0*/  IMAD R5, R11, 0x400, R10 ;  /* 0x000004000b057824 */ /* 0x000fe200078e020a */
[----:B------:R-:W-:-:S03]  /*32b0*/  IADD3 R10, PT, PT, R10, 0x80, RZ ;  /* 0x000000800a0a7810 */ /* 0x000fc60007ffe0ff */
[----:B0-----:R-:W-:-:S05]  /*32c0*/  IMAD.WIDE.U32 R2, R5, 0x8, R2 ;  /* 0x0000000805027825 */ /* 0x001fca00078e0002 */
[----:B------:R2:W-:Y:S02]  /*32d0*/  STG.E.64 desc[UR6][R2.64], R30 ;  /* 0x0000001e02007986 */ /* 0x0005e4000c101b06 */
.L_x_9341:
[----:B------:R-:W-:-:S13]  /*32e0*/  ISETP.GE.U32.AND P0, PT, R10, R13, PT ;  /* 0x0000000d0a00720c */ /* 0x000fda0003f06070 */
[----:B------:R-:W-:Y:S05]  /*32f0*/  @P0 BRA `(.L_x_9343) ;  /* 0x0000000000340947 */ /* 0x000fea0003800000 */
[----:B-12---:R-:W1:Y:S01]  /*3300*/  LDC.64 R2, c[0x0][0x388] ;  /* 0x0000e200ff027b82 */ /* 0x006e620000000a00 */
[----:B0-----:R-:W-:Y:S02]  /*3310*/  IMAD R5, R11, 0x400, R10 ;  /* 0x000004000b057824 */ /* 0x001fe400078e020a */
[----:B------:R-:W-:Y:S02]  /*3320*/  VIADD R10, R10, 0x80 ;  /* 0x000000800a0a7836 */ /* 0x000fe40000000000 */
[----:B-1----:R-:W-:-:S05]  /*3330*/  IMAD.WIDE.U32 R2, R5, 0x8, R2 ;  /* 0x0000000805027825 */ /* 0x002fca00078e0002 */
[----:B------:R2:W-:Y:S02]  /*3340*/  STG.E.64 desc[UR6][R2.64], R26 ;  /* 0x0000001a02007986 */ /* 0x0005e4000c101b06 */
.L_x_9342:
        /* <DEDUP_REMOVED lines=8> */
.L_x_9343:
[----:B------:R-:W-:Y:S05]  /*33d0*/  BSYNC.RELIABLE B1 ;  /* 0x0000000000017941 */ /* 0x000fea0003800100 */
.L_x_9338:
[----:B------:R-:W-:-:S13]  /*33e0*/  ISETP.GE.U32.AND P0, PT, R10, R13, PT ;  /* 0x0000000d0a00720c */ /* 0x000fda0003f06070 */
[----:B-123--:R-:W1:Y:S01]  /*33f0*/  @!P0 LDC.64 R2, c[0x0][0x388] ;  /* 0x0000e200ff028b82 */ /* 0x00ee620000000a00 */
[----:B0-----:R-:W-:Y:S01]  /*3400*/  @!P0 LEA R5, R11, R10, 0xa ;  /* 0x0000000a0b058211 */ /* 0x001fe200078e50ff */
[----:B------:R-:W-:-:S04]  /*3410*/  @!P0 VIADD R10, R10, 0x80 ;  /* 0x000000800a0a8836 */ /* 0x000fc80000000000 */
[----:B-1----:R-:W-:-:S05]  /*3420*/  @!P0 IMAD.WIDE.U32 R2, R5, 0x8, R2 ;  /* 0x0000000805028825 */ /* 0x002fca00078e0002 */
[----:B------:R3:W-:Y:S02]  /*3430*/  @!P0 STG.E.64 desc[UR6][R2.64], R18 ;  /* 0x0000001202008986 */ /* 0x0007e4000c101b06 */
.L_x_9344:
[----:B------:R-:W-:Y:S05]  /*3440*/  BSYNC.RECONVERGENT B0 ;  /* 0x0000000000007941 */ /* 0x000fea0003800200 */
.L_x_9337:
        /* <DEDUP_REMOVED lines=8> */
.L_x_9288:
[----:B------:R-:W0:Y:S01]  /*34d0*/  S2R R39, SR_TID.X ;  /* 0x0000000000277919 */ /* 0x000e220000002100 */
[----:B------:R-:W1:Y:S01]  /*34e0*/  LDC.64 R2, c[0x0][0x398] ;  /* 0x0000e600ff027b82 */ /* 0x000e620000000a00 */
[----:B------:R-:W-:-:S04]  /*34f0*/  IMAD.SHL.U32 R13, R11, 0x400, RZ ;  /* 0x000004000b0d7824 */ /* 0x000fc800078e00ff */
[----:B-1----:R-:W-:-:S04]  /*3500*/  IMAD.WIDE.U32 R2, R13, 0x8, R2 ;  /* 0x000000080d027825 */ /* 0x002fc800078e0002 */
[----:B0-----:R-:W-:Y:S02]  /*3510*/  IMAD.WIDE.U32 R40, R39, 0x20, R2 ;  /* 0x0000002027287825 */ /* 0x001fe400078e0002 */
[----:B------:R-:W0:Y:S03]  /*3520*/  LDC.64 R2, c[0x0][0x390] ;  /* 0x0000e400ff027b82 */ /* 0x000e260000000a00 */
[----:B------:R-:W2:Y:S01]  /*3530*/  LDG.E.ENL2.256 R8, R4, desc[UR6][R40.64] ;  /* 0xfe0000062804797e */ /* 0x000ea20008121908 */
[----:B------:R-:W-:Y:S01]  /*3540*/  UMOV UR4, 0xfefa39ef ;  /* 0xfefa39ef00047882 */ /* 0x000fe20000000000 */
[----:B------:R-:W-:Y:S02]  /*3550*/  UMOV UR5, 0x3fe62e42 ;  /* 0x3fe62e4200057882 */ /* 0x000fe40000000000 */
[----:B------:R-:W5:Y:S01]  /*3560*/  LDG.E.ENL2.256 R32, R28, desc[UR6][R40.64+0x1000] ;  /* 0xfe008006281c797e */ /* 0x000f620008121920 */
[----:B0-----:R-:W-:-:S04]  /*3570*/  IMAD.WIDE.U32 R2, R13, 0x8, R2 ;  /* 0x000000080d027825 */ /* 0x001fc800078e0002 */
[----:B------:R-:W-:Y:S01]  /*3580*/  IMAD.WIDE.U32 R38, R39, 0x20, R2 ;  /* 0x0000002027267825 */ /* 0x000fe200078e0002 */
[----:B------:R-:W-:-:S03]  /*3590*/  MOV R3, 0x3ff71547 ;  /* 0x3ff7154700037802 */ /* 0x000fc60000000f00 */
[----:B------:R-:W-:Y:S01]  /*35a0*/  IMAD.MOV.U32 R2, RZ, RZ, 0x652b82fe ;  /* 0x652b82feff027424 */ /* 0x000fe200078e00ff */
[----:B------:R-:W5:Y:S04]  /*35b0*/  LDG.E.ENL2.256 R16, R12, desc[UR6][R38.64] ;  /* 0xfe000006260c797e */ /* 0x000f680008121910 */
[----:B------:R0:W5:Y:S01]  /*35c0*/  LDG.E.ENL2.256 R24, R20, desc[UR6][R38.64+0x1000] ;  /* 0xfe0080062614797e */ /* 0x0001620008121918 */
[----:B------:R-:W-:Y:S01]  /*35d0*/  BSSY.RECONVERGENT B0, `(.L_x_9345) ;  /* 0x0000037000007945 */ /* 0x000fe20003800200 */
[----:B--2---:R-:W-:-:S08]  /*35e0*/  DFMA R2, R4, -R2, 6.75539944105574400000e+15 ;  /* 0x433800000402742b */ /* 0x004fd00000000802 */
[----:B------:R-:W-:-:S08]  /*35f0*/  DADD R36, R2, -6.75539944105574400000e+15 ;  /* 0xc338000002247429 */ /* 0x000fd00000000000 */
[----:B------:R-:W-:Y:S01]  /*3600*/  DFMA R42, R36, -UR4, -R4 ;  /* 0x80000004242a7c2b */ /* 0x000fe20008000804 */
[----:B------:R-:W-:Y:S01]  /*3610*/  UMOV UR4, 0x3b39803f ;  /* 0x3b39803f00047882 */ /* 0x000fe20000000000 */
[----:B------:R-:W-:-:S06]  /*3620*/  UMOV UR5, 0x3c7abc9e ;  /* 0x3c7abc9e00057882 */ /* 0x000fcc0000000000 */
[----:B------:R-:W-:Y:S01]  /*3630*/  DFMA R36, R36, -UR4, R42 ;  /* 0x8000000424247c2b */ /* 0x000fe2000800002a */
[----:B------:R-:W-:Y:S02]  /*3640*/  IMAD.MOV.U32 R42, RZ, RZ, -0x35dec16 ;  /* 0xfca213eaff2a7424 */ /* 0x000fe400078e00ff */
[----:B------:R-:W-:Y:S01]  /*3650*/  IMAD.MOV.U32 R43, RZ, RZ, 0x3e928af3 ;  /* 0x3e928af3ff2b7424 */ /* 0x000fe200078e00ff */
[----:B------:R-:W-:Y:S01]  /*3660*/  UMOV UR4, 0x69ce2bdf ;  /* 0x69ce2bdf00047882 */ /* 0x000fe20000000000 */
[----:B------:R-:W-:-:S04]  /*3670*/  UMOV UR5, 0x3e5ade15 ;  /* 0x3e5ade1500057882 */ /* 0x000fc80000000000 */
[----:B0-----:R-:W-:Y:S01]  /*3680*/  DFMA R38, R36, UR4, R42 ;  /* 0x0000000424267c2b */ /* 0x001fe2000800002a */
        /* <DEDUP_REMOVED lines=43> */
.L_x_9346:
[----:B------:R-:W-:Y:S05]  /*3940*/  BSYNC.RECONVERGENT B0 ;  /* 0x0000000000007941 */ /* 0x000fea0003800200 */
.L_x_9345:
        /* <DEDUP_REMOVED lines=16> */
[----:B-----5:R-:W-:Y:S05]  /*3a50*/  CALL.REL.NOINC `($__internal_12_$__cuda_sm20_dblrcp_rn_slowpath_v3) ;  /* 0x0000002000d87944 */ /* 0x020fea0003c00000 */
.L_x_9348:
[----:B------:R-:W-:Y:S05]  /*3a60*/  BSYNC.RECONVERGENT B1 ;  /* 0x0000000000017941 */ /* 0x000fea0003800200 */
.L_x_9347:
        /* <DEDUP_REMOVED lines=59> */
.L_x_9350:
[----:B------:R-:W-:Y:S05]  /*3e20*/  BSYNC.RECONVERGENT B0 ;  /* 0x0000000000007941 */ /* 0x000fea0003800200 */
.L_x_9349:
        /* <DEDUP_REMOVED lines=18> */
.L_x_9352:
[----:B------:R-:W-:Y:S05]  /*3f50*/  BSYNC.RECONVERGENT B1 ;  /* 0x0000000000017941 */ /* 0x000fea0003800200 */
.L_x_9351:
        /* <DEDUP_REMOVED lines=59> */
.L_x_9354:
[----:B------:R-:W-:Y:S05]  /*4310*/  BSYNC.RECONVERGENT B0 ;  /* 0x0000000000007941 */ /* 0x000fea0003800200 */
.L_x_9353:
        /* <DEDUP_REMOVED lines=17> */
[----:B------:R-:W-:Y:S05]  /*4430*/  CALL.REL.NOINC `($__internal_12_$__cuda_sm20_dblrcp_rn_slowpath_v3) ;  /* 0x0000001800607944 */ /* 0x000fea0003c00000 */
.L_x_9356:
[----:B------:R-:W-:Y:S05]  /*4440*/  BSYNC.RECONVERGENT B1 ;  /* 0x0000000000017941 */ /* 0x000fea0003800200 */
.L_x_9355:
        /* <DEDUP_REMOVED lines=59> */
.L_x_9358:
[----:B------:R-:W-:Y:S05]  /*4800*/  BSYNC.RECONVERGENT B0 ;  /* 0x0000000000007941 */ /* 0x000fea0003800200 */
.L_x_9357:
        /* <DEDUP_REMOVED lines=18> */
.L_x_9360:
[----:B------:R-:W-:Y:S05]  /*4930*/  BSYNC.RECONVERGENT B1 ;  /* 0x0000000000017941 */ /* 0x000fea0003800200 */
.L_x_9359:
        /* <DEDUP_REMOVED lines=59> */
.L_x_9362:
[----:B------:R-:W-:Y:S05]  /*4cf0*/  BSYNC.RECONVERGENT B0 ;  /* 0x0000000000007941 */ /* 0x000fea0003800200 */
.L_x_9361:
        /* <DEDUP_REMOVED lines=18> */
.L_x_9364:
[----:B------:R-:W-:Y:S05]  /*4e20*/  BSYNC.RECONVERGENT B1 ;  /* 0x0000000000017941 */ /* 0x000fea0003800200 */
.L_x_9363:
        /* <DEDUP_REMOVED lines=59> */
.L_x_9366:
[----:B------:R-:W-:Y:S05]  /*51e0*/  BSYNC.RECONVERGENT B0 ;  /* 0x0000000000007941 */ /* 0x000fea0003800200 */
.L_x_9365:
        /* <DEDUP_REMOVED lines=18> */
.L_x_9368:
[----:B------:R-:W-:Y:S05]  /*5310*/  BSYNC.RECONVERGENT B1 ;  /* 0x0000000000017941 */ /* 0x000fea0003800200 */
.L_x_9367:
        /* <DEDUP_REMOVED lines=59> */
.L_x_9370:
[----:B------:R-:W-:Y:S05]  /*56d0*/  BSYNC.RECONVERGENT B0 ;  /* 0x0000000000007941 */ /* 0x000fea0003800200 */
.L_x_9369:
        /* <DEDUP_REMOVED lines=18> */
.L_x_9372:
[----:B------:R-:W-:Y:S05]  /*5800*/  BSYNC.RECONVERGENT B1 ;  /* 0x0000000000017941 */ /* 0x000fea0003800200 */
.L_x_9371:
        /* <DEDUP_REMOVED lines=59> */
.L_x_9374:
[----:B------:R-:W-:Y:S05]  /*5bc0*/  BSYNC.RECONVERGENT B0 ;  /* 0x0000000000007941 */ /* 0x000fea0003800200 */
.L_x_9373:
        /* <DEDUP_REMOVED lines=20> */
[----:B------:R-:W-:Y:S05]  /*5d10*/  CALL.REL.NOINC `($__internal_12_$__cuda_sm20_dblrcp_rn_slowpath_v3) ;  /* 0x0000000000287944 */ /* 0x000fea0003c00000 */
[----:B------:R-:W-:Y:S01]  /*5d20*/  IMAD.MOV.U32 R4, RZ, RZ, R36 ;  /* 0x000000ffff047224 */ /* 0x000fe200078e0024 */
[----:B------:R-:W-:-:S07]  /*5d30*/  MOV R5, R37 ;  /* 0x0000002500057202 */ /* 0x000fce0000000f00 */
.L_x_9376:
[----:B------:R-:W-:Y:S05]  /*5d40*/  BSYNC.RECONVERGENT B1 ;  /* 0x0000000000017941 */ /* 0x000fea0003800200 */
.L_x_9375:
[----:B------:R-:W0:Y:S01]  /*5d50*/  LDC.64 R2, c[0x0][0x388] ;  /* 0x0000e200ff027b82 */ /* 0x000e220000000a00 */
[----:B------:R-:W-:Y:S01]  /*5d60*/  DMUL R26, R26, R4 ;  /* 0x000000041a1a7228 */ /* 0x000fe20000000000 */
[----:B0-----:R-:W-:-:S04]  /*5d70*/  IMAD.WIDE.U32 R2, R7, 0x8, R2 ;  /* 0x0000000807027825 */ /* 0x001fc800078e0002 */
[----:B------:R-:W-:-:S05]  /*5d80*/  IMAD.WIDE.U32 R2, R6, 0x20, R2 ;  /* 0x0000002006027825 */ /* 0x000fca00078e0002 */
[----:B------:R-:W-:Y:S04]  /*5d90*/  STG.E.ENL2.256 desc[UR6][R2.64], R12, R16 ;  /* 0xf800000c0210797f */ /* 0x000fe8000f121806 */
[----:B------:R-:W-:Y:S01]  /*5da0*/  STG.E.ENL2.256 desc[UR6][R2.64+0x1000], R20, R24 ;  /* 0xf80080140218797f */ /* 0x000fe2000f121806 */
[----:B------:R-:W-:Y:S05]  /*5db0*/  EXIT ;  /* 0x000000000000794d */ /* 0x000fea0003800000 */
        .weak           $__internal_12_$__cuda_sm20_dblrcp_rn_slowpath_v3
        .type           $__internal_12_$__cuda_sm20_dblrcp_rn_slowpath_v3,@function
        .size           $__internal_12_$__cuda_sm20_dblrcp_rn_slowpath_v3,(.L_x_9504 - $__internal_12_$__cuda_sm20_dblrcp_rn_slowpath_v3)
$__internal_12_$__cuda_sm20_dblrcp_rn_slowpath_v3:
        /* <DEDUP_REMOVED lines=25> */
.L_x_9380:
        /* <DEDUP_REMOVED lines=9> */
.L_x_9378:
[----:B------:R-:W-:Y:S01]  /*5fe0*/  LOP3.LUT R37, R5, 0x80000, RZ, 0xfc, !PT ;  /* 0x0008000005257812 */ /* 0x000fe200078efcff */
[----:B------:R-:W-:-:S07]  /*5ff0*/  IMAD.MOV.U32 R36, RZ, RZ, R4 ;  /* 0x000000ffff247224 */ /* 0x000fce00078e0004 */
.L_x_9379:
[----:B------:R-:W-:Y:S05]  /*6000*/  BSYNC.RECONVERGENT B0 ;  /* 0x0000000000007941 */ /* 0x000fea0003800200 */
.L_x_9377:
[----:B------:R-:W-:Y:S02]  /*6010*/  IMAD.MOV.U32 R2, RZ, RZ, R0 ;  /* 0x000000ffff027224 */ /* 0x000fe400078e0000 */
[----:B------:R-:W-:-:S04]  /*6020*/  IMAD.MOV.U32 R3, RZ, RZ, 0x0 ;  /* 0x00000000ff037424 */ /* 0x000fc800078e00ff */
[----:B------:R-:W-:Y:S05]  /*6030*/  RET.REL.NODEC R2 `(_ZN2at6native29vectorized_elementwise_kernelILi4EZZZNS0_10glu_kernelERNS_18TensorIteratorBaseEENKUlvE_clEvENKUlvE_clEvEUlddE_St5arrayIPcLm3EEEEviT0_T1_) ;  /* 0xffffff9c02f07950 */ /* 0x000fea0003c3ffff */
.L_x_9381:
        /* <DEDUP_REMOVED lines=12> */
.L_x_9504:


//--------------------- .text._ZN2at6native29vectorized_elementwise_kernelILi8EZZZNS0_10glu_kernelERNS_18TensorIteratorBaseEENKUlvE_clEvENKUlvE_clEvEUlddE_St5arrayIPcLm3EEEEviT0_T1_ --------------------------
	.section	.text._ZN2at6native29vectorized_elementwise_kernelILi8EZZZNS0_10glu_kernelERNS_18TensorIteratorBaseEENKUlvE_clEvENKUlvE_clEvEUlddE_St5arrayIPcLm3EEEEviT0_T1_,"ax",@progbits
	.align	128
        .global         _ZN2at6native29vectorized_elementwise_kernelILi8EZZZNS0_10glu_kernelERNS_18TensorIteratorBaseEENKUlvE_clEvENKUlvE_clEvEUlddE_St5arrayIPcLm3EEEEviT0_T1_
        .type           _ZN2at6native29vectorized_elementwise_kernelILi8EZZZNS0_10glu_kernelERNS_18TensorIteratorBaseEENKUlvE_clEvENKUlvE_clEvEUlddE_St5arrayIPcLm3EEEEviT0_T1_,@function
        .size           _ZN2at6native29vectorized_elementwise_kernelILi8EZZZNS0_10glu_kernelERNS_18TensorIteratorBaseEENKUlvE_clEvENKUlvE_clEvEUlddE_St5arrayIPcLm3EEEEviT0_T1_,(.L_x_9505 - _ZN2at6native29vectorized_elementwise_kernelILi8EZZZNS0_10glu_kernelERNS_18TensorIteratorBaseEENKUlvE_clEvENKUlvE_clEvEUlddE_St5arrayIPcLm3EEEEviT0_T1_)
        .other          _ZN2at6native29vectorized_elementwise_kernelILi8EZZZNS0_10glu_kernelERNS_18TensorIteratorBaseEENKUlvE_clEvENKUlvE_clEvEUlddE_St5arrayIPcLm3EEEEviT0_T1_,@"STO_CUDA_ENTRY STV_DEFAULT"
_ZN2at6native29vectorized_elementwise_kernelILi8EZZZNS0_10glu_kernelERNS_18TensorIteratorBaseEENKUlvE_clEvENKUlvE_clEvEUlddE_St5arrayIPcLm3EEEEviT0_T1_:
.text._ZN2at6native29vectorized_elementwise_kernelILi8EZZZNS0_10glu_kernelERNS_18TensorIteratorBaseEENKUlvE_clEvENKUlvE_clEvEUlddE_St5arrayIPcLm3EEEEviT0_T1_:
        /* <DEDUP_REMOVED lines=158> */
.L_x_9386:
[----:B------:R-:W-:Y:S05]  /*09e0*/  BSYNC.RECONVERGENT B0 ;  /* 0x0000000000007941 */ /* 0x000fea0003800200 */
.L_x_9385:
        /* <DEDUP_REMOVED lines=16> */
[----:B------:R-:W-:Y:S05]  /*0af0*/  CALL.REL.NOINC `($__internal_13_$__cuda_sm20_dblrcp_rn_slowpath_v3) ;  /* 0x0000005000b07944 */ /* 0x000fea0003c00000 */
.L_x_9388:
[----:B------:R-:W-:Y:S05]  /*0b00*/  BSYNC.RECONVERGENT B2 ;  /* 0x0000000000027941 */ /* 0x000fea0003800200 */
.L_x_9387:
[----:B------:R-:W-:-:S11]  /*0b10*/  DMUL R6, R36, R6 ;  /* 0x0000000624067228 */ /* 0x000fd60000000000 */
.L_x_9384:
[----:B------:R-:W-:Y:S05]  /*0b20*/  BSYNC.RECONVERGENT B1 ;  /* 0x0000000000017941 */ /* 0x000fea0003800200 */
.L_x_9383:
        /* <DEDUP_REMOVED lines=67> */
.L_x_9392:
[----:B------:R-:W-:Y:S05]  /*0f60*/  BSYNC.RECONVERGENT B0 ;  /* 0x0000000000007941 */ /* 0x000fea0003800200 */
.L_x_9391:
        /* <DEDUP_REMOVED lines=16> */
[----:B------:R-:W-:Y:S05]  /*1070*/  CALL.REL.NOINC `($__internal_13_$__cuda_sm20_dblrcp_rn_slowpath_v3) ;  /* 0x0000004c00507944 */ /* 0x000fea0003c00000 */
.L_x_9394:
[----:B------:R-:W-:Y:S05]  /*1080*/  BSYNC.RECONVERGENT B2 ;  /* 0x0000000000027941 */ /* 0x000fea0003800200 */
.L_x_9393:
[----:B------:R-:W-:-:S11]  /*1090*/  DMUL R34, R36, R40 ;  /* 0x0000002824227228 */ /* 0x000fd60000000000 */
.L_x_9390:
[----:B------:R-:W-:Y:S05]  /*10a0*/  BSYNC.RECONVERGENT B1 ;  /* 0x0000000000017941 */ /* 0x000fea0003800200 */
.L_x_9389:
        /* <DEDUP_REMOVED lines=68> */
.L_x_9398:
[----:B------:R-:W-:Y:S05]  /*14f0*/  BSYNC.RECONVERGENT B0 ;  /* 0x0000000000007941 */ /* 0x000fea0003800200 */
.L_x_9397:
        /* <DEDUP_REMOVED lines=17> */
.L_x_9400:
[----:B------:R-:W-:Y:S05]  /*1610*/  BSYNC.RECONVERGENT B2 ;  /* 0x0000000000027941 */ /* 0x000fea0003800200 */
.L_x_9399:
[----:B------:R-:W-:-:S11]  /*1620*/  DMUL R32, R36, R32 ;  /* 0x0000002024207228 */ /* 0x000fd60000000000 */
.L_x_9396:
[----:B------:R-:W-:Y:S05]  /*1630*/  BSYNC.RECONVERGENT B1 ;  /* 0x0000000000017941 */ /* 0x000fea0003800200 */
.L_x_9395:
        /* <DEDUP_REMOVED lines=67> */
.L_x_9404:
[----:B------:R-:W-:Y:S05]  /*1a70*/  BSYNC.RECONVERGENT B0 ;  /* 0x0000000000007941 */ /* 0x000fea0003800200 */
.L_x_9403:
        /* <DEDUP_REMOVED lines=17> */
.L_x_9406:
[----:B------:R-:W-:Y:S05]  /*1b90*/  BSYNC.RECONVERGENT B2 ;  /* 0x0000000000027941 */ /* 0x000fea0003800200 */
.L_x_9405:
[----:B------:R-:W-:-:S11]  /*1ba0*/  DMUL R30, R36, R30 ;  /* 0x0000001e241e7228 */ /* 0x000fd60000000000 */
.L_x_9402:
[----:B------:R-:W-:Y:S05]  /*1bb0*/  BSYNC.RECONVERGENT B1 ;  /* 0x0000000000017941 */ /* 0x000fea0003800200 */
.L_x_9401:
        /* <DEDUP_REMOVED lines=64> */
.L_x_9410:
[----:B------:R-:W-:Y:S05]  /*1fc0*/  BSYNC.RECONVERGENT B0 ;  /* 0x0000000000007941 */ /* 0x000fea0003800200 */
.L_x_9409:
        /* <DEDUP_REMOVED lines=17> */
.L_x_9412:
[----:B------:R-:W-:Y:S05]  /*20e0*/  BSYNC.RECONVERGENT B2 ;  /* 0x0000000000027941 */ /* 0x000fea0003800200 */
.L_x_9411:
[----:B------:R-:W-:-:S11]  /*20f0*/  DMUL R26, R36, R26 ;  /* 0x0000001a241a7228 */ /* 0x000fd60000000000 */
.L_x_9408:
[----:B------:R-:W-:Y:S05]  /*2100*/  BSYNC.RECONVERGENT B1 ;  /* 0x0000000000017941 */ /* 0x000fea0003800200 */
.L_x_9407:
        /* <DEDUP_REMOVED lines=64> */
.L_x_9416:
[----:B------:R-:W-:Y:S05]  /*2510*/  BSYNC.RECONVERGENT B0 ;  /* 0x0000000000007941 */ /* 0x000fea0003800200 */
.L_x_9415:
        /* <DEDUP_REMOVED lines=17> */
.L_x_9418:
[----:B------:R-:W-:Y:S05]  /*2630*/  BSYNC.RECONVERGENT B2 ;  /* 0x0000000000027941 */ /* 0x000fea0003800200 */
.L_x_9417:
[----:B------:R-:W-:-:S11]  /*2640*/  DMUL R22, R36, R22 ;  /* 0x0000001624167228 */ /* 0x000fd60000000000 */
.L_x_9414:
[----:B------:R-:W-:Y:S05]  /*2650*/  BSYNC.RECONVERGENT B1 ;  /* 0x0000000000017941 */ /* 0x000fea0003800200 */
.L_x_9413:
        /* <DEDUP_REMOVED lines=64> */
.L_x_9422:
[----:B------:R-:W-:Y:S05]  /*2a60*/  BSYNC.RECONVERGENT B0 ;  /* 0x0000000000007941 */ /* 0x000fea0003800200 */
.L_x_9421:
        /* <DEDUP_REMOVED lines=17> */
.L_x_9424:
[----:B------:R-:W-:Y:S05]  /*2b80*/  BSYNC.RECONVERGENT B2 ;  /* 0x0000000000027941 */ /* 0x000fea0003800200 */
.L_x_9423:
[----:B------:R-:W-:-:S11]  /*2b90*/  DMUL R18, R36, R18 ;  /* 0x0000001224127228 */ /* 0x000fd60000000000 */
.L_x_9420:
[----:B------:R-:W-:Y:S05]  /*2ba0*/  BSYNC.RECONVERGENT B1 ;  /* 0x0000000000017941 */ /* 0x000fea0003800200 */
.L_x_9419:
        /* <DEDUP_REMOVED lines=64> */
.L_x_9428:
[----:B------:R-:W-:Y:S05]  /*2fb0*/  BSYNC.RECONVERGENT B0 ;  /* 0x0000000000007941 */ /* 0x000fea0003800200 */
.L_x_9427:
        /* <DEDUP_REMOVED lines=17> */
.L_x_9430:
[----:B------:R-:W-:Y:S05]  /*30d0*/  BSYNC.RECONVERGENT B2 ;  /* 0x0000000000027941 */ /* 0x000fea0003800200 */
.L_x_9429:
[----:B------:R-:W-:-:S11]  /*30e0*/  DMUL R14, R36, R14 ;  /* 0x0000000e240e7228 */ /* 0x000fd60000000000 */
.L_x_9426:
[----:B------:R-:W-:Y:S05]  /*30f0*/  BSYNC.RECONVERGENT B1 ;  /* 0x0000000000017941 */ /* 0x000fea0003800200 */
.L_x_9425:
        /* <DEDUP_REMOVED lines=16> */
.L_x_9433:
[----:B------:R-:W-:-:S13]  /*3200*/  ISETP.GE.U32.AND P0, PT, R10, R13, PT ;  /* 0x0000000d0a00720c */ /* 0x000fda0003f06070 */
[----:B------:R-:W-:Y:S05]  /*3210*/  @P0 BRA `(.L_x_9435) ;  /* 0x0000000000300947 */ /* 0x000fea0003800000 */
[----:B-1----:R-:W1:Y:S01]  /*3220*/  LDC.64 R2, c[0x0][0x388] ;  /* 0x0000e200ff027b82 */ /* 0x002e620000000a00 */
[----:B0-----:R-:W-:Y:S02]  /*3230*/  IMAD R5, R11, 0x400, R10 ;  /* 0x000004000b057824 */ /* 0x001fe400078e020a */
[----:B------:R-:W-:Y:S02]  /*3240*/  VIADD R10, R10, 0x80 ;  /* 0x000000800a0a7836 */ /* 0x000fe40000000000 */
[----:B-1----:R-:W-:-:S05]  /*3250*/  IMAD.WIDE.U32 R2, R5, 0x8, R2 ;  /* 0x0000000805027825 */ /* 0x002fca00078e0002 */
[----:B------:R1:W-:Y:S02]  /*3260*/  STG.E.64 desc[UR6][R2.64], R32 ;  /* 0x0000002002007986 */ /* 0x0003e4000c101b06 */
.L_x_9434:
[----:B------:R-:W-:-:S13]  /*3270*/  ISETP.GE.U32.AND P0, PT, R10, R13, PT ;  /* 0x0000000d0a00720c */ /* 0x000fda0003f06070 */
[----:B------:R-:W-:Y:S05]  /*3280*/  @P0 BRA `(.L_x_9436) ;  /* 0x0000000000300947 */ /* 0x000fea0003800000 */
[----:B01----:R-:W0:Y:S01]  /*3290*/  LDC.64 R2, c[0x0][0x388] ;  /* 0x0000e200ff027b82 */ /* 0x003e220000000a00 */
[----:B------:R-:W-:Y:S01]  /*32a0*/  IMAD R5, R11, 0x400, R10 ;  /* 0x000004000b057824 */ /* 0x000fe200078e020a */
[----:B------:R-:W-:-:S03]  /*32b0*/  IADD3 R10, PT, PT, R10, 0x80, RZ ;  /* 0x000000800a0a7810 */ /* 0x000fc60007ffe0ff */
[----:B0-----:R-:W-:-:S05]  /*32c0*/  IMAD.WIDE.U32 R2, R5, 0x8, R2 ;  /* 0x0000000805027825 */ /* 0x001fca00078e0002 */
[----:B------:R2:W-:Y:S02]  /*32d0*/  STG.E.64 desc[UR6][R2.64], R30 ;  /* 0x0000001e02007986 */ /* 0x0005e4000c101b06 */
.L_x_9435:
[----:B------:R-:W-:-:S13]  /*32e0*/  ISETP.GE.U32.AND P0, PT, R10, R13, PT ;  /* 0x0000000d0a00720c */ /* 0x000fda0003f06070 */
[----:B------:R-:W-:Y:S05]  /*32f0*/  @P0 BRA `(.L_x_9437) ;  /* 0x0000000000340947 */ /* 0x000fea0003800000 */
[----:B-12---:R-:W1:Y:S01]  /*3300*/  LDC.64 R2, c[0x0][0x388] ;  /* 0x0000e200ff027b82 */ /* 0x006e620000000a00 */
[----:B0-----:R-:W-:Y:S02]  /*3310*/  IMAD R5, R11, 0x400, R10 ;  /* 0x000004000b057824 */ /* 0x001fe400078e020a */
[----:B------:R-:W-:Y:S02]  /*3320*/  VIADD R10, R10, 0x80 ;  /* 0x000000800a0a7836 */ /* 0x000fe40000000000 */
[----:B-1----:R-:W-:-:S05]  /*3330*/  IMAD.WIDE.U32 R2, R5, 0x8, R2 ;  /* 0x0000000805027825 */ /* 0x002fca00078e0002 */
[----:B------:R2:W-:Y:S02]  /*3340*/  STG.E.64 desc[UR6][R2.64], R26 ;  /* 0x0000001a02007986 */ /* 0x0005e4000c101b06 */
.L_x_9436:
        /* <DEDUP_REMOVED lines=8> */
.L_x_9437:
[----:B------:R-:W-:Y:S05]  /*33d0*/  BSYNC.RELIABLE B1 ;  /* 0x0000000000017941 */ /* 0x000fea0003800100 */
.L_x_9432:
[----:B------:R-:W-:-:S13]  /*33e0*/  ISETP.GE.U32.AND P0, PT, R10, R13, PT ;  /* 0x0000000d0a00720c */ /* 0x000fda0003f06070 */
[----:B-123--:R-:W1:Y:S01]  /*33f0*/  @!P0 LDC.64 R2, c[0x0][0x388] ;  /* 0x0000e200ff028b82 */ /* 0x00ee620000000a00 */
[----:B0-----:R-:W-:Y:S01]  /*3400*/  @!P0 LEA R5, R11, R10, 0xa ;  /* 0x0000000a0b058211 */ /* 0x001fe200078e50ff */
[----:B------:R-:W-:-:S04]  /*3410*/  @!P0 VIADD R10, R10, 0x80 ;  /* 0x000000800a0a8836 */ /* 0x000fc80000000000 */
[----:B-1----:R-:W-:-:S05]  /*3420*/  @!P0 IMAD.WIDE.U32 R2, R5, 0x8, R2 ;  /* 0x0000000805028825 */ /* 0x002fca00078e0002 */
[----:B------:R3:W-:Y:S02]  /*3430*/  @!P0 STG.E.64 desc[UR6][R2.64], R18 ;  /* 0x0000001202008986 */ /* 0x0007e4000c101b06 */
.L_x_9438:
[----:B------:R-:W-:Y:S05]  /*3440*/  BSYNC.RECONVERGENT B0 ;  /* 0x0000000000007941 */ /* 0x000fea0003800200 */
.L_x_9431:
        /* <DEDUP_REMOVED lines=8> */
.L_x_9382:
        /* <DEDUP_REMOVED lines=71> */
.L_x_9440:
[----:B------:R-:W-:Y:S05]  /*3940*/  BSYNC.RECONVERGENT B0 ;  /* 0x0000000000007941 */ /* 0x000fea0003800200 */
.L_x_9439:
        /* <DEDUP_REMOVED lines=16> */
[----:B-----5:R-:W-:Y:S05]  /*3a50*/  CALL.REL.NOINC `($__internal_13_$__cuda_sm20_dblrcp_rn_slowpath_v3) ;  /* 0x0000002000d87944 */ /* 0x020fea0003c00000 */
.L_x_9442:
[----:B------:R-:W-:Y:S05]  /*3a60*/  BSYNC.RECONVERGENT B1 ;  /* 0x0000000000017941 */ /* 0x000fea0003800200 */
.L_x_9441:
        /* <DEDUP_REMOVED lines=59> */
.L_x_9444:
[----:B------:R-:W-:Y:S05]  /*3e20*/  BSYNC.RECONVERGENT B0 ;  /* 0x0000000000007941 */ /* 0x000fea0003800200 */
.L_x_9443:
        /* <DEDUP_REMOVED lines=18> */
.L_x_9446:
[----:B------:R-:W-:Y:S05]  /*3f50*/  BSYNC.RECONVERGENT B1 ;  /* 0x0000000000017941 */ /* 0x000fea0003800200 */
.L_x_9445:
        /* <DEDUP_REMOVED lines=59> */
.L_x_9448:
[----:B------:R-:W-:Y:S05]  /*4310*/  BSYNC.RECONVERGENT B0 ;  /* 0x0000000000007941 */ /* 0x000fea0003800200 */
.L_x_9447:
        /* <DEDUP_REMOVED lines=17> */
[----:B------:R-:W-:Y:S05]  /*4430*/  CALL.REL.NOINC `($__internal_13_$__cuda_sm20_dblrcp_rn_slowpath_v3) ;  /* 0x0000001800607944 */ /* 0x000fea0003c00000 */
.L_x_9450:
[----:B------:R-:W-:Y:S05]  /*4440*/  BSYNC.RECONVERGENT B1 ;  /* 0x0000000000017941 */ /* 0x000fea0003800200 */
.L_x_9449:
        /* <DEDUP_REMOVED lines=59> */
.L_x_9452:
[----:B------:R-:W-:Y:S05]  /*4800*/  BSYNC.RECONVERGENT B0 ;  /* 0x0000000000007941 */ /* 0x000fea0003800200 */
.L_x_9451:
        /* <DEDUP_REMOVED lines=18> */
.L_x_9454:
[----:B------:R-:W-:Y:S05]  /*4930*/  BSYNC.RECONVERGENT B1 ;  /* 0x0000000000017941 */ /* 0x000fea0003800200 */
.L_x_9453:
        /* <DEDUP_REMOVED lines=59> */
.L_x_9456:
[----:B------:R-:W-:Y:S05]  /*4cf0*/  BSYNC.RECONVERGENT B0 ;  /* 0x0000000000007941 */ /* 0x000fea0003800200 */
.L_x_9455:
        /* <DEDUP_REMOVED lines=18> */
.L_x_9458:
[----:B------:R-:W-:Y:S05]  /*4e20*/  BSYNC.RECONVERGENT B1 ;  /* 0x0000000000017941 */ /* 0x000fea0003800200 */
.L_x_9457:
        /* <DEDUP_REMOVED lines=59> */
.L_x_9460:
[----:B------:R-:W-:Y:S05]  /*51e0*/  BSYNC.RECONVERGENT B0 ;  /* 0x0000000000007941 */ /* 0x000fea0003800200 */
.L_x_9459:
        /* <DEDUP_REMOVED lines=18> */
.L_x_9462:
[----:B------:R-:W-:Y:S05]  /*5310*/  BSYNC.RECONVERGENT B1 ;  /* 0x0000000000017941 */ /* 0x000fea0003800200 */
.L_x_9461:
        /* <DEDUP_REMOVED lines=59> */
.L_x_9464:
[----:B------:R-:W-:Y:S05]  /*56d0*/  BSYNC.RECONVERGENT B0 ;  /* 0x0000000000007941 */ /* 0x000fea0003800200 */
.L_x_9463:
        /* <DEDUP_REMOVED lines=18> */
.L_x_9466:
[----:B------:R-:W-:Y:S05]  /*5800*/  BSYNC.RECONVERGENT B1 ;  /* 0x0000000000017941 */ /* 0x000fea0003800200 */
.L_x_9465:
        /* <DEDUP_REMOVED lines=59> */
.L_x_9468:
[----:B------:R-:W-:Y:S05]  /*5bc0*/  BSYNC.RECONVERGENT B0 ;  /* 0x0000000000007941 */ /* 0x000fea0003800200 */
.L_x_9467:
        /* <DEDUP_REMOVED lines=20> */
[----:B------:R-:W-:Y:S05]  /*5d10*/  CALL.REL.NOINC `($__internal_13_$__cuda_sm20_dblrcp_rn_slowpath_v3) ;  /* 0x0000000000287944 */ /* 0x000fea0003c00000 */
[----:B------:R-:W-:Y:S01]  /*5d20*/  IMAD.MOV.U32 R4, RZ, RZ, R36 ;  /* 0x000000ffff047224 */ /* 0x000fe200078e0024 */
[----:B------:R-:W-:-:S07]  /*5d30*/  MOV R5, R37 ;  /* 0x0000002500057202 */ /* 0x000fce0000000f00 */
.L_x_9470:
[----:B------:R-:W-:Y:S05]  /*5d40*/  BSYNC.RECONVERGENT B1 ;  /* 0x0000000000017941 */ /* 0x000fea0003800200 */
.L_x_9469:
[----:B------:R-:W0:Y:S01]  /*5d50*/  LDC.64 R2, c[0x0][0x388] ;  /* 0x0000e200ff027b82 */ /* 0x000e220000000a00 */
[----:B------:R-:W-:Y:S01]  /*5d60*/  DMUL R26, R26, R4 ;  /* 0x000000041a1a7228 */ /* 0x000fe20000000000 */
[----:B0-----:R-:W-:-:S04]  /*5d70*/  IMAD.WIDE.U32 R2, R7, 0x8, R2 ;  /* 0x0000000807027825 */ /* 0x001fc800078e0002 */
[----:B------:R-:W-:-:S05]  /*5d80*/  IMAD.WIDE.U32 R2, R6, 0x40, R2 ;  /* 0x0000004006027825 */ /* 0x000fca00078e0002 */
[----:B------:R-:W-:Y:S04]  /*5d90*/  STG.E.ENL2.256 desc[UR6][R2.64], R12, R16 ;  /* 0xf800000c0210797f */ /* 0x000fe8000f121806 */
[----:B------:R-:W-:Y:S01]  /*5da0*/  STG.E.ENL2.256 desc[UR6][R2.64+0x20], R20, R24 ;  /* 0xf80001140218797f */ /* 0x000fe2000f121806 */
[----:B------:R-:W-:Y:S05]  /*5db0*/  EXIT ;  /* 0x000000000000794d */ /* 0x000fea0003800000 */
        .weak           $__internal_13_$__cuda_sm20_dblrcp_rn_slowpath_v3
        .type           $__internal_13_$__cuda_sm20_dblrcp_rn_slowpath_v3,@function
        .size           $__internal_13_$__cuda_sm20_dblrcp_rn_slowpath_v3,(.L_x_9505 - $__internal_13_$__cuda_sm20_dblrcp_rn_slowpath_v3)
$__internal_13_$__cuda_sm20_dblrcp_rn_slowpath_v3:
        /* <DEDUP_REMOVED lines=25> */
.L_x_9474:
        /* <DEDUP_REMOVED lines=9> */
.L_x_9472:
[----:B------:R-:W-:Y:S01]  /*5fe0*/  LOP3.LUT R37, R5, 0x80000, RZ, 0xfc, !PT ;  /* 0x0008000005257812 */ /* 0x000fe200078efcff */
[----:B------:R-:W-:-:S07]  /*5ff0*/  IMAD.MOV.U32 R36, RZ, RZ, R4 ;  /* 0x000000ffff247224 */ /* 0x000fce00078e0004 */
.L_x_9473:
[----:B------:R-:W-:Y:S05]  /*6000*/  BSYNC.RECONVERGENT B0 ;  /* 0x0000000000007941 */ /* 0x000fea0003800200 */
.L_x_9471:
[----:B------:R-:W-:Y:S02]  /*6010*/  IMAD.MOV.U32 R2, RZ, RZ, R0 ;  /* 0x000000ffff027224 */ /* 0x000fe400078e0000 */
[----:B------:R-:W-:-:S04]  /*6020*/  IMAD.MOV.U32 R3, RZ, RZ, 0x0 ;  /* 0x00000000ff037424 */ /* 0x000fc800078e00ff */
[----:B------:R-:W-:Y:S05]  /*6030*/  RET.REL.NODEC R2 `(_ZN2at6native29vectorized_elementwise_kernelILi8EZZZNS0_10glu_kernelERNS_18TensorIteratorBaseEENKUlvE_clEvENKUlvE_clEvEUlddE_St5arrayIPcLm3EEEEviT0_T1_) ;  /* 0xffffff9c02f07950 */ /* 0x000fea0003c3ffff */
.L_x_9475:
        /* <DEDUP_REMOVED lines=12> */
.L_x_9505:


//--------------------- .text._ZN2at6native19glu_backward_kernelIN3c108BFloat16E16OffsetCalculatorILi3EjLb0EEEEviPT_PKS6_S9_T0_ll --------------------------
	.section	.text._ZN2at6native19glu_backward_kernelIN3c108BFloat16E16OffsetCalculatorILi3EjLb0EEEEviPT_PKS6_S9_T0_ll,"ax",@progbits
	.align	128
        .global         _ZN2at6native19glu_backward_kernelIN3c108BFloat16E16OffsetCalculatorILi3EjLb0EEEEviPT_PKS6_S9_T0_ll
        .type           _ZN2at6native19glu_backward_kernelIN3c108BFloat16E16OffsetCalculatorILi3EjLb0EEEEviPT_PKS6_S9_T0_ll,@function
        .size           _ZN2at6native19glu_backward_kernelIN3c108BFloat16E16OffsetCalculatorILi3EjLb0EEEEviPT_PKS6_S9_T0_ll,(.L_x_9563 - _ZN2at6native19glu_backward_kernelIN3c108BFloat16E16OffsetCalculatorILi3EjLb0EEEEviPT_PKS6_S9_T0_ll)
        .other          _ZN2at6native19glu_backward_kernelIN3c108BFloat16E16OffsetCalculatorILi3EjLb0EEEEviPT_PKS6_S9_T0_ll,@"STO_CUDA_ENTRY STV_DEFAULT"
_ZN2at6native19glu_backward_kernelIN3c108BFloat16E16OffsetCalculatorILi3EjLb0EEEEviPT_PKS6_S9_T0_ll:
.text._ZN2at6native19glu_backward_kernelIN3c108BFloat16E16OffsetCalculatorILi3EjLb0EEEEviPT_PKS6_S9_T0_ll:
[----:B------:R-:W-:Y:S01]  /*0000*/  LDC R1, c[0x0][0x37c] ;  /* 0x0000df00ff017b82 */ /* 0x000fe20000000800 */
[----:B------:R-:W0:Y:S07]  /*0010*/  S2R R5, SR_TID.X ;  /* 0x0000000000057919 */ /* 0x000e2e0000002100 */
[----:B------:R-:W0:Y:S01]  /*0020*/  S2UR UR4, SR_CTAID.X ;  /* 0x00000000000479c3 */ /* 0x000e220000002500 */
[----:B------:R-:W1:Y:S07]  /*0030*/  LDCU UR5, c[0x0][0x380] ;  /* 0x00007000ff0577ac */ /* 0x000e6e0008000800 */
[----:B------:R-:W0:Y:S02]  /*0040*/  LDC R4, c[0x0][0x360] ;  /* 0x0000d800ff047b82 */ /* 0x000e240000000800 */
[----:B0-----:R-:W-:-:S05]  /*0050*/  IMAD R5, R4, UR4, R5 ;  /* 0x0000000404057c24 */ /* 0x001fca000f8e0205 */
[----:B-1----:R-:W-:-:S13]  /*0060*/  ISETP.GE.U32.AND P0, PT, R5, UR5, PT ;  /* 0x0000000505007c0c */ /* 0x002fda000bf06070 */
[----:B------:R-:W-:Y:S05]  /*0070*/  @P0 EXIT ;  /* 0x000000000000094d */ /* 0x000fea0003800000 */
[----:B------:R-:W0:Y:S01]  /*0080*/  LDC R8, c[0x0][0x3a0] ;  /* 0x0000e800ff087b82 */ /* 0x000e220000000800 */
[----:B------:R-:W1:Y:S01]  /*0090*/  LDCU.64 UR4, c[0x0][0x358] ;  /* 0x00006b00ff0477ac */ /* 0x000e620008000a00 */
[----:B------:R-:W-:Y:S01]  /*00a0*/  HFMA2 R0, -RZ, RZ, 0, 0 ;  /* 0x00000000ff007431 */ /* 0x000fe200000001ff */
[----:B------:R-:W-:Y:S02]  /*00b0*/  CS2R R2, SRZ ;  /* 0x0000000000027805 */ /* 0x000fe4000001ff00 */
[----:B0-----:R-:W-:-:S13]  /*00c0*/  ISETP.NE.AND P0, PT, R8, RZ, PT ;  /* 0x000000ff0800720c */ /* 0x001fda0003f05270 */
[----:B-1----:R-:W-:Y:S05]  /*00d0*/  @!P0 BRA `(.L_x_9476) ;  /* 0x0000001400788947 */ /* 0x002fea0003800000 */
[----:B------:R-:W0:Y:S01]  /*00e0*/  LDCU.64 UR6, c[0x0][0x3a8] ;  /* 0x00007500ff0677ac */ /* 0x000e220008000a00 */
[----:B------:R-:W-:Y:S01]  /*00f0*/  MOV R4, RZ ;  /* 0x000000ff00047202 */ /* 0x000fe20000000f00 */
[----:B------:R-:W1:Y:S01]  /*0100*/  LDCU UR8, c[0x0][0x3a4] ;  /* 0x00007480ff0877ac */ /* 0x000e620008000800 */
[----:B------:R-:W2:Y:S03]  /*0110*/  LDCU.64 UR10, c[0x0][0x4d0] ;  /* 0x00009a00ff0a77ac */ /* 0x000ea60008000a00 */
[----:B0-----:R-:W-:Y:S01]  /*0120*/  IMAD.HI.U32 R6, R5, UR6, R4 ;  /* 0x0000000605067c27 */ /* 0x001fe2000f8e0004 */
[----:B------:R-:W0:Y:S01]  /*0130*/  LDCU UR6, c[0x0][0x4d8] ;  /* 0x00009b00ff0677ac */ /* 0x000e220008000800 */
[----:B------:R-:W-:-:S03]  /*0140*/  IADD3 R4, PT, PT, R8, -0x1, RZ ;  /* 0xffffffff08047810 */ /* 0x000fc60007ffe0ff */
[----:B------:R-:W-:Y:S02]  /*0150*/  SHF.R.U32.HI R7, RZ, UR7, R6 ;  /* 0x00000007ff077c19 */ /* 0x000fe40008011606 */
[----:B------:R-:W-:Y:S02]  /*0160*/  ISETP.NE.AND P0, PT, R4, RZ, PT ;  /* 0x000000ff0400720c */ /* 0x000fe40003f05270 */
        /* <DEDUP_REMOVED lines=8> */
[----:B------:R-:W-:Y:S01]  /*01f0*/  VIMNMX.U32 R4, PT, PT, R4, 0x18, PT ;  /* 0x0000001804047848 */ /* 0x000fe20003fe0000 */
[----:B------:R-:W1:Y:S03]  /*0200*/  LDCU UR6, c[0x0][0x3b8] ;  /* 0x00007700ff0677ac */ /* 0x000e660008000800 */
[----:B------:R-:W-:Y:S01]  /*0210*/  IADD3 R4, PT, PT, R4, 0x1, RZ ;  /* 0x0000000104047810 */ /* 0x000fe20007ffe0ff */
[----:B------:R-:W2:Y:S03]  /*0220*/  LDCU UR7, c[0x0][0x4dc] ;  /* 0x00009b80ff0777ac */ /* 0x000ea60008000800 */
[----:B------:R-:W-:Y:S01]  /*0230*/  ISETP.NE.AND P0, PT, R4, 0x2, PT ;  /* 0x000000020400780c */ /* 0x000fe20003f05270 */
        /* <DEDUP_REMOVED lines=313> */
[----:B------:R-:W-:-:S05]  /*15d0*/  @P0 MOV R8, RZ ;  /* 0x000000ff00080202 */ /* 0x000fca0000000f00 */
[----:B------:R-:W1:Y:S08]  /*15e0*/  @P0 LDC.64 R6, c[0x0][0x5f0] ;  /* 0x00017c00ff060b82 */ /* 0x000e700000000a00 */
[----:B------:R-:W5:Y:S01]  /*15f0*/  @P0 LDC R12, c[0x0][0x5f8] ;  /* 0x00017e00ff0c0b82 */ /* 0x000f620000000800 */
[----:B---3--:R-:W-:-:S05]  /*1600*/  @P0 IMAD.HI.U32 R4, R9, R10, R8 ;  /* 0x0000000a09040227 */ /* 0x008fca00078e0008 */
[----:B------:R-:W-:Y:S02]  /*1610*/  @P0 SHF.R.U32.HI R4, RZ, R11, R4 ;  /* 0x0000000bff040219 */ /* 0x000fe40000011604 */
[----:B------:R-:W-:Y:S02]  /*1620*/  IADD3 R11, PT, PT, -R9, RZ, RZ ;  /* 0x000000ff090b7210 */ /* 0x000fe40007ffe1ff */
[----:B------:R-:W-:-:S03]  /*1630*/  @P0 IADD3 R8, PT, PT, -R4, RZ, RZ ;  /* 0x000000ff04080210 */ /* 0x000fc60007ffe1ff */
[----:B------:R-:W-:Y:S02]  /*1640*/  IMAD R5, R11, UR8, R5 ;  /* 0x000000080b057c24 */ /* 0x000fe4000f8e0205 */
[----:B0-----:R-:W-:Y:S02]  /*1650*/  @P0 IMAD R9, R8, R13, R9 ;  /* 0x0000000d08090224 */ /* 0x001fe400078e0209 */
[C---:B--2---:R-:W-:Y:S02]  /*1660*/  IMAD R3, R5.reuse, UR7, R3 ;  /* 0x0000000705037c24 */ /* 0x044fe4000f8e0203 */
[C---:B----4-:R-:W-:Y:S02]  /*1670*/  IMAD R2, R5.reuse, UR10, R2 ;  /* 0x0000000a05027c24 */ /* 0x050fe4000f8e0202 */
[----:B------:R-:W-:Y:S02]  /*1680*/  IMAD R0, R5, UR11, R0 ;  /* 0x0000000b05007c24 */ /* 0x000fe4000f8e0200 */
[----:B-1----:R-:W-:-:S02]  /*1690*/  @P0 IMAD R3, R9, R6, R3 ;  /* 0x0000000609030224 */ /* 0x002fc400078e0203 */
[C---:B------:R-:W-:Y:S02]  /*16a0*/  @P0 IMAD R2, R9.reuse, R7, R2 ;  /* 0x0000000709020224 */ /* 0x040fe400078e0202 */
[----:B-----5:R-:W-:-:S07]  /*16b0*/  @P0 IMAD R0, R9, R12, R0 ;  /* 0x0000000c09000224 */ /* 0x020fce00078e0200 */
.L_x_9476:
[----:B------:R-:W0:Y:S01]  /*16c0*/  LDC.64 R4, c[0x0][0x390] ;  /* 0x0000e400ff047b82 */ /* 0x000e220000000a00 */
[----:B------:R-:W1:Y:S07]  /*16d0*/  LDCU.128 UR8, c[0x0][0x600] ;  /* 0x0000c000ff0877ac */ /* 0x000e6e0008000c00 */
[----:B------:R-:W2:Y:S08]  /*16e0*/  LDC.64 R6, c[0x0][0x398] ;  /* 0x0000e600ff067b82 */ /* 0x000eb00000000a00 */
[----:B------:R-:W3:Y:S01]  /*16f0*/  LDC.64 R10, c[0x0][0x388] ;  /* 0x0000e200ff0a7b82 */ /* 0x000ee20000000a00 */
[----:B0-----:R-:W-:-:S03]  /*1700*/  IMAD.WIDE.U32 R4, R2, 0x2, R4 ;  /* 0x0000000202047825 */ /* 0x001fc600078e0004 */
[----:B-1----:R-:W-:-:S03]  /*1710*/  IADD3 R8, P0, PT, R4, UR10, RZ ;  /* 0x0000000a04087c10 */ /* 0x002fc6000ff1e0ff */
[----:B------:R-:W4:Y:S01]  /*1720*/  LDG.E.U16 R4, desc[UR4][R4.64] ;  /* 0x0000000404047981 */ /* 0x000f22000c1e1500 */
[----:B------:R-:W-:-:S05]  /*1730*/  IADD3.X R9, PT, PT, R5, UR11, RZ, P0, !PT ;  /* 0x0000000b05097c10 */ /* 0x000fca00087fe4ff */
[----:B------:R-:W5:Y:S01]  /*1740*/  LDG.E.U16 R8, desc[UR4][R8.64] ;  /* 0x0000000408087981 */ /* 0x000f62000c1e1500 */
[----:B--2---:R-:W-:-:S06]  /*1750*/  IMAD.WIDE.U32 R6, R0, 0x2, R6 ;  /* 0x0000000200067825 */ /* 0x004fcc00078e0006 */
[----:B------:R-:W2:Y:S01]  /*1760*/  LDG.E.U16 R6, desc[UR4][R6.64] ;  /* 0x0000000406067981 */ /* 0x000ea2000c1e1500 */
[----:B---3--:R-:W-:Y:S01]  /*1770*/  IMAD.WIDE.U32 R2, R3, 0x2, R10 ;  /* 0x0000000203027825 */ /* 0x008fe200078e000a */
[----:B-----5:R-:W-:-:S05]  /*1780*/  SHF.L.U32 R0, R8, 0x10, RZ ;  /* 0x0000001008007819 */ /* 0x020fca00000006ff */
[----:B------:R-:W-:-:S06]  /*1790*/  FMUL.FTZ R12, R0, -1.4426950216293334961 ;  /* 0xbfb8aa3b000c7820 */ /* 0x000fcc0000410000 */
[----:B------:R-:W0:Y:S02]  /*17a0*/  MUFU.EX2 R12, R12 ;  /* 0x0000000c000c7308 */ /* 0x000e240000000800 */
[----:B0-----:R-:W-:-:S06]  /*17b0*/  FADD.FTZ R13, R12, 1 ;  /* 0x3f8000000c0d7421 */ /* 0x001fcc0000010000 */
[----:B------:R-:W0:Y:S01]  /*17c0*/  MUFU.RCP R13, R13 ;  /* 0x0000000d000d7308 */ /* 0x000e220000001000 */
[----:B--2---:R-:W-:Y:S01]  /*17d0*/  SHF.L.U32 R8, R6, 0x10, RZ ;  /* 0x0000001006087819 */ /* 0x004fe200000006ff */
[----:B0-----:R-:W-:-:S04]  /*17e0*/  FADD.FTZ R0, -R13, 1 ;  /* 0x3f8000000d007421 */ /* 0x001fc80000010100 */
[----:B------:R-:W-:Y:S01]  /*17f0*/  FMUL.FTZ R9, R13, R0 ;  /* 0x000000000d097220 */ /* 0x000fe20000410000 */
[----:B----4-:R-:W-:-:S03]  /*1800*/  SHF.L.U32 R0, R4, 0x10, RZ ;  /* 0x0000001004007819 */ /* 0x010fc600000006ff */
[C---:B------:R-:W-:Y:S01]  /*1810*/  FMUL.FTZ R9, R8.reuse, R9 ;  /* 0x0000000908097220 */ /* 0x040fe20000410000 */
[----:B------:R-:W-:Y:S01]  /*1820*/  FMUL.FTZ R8, R8, R13 ;  /* 0x0000000d08087220 */ /* 0x000fe20000410000 */
[----:B------:R-:W-:Y:S02]  /*1830*/  IADD3 R4, P0, PT, R2, UR8, RZ ;  /* 0x0000000802047c10 */ /* 0x000fe4000ff1e0ff */
[----:B------:R-:W-:Y:S02]  /*1840*/  FMUL.FTZ R0, R0, R9 ;  /* 0x0000000900007220 */ /* 0x000fe40000410000 */
[----:B------:R-:W-:Y:S02]  /*1850*/  F2FP.BF16.F32.PACK_AB R8, RZ, R8 ;  /* 0x00000008ff08723e */ /* 0x000fe400000010ff */
[----:B------:R-:W-:Y:S02]  /*1860*/  IADD3.X R5, PT, PT, R3, UR9, RZ, P0, !PT ;  /* 0x0000000903057c10 */ /* 0x000fe400087fe4ff */
[----:B------:R-:W-:Y:S01]  /*1870*/  F2FP.BF16.F32.PACK_AB R0, RZ, R0 ;  /* 0x00000000ff00723e */ /* 0x000fe200000010ff */
[----:B------:R-:W-:Y:S04]  /*1880*/  STG.E.U16 desc[UR4][R2.64], R8 ;  /* 0x0000000802007986 */ /* 0x000fe8000c101504 */
[----:B------:R-:W-:Y:S01]  /*1890*/  STG.E.U16 desc[UR4][R4.64], R0 ;  /* 0x0000000004007986 */ /* 0x000fe2000c101504 */
[----:B------:R-:W-:Y:S05]  /*18a0*/  EXIT ;  /* 0x000000000000794d */ /* 0x000fea0003800000 */
.L_x_9477:
        /* <DEDUP_REMOVED lines=13> */
.L_x_9563:


//--------------------- .text._ZN2at6native19glu_backward_kernelIN3c104HalfE16OffsetCalculatorILi3EjLb0EEEEviPT_PKS6_S9_T0_ll --------------------------
	.section	.text._ZN2at6native19glu_backward_kernelIN3c104HalfE16OffsetCalculatorILi3EjLb0EEEEviPT_PKS6_S9_T0_ll,"ax",@progbits
	.align	128
        .global         _ZN2at6native19glu_backward_kernelIN3c104HalfE16OffsetCalculatorILi3EjLb0EEEEviPT_PKS6_S9_T0_ll
        .type           _ZN2at6native19glu_backward_kernelIN3c104HalfE16OffsetCalculatorILi3EjLb0EEEEviPT_PKS6_S9_T0_ll,@function
        .size           _ZN2at6native19glu_backward_kernelIN3c104HalfE16OffsetCalculatorILi3EjLb0EEEEviPT_PKS6_S9_T0_ll,(.L_x_9564 - _ZN2at6native19glu_backward_kernelIN3c104HalfE16OffsetCalculatorILi3EjLb0EEEEviPT_PKS6_S9_T0_ll)
        .other          _ZN2at6native19glu_backward_kernelIN3c104HalfE16OffsetCalculatorILi3EjLb0EEEEviPT_PKS6_S9_T0_ll,@"STO_CUDA_ENTRY STV_DEFAULT"
_ZN2at6native19glu_backward_kernelIN3c104HalfE16OffsetCalculatorILi3EjLb0EEEEviPT_PKS6_S9_T0_ll:
.text._ZN2at6native19glu_backward_kernelIN3c104HalfE16OffsetCalculatorILi3EjLb0EEEEviPT_PKS6_S9_T0_ll:
        /* <DEDUP_REMOVED lines=364> */
.L_x_9478:
        /* <DEDUP_REMOVED lines=11> */
[----:B---3--:R-:W-:-:S04]  /*1770*/  IMAD.WIDE.U32 R2, R3, 0x2, R10 ;  /* 0x0000000203027825 */ /* 0x008fc800078e000a */
[----:B-----5:R-:W-:-:S05]  /*1780*/  HADD2.F32 R0, -RZ, R8.H0_H0 ;  /* 0x20000008ff007230 */ /* 0x020fca0000004100 */
[----:B------:R-:W-:-:S06]  /*1790*/  FMUL.FTZ R12, R0, -1.4426950216293334961 ;  /* 0xbfb8aa3b000c7820 */ /* 0x000fcc0000410000 */
[----:B------:R-:W0:Y:S02]  /*17a0*/  MUFU.EX2 R12, R12 ;  /* 0x0000000c000c7308 */ /* 0x000e240000000800 */
[----:B0-----:R-:W-:-:S06]  /*17b0*/  FADD.FTZ R13, R12, 1 ;  /* 0x3f8000000c0d7421 */ /* 0x001fcc0000010000 */
[----:B------:R-:W0:Y:S01]  /*17c0*/  MUFU.RCP R13, R13 ;  /* 0x0000000d000d7308 */ /* 0x000e220000001000 */
[----:B--2---:R-:W-:Y:S02]  /*17d0*/  HADD2.F32 R8, -RZ, R6.H0_H0 ;  /* 0x20000006ff087230 */ /* 0x004fe40000004100 */
[----:B0-----:R-:W-:-:S04]  /*17e0*/  FADD.FTZ R0, -R13, 1 ;  /* 0x3f8000000d007421 */ /* 0x001fc80000010100 */
[----:B------:R-:W-:Y:S01]  /*17f0*/  FMUL.FTZ R9, R13, R0 ;  /* 0x000000000d097220 */ /* 0x000fe20000410000 */
[----:B----4-:R-:W-:-:S03]  /*1800*/  HADD2.F32 R0, -RZ, R4.H0_H0 ;  /* 0x20000004ff007230 */ /* 0x010fc60000004100 */
[C---:B------:R-:W-:Y:S01]  /*1810*/  FMUL.FTZ R9, R8.reuse, R9 ;  /* 0x0000000908097220 */ /* 0x040fe20000410000 */
[----:B------:R-:W-:Y:S01]  /*1820*/  FMUL.FTZ R8, R8, R13 ;  /* 0x0000000d08087220 */ /* 0x000fe20000410000 */
[----:B------:R-:W-:Y:S02]  /*1830*/  IADD3 R4, P0, PT, R2, UR8, RZ ;  /* 0x0000000802047c10 */ /* 0x000fe4000ff1e0ff */
[----:B------:R-:W-:Y:S02]  /*1840*/  FMUL.FTZ R0, R0, R9 ;  /* 0x0000000900007220 */ /* 0x000fe40000410000 */
[----:B------:R-:W-:Y:S02]  /*1850*/  F2FP.F16.F32.PACK_AB R8, RZ, R8 ;  /* 0x00000008ff08723e */ /* 0x000fe400000000ff */
[----:B------:R-:W-:Y:S02]  /*1860*/  IADD3.X R5, PT, PT, R3, UR9, RZ, P0, !PT ;  /* 0x0000000903057c10 */ /* 0x000fe400087fe4ff */
[----:B------:R-:W-:Y:S01]  /*1870*/  F2FP.F16.F32.PACK_AB R0, RZ, R0 ;  /* 0x00000000ff00723e */ /* 0x000fe200000000ff */
[----:B------:R-:W-:Y:S04]  /*1880*/  STG.E.U16 desc[UR4][R2.64], R8 ;  /* 0x0000000802007986 */ /* 0x000fe8000c101504 */
[----:B------:R-:W-:Y:S01]  /*1890*/  STG.E.U16 desc[UR4][R4.64], R0 ;  /* 0x0000000004007986 */ /* 0x000fe2000c101504 */
[----:B------:R-:W-:Y:S05]  /*18a0*/  EXIT ;  /* 0x000000000000794d */ /* 0x000fea0003800000 */
.L_x_9479:
        /* <DEDUP_REMOVED lines=13> */
.L_x_9564:


//--------------------- .text._ZN2at6native19glu_backward_kernelIf16OffsetCalculatorILi3EjLb0EEEEviPT_PKS4_S7_T0_ll --------------------------
	.section	.text._ZN2at6native19glu_backward_kernelIf16OffsetCalculatorILi3EjLb0EEEEviPT_PKS4_S7_T0_ll,"ax",@progbits
	.align	128
        .global         _ZN2at6native19glu_backward_kernelIf16OffsetCalculatorILi3EjLb0EEEEviPT_PKS4_S7_T0_ll
        .type           _ZN2at6native19glu_backward_kernelIf16OffsetCalculatorILi3EjLb0EEEEviPT_PKS4_S7_T0_ll,@function
        .size           _ZN2at6native19glu_backward_kernelIf16OffsetCalculatorILi3EjLb0EEEEviPT_PKS4_S7_T0_ll,(.L_x_9565 - _ZN2at6native19glu_backward_kernelIf16OffsetCalculatorILi3EjLb0EEEEviPT_PKS4_S7_T0_ll)
        .other          _ZN2at6native19glu_backward_kernelIf16OffsetCalculatorILi3EjLb0EEEEviPT_PKS4_S7_T0_ll,@"STO_CUDA_ENTRY STV_DEFAULT"
_ZN2at6native19glu_backward_kernelIf16OffsetCalculatorILi3EjLb0EEEEviPT_PKS4_S7_T0_ll:
.text._ZN2at6native19glu_backward_kernelIf16OffsetCalculatorILi3EjLb0EEEEviPT_PKS4_S7_T0_ll:
        /* <DEDUP_REMOVED lines=364> */
.L_x_9480:
[----:B------:R-:W0:Y:S01]  /*16c0*/  LDC.64 R4, c[0x0][0x390] ;  /* 0x0000e400ff047b82 */ /* 0x000e220000000a00 */
[----:B------:R-:W1:Y:S07]  /*16d0*/  LDCU.128 UR8, c[0x0][0x600] ;  /* 0x0000c000ff0877ac */ /* 0x000e6e0008000c00 */
[----:B------:R-:W2:Y:S08]  /*16e0*/  LDC.64 R6, c[0x0][0x398] ;  /* 0x0000e600ff067b82 */ /* 0x000eb00000000a00 */
[----:B------:R-:W3:Y:S01]  /*16f0*/  LDC.64 R10, c[0x0][0x388] ;  /* 0x0000e200ff0a7b82 */ /* 0x000ee20000000a00 */
[----:B0-----:R-:W-:-:S03]  /*1700*/  IMAD.WIDE.U32 R4, R2, 0x4, R4 ;  /* 0x0000000402047825 */ /* 0x001fc600078e0004 */
[----:B-1----:R-:W-:-:S03]  /*1710*/  IADD3 R8, P0, PT, R4, UR10, RZ ;  /* 0x0000000a04087c10 */ /* 0x002fc6000ff1e0ff */
[----:B------:R-:W4:Y:S01]  /*1720*/  LDG.E R4, desc[UR4][R4.64] ;  /* 0x0000000404047981 */ /* 0x000f22000c1e1900 */
[----:B------:R-:W-:-:S05]  /*1730*/  IADD3.X R9, PT, PT, R5, UR11, RZ, P0, !PT ;  /* 0x0000000b05097c10 */ /* 0x000fca00087fe4ff */
[----:B------:R-:W5:Y:S01]  /*1740*/  LDG.E R8, desc[UR4][R8.64] ;  /* 0x0000000408087981 */ /* 0x000f62000c1e1900 */
[----:B--2---:R-:W-:-:S06]  /*1750*/  IMAD.WIDE.U32 R6, R0, 0x4, R6 ;  /* 0x0000000400067825 */ /* 0x004fcc00078e0006 */
[----:B------:R-:W2:Y:S01]  /*1760*/  LDG.E R6, desc[UR4][R6.64] ;  /* 0x0000000406067981 */ /* 0x000ea2000c1e1900 */
[----:B---3--:R-:W-:-:S04]  /*1770*/  IMAD.WIDE.U32 R2, R3, 0x4, R10 ;  /* 0x0000000403027825 */ /* 0x008fc800078e000a */
[----:B-----5:R-:W-:-:S06]  /*1780*/  FMUL.FTZ R0, R8, -1.4426950216293334961 ;  /* 0xbfb8aa3b08007820 */ /* 0x020fcc0000410000 */
[----:B------:R-:W0:Y:S02]  /*1790*/  MUFU.EX2 R0, R0 ;  /* 0x0000000000007308 */ /* 0x000e240000000800 */
[----:B0-----:R-:W-:-:S06]  /*17a0*/  FADD.FTZ R12, R0, 1 ;  /* 0x3f800000000c7421 */ /* 0x001fcc0000010000 */
[----:B------:R-:W0:Y:S01]  /*17b0*/  MUFU.RCP R13, R12 ;  /* 0x0000000c000d7308 */ /* 0x000e220000001000 */
[----:B------:R-:W-:Y:S01]  /*17c0*/  IADD3 R8, P0, PT, R2, UR8, RZ ;  /* 0x0000000802087c10 */ /* 0x000fe2000ff1e0ff */
[----:B0-----:R-:W-:-:S04]  /*17d0*/  FADD.FTZ R14, -R13, 1 ;  /* 0x3f8000000d0e7421 */ /* 0x001fc80000010100 */
[----:B------:R-:W-:Y:S01]  /*17e0*/  FMUL.FTZ R9, R13, R14 ;  /* 0x0000000e0d097220 */ /* 0x000fe20000410000 */
[----:B--2---:R-:W-:-:S03]  /*17f0*/  FMUL.FTZ R13, R6, R13 ;  /* 0x0000000d060d7220 */ /* 0x004fc60000410000 */
[----:B------:R-:W-:Y:S01]  /*1800*/  FMUL.FTZ R7, R6, R9 ;  /* 0x0000000906077220 */ /* 0x000fe20000410000 */
[----:B------:R-:W-:-:S03]  /*1810*/  IADD3.X R9, PT, PT, R3, UR9, RZ, P0, !PT ;  /* 0x0000000903097c10 */ /* 0x000fc600087fe4ff */
[----:B----4-:R-:W-:Y:S01]  /*1820*/  FMUL.FTZ R7, R4, R7 ;  /* 0x0000000704077220 */ /* 0x010fe20000410000 */
[----:B------:R-:W-:Y:S04]  /*1830*/  STG.E desc[UR4][R2.64], R13 ;  /* 0x0000000d02007986 */ /* 0x000fe8000c101904 */
[----:B------:R-:W-:Y:S01]  /*1840*/  STG.E desc[UR4][R8.64], R7 ;  /* 0x0000000708007986 */ /* 0x000fe2000c101904 */
[----:B------:R-:W-:Y:S05]  /*1850*/  EXIT ;  /* 0x000000000000794d */ /* 0x000fea0003800000 */
.L_x_9481:
        /* <DEDUP_REMOVED lines=10> */
.L_x_9565:


//--------------------- .text._ZN2at6native19glu_backward_kernelId16OffsetCalculatorILi3EjLb0EEEEviPT_PKS4_S7_T0_ll --------------------------
	.section	.text._ZN2at6native19glu_backward_kernelId16OffsetCalculatorILi3EjLb0EEEEviPT_PKS4_S7_T0_ll,"ax",@progbits
	.align	128
        .global         _ZN2at6native19glu_backward_kernelId16OffsetCalculatorILi3EjLb0EEEEviPT_PKS4_S7_T0_ll
        .type           _ZN2at6native19glu_backward_kernelId16OffsetCalculatorILi3EjLb0EEEEviPT_PKS4_S7_T0_ll,@function
        .size           _ZN2at6native19glu_backward_kernelId16OffsetCalculatorILi3EjLb0EEEEviPT_PKS4_S7_T0_ll,(.L_x_9506 - _ZN2at6native19glu_backward_kernelId16OffsetCalculatorILi3EjLb0EEEEviPT_PKS4_S7_T0_ll)
        .other          _ZN2at6native19glu_backward_kernelId16OffsetCalculatorILi3EjLb0EEEEviPT_PKS4_S7_T0_ll,@"STO_CUDA_ENTRY STV_DEFAULT"
_ZN2at6native19glu_backward_kernelId16OffsetCalculatorILi3EjLb0EEEEviPT_PKS4_S7_T0_ll:
.text._ZN2at6native19glu_backward_kernelId16OffsetCalculatorILi3EjLb0EEEEviPT_PKS4_S7_T0_ll:
        /* <DEDUP_REMOVED lines=46> */
[----:B------:R-:W-:Y:S01]  /*02e0*/  IMAD.MOV.U32 R8, RZ, RZ, RZ ;  /* 0x000000ffff087224 */ /* 0x000fe200078e00ff */
        /* <DEDUP_REMOVED lines=47> */
[----:B-1----:R-:W-:-:S05]  /*05e0*/  SHF.R.U32.HI R9, RZ, UR6, R8 ;  /* 0x00000006ff097c19 */ /* 0x002fca0008011608 */
[----:B------:R-:W-:-:S04]  /*05f0*/  IMAD.MOV R5, RZ, RZ, -R9 ;  /* 0x000000ffff057224 */ /* 0x000fc800078e0a09 */
        /* <DEDUP_REMOVED lines=257> */
[----:B------:R-:W-:Y:S01]  /*1610*/  @P0 SHF.R.U32.HI R4, RZ, R11, R4 ;  /* 0x0000000bff040219 */ /* 0x000fe20000011604 */
[----:B------:R-:W-:-:S03]  /*1620*/  IMAD.MOV R11, RZ, RZ, -R9 ;  /* 0x000000ffff0b7224 */ /* 0x000fc600078e0a09 */
[----:B------:R-:W-:Y:S01]  /*1630*/  @P0 IADD3 R8, PT, PT, -R4, RZ, RZ ;  /* 0x000000ff04080210 */ /* 0x000fe20007ffe1ff */
[----:B------:R-:W-:-:S04]  /*1640*/  IMAD R5, R11, UR8, R5 ;  /* 0x000000080b057c24 */ /* 0x000fc8000f8e0205 */
[----:B0-----:R-:W-:Y:S02]  /*1650*/  @P0 IMAD R9, R8, R13, R9 ;  /* 0x0000000d08090224 */ /* 0x001fe400078e0209 */
[C---:B--2---:R-:W-:Y:S02]  /*1660*/  IMAD R3, R5.reuse, UR7, R3 ;  /* 0x0000000705037c24 */ /* 0x044fe4000f8e0203 */
[C---:B----4-:R-:W-:Y:S02]  /*1670*/  IMAD R2, R5.reuse, UR10, R2 ;  /* 0x0000000a05027c24 */ /* 0x050fe4000f8e0202 */
[----:B------:R-:W-:Y:S02]  /*1680*/  IMAD R0, R5, UR11, R0 ;  /* 0x0000000b05007c24 */ /* 0x000fe4000f8e0200 */
[C---:B-1----:R-:W-:Y:S02]  /*1690*/  @P0 IMAD R3, R9.reuse, R6, R3 ;  /* 0x0000000609030224 */ /* 0x042fe400078e0203 */
[----:B------:R-:W-:-:S02]  /*16a0*/  @P0 IMAD R2, R9, R7, R2 ;  /* 0x0000000709020224 */ /* 0x000fc400078e0202 */
[----:B-----5:R-:W-:-:S07]  /*16b0*/  @P0 IMAD R0, R9, R12, R0 ;  /* 0x0000000c09000224 */ /* 0x020fce00078e0200 */
.L_x_9482:
[----:B------:R-:W0:Y:S01]  /*16c0*/  LDC.64 R6, c[0x0][0x390] ;  /* 0x0000e400ff067b82 */ /* 0x000e220000000a00 */
[----:B------:R-:W1:Y:S07]  /*16d0*/  LDCU.64 UR6, c[0x0][0x608] ;  /* 0x0000c100ff0677ac */ /* 0x000e6e0008000a00 */
[----:B------:R-:W2:Y:S01]  /*16e0*/  LDC.64 R8, c[0x0][0x398] ;  /* 0x0000e600ff087b82 */ /* 0x000ea20000000a00 */
[----:B0-----:R-:W-:-:S03]  /*16f0*/  IMAD.WIDE.U32 R6, R2, 0x8, R6 ;  /* 0x0000000802067825 */ /* 0x001fc600078e0006 */
[----:B-1----:R-:W-:-:S04]  /*1700*/  IADD3 R4, P0, PT, R6, UR6, RZ ;  /* 0x0000000606047c10 */ /* 0x002fc8000ff1e0ff */
[----:B------:R-:W-:Y:S01]  /*1710*/  IADD3.X R5, PT, PT, R7, UR7, RZ, P0, !PT ;  /* 0x0000000707057c10 */ /* 0x000fe200087fe4ff */
[----:B--2---:R-:W-:Y:S01]  /*1720*/  IMAD.WIDE.U32 R8, R0, 0x8, R8 ;  /* 0x0000000800087825 */ /* 0x004fe200078e0008 */
[----:B------:R-:W5:Y:S04]  /*1730*/  LDG.E.64 R6, desc[UR4][R6.64] ;  /* 0x0000000406067981 */ /* 0x000f68000c1e1b00 */
[----:B------:R-:W2:Y:S04]  /*1740*/  LDG.E.64 R4, desc[UR4][R4.64] ;  /* 0x0000000404047981 */ /* 0x000ea8000c1e1b00 */
[----:B------:R-:W5:Y:S01]  /*1750*/  LDG.E.64 R8, desc[UR4][R8.64] ;  /* 0x0000000408087981 */ /* 0x000f62000c1e1b00 */
[----:B------:R-:W-:-:S02]  /*1760*/  MOV R10, 0x652b82fe ;  /* 0x652b82fe000a7802 */ /* 0x000fc40000000f00 */
        /* <DEDUP_REMOVED lines=51> */
[----:B------:R-:W-:Y:S02]  /*1aa0*/  @!P1 MOV R4, R14 ;  /* 0x0000000e00049202 */ /* 0x000fe40000000f00 */
[----:B------:R-:W-:Y:S02]  /*1ab0*/  @!P1 SHF.R.S32.HI R5, RZ, 0x1, R0 ;  /* 0x00000001ff059819 */ /* 0x000fe40000011400 */
[----:B------:R-:W-:-:S03]  /*1ac0*/  FSEL R13, R13, RZ, !P0 ;  /* 0x000000ff0d0d7208 */ /* 0x000fc60004000000 */
[----:B------:R-:W-:Y:S01]  /*1ad0*/  @!P1 IMAD.IADD R10, R10, 0x1, -R5 ;  /* 0x000000010a0a9824 */ /* 0x000fe200078e0a05 */
[----:B------:R-:W-:-:S04]  /*1ae0*/  @!P1 LEA R5, R5, R15, 0x14 ;  /* 0x0000000f05059211 */ /* 0x000fc800078ea0ff */
[----:B------:R-:W-:Y:S02]  /*1af0*/  @!P1 LEA R11, R10, 0x3ff00000, 0x14 ;  /* 0x3ff000000a0b9811 */ /* 0x000fe400078ea0ff */
[----:B------:R-:W-:-:S06]  /*1b00*/  @!P1 MOV R10, RZ ;  /* 0x000000ff000a9202 */ /* 0x000fcc0000000f00 */
[----:B------:R-:W-:-:S11]  /*1b10*/  @!P1 DMUL R12, R4, R10 ;  /* 0x0000000a040c9228 */ /* 0x000fd60000000000 */
.L_x_9484:
[----:B------:R-:W-:Y:S05]  /*1b20*/  BSYNC.RECONVERGENT B0 ;  /* 0x0000000000007941 */ /* 0x000fea0003800200 */
.L_x_9483:
        /* <DEDUP_REMOVED lines=11> */
[----:B------:R-:W-:-:S04]  /*1be0*/  LOP3.LUT R0, R15, 0x7fffffff, RZ, 0xc0, !PT ;  /* 0x7fffffff0f007812 */ /* 0x000fc800078ec0ff */
[----:B------:R-:W-:Y:S02]  /*1bf0*/  IADD3 R12, PT, PT, R0, -0x100000, RZ ;  /* 0xfff00000000c7810 */ /* 0x000fe40007ffe0ff */
[----:B------:R-:W-:-:S07]  /*1c00*/  MOV R0, 0x1c20 ;  /* 0x00001c2000007802 */ /* 0x000fce0000000f00 */
[----:B-----5:R-:W-:Y:S05]  /*1c10*/  CALL.REL.NOINC `($__internal_14_$__cuda_sm20_dblrcp_rn_slowpath_v3) ;  /* 0x0000000000387944 */ /* 0x020fea0003c00000 */
.L_x_9486:
[----:B------:R-:W-:Y:S05]  /*1c20*/  BSYNC.RECONVERGENT B0 ;  /* 0x0000000000007941 */ /* 0x000fea0003800200 */
.L_x_9485:
[----:B------:R-:W0:Y:S01]  /*1c30*/  LDC.64 R12, c[0x0][0x388] ;  /* 0x0000e200ff0c7b82 */ /* 0x000e220000000a00 */
[----:B------:R-:W-:Y:S01]  /*1c40*/  DADD R4, -R10, 1 ;  /* 0x3ff000000a047429 */ /* 0x000fe20000000100 */
[----:B------:R-:W1:Y:S07]  /*1c50*/  LDCU.64 UR6, c[0x0][0x600] ;  /* 0x0000c000ff0677ac */ /* 0x000e6e0008000a00 */
[----:B------:R-:W-:-:S08]  /*1c60*/  DMUL R4, R4, R10 ;  /* 0x0000000a04047228 */ /* 0x000fd00000000000 */
[C---:B-----5:R-:W-:Y:S02]  /*1c70*/  DMUL R4, R8.reuse, R4 ;  /* 0x0000000408047228 */ /* 0x060fe40000000000 */
[----:B------:R-:W-:Y:S01]  /*1c80*/  DMUL R8, R8, R10 ;  /* 0x0000000a08087228 */ /* 0x000fe20000000000 */
[----:B0-----:R-:W-:-:S05]  /*1c90*/  IMAD.WIDE.U32 R2, R3, 0x8, R12 ;  /* 0x0000000803027825 */ /* 0x001fca00078e000c */
[----:B------:R-:W-:Y:S01]  /*1ca0*/  DMUL R4, R6, R4 ;  /* 0x0000000406047228 */ /* 0x000fe20000000000 */
[----:B-1----:R-:W-:Y:S01]  /*1cb0*/  IADD3 R12, P0, PT, R2, UR6, RZ ;  /* 0x00000006020c7c10 */ /* 0x002fe2000ff1e0ff */
[----:B------:R-:W-:Y:S03]  /*1cc0*/  STG.E.64 desc[UR4][R2.64], R8 ;  /* 0x0000000802007986 */ /* 0x000fe6000c101b04 */
[----:B------:R-:W-:-:S05]  /*1cd0*/  IADD3.X R13, PT, PT, R3, UR7, RZ, P0, !PT ;  /* 0x00000007030d7c10 */ /* 0x000fca00087fe4ff */
[----:B------:R-:W-:Y:S01]  /*1ce0*/  STG.E.64 desc[UR4][R12.64], R4 ;  /* 0x000000040c007986 */ /* 0x000fe2000c101b04 */
[----:B------:R-:W-:Y:S05]  /*1cf0*/  EXIT ;  /* 0x000000000000794d */ /* 0x000fea0003800000 */
        .weak           $__internal_14_$__cuda_sm20_dblrcp_rn_slowpath_v3
        .type           $__internal_14_$__cuda_sm20_dblrcp_rn_slowpath_v3,@function
        .size           $__internal_14_$__cuda_sm20_dblrcp_rn_slowpath_v3,(.L_x_9506 - $__internal_14_$__cuda_sm20_dblrcp_rn_slowpath_v3)
$__internal_14_$__cuda_sm20_dblrcp_rn_slowpath_v3:
[----:B------:R-:W-:Y:S01]  /*1d00*/  MOV R4, R14 ;  /* 0x0000000e00047202 */ /* 0x000fe20000000f00 */
[----:B------:R-:W-:Y:S01]  /*1d10*/  BSSY.RECONVERGENT B1, `(.L_x_9487) ;  /* 0x0000025000017945 */ /* 0x000fe20003800200 */
[----:B------:R-:W-:-:S06]  /*1d20*/  MOV R5, R15 ;  /* 0x0000000f00057202 */ /* 0x000fcc0000000f00 */
        /* <DEDUP_REMOVED lines=23> */
.L_x_9490:
        /* <DEDUP_REMOVED lines=10> */
.L_x_9488:
[----:B------:R-:W-:Y:S02]  /*1f40*/  LOP3.LUT R11, R5, 0x80000, RZ, 0xfc, !PT ;  /* 0x00080000050b7812 */ /* 0x000fe400078efcff */
[----:B------:R-:W-:-:S07]  /*1f50*/  MOV R10, R4 ;  /* 0x00000004000a7202 */ /* 0x000fce0000000f00 */
.L_x_9489:
[----:B------:R-:W-:Y:S05]  /*1f60*/  BSYNC.RECONVERGENT B1 ;  /* 0x0000000000017941 */ /* 0x000fea0003800200 */
.L_x_9487:
[----:B------:R-:W-:Y:S01]  /*1f70*/  HFMA2 R5, -RZ, RZ, 0, 0 ;  /* 0x00000000ff057431 */ /* 0x000fe200000001ff */
[----:B------:R-:W-:-:S04]  /*1f80*/  MOV R4, R0 ;  /* 0x0000000000047202 */ /* 0x000fc80000000f00 */
[----:B------:R-:W-:Y:S05]  /*1f90*/  RET.REL.NODEC R4 `(_ZN2at6native19glu_backward_kernelId16OffsetCalculatorILi3EjLb0EEEEviPT_PKS4_S7_T0_ll) ;  /* 0xffffffe004187950 */ /* 0x000fea0003c3ffff */
.L_x_9491:
        /* <DEDUP_REMOVED lines=14> */
.L_x_9506:


//--------------------- .nv.global.init           --------------------------
	.section	.nv.global.init,"aw",@progbits
.nv.global.init:
	.type		$str$6,@object
	.size		$str$6,(__unnamed_1 - $str$6)
$str$6:
        /*0000*/ 	.byte	0x66, 0x61, 0x6c, 0x73, 0x65, 0x00
	.type		__unnamed_1,@object
	.size		__unnamed_1,(__unnamed_5 - __unnamed_1)
__unnamed_1:
        /*0006*/ 	.byte	0x66, 0x65, 0x74, 0x63, 0x68, 0x5f, 0x61, 0x6e, 0x64, 0x5f, 0x63, 0x61, 0x73, 0x74, 0x00
	.type		__unnamed_5,@object
	.size		__unnamed_5,(__unnamed_3 - __unnamed_5)
__unnamed_5:
        /*0015*/ 	.byte	0x66, 0x65, 0x74, 0x63, 0x68, 0x5f, 0x61, 0x6e, 0x64, 0x5f, 0x63, 0x61, 0x73, 0x74, 0x00
	.type		__unnamed_3,@object
	.size		__unnamed_3,(__unnamed_7 - __unnamed_3)
__unnamed_3:
        /*0024*/ 	.byte	0x66, 0x65, 0x74, 0x63, 0x68, 0x5f, 0x61, 0x6e, 0x64, 0x5f, 0x63, 0x61, 0x73, 0x74, 0x00
	.type		__unnamed_7,@object
	.size		__unnamed_7,(__unnamed_2 - __unnamed_7)
__unnamed_7:
        /*0033*/ 	.byte	0x66, 0x65, 0x74, 0x63, 0x68, 0x5f, 0x61, 0x6e, 0x64, 0x5f, 0x63, 0x61, 0x73, 0x74, 0x00
	.type		__unnamed_2,@object
	.size		__unnamed_2,(__unnamed_6 - __unnamed_2)
__unnamed_2:
        /*0042*/ 	.byte	0x63, 0x61, 0x73, 0x74, 0x5f, 0x61, 0x6e, 0x64, 0x5f, 0x73, 0x74, 0x6f, 0x72, 0x65, 0x00
	.type		__unnamed_6,@object
	.size		__unnamed_6,(__unnamed_4 - __unnamed_6)
__unnamed_6:
        /*0051*/ 	.byte	0x63, 0x61, 0x73, 0x74, 0x5f, 0x61, 0x6e, 0x64, 0x5f, 0x73, 0x74, 0x6f, 0x72, 0x65, 0x00
	.type		__unnamed_4,@object
	.size		__unnamed_4,(__unnamed_8 - __unnamed_4)
__unnamed_4:
        /*0060*/ 	.byte	0x63, 0x61, 0x73, 0x74, 0x5f, 0x61, 0x6e, 0x64, 0x5f, 0x73, 0x74, 0x6f, 0x72, 0x65, 0x00
	.type		__unnamed_8,@object
	.size		__unnamed_8,($str$7 - __unnamed_8)
__unnamed_8:
        /*006f*/ 	.byte	0x63, 0x61, 0x73, 0x74, 0x5f, 0x61, 0x6e, 0x64, 0x5f, 0x73, 0x74, 0x6f, 0x72, 0x65, 0x00
	.type		$str$7,@object
	.size		$str$7,(.L_37 - $str$7)
$str$7:
        /*007e*/ 	.byte	0x2f, 0x72, 0x6f, 0x6f, 0x74, 0x2f, 0x2e, 0x70, 0x79, 0x65, 0x6e, 0x76, 0x2f, 0x76, 0x65, 0x72
        /*008e*/ 	.byte	0x73, 0x69, 0x6f, 0x6e, 0x73, 0x2f, 0x33, 0x2e, 0x31, 0x33, 0x2e, 0x31, 0x32, 0x2f, 0x6c, 0x69
        /*009e*/ 	.byte	0x62, 0x2f, 0x70, 0x79, 0x74, 0x68, 0x6f, 0x6e, 0x33, 0x2e, 0x31, 0x33, 0x2f, 0x73, 0x69, 0x74
        /*00ae*/ 	.byte	0x65, 0x2d, 0x70, 0x61, 0x63, 0x6b, 0x61, 0x67, 0x65, 0x73, 0x2f, 0x74, 0x6f, 0x72, 0x63, 0x68
        /*00be*/ 	.byte	0x2f, 0x69, 0x6e, 0x63, 0x6c, 0x75, 0x64, 0x65, 0x2f, 0x63, 0x31, 0x30, 0x2f, 0x63, 0x6f, 0x72
        /*00ce*/ 	.byte	0x65, 0x2f, 0x44, 0x79, 0x6e, 0x61, 0x6d, 0x69, 0x63, 0x43, 0x61, 0x73, 0x74, 0x2e, 0x68, 0x00
.L_37:


//--------------------- .nv.shared.reserved.0     --------------------------
	.section	.nv.shared.reserved.0,"aw",@nobits
	.weak		__nv_reservedSMEM_offset_0_alias
	.size		__nv_reservedSMEM_offset_0_alias, 0, 64
	.other		__nv_reservedSMEM_offset_0_alias,@"STO_CUDA_RESERVED_SHARED STV_DEFAULT"
__nv_reservedSMEM_offset_0_alias:
	.zero		0
	.zero		64


//--------------------- .nv.global                --------------------------
	.section	.nv.global,"aw",@nobits
.nv.global:
	.type		_ZN53_INTERNAL_fb259500_22_ActivationGluKernel_cu_ec99c53b4cuda3std3__48in_placeE,@object
	.size		_ZN53_INTERNAL_fb259500_22_ActivationGluKernel_cu_ec99c53b4cuda3std3__48in_placeE,(_ZN53_INTERNAL_fb259500_22_ActivationGluKernel_cu_ec99c53b4cuda3std6ranges3__45__cpo8distanceE - _ZN53_INTERNAL_fb259500_22_ActivationGluKernel_cu_ec99c53b4cuda3std3__48in_placeE)
_ZN53_INTERNAL_fb259500_22_ActivationGluKernel_cu_ec99c53b4cuda3std3__48in_placeE:
	.zero		1
	.type		_ZN53_INTERNAL_fb259500_22_ActivationGluKernel_cu_ec99c53b4cuda3std6ranges3__45__cpo8distanceE,@object
	.size		_ZN53_INTERNAL_fb259500_22_ActivationGluKernel_cu_ec99c53b4cuda3std6ranges3__45__cpo8distanceE,(_ZN53_INTERNAL_fb259500_22_ActivationGluKernel_cu_ec99c53b4cuda3std3__45__cpo3endE - _ZN53_INTERNAL_fb259500_22_ActivationGluKernel_cu_ec99c53b4cuda3std6ranges3__45__cpo8distanceE)
_ZN53_INTERNAL_fb259500_22_ActivationGluKernel_cu_ec99c53b4cuda3std6ranges3__45__cpo8distanceE:
	.zero		1
	.type		_ZN53_INTERNAL_fb259500_22_ActivationGluKernel_cu_ec99c53b4cuda3std3__45__cpo3endE,@object
	.size		_ZN53_INTERNAL_fb259500_22_ActivationGluKernel_cu_ec99c53b4cuda3std3__45__cpo3endE,(_ZN53_INTERNAL_fb259500_22_ActivationGluKernel_cu_ec99c53b4cuda3std6ranges3__45__cpo7advanceE - _ZN53_INTERNAL_fb259500_22_ActivationGluKernel_cu_ec99c53b4cuda3std3__45__cpo3endE)
_ZN53_INTERNAL_fb259500_22_ActivationGluKernel_cu_ec99c53b4cuda3std3__45__cpo3endE:
	.zero		1
	.type		_ZN53_INTERNAL_fb259500_22_ActivationGluKernel_cu_ec99c53b4cuda3std6ranges3__45__cpo7advanceE,@object
	.size		_ZN53_INTERNAL_fb259500_22_ActivationGluKernel_cu_ec99c53b4cuda3std6ranges3__45__cpo7advanceE,(_ZN53_INTERNAL_fb259500_22_ActivationGluKernel_cu_ec99c53b4cuda3std3__45__cpo4rendE - _ZN53_INTERNAL_fb259500_22_ActivationGluKernel_cu_ec99c53b4cuda3std6ranges3__45__cpo7advanceE)
_ZN53_INTERNAL_fb259500_22_ActivationGluKernel_cu_ec99c53b4cuda3std6ranges3__45__cpo7advanceE:
	.zero		1
	.type		_ZN53_INTERNAL_fb259500_22_ActivationGluKernel_cu_ec99c53b4cuda3std3__45__cpo4rendE,@object
	.size		_ZN53_INTERNAL_fb259500_22_ActivationGluKernel_cu_ec99c53b4cuda3std3__45__cpo4rendE,(_ZN53_INTERNAL_fb259500_22_ActivationGluKernel_cu_ec99c53b4cuda3std6ranges3__45__cpo4dataE - _ZN53_INTERNAL_fb259500_22_ActivationGluKernel_cu_ec99c53b4cuda3std3__45__cpo4rendE)
_ZN53_INTERNAL_fb259500_22_ActivationGluKernel_cu_ec99c53b4cuda3std3__45__cpo4rendE:
	.zero		1
	.type		_ZN53_INTERNAL_fb259500_22_ActivationGluKernel_cu_ec99c53b4cuda3std6ranges3__45__cpo4dataE,@object
	.size		_ZN53_INTERNAL_fb259500_22_ActivationGluKernel_cu_ec99c53b4cuda3std6ranges3__45__cpo4dataE,(_ZN53_INTERNAL_fb259500_22_ActivationGluKernel_cu_ec99c53b4cuda3std6ranges3__45__cpo5beginE - _ZN53_INTERNAL_fb259500_22_ActivationGluKernel_cu_ec99c53b4cuda3std6ranges3__45__cpo4dataE)
_ZN53_INTERNAL_fb259500_22_ActivationGluKernel_cu_ec99c53b4cuda3std6ranges3__45__cpo4dataE:
	.zero		1
	.type		_ZN53_INTERNAL_fb259500_22_ActivationGluKernel_cu_ec99c53b4cuda3std6ranges3__45__cpo5beginE,@object
	.size		_ZN53_INTERNAL_fb259500_22_ActivationGluKernel_cu_ec99c53b4cuda3std6ranges3__45__cpo5beginE,(_ZN53_INTERNAL_fb259500_22_ActivationGluKernel_cu_ec99c53b4cuda3std3__45__cpo5crendE - _ZN53_INTERNAL_fb259500_22_ActivationGluKernel_cu_ec99c53b4cuda3std6ranges3__45__cpo5beginE)
_ZN53_INTERNAL_fb259500_22_ActivationGluKernel_cu_ec99c53b4cuda3std6ranges3__45__cpo5beginE:
	.zero		1
	.type		_ZN53_INTERNAL_fb259500_22_ActivationGluKernel_cu_ec99c53b4cuda3std3__45__cpo5crendE,@object
	.size		_ZN53_INTERNAL_fb259500_22_ActivationGluKernel_cu_ec99c53b4cuda3std3__45__cpo5crendE,(_ZN53_INTERNAL_fb259500_22_ActivationGluKernel_cu_ec99c53b4cuda3std6ranges3__45__cpo4sizeE - _ZN53_INTERNAL_fb259500_22_ActivationGluKernel_cu_ec99c53b4cuda3std3__45__cpo5crendE)
_ZN53_INTERNAL_fb259500_22_ActivationGluKernel_cu_ec99c53b4cuda3std3__45__cpo5crendE:
	.zero		1
	.type		_ZN53_INTERNAL_fb259500_22_ActivationGluKernel_cu_ec99c53b4cuda3std6ranges3__45__cpo4sizeE,@object
	.size		_ZN53_INTERNAL_fb259500_22_ActivationGluKernel_cu_ec99c53b4cuda3std6ranges3__45__cpo4sizeE,(_ZN53_INTERNAL_fb259500_22_ActivationGluKernel_cu_ec99c53b4cuda3std3__455_GLOBAL__N__fb259500_22_ActivationGluKernel_cu_ec99c53b6ignoreE - _ZN53_INTERNAL_fb259500_22_ActivationGluKernel_cu_ec99c53b4cuda3std6ranges3__45__cpo4sizeE)
_ZN53_INTERNAL_fb259500_22_ActivationGluKernel_cu_ec99c53b4cuda3std6ranges3__45__cpo4sizeE:
	.zero		1
	.type		_ZN53_INTERNAL_fb259500_22_ActivationGluKernel_cu_ec99c53b4cuda3std3__455_GLOBAL__N__fb259500_22_ActivationGluKernel_cu_ec99c53b6ignoreE,@object
	.size		_ZN53_INTERNAL_fb259500_22_ActivationGluKernel_cu_ec99c53b4cuda3std3__455_GLOBAL__N__fb259500_22_ActivationGluKernel_cu_ec99c53b6ignoreE,(_ZN53_INTERNAL_fb259500_22_ActivationGluKernel_cu_ec99c53b4cuda3std6ranges3__45__cpo6cbeginE - _ZN53_INTERNAL_fb259500_22_ActivationGluKernel_cu_ec99c53b4cuda3std3__455_GLOBAL__N__fb259500_22_ActivationGluKernel_cu_ec99c53b6ignoreE)
_ZN53_INTERNAL_fb259500_22_ActivationGluKernel_cu_ec99c53b4cuda3std3__455_GLOBAL__N__fb259500_22_ActivationGluKernel_cu_ec99c53b6ignoreE:
	.zero		1
	.type		_ZN53_INTERNAL_fb259500_22_ActivationGluKernel_cu_ec99c53b4cuda3std6ranges3__45__cpo6cbeginE,@object
	.size		_ZN53_INTERNAL_fb259500_22_ActivationGluKernel_cu_ec99c53b4cuda3std6ranges3__45__cpo6cbeginE,(_ZN53_INTERNAL_fb259500_22_ActivationGluKernel_cu_ec99c53b4cuda3std3__45__cpo4cendE - _ZN53_INTERNAL_fb259500_22_ActivationGluKernel_cu_ec99c53b4cuda3std6ranges3__45__cpo6cbeginE)
_ZN53_INTERNAL_fb259500_22_ActivationGluKernel_cu_ec99c53b4cuda3std6ranges3__45__cpo6cbeginE:
	.zero		1
	.type		_ZN53_INTERNAL_fb259500_22_ActivationGluKernel_cu_ec99c53b4cuda3std3__45__cpo4cendE,@object
	.size		_ZN53_INTERNAL_fb259500_22_ActivationGluKernel_cu_ec99c53b4cuda3std3__45__cpo4cendE,(_ZN53_INTERNAL_fb259500_22_ActivationGluKernel_cu_ec99c53b4cuda3std6ranges3__45__cpo4nextE - _ZN53_INTERNAL_fb259500_22_ActivationGluKernel_cu_ec99c53b4cuda3std3__45__cpo4cendE)
_ZN53_INTERNAL_fb259500_22_ActivationGluKernel_cu_ec99c53b4cuda3std3__45__cpo4cendE:
	.zero		1
	.type		_ZN53_INTERNAL_fb259500_22_ActivationGluKernel_cu_ec99c53b4cuda3std6ranges3__45__cpo4nextE,@object
	.size		_ZN53_INTERNAL_fb259500_22_ActivationGluKernel_cu_ec99c53b4cuda3std6ranges3__45__cpo4nextE,(_ZN53_INTERNAL_fb259500_22_ActivationGluKernel_cu_ec99c53b4cuda3std6ranges3__45__cpo4swapE - _ZN53_INTERNAL_fb259500_22_ActivationGluKernel_cu_ec99c53b4cuda3std6ranges3__45__cpo4nextE)
_ZN53_INTERNAL_fb259500_22_ActivationGluKernel_cu_ec99c53b4cuda3std6ranges3__45__cpo4nextE:
	.zero		1
	.type		_ZN53_INTERNAL_fb259500_22_ActivationGluKernel_cu_ec99c53b4cuda3std6ranges3__45__cpo4swapE,@object
	.size		_ZN53_INTERNAL_fb259500_22_ActivationGluKernel_cu_ec99c53b4cuda3std6ranges3__45__cpo4swapE,(_ZN53_INTERNAL_fb259500_22_ActivationGluKernel_cu_ec99c53b4cuda3std3__420unreachable_sentinelE - _ZN53_INTERNAL_fb259500_22_ActivationGluKernel_cu_ec99c53b4cuda3std6ranges3__45__cpo4swapE)
_ZN53_INTERNAL_fb259500_22_ActivationGluKernel_cu_ec99c53b4cuda3std6ranges3__45__cpo4swapE:
	.zero		1
	.type		_ZN53_INTERNAL_fb259500_22_ActivationGluKernel_cu_ec99c53b4cuda3std3__420unreachable_sentinelE,@object
	.size		_ZN53_INTERNAL_fb259500_22_ActivationGluKernel_cu_ec99c53b4cuda3std3__420unreachable_sentinelE,(_ZN53_INTERNAL_fb259500_22_ActivationGluKernel_cu_ec99c53b6thrust24THRUST_300001_SM_1000_NS6system6detail10sequential3seqE - _ZN53_INTERNAL_fb259500_22_ActivationGluKernel_cu_ec99c53b4cuda3std3__420unreachable_sentinelE)
_ZN53_INTERNAL_fb259500_22_ActivationGluKernel_cu_ec99c53b4cuda3std3__420unreachable_sentinelE:
	.zero		1
	.type		_ZN53_INTERNAL_fb259500_22_ActivationGluKernel_cu_ec99c53b6thrust24THRUST_300001_SM_1000_NS6system6detail10sequential3seqE,@object
	.size		_ZN53_INTERNAL_fb259500_22_ActivationGluKernel_cu_ec99c53b6thrust24THRUST_300001_SM_1000_NS6system6detail10sequential3seqE,(_ZN53_INTERNAL_fb259500_22_ActivationGluKernel_cu_ec99c53b4cuda3std3__45__cpo6cbeginE - _ZN53_INTERNAL_fb259500_22_ActivationGluKernel_cu_ec99c53b6thrust24THRUST_300001_SM_1000_NS6system6detail10sequential3seqE)
_ZN53_INTERNAL_fb259500_22_ActivationGluKernel_cu_ec99c53b6thrust24THRUST_300001_SM_1000_NS6system6detail10sequential3seqE:
	.zero		1
	.type		_ZN53_INTERNAL_fb259500_22_ActivationGluKernel_cu_ec99c53b4cuda3std3__45__cpo6cbeginE,@object
	.size		_ZN53_INTERNAL_fb259500_22_ActivationGluKernel_cu_ec99c53b4cuda3std3__45__cpo6cbeginE,(_ZN53_INTERNAL_fb259500_22_ActivationGluKernel_cu_ec99c53b4cuda3std6ranges3__45__cpo9iter_swapE - _ZN53_INTERNAL_fb259500_22_ActivationGluKernel_cu_ec99c53b4cuda3std3__45__cpo6cbeginE)
_ZN53_INTERNAL_fb259500_22_ActivationGluKernel_cu_ec99c53b4cuda3std3__45__cpo6cbeginE:
	.zero		1
	.type		_ZN53_INTERNAL_fb259500_22_ActivationGluKernel_cu_ec99c53b4cuda3std6ranges3__45__cpo9iter_swapE,@object
	.size		_ZN53_INTERNAL_fb259500_22_ActivationGluKernel_cu_ec99c53b4cuda3std6ranges3__45__cpo9iter_swapE,(_ZN53_INTERNAL_fb259500_22_ActivationGluKernel_cu_ec99c53b4cuda3std3__45__cpo7crbeginE - _ZN53_INTERNAL_fb259500_22_ActivationGluKernel_cu_ec99c53b4cuda3std6ranges3__45__cpo9iter_swapE)
_ZN53_INTERNAL_fb259500_22_ActivationGluKernel_cu_ec99c53b4cuda3std6ranges3__45__cpo9iter_swapE:
	.zero		1
	.type		_ZN53_INTERNAL_fb259500_22_ActivationGluKernel_cu_ec99c53b4cuda3std3__45__cpo7crbeginE,@object
	.size		_ZN53_INTERNAL_fb259500_22_ActivationGluKernel_cu_ec99c53b4cuda3std3__45__cpo7crbeginE,(_ZN53_INTERNAL_fb259500_22_ActivationGluKernel_cu_ec99c53b4cuda3std6ranges3__45__cpo5cdataE - _ZN53_INTERNAL_fb259500_22_ActivationGluKernel_cu_ec99c53b4cuda3std3__45__cpo7crbeginE)
_ZN53_INTERNAL_fb259500_22_ActivationGluKernel_cu_ec99c53b4cuda3std3__45__cpo7crbeginE:
	.zero		1
	.type		_ZN53_INTERNAL_fb259500_22_ActivationGluKernel_cu_ec99c53b4cuda3std6ranges3__45__cpo5cdataE,@object
	.size		_ZN53_INTERNAL_fb259500_22_ActivationGluKernel_cu_ec99c53b4cuda3std6ranges3__45__cpo5cdataE,(_ZN53_INTERNAL_fb259500_22_ActivationGluKernel_cu_ec99c53b4cuda3std6ranges3__45__cpo3endE - _ZN53_INTERNAL_fb259500_22_ActivationGluKernel_cu_ec99c53b4cuda3std6ranges3__45__cpo5cdataE)
_ZN53_INTERNAL_fb259500_22_ActivationGluKernel_cu_ec99c53b4cuda3std6ranges3__45__cpo5cdataE:
	.zero		1
	.type		_ZN53_INTERNAL_fb259500_22_ActivationGluKernel_cu_ec99c53b4cuda3std6ranges3__45__cpo3endE,@object
	.size		_ZN53_INTERNAL_fb259500_22_ActivationGluKernel_cu_ec99c53b4cuda3std6ranges3__45__cpo3endE,(_ZN53_INTERNAL_fb259500_22_ActivationGluKernel_cu_ec99c53b4cuda3std3__419piecewise_constructE - _ZN53_INTERNAL_fb259500_22_ActivationGluKernel_cu_ec99c53b4cuda3std6ranges3__45__cpo3endE)
_ZN53_INTERNAL_fb259500_22_ActivationGluKernel_cu_ec99c53b4cuda3std6ranges3__45__cpo3endE:
	.zero		1
	.type		_ZN53_INTERNAL_fb259500_22_ActivationGluKernel_cu_ec99c53b4cuda3std3__419piecewise_constructE,@object
	.size		_ZN53_INTERNAL_fb259500_22_ActivationGluKernel_cu_ec99c53b4cuda3std3__419piecewise_constructE,(_ZN53_INTERNAL_fb259500_22_ActivationGluKernel_cu_ec99c53b4cuda3std6ranges3__45__cpo5ssizeE - _ZN53_INTERNAL_fb259500_22_ActivationGluKernel_cu_ec99c53b4cuda3std3__419piecewise_constructE)
_ZN53_INTERNAL_fb259500_22_ActivationGluKernel_cu_ec99c53b4cuda3std3__419piecewise_constructE:
	.zero		1
	.type		_ZN53_INTERNAL_fb259500_22_ActivationGluKernel_cu_ec99c53b4cuda3std6ranges3__45__cpo5ssizeE,@object
	.size		_ZN53_INTERNAL_fb259500_22_ActivationGluKernel_cu_ec99c53b4cuda3std6ranges3__45__cpo5ssizeE,(_ZN53_INTERNAL_fb259500_22_ActivationGluKernel_cu_ec99c53b4cuda3std3__45__cpo5beginE - _ZN53_INTERNAL_fb259500_22_ActivationGluKernel_cu_ec99c53b4cuda3std6ranges3__45__cpo5ssizeE)
_ZN53_INTERNAL_fb259500_22_ActivationGluKernel_cu_ec99c53b4cuda3std6ranges3__45__cpo5ssizeE:
	.zero		1
	.type		_ZN53_INTERNAL_fb259500_22_ActivationGluKernel_cu_ec99c53b4cuda3std3__45__cpo5beginE,@object
	.size		_ZN53_INTERNAL_fb259500_22_ActivationGluKernel_cu_ec99c53b4cuda3std3__45__cpo5beginE,(_ZN53_INTERNAL_fb259500_22_ActivationGluKernel_cu_ec99c53b4cuda3std6ranges3__45__cpo4cendE - _ZN53_INTERNAL_fb259500_22_ActivationGluKernel_cu_ec99c53b4cuda3std3__45__cpo5beginE)
_ZN53_INTERNAL_fb259500_22_ActivationGluKernel_cu_ec99c53b4cuda3std3__45__cpo5beginE:
	.zero		1
	.type		_ZN53_INTERNAL_fb259500_22_ActivationGluKernel_cu_ec99c53b4cuda3std6ranges3__45__cpo4cendE,@object
	.size		_ZN53_INTERNAL_fb259500_22_ActivationGluKernel_cu_ec99c53b4cuda3std6ranges3__45__cpo4cendE,(_ZN53_INTERNAL_fb259500_22_ActivationGluKernel_cu_ec99c53b4cuda3std3__45__cpo6rbeginE - _ZN53_INTERNAL_fb259500_22_ActivationGluKernel_cu_ec99c53b4cuda3std6ranges3__45__cpo4cendE)
_ZN53_INTERNAL_fb259500_22_ActivationGluKernel_cu_ec99c53b4cuda3std6ranges3__45__cpo4cendE:
	.zero		1
	.type		_ZN53_INTERNAL_fb259500_22_ActivationGluKernel_cu_ec99c53b4cuda3std3__45__cpo6rbeginE,@object
	.size		_ZN53_INTERNAL_fb259500_22_ActivationGluKernel_cu_ec99c53b4cuda3std3__45__cpo6rbeginE,(_ZN53_INTERNAL_fb259500_22_ActivationGluKernel_cu_ec99c53b4cuda3std6ranges3__45__cpo4prevE - _ZN53_INTERNAL_fb259500_22_ActivationGluKernel_cu_ec99c53b4cuda3std3__45__cpo6rbeginE)
_ZN53_INTERNAL_fb259500_22_ActivationGluKernel_cu_ec99c53b4cuda3std3__45__cpo6rbeginE:
	.zero		1
	.type		_ZN53_INTERNAL_fb259500_22_ActivationGluKernel_cu_ec99c53b4cuda3std6ranges3__45__cpo4prevE,@object
	.size		_ZN53_INTERNAL_fb259500_22_ActivationGluKernel_cu_ec99c53b4cuda3std6ranges3__45__cpo4prevE,(_ZN53_INTERNAL_fb259500_22_ActivationGluKernel_cu_ec99c53b4cuda3std6ranges3__45__cpo9iter_moveE - _ZN53_INTERNAL_fb259500_22_ActivationGluKernel_cu_ec99c53b4cuda3std6ranges3__45__cpo4prevE)
_ZN53_INTERNAL_fb259500_22_ActivationGluKernel_cu_ec99c53b4cuda3std6ranges3__45__cpo4prevE:
	.zero		1
	.type		_ZN53_INTERNAL_fb259500_22_ActivationGluKernel_cu_ec99c53b4cuda3std6ranges3__45__cpo9iter_moveE,@object
	.size		_ZN53_INTERNAL_fb259500_22_ActivationGluKernel_cu_ec99c53b4cuda3std6ranges3__45__cpo9iter_moveE,(.L_21 - _ZN53_INTERNAL_fb259500_22_ActivationGluKernel_cu_ec99c53b4cuda3std6ranges3__45__cpo9iter_moveE)
_ZN53_INTERNAL_fb259500_22_ActivationGluKernel_cu_ec99c53b4cuda3std6ranges3__45__cpo9iter_moveE:
	.zero		1
.L_21:


//--------------------- .nv.constant0._ZN2at6native18elementwise_kernelILi128ELi4EZNS0_15gpu_kernel_implIZZZNS0_14glu_jvp_kernelERNS_18TensorIteratorBaseEENKUlvE_clEvENKUlvE2_clEvEUlN3c108BFloat16ES8_S8_S8_E_EEvS4_RKT_EUliE_EEviT1_ --------------------------
	.section	.nv.constant0._ZN2at6native18elementwise_kernelILi128ELi4EZNS0_15gpu_kernel_implIZZZNS0_14glu_jvp_kernelERNS_18TensorIteratorBaseEENKUlvE_clEvENKUlvE2_clEvEUlN3c108BFloat16ES8_S8_S8_E_EEvS4_RKT_EUliE_EEviT1_,"a",@progbits
	.sectionflags	@""
	.align	4
.nv.constant0._ZN2at6native18elementwise_kernelILi128ELi4EZNS0_15gpu_kernel_implIZZZNS0_14glu_jvp_kernelERNS_18TensorIteratorBaseEENKUlvE_clEvENKUlvE2_clEvEUlN3c108BFloat16ES8_S8_S8_E_EEvS4_RKT_EUliE_EEviT1_:
	.zero		1768


//--------------------- .nv.constant0._ZN2at6native27unrolled_elementwise_kernelIZZZNS0_14glu_jvp_kernelERNS_18TensorIteratorBaseEENKUlvE_clEvENKUlvE2_clEvEUlN3c108BFloat16ES7_S7_S7_E_St5arrayIPcLm5EELi4E23TrivialOffsetCalculatorILi4EjESC_ILi1EjENS0_6memory12LoadWithCastILi4EEENSF_13StoreWithCastILi1EEEEEviT_T0_T2_T3_T4_T5_ --------------------------
	.section	.nv.constant0._ZN2at6native27unrolled_elementwise_kernelIZZZNS0_14glu_jvp_kernelERNS_18TensorIteratorBaseEENKUlvE_clEvENKUlvE2_clEvEUlN3c108BFloat16ES7_S7_S7_E_St5arrayIPcLm5EELi4E23TrivialOffsetCalculatorILi4EjESC_ILi1EjENS0_6memory12LoadWithCastILi4EEENSF_13StoreWithCastILi1EEEEEviT_T0_T2_T3_T4_T5_,"a",@progbits
	.sectionflags	@""
	.align	4
.nv.constant0._ZN2at6native27unrolled_elementwise_kernelIZZZNS0_14glu_jvp_kernelERNS_18TensorIteratorBaseEENKUlvE_clEvENKUlvE2_clEvEUlN3c108BFloat16ES7_S7_S7_E_St5arrayIPcLm5EELi4E23TrivialOffsetCalculatorILi4EjESC_ILi1EjENS0_6memory12LoadWithCastILi4EEENSF_13StoreWithCastILi1EEEEEviT_T0_T2_T3_T4_T5_:
	.zero		976


//--------------------- .nv.constant0._ZN2at6native18elementwise_kernelILi128ELi4EZNS0_22gpu_kernel_impl_nocastIZZZNS0_14glu_jvp_kernelERNS_18TensorIteratorBaseEENKUlvE_clEvENKUlvE2_clEvEUlN3c108BFloat16ES8_S8_S8_E_EEvS4_RKT_EUliE_EEviT1_ --------------------------
	.section	.nv.constant0._ZN2at6native18elementwise_kernelILi128ELi4EZNS0_22gpu_kernel_impl_nocastIZZZNS0_14glu_jvp_kernelERNS_18TensorIteratorBaseEENKUlvE_clEvENKUlvE2_clEvEUlN3c108BFloat16ES8_S8_S8_E_EEvS4_RKT_EUliE_EEviT1_,"a",@progbits
	.sectionflags	@""
	.align	4
.nv.constant0._ZN2at6native18elementwise_kernelILi128ELi4EZNS0_22gpu_kernel_impl_nocastIZZZNS0_14glu_jvp_kernelERNS_18TensorIteratorBaseEENKUlvE_clEvENKUlvE2_clEvEUlN3c108BFloat16ES8_S8_S8_E_EEvS4_RKT_EUliE_EEviT1_:
	.zero		1768


//--------------------- .nv.constant0._ZN2at6native27unrolled_elementwise_kernelIZZZNS0_14glu_jvp_kernelERNS_18TensorIteratorBaseEENKUlvE_clEvENKUlvE2_clEvEUlN3c108BFloat16ES7_S7_S7_E_St5arrayIPcLm5EELi4E23TrivialOffsetCalculatorILi4EjESC_ILi1EjENS0_6memory15LoadWithoutCastENSF_16StoreWithoutCastEEEviT_T0_T2_T3_T4_T5_ --------------------------
	.section	.nv.constant0._ZN2at6native27unrolled_elementwise_kernelIZZZNS0_14glu_jvp_kernelERNS_18TensorIteratorBaseEENKUlvE_clEvENKUlvE2_clEvEUlN3c108BFloat16ES7_S7_S7_E_St5arrayIPcLm5EELi4E23TrivialOffsetCalculatorILi4EjESC_ILi1EjENS0_6memory15LoadWithoutCastENSF_16StoreWithoutCastEEEviT_T0_T2_T3_T4_T5_,"a",@progbits
	.sectionflags	@""
	.align	4
.nv.constant0._ZN2at6native27unrolled_elementwise_kernelIZZZNS0_14glu_jvp_kernelERNS_18TensorIteratorBaseEENKUlvE_clEvENKUlvE2_clEvEUlN3c108BFloat16ES7_S7_S7_E_St5arrayIPcLm5EELi4E23TrivialOffsetCalculatorILi4EjESC_ILi1EjENS0_6memory15LoadWithoutCastENSF_16StoreWithoutCastEEEviT_T0_T2_T3_T4_T5_:
	.zero		948


//--------------------- .nv.constant0._ZN2at6native29vectorized_elementwise_kernelILi2EZZZNS0_14glu_jvp_kernelERNS_18TensorIteratorBaseEENKUlvE_clEvENKUlvE2_clEvEUlN3c108BFloat16ES7_S7_S7_E_St5arrayIPcLm5EEEEviT0_T1_ --------------------------
	.section	.nv.constant0._ZN2at6native29vectorized_elementwise_kernelILi2EZZZNS0_14glu_jvp_kernelERNS_18TensorIteratorBaseEENKUlvE_clEvENKUlvE2_clEvEUlN3c108BFloat16ES7_S7_S7_E_St5arrayIPcLm5EEEEviT0_T1_,"a",@progbits
	.sectionflags	@""
	.align	4
.nv.constant0._ZN2at6native29vectorized_elementwise_kernelILi2EZZZNS0_14glu_jvp_kernelERNS_18TensorIteratorBaseEENKUlvE_clEvENKUlvE2_clEvEUlN3c108BFloat16ES7_S7_S7_E_St5arrayIPcLm5EEEEviT0_T1_:
	.zero		944


//--------------------- .nv.constant0._ZN2at6native29vectorized_elementwise_kernelILi4EZZZNS0_14glu_jvp_kernelERNS_18TensorIteratorBaseEENKUlvE_clEvENKUlvE2_clEvEUlN3c108BFloat16ES7_S7_S7_E_St5arrayIPcLm5EEEEviT0_T1_ --------------------------
	.section	.nv.constant0._ZN2at6native29vectorized_elementwise_kernelILi4EZZZNS0_14glu_jvp_kernelERNS_18TensorIteratorBaseEENKUlvE_clEvENKUlvE2_clEvEUlN3c108BFloat16ES7_S7_S7_E_St5arrayIPcLm5EEEEviT0_T1_,"a",@progbits
	.sectionflags	@""
	.align	4
.nv.constant0._ZN2at6native29vectorized_elementwise_kernelILi4EZZZNS0_14glu_jvp_kernelERNS_18TensorIteratorBaseEENKUlvE_clEvENKUlvE2_clEvEUlN3c108BFloat16ES7_S7_S7_E_St5arrayIPcLm5EEEEviT0_T1_:
	.zero		944


//--------------------- .nv.constant0._ZN2at6native29vectorized_elementwise_kernelILi8EZZZNS0_14glu_jvp_kernelERNS_18TensorIteratorBaseEENKUlvE_clEvENKUlvE2_clEvEUlN3c108BFloat16ES7_S7_S7_E_St5arrayIPcLm5EEEEviT0_T1_ --------------------------
	.section	.nv.constant0._ZN2at6native29vectorized_elementwise_kernelILi8EZZZNS0_14glu_jvp_kernelERNS_18TensorIteratorBaseEENKUlvE_clEvENKUlvE2_clEvEUlN3c108BFloat16ES7_S7_S7_E_St5arrayIPcLm5EEEEviT0_T1_,"a",@progbits
	.sectionflags	@""
	.align	4
.nv.constant0._ZN2at6native29vectorized_elementwise_kernelILi8EZZZNS0_14glu_jvp_kernelERNS_18TensorIteratorBaseEENKUlvE_clEvENKUlvE2_clEvEUlN3c108BFloat16ES7_S7_S7_E_St5arrayIPcLm5EEEEviT0_T1_:
	.zero		944


//--------------------- .nv.constant0._ZN2at6native18elementwise_kernelILi128ELi4EZNS0_15gpu_kernel_implIZZZNS0_14glu_jvp_kernelERNS_18TensorIteratorBaseEENKUlvE_clEvENKUlvE1_clEvEUlN3c104HalfES8_S8_S8_E_EEvS4_RKT_EUliE_EEviT1_ --------------------------
	.section	.nv.constant0._ZN2at6native18elementwise_kernelILi128ELi4EZNS0_15gpu_kernel_implIZZZNS0_14glu_jvp_kernelERNS_18TensorIteratorBaseEENKUlvE_clEvENKUlvE1_clEvEUlN3c104HalfES8_S8_S8_E_EEvS4_RKT_EUliE_EEviT1_,"a",@progbits
	.sectionflags	@""
	.align	4
.nv.constant0._ZN2at6native18elementwise_kernelILi128ELi4EZNS0_15gpu_kernel_implIZZZNS0_14glu_jvp_kernelERNS_18TensorIteratorBaseEENKUlvE_clEvENKUlvE1_clEvEUlN3c104HalfES8_S8_S8_E_EEvS4_RKT_EUliE_EEviT1_:
	.zero		1768


//--------------------- .nv.constant0._ZN2at6native27unrolled_elementwise_kernelIZZZNS0_14glu_jvp_kernelERNS_18TensorIteratorBaseEENKUlvE_clEvENKUlvE1_clEvEUlN3c104HalfES7_S7_S7_E_St5arrayIPcLm5EELi4E23TrivialOffsetCalculatorILi4EjESC_ILi1EjENS0_6memory12LoadWithCastILi4EEENSF_13StoreWithCastILi1EEEEEviT_T0_T2_T3_T4_T5_ --------------------------
	.section	.nv.constant0._ZN2at6native27unrolled_elementwise_kernelIZZZNS0_14glu_jvp_kernelERNS_18TensorIteratorBaseEENKUlvE_clEvENKUlvE1_clEvEUlN3c104HalfES7_S7_S7_E_St5arrayIPcLm5EELi4E23TrivialOffsetCalculatorILi4EjESC_ILi1EjENS0_6memory12LoadWithCastILi4EEENSF_13StoreWithCastILi1EEEEEviT_T0_T2_T3_T4_T5_,"a",@progbits
	.sectionflags	@""
	.align	4
.nv.constant0._ZN2at6native27unrolled_elementwise_kernelIZZZNS0_14glu_jvp_kernelERNS_18TensorIteratorBaseEENKUlvE_clEvENKUlvE1_clEvEUlN3c104HalfES7_S7_S7_E_St5arrayIPcLm5EELi4E23TrivialOffsetCalculatorILi4EjESC_ILi1EjENS0_6memory12LoadWithCastILi4EEENSF_13StoreWithCastILi1EEEEEviT_T0_T2_T3_T4_T5_:
	.zero		976


//--------------------- .nv.constant0._ZN2at6native18elementwise_kernelILi128ELi4EZNS0_22gpu_kernel_impl_nocastIZZZNS0_14glu_jvp_kernelERNS_18TensorIteratorBaseEENKUlvE_clEvENKUlvE1_clEvEUlN3c104HalfES8_S8_S8_E_EEvS4_RKT_EUliE_EEviT1_ --------------------------
	.section	.nv.constant0._ZN2at6native18elementwise_kernelILi128ELi4EZNS0_22gpu_kernel_impl_nocastIZZZNS0_14glu_jvp_kernelERNS_18TensorIteratorBaseEENKUlvE_clEvENKUlvE1_clEvEUlN3c104HalfES8_S8_S8_E_EEvS4_RKT_EUliE_EEviT1_,"a",@progbits
	.sectionflags	@""
	.align	4
.nv.constant0._ZN2at6native18elementwise_kernelILi128ELi4EZNS0_22gpu_kernel_impl_nocastIZZZNS0_14glu_jvp_kernelERNS_18TensorIteratorBaseEENKUlvE_clEvENKUlvE1_clEvEUlN3c104HalfES8_S8_S8_E_EEvS4_RKT_EUliE_EEviT1_:
	.zero		1768


//--------------------- .nv.constant0._ZN2at6native27unrolled_elementwise_kernelIZZZNS0_14glu_jvp_kernelERNS_18TensorIteratorBaseEENKUlvE_clEvENKUlvE1_clEvEUlN3c104HalfES7_S7_S7_E_St5arrayIPcLm5EELi4E23TrivialOffsetCalculatorILi4EjESC_ILi1EjENS0_6memory15LoadWithoutCastENSF_16StoreWithoutCastEEEviT_T0_T2_T3_T4_T5_ --------------------------
	.section	.nv.constant0._ZN2at6native27unrolled_elementwise_kernelIZZZNS0_14glu_jvp_kernelERNS_18TensorIteratorBaseEENKUlvE_clEvENKUlvE1_clEvEUlN3c104HalfES7_S7_S7_E_St5arrayIPcLm5EELi4E23TrivialOffsetCalculatorILi4EjESC_ILi1EjENS0_6memory15LoadWithoutCastENSF_16StoreWithoutCastEEEviT_T0_T2_T3_T4_T5_,"a",@progbits
	.sectionflags	@""
	.align	4
.nv.constant0._ZN2at6native27unrolled_elementwise_kernelIZZZNS0_14glu_jvp_kernelERNS_18TensorIteratorBaseEENKUlvE_clEvENKUlvE1_clEvEUlN3c104HalfES7_S7_S7_E_St5arrayIPcLm5EELi4E23TrivialOffsetCalculatorILi4EjESC_ILi1EjENS0_6memory15LoadWithoutCastENSF_16StoreWithoutCastEEEviT_T0_T2_T3_T4_T5_:
	.zero		948


//--------------------- .nv.constant0._ZN2at6native29vectorized_elementwise_kernelILi2EZZZNS0_14glu_jvp_kernelERNS_18TensorIteratorBaseEENKUlvE_clEvENKUlvE1_clEvEUlN3c104HalfES7_S7_S7_E_St5arrayIPcLm5EEEEviT0_T1_ --------------------------
	.section	.nv.constant0._ZN2at6native29vectorized_elementwise_kernelILi2EZZZNS0_14glu_jvp_kernelERNS_18TensorIteratorBaseEENKUlvE_clEvENKUlvE1_clEvEUlN3c104HalfES7_S7_S7_E_St5arrayIPcLm5EEEEviT0_T1_,"a",@progbits
	.sectionflags	@""
	.align	4
.nv.constant0._ZN2at6native29vectorized_elementwise_kernelILi2EZZZNS0_14glu_jvp_kernelERNS_18TensorIteratorBaseEENKUlvE_clEvENKUlvE1_clEvEUlN3c104HalfES7_S7_S7_E_St5arrayIPcLm5EEEEviT0_T1_:
	.zero		944


//--------------------- .nv.constant0._ZN2at6native29vectorized_elementwise_kernelILi4EZZZNS0_14glu_jvp_kernelERNS_18TensorIteratorBaseEENKUlvE_clEvENKUlvE1_clEvEUlN3c104HalfES7_S7_S7_E_St5arrayIPcLm5EEEEviT0_T1_ --------------------------
	.section	.nv.constant0._ZN2at6native29vectorized_elementwise_kernelILi4EZZZNS0_14glu_jvp_kernelERNS_18TensorIteratorBaseEENKUlvE_clEvENKUlvE1_clEvEUlN3c104HalfES7_S7_S7_E_St5arrayIPcLm5EEEEviT0_T1_,"a",@progbits
	.sectionflags	@""
	.align	4
.nv.constant0._ZN2at6native29vectorized_elementwise_kernelILi4EZZZNS0_14glu_jvp_kernelERNS_18TensorIteratorBaseEENKUlvE_clEvENKUlvE1_clEvEUlN3c104HalfES7_S7_S7_E_St5arrayIPcLm5EEEEviT0_T1_:
	.zero		944


//--------------------- .nv.constant0._ZN2at6native29vectorized_elementwise_kernelILi8EZZZNS0_14glu_jvp_kernelERNS_18TensorIteratorBaseEENKUlvE_clEvENKUlvE1_clEvEUlN3c104HalfES7_S7_S7_E_St5arrayIPcLm5EEEEviT0_T1_ --------------------------
	.section	.nv.constant0._ZN2at6native29vectorized_elementwise_kernelILi8EZZZNS0_14glu_jvp_kernelERNS_18TensorIteratorBaseEENKUlvE_clEvENKUlvE1_clEvEUlN3c104HalfES7_S7_S7_E_St5arrayIPcLm5EEEEviT0_T1_,"a",@progbits
	.sectionflags	@""
	.align	4
.nv.constant0._ZN2at6native29vectorized_elementwise_kernelILi8EZZZNS0_14glu_jvp_kernelERNS_18TensorIteratorBaseEENKUlvE_clEvENKUlvE1_clEvEUlN3c104HalfES7_S7_S7_E_St5arrayIPcLm5EEEEviT0_T1_:
	.zero		944


//--------------------- .nv.constant0._ZN2at6native18elementwise_kernelILi128ELi4EZNS0_15gpu_kernel_implIZZZNS0_14glu_jvp_kernelERNS_18TensorIteratorBaseEENKUlvE_clEvENKUlvE0_clEvEUlffffE_EEvS4_RKT_EUliE_EEviT1_ --------------------------
	.section	.nv.constant0._ZN2at6native18elementwise_kernelILi128ELi4EZNS0_15gpu_kernel_implIZZZNS0_14glu_jvp_kernelERNS_18TensorIteratorBaseEENKUlvE_clEvENKUlvE0_clEvEUlffffE_EEvS4_RKT_EUliE_EEviT1_,"a",@progbits
	.sectionflags	@""
	.align	4
.nv.constant0._ZN2at6native18elementwise_kernelILi128ELi4EZNS0_15gpu_kernel_implIZZZNS0_14glu_jvp_kernelERNS_18TensorIteratorBaseEENKUlvE_clEvENKUlvE0_clEvEUlffffE_EEvS4_RKT_EUliE_EEviT1_:
	.zero		1768


//--------------------- .nv.constant0._ZN2at6native27unrolled_elementwise_kernelIZZZNS0_14glu_jvp_kernelERNS_18TensorIteratorBaseEENKUlvE_clEvENKUlvE0_clEvEUlffffE_St5arrayIPcLm5EELi4E23TrivialOffsetCalculatorILi4EjESA_ILi1EjENS0_6memory12LoadWithCastILi4EEENSD_13StoreWithCastILi1EEEEEviT_T0_T2_T3_T4_T5_ --------------------------
	.section	.nv.constant0._ZN2at6native27unrolled_elementwise_kernelIZZZNS0_14glu_jvp_kernelERNS_18TensorIteratorBaseEENKUlvE_clEvENKUlvE0_clEvEUlffffE_St5arrayIPcLm5EELi4E23TrivialOffsetCalculatorILi4EjESA_ILi1EjENS0_6memory12LoadWithCastILi4EEENSD_13StoreWithCastILi1EEEEEviT_T0_T2_T3_T4_T5_,"a",@progbits
	.sectionflags	@""
	.align	4
.nv.constant0._ZN2at6native27unrolled_elementwise_kernelIZZZNS0_14glu_jvp_kernelERNS_18TensorIteratorBaseEENKUlvE_clEvENKUlvE0_clEvEUlffffE_St5arrayIPcLm5EELi4E23TrivialOffsetCalculatorILi4EjESA_ILi1EjENS0_6memory12LoadWithCastILi4EEENSD_13StoreWithCastILi1EEEEEviT_T0_T2_T3_T4_T5_:
	.zero		976


//--------------------- .nv.constant0._ZN2at6native18elementwise_kernelILi128ELi2EZNS0_22gpu_kernel_impl_nocastIZZZNS0_14glu_jvp_kernelERNS_18TensorIteratorBaseEENKUlvE_clEvENKUlvE0_clEvEUlffffE_EEvS4_RKT_EUliE_EEviT1_ --------------------------
	.section	.nv.constant0._ZN2at6native18elementwise_kernelILi128ELi2EZNS0_22gpu_kernel_impl_nocastIZZZNS0_14glu_jvp_kernelERNS_18TensorIteratorBaseEENKUlvE_clEvENKUlvE0_clEvEUlffffE_EEvS4_RKT_EUliE_EEviT1_,"a",@progbits
	.sectionflags	@""
	.align	4
.nv.constant0._ZN2at6native18elementwise_kernelILi128ELi2EZNS0_22gpu_kernel_impl_nocastIZZZNS0_14glu_jvp_kernelERNS_18TensorIteratorBaseEENKUlvE_clEvENKUlvE0_clEvEUlffffE_EEvS4_RKT_EUliE_EEviT1_:
	.zero		1768


//--------------------- .nv.constant0._ZN2at6native27unrolled_elementwise_kernelIZZZNS0_14glu_jvp_kernelERNS_18TensorIteratorBaseEENKUlvE_clEvENKUlvE0_clEvEUlffffE_St5arrayIPcLm5EELi4E23TrivialOffsetCalculatorILi4EjESA_ILi1EjENS0_6memory15LoadWithoutCastENSD_16StoreWithoutCastEEEviT_T0_T2_T3_T4_T5_ --------------------------
	.section	.nv.constant0._ZN2at6native27unrolled_elementwise_kernelIZZZNS0_14glu_jvp_kernelERNS_18TensorIteratorBaseEENKUlvE_clEvENKUlvE0_clEvEUlffffE_St5arrayIPcLm5EELi4E23TrivialOffsetCalculatorILi4EjESA_ILi1EjENS0_6memory15LoadWithoutCastENSD_16StoreWithoutCastEEEviT_T0_T2_T3_T4_T5_,"a",@progbits
	.sectionflags	@""
	.align	4
.nv.constant0._ZN2at6native27unrolled_elementwise_kernelIZZZNS0_14glu_jvp_kernelERNS_18TensorIteratorBaseEENKUlvE_clEvENKUlvE0_clEvEUlffffE_St5arrayIPcLm5EELi4E23TrivialOffsetCalculatorILi4EjESA_ILi1EjENS0_6memory15LoadWithoutCastENSD_16StoreWithoutCastEEEviT_T0_T2_T3_T4_T5_:
	.zero		948


//--------------------- .nv.constant0._ZN2at6native29vectorized_elementwise_kernelILi2EZZZNS0_14glu_jvp_kernelERNS_18TensorIteratorBaseEENKUlvE_clEvENKUlvE0_clEvEUlffffE_St5arrayIPcLm5EEEEviT0_T1_ --------------------------
	.section	.nv.constant0._ZN2at6native29vectorized_elementwise_kernelILi2EZZZNS0_14glu_jvp_kernelERNS_18TensorIteratorBaseEENKUlvE_clEvENKUlvE0_clEvEUlffffE_St5arrayIPcLm5EEEEviT0_T1_,"a",@progbits
	.sectionflags	@""
	.align	4
.nv.constant0._ZN2at6native29vectorized_elementwise_kernelILi2EZZZNS0_14glu_jvp_kernelERNS_18TensorIteratorBaseEENKUlvE_clEvENKUlvE0_clEvEUlffffE_St5arrayIPcLm5EEEEviT0_T1_:
	.zero		944


//--------------------- .nv.constant0._ZN2at6native29vectorized_elementwise_kernelILi4EZZZNS0_14glu_jvp_kernelERNS_18TensorIteratorBaseEENKUlvE_clEvENKUlvE0_clEvEUlffffE_St5arrayIPcLm5EEEEviT0_T1_ --------------------------
	.section	.nv.constant0._ZN2at6native29vectorized_elementwise_kernelILi4EZZZNS0_14glu_jvp_kernelERNS_18TensorIteratorBaseEENKUlvE_clEvENKUlvE0_clEvEUlffffE_St5arrayIPcLm5EEEEviT0_T1_,"a",@progbits
	.sectionflags	@""
	.align	4
.nv.constant0._ZN2at6native29vectorized_elementwise_kernelILi4EZZZNS0_14glu_jvp_kernelERNS_18TensorIteratorBaseEENKUlvE_clEvENKUlvE0_clEvEUlffffE_St5arrayIPcLm5EEEEviT0_T1_:
	.zero		944


//--------------------- .nv.constant0._ZN2at6native29vectorized_elementwise_kernelILi8EZZZNS0_14glu_jvp_kernelERNS_18TensorIteratorBaseEENKUlvE_clEvENKUlvE0_clEvEUlffffE_St5arrayIPcLm5EEEEviT0_T1_ --------------------------
	.section	.nv.constant0._ZN2at6native29vectorized_elementwise_kernelILi8EZZZNS0_14glu_jvp_kernelERNS_18TensorIteratorBaseEENKUlvE_clEvENKUlvE0_clEvEUlffffE_St5arrayIPcLm5EEEEviT0_T1_,"a",@progbits
	.sectionflags	@""
	.align	4
.nv.constant0._ZN2at6native29vectorized_elementwise_kernelILi8EZZZNS0_14glu_jvp_kernelERNS_18TensorIteratorBaseEENKUlvE_clEvENKUlvE0_clEvEUlffffE_St5arrayIPcLm5EEEEviT0_T1_:
	.zero		944


//--------------------- .nv.constant0._ZN2at6native18elementwise_kernelILi128ELi4EZNS0_15gpu_kernel_implIZZZNS0_14glu_jvp_kernelERNS_18TensorIteratorBaseEENKUlvE_clEvENKUlvE_clEvEUlddddE_EEvS4_RKT_EUliE_EEviT1_ --------------------------
	.section	.nv.constant0._ZN2at6native18elementwise_kernelILi128ELi4EZNS0_15gpu_kernel_implIZZZNS0_14glu_jvp_kernelERNS_18TensorIteratorBaseEENKUlvE_clEvENKUlvE_clEvEUlddddE_EEvS4_RKT_EUliE_EEviT1_,"a",@progbits
	.sectionflags	@""
	.align	4
.nv.constant0._ZN2at6native18elementwise_kernelILi128ELi4EZNS0_15gpu_kernel_implIZZZNS0_14glu_jvp_kernelERNS_18TensorIteratorBaseEENKUlvE_clEvENKUlvE_clEvEUlddddE_EEvS4_RKT_EUliE_EEviT1_:
	.zero		1768


//--------------------- .nv.constant0._ZN2at6native27unrolled_elementwise_kernelIZZZNS0_14glu_jvp_kernelERNS_18TensorIteratorBaseEENKUlvE_clEvENKUlvE_clEvEUlddddE_St5arrayIPcLm5EELi4E23TrivialOffsetCalculatorILi4EjESA_ILi1EjENS0_6memory12LoadWithCastILi4EEENSD_13StoreWithCastILi1EEEEEviT_T0_T2_T3_T4_T5_ --------------------------
	.section	.nv.constant0._ZN2at6native27unrolled_elementwise_kernelIZZZNS0_14glu_jvp_kernelERNS_18TensorIteratorBaseEENKUlvE_clEvENKUlvE_clEvEUlddddE_St5arrayIPcLm5EELi4E23TrivialOffsetCalculatorILi4EjESA_ILi1EjENS0_6memory12LoadWithCastILi4EEENSD_13StoreWithCastILi1EEEEEviT_T0_T2_T3_T4_T5_,"a",@progbits
	.sectionflags	@""
	.align	4
.nv.constant0._ZN2at6native27unrolled_elementwise_kernelIZZZNS0_14glu_jvp_kernelERNS_18TensorIteratorBaseEENKUlvE_clEvENKUlvE_clEvEUlddddE_St5arrayIPcLm5EELi4E23TrivialOffsetCalculatorILi4EjESA_ILi1EjENS0_6memory12LoadWithCastILi4EEENSD_13StoreWithCastILi1EEEEEviT_T0_T2_T3_T4_T5_:
	.zero		976


//--------------------- .nv.constant0._ZN2at6native18elementwise_kernelILi128ELi2EZNS0_22gpu_kernel_impl_nocastIZZZNS0_14glu_jvp_kernelERNS_18TensorIteratorBaseEENKUlvE_clEvENKUlvE_clEvEUlddddE_EEvS4_RKT_EUliE_EEviT1_ --------------------------
	.section	.nv.constant0._ZN2at6native18elementwise_kernelILi128ELi2EZNS0_22gpu_kernel_impl_nocastIZZZNS0_14glu_jvp_kernelERNS_18TensorIteratorBaseEENKUlvE_clEvENKUlvE_clEvEUlddddE_EEvS4_RKT_EUliE_EEviT1_,"a",@progbits
	.sectionflags	@""
	.align	4
.nv.constant0._ZN2at6native18elementwise_kernelILi128ELi2EZNS0_22gpu_kernel_impl_nocastIZZZNS0_14glu_jvp_kernelERNS_18TensorIteratorBaseEENKUlvE_clEvENKUlvE_clEvEUlddddE_EEvS4_RKT_EUliE_EEviT1_:
	.zero		1768


//--------------------- .nv.constant0._ZN2at6native27unrolled_elementwise_kernelIZZZNS0_14glu_jvp_kernelERNS_18TensorIteratorBaseEENKUlvE_clEvENKUlvE_clEvEUlddddE_St5arrayIPcLm5EELi4E23TrivialOffsetCalculatorILi4EjESA_ILi1EjENS0_6memory15LoadWithoutCastENSD_16StoreWithoutCastEEEviT_T0_T2_T3_T4_T5_ --------------------------
	.section	.nv.constant0._ZN2at6native27unrolled_elementwise_kernelIZZZNS0_14glu_jvp_kernelERNS_18TensorIteratorBaseEENKUlvE_clEvENKUlvE_clEvEUlddddE_St5arrayIPcLm5EELi4E23TrivialOffsetCalculatorILi4EjESA_ILi1EjENS0_6memory15LoadWithoutCastENSD_16StoreWithoutCastEEEviT_T0_T2_T3_T4_T5_,"a",@progbits
	.sectionflags	@""
	.align	4
.nv.constant0._ZN2at6native27unrolled_elementwise_kernelIZZZNS0_14glu_jvp_kernelERNS_18TensorIteratorBaseEENKUlvE_clEvENKUlvE_clEvEUlddddE_St5arrayIPcLm5EELi4E23TrivialOffsetCalculatorILi4EjESA_ILi1EjENS0_6memory15LoadWithoutCastENSD_16StoreWithoutCastEEEviT_T0_T2_T3_T4_T5_:
	.zero		948


//--------------------- .nv.constant0._ZN2at6native29vectorized_elementwise_kernelILi2EZZZNS0_14glu_jvp_kernelERNS_18TensorIteratorBaseEENKUlvE_clEvENKUlvE_clEvEUlddddE_St5arrayIPcLm5EEEEviT0_T1_ --------------------------
	.section	.nv.constant0._ZN2at6native29vectorized_elementwise_kernelILi2EZZZNS0_14glu_jvp_kernelERNS_18TensorIteratorBaseEENKUlvE_clEvENKUlvE_clEvEUlddddE_St5arrayIPcLm5EEEEviT0_T1_,"a",@progbits
	.sectionflags	@""
	.align	4
.nv.constant0._ZN2at6native29vectorized_elementwise_kernelILi2EZZZNS0_14glu_jvp_kernelERNS_18TensorIteratorBaseEENKUlvE_clEvENKUlvE_clEvEUlddddE_St5arrayIPcLm5EEEEviT0_T1_:
	.zero		944


//--------------------- .nv.constant0._ZN2at6native29vectorized_elementwise_kernelILi4EZZZNS0_14glu_jvp_kernelERNS_18TensorIteratorBaseEENKUlvE_clEvENKUlvE_clEvEUlddddE_St5arrayIPcLm5EEEEviT0_T1_ --------------------------
	.section	.nv.constant0._ZN2at6native29vectorized_elementwise_kernelILi4EZZZNS0_14glu_jvp_kernelERNS_18TensorIteratorBaseEENKUlvE_clEvENKUlvE_clEvEUlddddE_St5arrayIPcLm5EEEEviT0_T1_,"a",@progbits
	.sectionflags	@""
	.align	4
.nv.constant0._ZN2at6native29vectorized_elementwise_kernelILi4EZZZNS0_14glu_jvp_kernelERNS_18TensorIteratorBaseEENKUlvE_clEvENKUlvE_clEvEUlddddE_St5arrayIPcLm5EEEEviT0_T1_:
	.zero		944


//--------------------- .nv.constant0._ZN2at6native29vectorized_elementwise_kernelILi8EZZZNS0_14glu_jvp_kernelERNS_18TensorIteratorBaseEENKUlvE_clEvENKUlvE_clEvEUlddddE_St5arrayIPcLm5EEEEviT0_T1_ --------------------------
	.section	.nv.constant0._ZN2at6native29vectorized_elementwise_kernelILi8EZZZNS0_14glu_jvp_kernelERNS_18TensorIteratorBaseEENKUlvE_clEvENKUlvE_clEvEUlddddE_St5arrayIPcLm5EEEEviT0_T1_,"a",@progbits
	.sectionflags	@""
	.align	4
.nv.constant0._ZN2at6native29vectorized_elementwise_kernelILi8EZZZNS0_14glu_jvp_kernelERNS_18TensorIteratorBaseEENKUlvE_clEvENKUlvE_clEvEUlddddE_St5arrayIPcLm5EEEEviT0_T1_:
	.zero		944


//--------------------- .nv.constant0._ZN2at6native18elementwise_kernelILi128ELi4EZNS0_15gpu_kernel_implIZZZNS0_10glu_kernelERNS_18TensorIteratorBaseEENKUlvE_clEvENKUlvE2_clEvEUlN3c108BFloat16ES8_E_EEvS4_RKT_EUliE_EEviT1_ --------------------------
	.section	.nv.constant0._ZN2at6native18elementwise_kernelILi128ELi4EZNS0_15gpu_kernel_implIZZZNS0_10glu_kernelERNS_18TensorIteratorBaseEENKUlvE_clEvENKUlvE2_clEvEUlN3c108BFloat16ES8_E_EEvS4_RKT_EUliE_EEviT1_,"a",@progbits
	.sectionflags	@""
	.align	4
.nv.constant0._ZN2at6native18elementwise_kernelILi128ELi4EZNS0_15gpu_kernel_implIZZZNS0_10glu_kernelERNS_18TensorIteratorBaseEENKUlvE_clEvENKUlvE2_clEvEUlN3c108BFloat16ES8_E_EEvS4_RKT_EUliE_EEviT1_:
	.zero		1552


//--------------------- .nv.constant0._ZN2at6native27unrolled_elementwise_kernelIZZZNS0_10glu_kernelERNS_18TensorIteratorBaseEENKUlvE_clEvENKUlvE2_clEvEUlN3c108BFloat16ES7_E_St5arrayIPcLm3EELi4E23TrivialOffsetCalculatorILi2EjESC_ILi1EjENS0_6memory12LoadWithCastILi2EEENSF_13StoreWithCastILi1EEEEEviT_T0_T2_T3_T4_T5_ --------------------------
	.section	.nv.constant0._ZN2at6native27unrolled_elementwise_kernelIZZZNS0_10glu_kernelERNS_18TensorIteratorBaseEENKUlvE_clEvENKUlvE2_clEvEUlN3c108BFloat16ES7_E_St5arrayIPcLm3EELi4E23TrivialOffsetCalculatorILi2EjESC_ILi1EjENS0_6memory12LoadWithCastILi2EEENSF_13StoreWithCastILi1EEEEEviT_T0_T2_T3_T4_T5_,"a",@progbits
	.sectionflags	@""
	.align	4
.nv.constant0._ZN2at6native27unrolled_elementwise_kernelIZZZNS0_10glu_kernelERNS_18TensorIteratorBaseEENKUlvE_clEvENKUlvE2_clEvEUlN3c108BFloat16ES7_E_St5arrayIPcLm3EELi4E23TrivialOffsetCalculatorILi2EjESC_ILi1EjENS0_6memory12LoadWithCastILi2EEENSF_13StoreWithCastILi1EEEEEviT_T0_T2_T3_T4_T5_:
	.zero		952


//--------------------- .nv.constant0._ZN2at6native18elementwise_kernelILi128ELi4EZNS0_22gpu_kernel_impl_nocastIZZZNS0_10glu_kernelERNS_18TensorIteratorBaseEENKUlvE_clEvENKUlvE2_clEvEUlN3c108BFloat16ES8_E_EEvS4_RKT_EUliE_EEviT1_ --------------------------
	.section	.nv.constant0._ZN2at6native18elementwise_kernelILi128ELi4EZNS0_22gpu_kernel_impl_nocastIZZZNS0_10glu_kernelERNS_18TensorIteratorBaseEENKUlvE_clEvENKUlvE2_clEvEUlN3c108BFloat16ES8_E_EEvS4_RKT_EUliE_EEviT1_,"a",@progbits
	.sectionflags	@""
	.align	4
.nv.constant0._ZN2at6native18elementwise_kernelILi128ELi4EZNS0_22gpu_kernel_impl_nocastIZZZNS0_10glu_kernelERNS_18TensorIteratorBaseEENKUlvE_clEvENKUlvE2_clEvEUlN3c108BFloat16ES8_E_EEvS4_RKT_EUliE_EEviT1_:
	.zero		1552


//--------------------- .nv.constant0._ZN2at6native27unrolled_elementwise_kernelIZZZNS0_10glu_kernelERNS_18TensorIteratorBaseEENKUlvE_clEvENKUlvE2_clEvEUlN3c108BFloat16ES7_E_St5arrayIPcLm3EELi4E23TrivialOffsetCalculatorILi2EjESC_ILi1EjENS0_6memory15LoadWithoutCastENSF_16StoreWithoutCastEEEviT_T0_T2_T3_T4_T5_ --------------------------
	.section	.nv.constant0._ZN2at6native27unrolled_elementwise_kernelIZZZNS0_10glu_kernelERNS_18TensorIteratorBaseEENKUlvE_clEvENKUlvE2_clEvEUlN3c108BFloat16ES7_E_St5arrayIPcLm3EELi4E23TrivialOffsetCalculatorILi2EjESC_ILi1EjENS0_6memory15LoadWithoutCastENSF_16StoreWithoutCastEEEviT_T0_T2_T3_T4_T5_,"a",@progbits
	.sectionflags	@""
	.align	4
.nv.constant0._ZN2at6native27unrolled_elementwise_kernelIZZZNS0_10glu_kernelERNS_18TensorIteratorBaseEENKUlvE_clEvENKUlvE2_clEvEUlN3c108BFloat16ES7_E_St5arrayIPcLm3EELi4E23TrivialOffsetCalculatorILi2EjESC_ILi1EjENS0_6memory15LoadWithoutCastENSF_16StoreWithoutCastEEEviT_T0_T2_T3_T4_T5_:
	.zero		932


//--------------------- .nv.constant0._ZN2at6native29vectorized_elementwise_kernelILi2EZZZNS0_10glu_kernelERNS_18TensorIteratorBaseEENKUlvE_clEvENKUlvE2_clEvEUlN3c108BFloat16ES7_E_St5arrayIPcLm3EEEEviT0_T1_ --------------------------
	.section	.nv.constant0._ZN2at6native29vectorized_elementwise_kernelILi2EZZZNS0_10glu_kernelERNS_18TensorIteratorBaseEENKUlvE_clEvENKUlvE2_clEvEUlN3c108BFloat16ES7_E_St5arrayIPcLm3EEEEviT0_T1_,"a",@progbits
	.sectionflags	@""
	.align	4
.nv.constant0._ZN2at6native29vectorized_elementwise_kernelILi2EZZZNS0_10glu_kernelERNS_18TensorIteratorBaseEENKUlvE_clEvENKUlvE2_clEvEUlN3c108BFloat16ES7_E_St5arrayIPcLm3EEEEviT0_T1_:
	.zero		928


//--------------------- .nv.constant0._ZN2at6native29vectorized_elementwise_kernelILi4EZZZNS0_10glu_kernelERNS_18TensorIteratorBaseEENKUlvE_clEvENKUlvE2_clEvEUlN3c108BFloat16ES7_E_St5arrayIPcLm3EEEEviT0_T1_ --------------------------
	.section	.nv.constant0._ZN2at6native29vectorized_elementwise_kernelILi4EZZZNS0_10glu_kernelERNS_18TensorIteratorBaseEENKUlvE_clEvENKUlvE2_clEvEUlN3c108BFloat16ES7_E_St5arrayIPcLm3EEEEviT0_T1_,"a",@progbits
	.sectionflags	@""
	.align	4
.nv.constant0._ZN2at6native29vectorized_elementwise_kernelILi4EZZZNS0_10glu_kernelERNS_18TensorIteratorBaseEENKUlvE_clEvENKUlvE2_clEvEUlN3c108BFloat16ES7_E_St5arrayIPcLm3EEEEviT0_T1_:
	.zero		928


//--------------------- .nv.constant0._ZN2at6native29vectorized_elementwise_kernelILi8EZZZNS0_10glu_kernelERNS_18TensorIteratorBaseEENKUlvE_clEvENKUlvE2_clEvEUlN3c108BFloat16ES7_E_St5arrayIPcLm3EEEEviT0_T1_ --------------------------
	.section	.nv.constant0._ZN2at6native29vectorized_elementwise_kernelILi8EZZZNS0_10glu_kernelERNS_18TensorIteratorBaseEENKUlvE_clEvENKUlvE2_clEvEUlN3c108BFloat16ES7_E_St5arrayIPcLm3EEEEviT0_T1_,"a",@progbits
	.sectionflags	@""
	.align	4
.nv.constant0._ZN2at6native29vectorized_elementwise_kernelILi8EZZZNS0_10glu_kernelERNS_18TensorIteratorBaseEENKUlvE_clEvENKUlvE2_clEvEUlN3c108BFloat16ES7_E_St5arrayIPcLm3EEEEviT0_T1_:
	.zero		928


//--------------------- .nv.constant0._ZN2at6native18elementwise_kernelILi128ELi4EZNS0_15gpu_kernel_implIZZZNS0_10glu_kernelERNS_18TensorIteratorBaseEENKUlvE_clEvENKUlvE1_clEvEUlN3c104HalfES8_E_EEvS4_RKT_EUliE_EEviT1_ --------------------------
	.section	.nv.constant0._ZN2at6native18elementwise_kernelILi128ELi4EZNS0_15gpu_kernel_implIZZZNS0_10glu_kernelERNS_18TensorIteratorBaseEENKUlvE_clEvENKUlvE1_clEvEUlN3c104HalfES8_E_EEvS4_RKT_EUliE_EEviT1_,"a",@progbits
	.sectionflags	@""
	.align	4
.nv.constant0._ZN2at6native18elementwise_kernelILi128ELi4EZNS0_15gpu_kernel_implIZZZNS0_10glu_kernelERNS_18TensorIteratorBaseEENKUlvE_clEvENKUlvE1_clEvEUlN3c104HalfES8_E_EEvS4_RKT_EUliE_EEviT1_:
	.zero		1552


//--------------------- .nv.constant0._ZN2at6native27unrolled_elementwise_kernelIZZZNS0_10glu_kernelERNS_18TensorIteratorBaseEENKUlvE_clEvENKUlvE1_clEvEUlN3c104HalfES7_E_St5arrayIPcLm3EELi4E23TrivialOffsetCalculatorILi2EjESC_ILi1EjENS0_6memory12LoadWithCastILi2EEENSF_13StoreWithCastILi1EEEEEviT_T0_T2_T3_T4_T5_ --------------------------
	.section	.nv.constant0._ZN2at6native27unrolled_elementwise_kernelIZZZNS0_10glu_kernelERNS_18TensorIteratorBaseEENKUlvE_clEvENKUlvE1_clEvEUlN3c104HalfES7_E_St5arrayIPcLm3EELi4E23TrivialOffsetCalculatorILi2EjESC_ILi1EjENS0_6memory12LoadWithCastILi2EEENSF_13StoreWithCastILi1EEEEEviT_T0_T2_T3_T4_T5_,"a",@progbits
	.sectionflags	@""
	.align	4
.nv.constant0._ZN2at6native27unrolled_elementwise_kernelIZZZNS0_10glu_kernelERNS_18TensorIteratorBaseEENKUlvE_clEvENKUlvE1_clEvEUlN3c104HalfES7_E_St5arrayIPcLm3EELi4E23TrivialOffsetCalculatorILi2EjESC_ILi1EjENS0_6memory12LoadWithCastILi2EEENSF_13StoreWithCastILi1EEEEEviT_T0_T2_T3_T4_T5_:
	.zero		952


//--------------------- .nv.constant0._ZN2at6native18elementwise_kernelILi128ELi4EZNS0_22gpu_kernel_impl_nocastIZZZNS0_10glu_kernelERNS_18TensorIteratorBaseEENKUlvE_clEvENKUlvE1_clEvEUlN3c104HalfES8_E_EEvS4_RKT_EUliE_EEviT1_ --------------------------
	.section	.nv.constant0._ZN2at6native18elementwise_kernelILi128ELi4EZNS0_22gpu_kernel_impl_nocastIZZZNS0_10glu_kernelERNS_18TensorIteratorBaseEENKUlvE_clEvENKUlvE1_clEvEUlN3c104HalfES8_E_EEvS4_RKT_EUliE_EEviT1_,"a",@progbits
	.sectionflags	@""
	.align	4
.nv.constant0._ZN2at6native18elementwise_kernelILi128ELi4EZNS0_22gpu_kernel_impl_nocastIZZZNS0_10glu_kernelERNS_18TensorIteratorBaseEENKUlvE_clEvENKUlvE1_clEvEUlN3c104HalfES8_E_EEvS4_RKT_EUliE_EEviT1_:
	.zero		1552


//--------------------- .nv.constant0._ZN2at6native27unrolled_elementwise_kernelIZZZNS0_10glu_kernelERNS_18TensorIteratorBaseEENKUlvE_clEvENKUlvE1_clEvEUlN3c104HalfES7_E_St5arrayIPcLm3EELi4E23TrivialOffsetCalculatorILi2EjESC_ILi1EjENS0_6memory15LoadWithoutCastENSF_16StoreWithoutCastEEEviT_T0_T2_T3_T4_T5_ --------------------------
	.section	.nv.constant0._ZN2at6native27unrolled_elementwise_kernelIZZZNS0_10glu_kernelERNS_18TensorIteratorBaseEENKUlvE_clEvENKUlvE1_clEvEUlN3c104HalfES7_E_St5arrayIPcLm3EELi4E23TrivialOffsetCalculatorILi2EjESC_ILi1EjENS0_6memory15LoadWithoutCastENSF_16StoreWithoutCastEEEviT_T0_T2_T3_T4_T5_,"a",@progbits
	.sectionflags	@""
	.align	4
.nv.constant0._ZN2at6native27unrolled_elementwise_kernelIZZZNS0_10glu_kernelERNS_18TensorIteratorBaseEENKUlvE_clEvENKUlvE1_clEvEUlN3c104HalfES7_E_St5arrayIPcLm3EELi4E23TrivialOffsetCalculatorILi2EjESC_ILi1EjENS0_6memory15LoadWithoutCastENSF_16StoreWithoutCastEEEviT_T0_T2_T3_T4_T5_:
	.zero		932


//--------------------- .nv.constant0._ZN2at6native29vectorized_elementwise_kernelILi2EZZZNS0_10glu_kernelERNS_18TensorIteratorBaseEENKUlvE_clEvENKUlvE1_clEvEUlN3c104HalfES7_E_St5arrayIPcLm3EEEEviT0_T1_ --------------------------
	.section	.nv.constant0._ZN2at6native29vectorized_elementwise_kernelILi2EZZZNS0_10glu_kernelERNS_18TensorIteratorBaseEENKUlvE_clEvENKUlvE1_clEvEUlN3c104HalfES7_E_St5arrayIPcLm3EEEEviT0_T1_,"a",@progbits
	.sectionflags	@""
	.align	4
.nv.constant0._ZN2at6native29vectorized_elementwise_kernelILi2EZZZNS0_10glu_kernelERNS_18TensorIteratorBaseEENKUlvE_clEvENKUlvE1_clEvEUlN3c104HalfES7_E_St5arrayIPcLm3EEEEviT0_T1_:
	.zero		928


//--------------------- .nv.constant0._ZN2at6native29vectorized_elementwise_kernelILi4EZZZNS0_10glu_kernelERNS_18TensorIteratorBaseEENKUlvE_clEvENKUlvE1_clEvEUlN3c104HalfES7_E_St5arrayIPcLm3EEEEviT0_T1_ --------------------------
	.section	.nv.constant0._ZN2at6native29vectorized_elementwise_kernelILi4EZZZNS0_10glu_kernelERNS_18TensorIteratorBaseEENKUlvE_clEvENKUlvE1_clEvEUlN3c104HalfES7_E_St5arrayIPcLm3EEEEviT0_T1_,"a",@progbits
	.sectionflags	@""
	.align	4
.nv.constant0._ZN2at6native29vectorized_elementwise_kernelILi4EZZZNS0_10glu_kernelERNS_18TensorIteratorBaseEENKUlvE_clEvENKUlvE1_clEvEUlN3c104HalfES7_E_St5arrayIPcLm3EEEEviT0_T1_:
	.zero		928


//--------------------- .nv.constant0._ZN2at6native29vectorized_elementwise_kernelILi8EZZZNS0_10glu_kernelERNS_18TensorIteratorBaseEENKUlvE_clEvENKUlvE1_clEvEUlN3c104HalfES7_E_St5arrayIPcLm3EEEEviT0_T1_ --------------------------
	.section	.nv.constant0._ZN2at6native29vectorized_elementwise_kernelILi8EZZZNS0_10glu_kernelERNS_18TensorIteratorBaseEENKUlvE_clEvENKUlvE1_clEvEUlN3c104HalfES7_E_St5arrayIPcLm3EEEEviT0_T1_,"a",@progbits
	.sectionflags	@""
	.align	4
.nv.constant0._ZN2at6native29vectorized_elementwise_kernelILi8EZZZNS0_10glu_kernelERNS_18TensorIteratorBaseEENKUlvE_clEvENKUlvE1_clEvEUlN3c104HalfES7_E_St5arrayIPcLm3EEEEviT0_T1_:
	.zero		928


//--------------------- .nv.constant0._ZN2at6native18elementwise_kernelILi128ELi4EZNS0_15gpu_kernel_implIZZZNS0_10glu_kernelERNS_18TensorIteratorBaseEENKUlvE_clEvENKUlvE0_clEvEUlffE_EEvS4_RKT_EUliE_EEviT1_ --------------------------
	.section	.nv.constant0._ZN2at6native18elementwise_kernelILi128ELi4EZNS0_15gpu_kernel_implIZZZNS0_10glu_kernelERNS_18TensorIteratorBaseEENKUlvE_clEvENKUlvE0_clEvEUlffE_EEvS4_RKT_EUliE_EEviT1_,"a",@progbits
	.sectionflags	@""
	.align	4
.nv.constant0._ZN2at6native18elementwise_kernelILi128ELi4EZNS0_15gpu_kernel_implIZZZNS0_10glu_kernelERNS_18TensorIteratorBaseEENKUlvE_clEvENKUlvE0_clEvEUlffE_EEvS4_RKT_EUliE_EEviT1_:
	.zero		1552


//--------------------- .nv.constant0._ZN2at6native27unrolled_elementwise_kernelIZZZNS0_10glu_kernelERNS_18TensorIteratorBaseEENKUlvE_clEvENKUlvE0_clEvEUlffE_St5arrayIPcLm3EELi4E23TrivialOffsetCalculatorILi2EjESA_ILi1EjENS0_6memory12LoadWithCastILi2EEENSD_13StoreWithCastILi1EEEEEviT_T0_T2_T3_T4_T5_ --------------------------
	.section	.nv.constant0._ZN2at6native27unrolled_elementwise_kernelIZZZNS0_10glu_kernelERNS_18TensorIteratorBaseEENKUlvE_clEvENKUlvE0_clEvEUlffE_St5arrayIPcLm3EELi4E23TrivialOffsetCalculatorILi2EjESA_ILi1EjENS0_6memory12LoadWithCastILi2EEENSD_13StoreWithCastILi1EEEEEviT_T0_T2_T3_T4_T5_,"a",@progbits
	.sectionflags	@""
	.align	4
.nv.constant0._ZN2at6native27unrolled_elementwise_kernelIZZZNS0_10glu_kernelERNS_18TensorIteratorBaseEENKUlvE_clEvENKUlvE0_clEvEUlffE_St5arrayIPcLm3EELi4E23TrivialOffsetCalculatorILi2EjESA_ILi1EjENS0_6memory12LoadWithCastILi2EEENSD_13StoreWithCastILi1EEEEEviT_T0_T2_T3_T4_T5_:
	.zero		952


//--------------------- .nv.constant0._ZN2at6native18elementwise_kernelILi128ELi2EZNS0_22gpu_kernel_impl_nocastIZZZNS0_10glu_kernelERNS_18TensorIteratorBaseEENKUlvE_clEvENKUlvE0_clEvEUlffE_EEvS4_RKT_EUliE_EEviT1_ --------------------------
	.section	.nv.constant0._ZN2at6native18elementwise_kernelILi128ELi2EZNS0_22gpu_kernel_impl_nocastIZZZNS0_10glu_kernelERNS_18TensorIteratorBaseEENKUlvE_clEvENKUlvE0_clEvEUlffE_EEvS4_RKT_EUliE_EEviT1_,"a",@progbits
	.sectionflags	@""
	.align	4
.nv.constant0._ZN2at6native18elementwise_kernelILi128ELi2EZNS0_22gpu_kernel_impl_nocastIZZZNS0_10glu_kernelERNS_18TensorIteratorBaseEENKUlvE_clEvENKUlvE0_clEvEUlffE_EEvS4_RKT_EUliE_EEviT1_:
	.zero		1552


//--------------------- .nv.constant0._ZN2at6native27unrolled_elementwise_kernelIZZZNS0_10glu_kernelERNS_18TensorIteratorBaseEENKUlvE_clEvENKUlvE0_clEvEUlffE_St5arrayIPcLm3EELi4E23TrivialOffsetCalculatorILi2EjESA_ILi1EjENS0_6memory15LoadWithoutCastENSD_16StoreWithoutCastEEEviT_T0_T2_T3_T4_T5_ --------------------------
	.section	.nv.constant0._ZN2at6native27unrolled_elementwise_kernelIZZZNS0_10glu_kernelERNS_18TensorIteratorBaseEENKUlvE_clEvENKUlvE0_clEvEUlffE_St5arrayIPcLm3EELi4E23TrivialOffsetCalculatorILi2EjESA_ILi1EjENS0_6memory15LoadWithoutCastENSD_16StoreWithoutCastEEEviT_T0_T2_T3_T4_T5_,"a",@progbits
	.sectionflags	@""
	.align	4
.nv.constant0._ZN2at6native27unrolled_elementwise_kernelIZZZNS0_10glu_kernelERNS_18TensorIteratorBaseEENKUlvE_clEvENKUlvE0_clEvEUlffE_St5arrayIPcLm3EELi4E23TrivialOffsetCalculatorILi2EjESA_ILi1EjENS0_6memory15LoadWithoutCastENSD_16StoreWithoutCastEEEviT_T0_T2_T3_T4_T5_:
	.zero		932


//--------------------- .nv.constant0._ZN2at6native29vectorized_elementwise_kernelILi2EZZZNS0_10glu_kernelERNS_18TensorIteratorBaseEENKUlvE_clEvENKUlvE0_clEvEUlffE_St5arrayIPcLm3EEEEviT0_T1_ --------------------------
	.section	.nv.constant0._ZN2at6native29vectorized_elementwise_kernelILi2EZZZNS0_10glu_kernelERNS_18TensorIteratorBaseEENKUlvE_clEvENKUlvE0_clEvEUlffE_St5arrayIPcLm3EEEEviT0_T1_,"a",@progbits
	.sectionflags	@""
	.align	4
.nv.constant0._ZN2at6native29vectorized_elementwise_kernelILi2EZZZNS0_10glu_kernelERNS_18TensorIteratorBaseEENKUlvE_clEvENKUlvE0_clEvEUlffE_St5arrayIPcLm3EEEEviT0_T1_:
	.zero		928


//--------------------- .nv.constant0._ZN2at6native29vectorized_elementwise_kernelILi4EZZZNS0_10glu_kernelERNS_18TensorIteratorBaseEENKUlvE_clEvENKUlvE0_clEvEUlffE_St5arrayIPcLm3EEEEviT0_T1_ --------------------------
	.section	.nv.constant0._ZN2at6native29vectorized_elementwise_kernelILi4EZZZNS0_10glu_kernelERNS_18TensorIteratorBaseEENKUlvE_clEvENKUlvE0_clEvEUlffE_St5arrayIPcLm3EEEEviT0_T1_,"a",@progbits
	.sectionflags	@""
	.align	4
.nv.constant0._ZN2at6native29vectorized_elementwise_kernelILi4EZZZNS0_10glu_kernelERNS_18TensorIteratorBaseEENKUlvE_clEvENKUlvE0_clEvEUlffE_St5arrayIPcLm3EEEEviT0_T1_:
	.zero		928


//--------------------- .nv.constant0._ZN2at6native29vectorized_elementwise_kernelILi8EZZZNS0_10glu_kernelERNS_18TensorIteratorBaseEENKUlvE_clEvENKUlvE0_clEvEUlffE_St5arrayIPcLm3EEEEviT0_T1_ --------------------------
	.section	.nv.constant0._ZN2at6native29vectorized_elementwise_kernelILi8EZZZNS0_10glu_kernelERNS_18TensorIteratorBaseEENKUlvE_clEvENKUlvE0_clEvEUlffE_St5arrayIPcLm3EEEEviT0_T1_,"a",@progbits
	.sectionflags	@""
	.align	4
.nv.constant0._ZN2at6native29vectorized_elementwise_kernelILi8EZZZNS0_10glu_kernelERNS_18TensorIteratorBaseEENKUlvE_clEvENKUlvE0_clEvEUlffE_St5arrayIPcLm3EEEEviT0_T1_:
	.zero		928


//--------------------- .nv.constant0._ZN2at6native18elementwise_kernelILi128ELi4EZNS0_15gpu_kernel_implIZZZNS0_10glu_kernelERNS_18TensorIteratorBaseEENKUlvE_clEvENKUlvE_clEvEUlddE_EEvS4_RKT_EUliE_EEviT1_ --------------------------
	.section	.nv.constant0._ZN2at6native18elementwise_kernelILi128ELi4EZNS0_15gpu_kernel_implIZZZNS0_10glu_kernelERNS_18TensorIteratorBaseEENKUlvE_clEvENKUlvE_clEvEUlddE_EEvS4_RKT_EUliE_EEviT1_,"a",@progbits
	.sectionflags	@""
	.align	4
.nv.constant0._ZN2at6native18elementwise_kernelILi128ELi4EZNS0_15gpu_kernel_implIZZZNS0_10glu_kernelERNS_18TensorIteratorBaseEENKUlvE_clEvENKUlvE_clEvEUlddE_EEvS4_RKT_EUliE_EEviT1_:
	.zero		1552


//--------------------- .nv.constant0._ZN2at6native27unrolled_elementwise_kernelIZZZNS0_10glu_kernelERNS_18TensorIteratorBaseEENKUlvE_clEvENKUlvE_clEvEUlddE_St5arrayIPcLm3EELi4E23TrivialOffsetCalculatorILi2EjESA_ILi1EjENS0_6memory12LoadWithCastILi2EEENSD_13StoreWithCastILi1EEEEEviT_T0_T2_T3_T4_T5_ --------------------------
	.section	.nv.constant0._ZN2at6native27unrolled_elementwise_kernelIZZZNS0_10glu_kernelERNS_18TensorIteratorBaseEENKUlvE_clEvENKUlvE_clEvEUlddE_St5arrayIPcLm3EELi4E23TrivialOffsetCalculatorILi2EjESA_ILi1EjENS0_6memory12LoadWithCastILi2EEENSD_13StoreWithCastILi1EEEEEviT_T0_T2_T3_T4_T5_,"a",@progbits
	.sectionflags	@""
	.align	4
.nv.constant0._ZN2at6native27unrolled_elementwise_kernelIZZZNS0_10glu_kernelERNS_18TensorIteratorBaseEENKUlvE_clEvENKUlvE_clEvEUlddE_St5arrayIPcLm3EELi4E23TrivialOffsetCalculatorILi2EjESA_ILi1EjENS0_6memory12LoadWithCastILi2EEENSD_13StoreWithCastILi1EEEEEviT_T0_T2_T3_T4_T5_:
	.zero		952


//--------------------- .nv.constant0._ZN2at6native18elementwise_kernelILi128ELi2EZNS0_22gpu_kernel_impl_nocastIZZZNS0_10glu_kernelERNS_18TensorIteratorBaseEENKUlvE_clEvENKUlvE_clEvEUlddE_EEvS4_RKT_EUliE_EEviT1_ --------------------------
	.section	.nv.constant0._ZN2at6native18elementwise_kernelILi128ELi2EZNS0_22gpu_kernel_impl_nocastIZZZNS0_10glu_kernelERNS_18TensorIteratorBaseEENKUlvE_clEvENKUlvE_clEvEUlddE_EEvS4_RKT_EUliE_EEviT1_,"a",@progbits
	.sectionflags	@""
	.align	4
.nv.constant0._ZN2at6native18elementwise_kernelILi128ELi2EZNS0_22gpu_kernel_impl_nocastIZZZNS0_10glu_kernelERNS_18TensorIteratorBaseEENKUlvE_clEvENKUlvE_clEvEUlddE_EEvS4_RKT_EUliE_EEviT1_:
	.zero		1552


//--------------------- .nv.constant0._ZN2at6native27unrolled_elementwise_kernelIZZZNS0_10glu_kernelERNS_18TensorIteratorBaseEENKUlvE_clEvENKUlvE_clEvEUlddE_St5arrayIPcLm3EELi4E23TrivialOffsetCalculatorILi2EjESA_ILi1EjENS0_6memory15LoadWithoutCastENSD_16StoreWithoutCastEEEviT_T0_T2_T3_T4_T5_ --------------------------
	.section	.nv.constant0._ZN2at6native27unrolled_elementwise_kernelIZZZNS0_10glu_kernelERNS_18TensorIteratorBaseEENKUlvE_clEvENKUlvE_clEvEUlddE_St5arrayIPcLm3EELi4E23TrivialOffsetCalculatorILi2EjESA_ILi1EjENS0_6memory15LoadWithoutCastENSD_16StoreWithoutCastEEEviT_T0_T2_T3_T4_T5_,"a",@progbits
	.sectionflags	@""
	.align	4
.nv.constant0._ZN2at6native27unrolled_elementwise_kernelIZZZNS0_10glu_kernelERNS_18TensorIteratorBaseEENKUlvE_clEvENKUlvE_clEvEUlddE_St5arrayIPcLm3EELi4E23TrivialOffsetCalculatorILi2EjESA_ILi1EjENS0_6memory15LoadWithoutCastENSD_16StoreWithoutCastEEEviT_T0_T2_T3_T4_T5_:
	.zero		932


//--------------------- .nv.constant0._ZN2at6native29vectorized_elementwise_kernelILi2EZZZNS0_10glu_kernelERNS_18TensorIteratorBaseEENKUlvE_clEvENKUlvE_clEvEUlddE_St5arrayIPcLm3EEEEviT0_T1_ --------------------------
	.section	.nv.constant0._ZN2at6native29vectorized_elementwise_kernelILi2EZZZNS0_10glu_kernelERNS_18TensorIteratorBaseEENKUlvE_clEvENKUlvE_clEvEUlddE_St5arrayIPcLm3EEEEviT0_T1_,"a",@progbits
	.sectionflags	@""
	.align	4
.nv.constant0._ZN2at6native29vectorized_elementwise_kernelILi2EZZZNS0_10glu_kernelERNS_18TensorIteratorBaseEENKUlvE_clEvENKUlvE_clEvEUlddE_St5arrayIPcLm3EEEEviT0_T1_:
	.zero		928


//--------------------- .nv.constant0._ZN2at6native29vectorized_elementwise_kernelILi4EZZZNS0_10glu_kernelERNS_18TensorIteratorBaseEENKUlvE_clEvENKUlvE_clEvEUlddE_St5arrayIPcLm3EEEEviT0_T1_ --------------------------
	.section	.nv.constant0._ZN2at6native29vectorized_elementwise_kernelILi4EZZZNS0_10glu_kernelERNS_18TensorIteratorBaseEENKUlvE_clEvENKUlvE_clEvEUlddE_St5arrayIPcLm3EEEEviT0_T1_,"a",@progbits
	.sectionflags	@""
	.align	4
.nv.constant0._ZN2at6native29vectorized_elementwise_kernelILi4EZZZNS0_10glu_kernelERNS_18TensorIteratorBaseEENKUlvE_clEvENKUlvE_clEvEUlddE_St5arrayIPcLm3EEEEviT0_T1_:
	.zero		928


//--------------------- .nv.constant0._ZN2at6native29vectorized_elementwise_kernelILi8EZZZNS0_10glu_kernelERNS_18TensorIteratorBaseEENKUlvE_clEvENKUlvE_clEvEUlddE_St5arrayIPcLm3EEEEviT0_T1_ --------------------------
	.section	.nv.constant0._ZN2at6native29vectorized_elementwise_kernelILi8EZZZNS0_10glu_kernelERNS_18TensorIteratorBaseEENKUlvE_clEvENKUlvE_clEvEUlddE_St5arrayIPcLm3EEEEviT0_T1_,"a",@progbits
	.sectionflags	@""
	.align	4
.nv.constant0._ZN2at6native29vectorized_elementwise_kernelILi8EZZZNS0_10glu_kernelERNS_18TensorIteratorBaseEENKUlvE_clEvENKUlvE_clEvEUlddE_St5arrayIPcLm3EEEEviT0_T1_:
	.zero		928


//--------------------- .nv.constant0._ZN2at6native19glu_backward_kernelIN3c108BFloat16E16OffsetCalculatorILi3EjLb0EEEEviPT_PKS6_S9_T0_ll --------------------------
	.section	.nv.constant0._ZN2at6native19glu_backward_kernelIN3c108BFloat16E16OffsetCalculatorILi3EjLb0EEEEviPT_PKS6_S9_T0_ll,"a",@progbits
	.sectionflags	@""
	.align	4
.nv.constant0._ZN2at6native19glu_backward_kernelIN3c108BFloat16E16OffsetCalculatorILi3EjLb0EEEEviPT_PKS6_S9_T0_ll:
	.zero		1552


//--------------------- .nv.constant0._ZN2at6native19glu_backward_kernelIN3c104HalfE16OffsetCalculatorILi3EjLb0EEEEviPT_PKS6_S9_T0_ll --------------------------
	.section	.nv.constant0._ZN2at6native19glu_backward_kernelIN3c104HalfE16OffsetCalculatorILi3EjLb0EEEEviPT_PKS6_S9_T0_ll,"a",@progbits
	.sectionflags	@""
	.align	4
.nv.constant0._ZN2at6native19glu_backward_kernelIN3c104HalfE16OffsetCalculatorILi3EjLb0EEEEviPT_PKS6_S9_T0_ll:
	.zero		1552


//--------------------- .nv.constant0._ZN2at6native19glu_backward_kernelIf16OffsetCalculatorILi3EjLb0EEEEviPT_PKS4_S7_T0_ll --------------------------
	.section	.nv.constant0._ZN2at6native19glu_backward_kernelIf16OffsetCalculatorILi3EjLb0EEEEviPT_PKS4_S7_T0_ll,"a",@progbits
	.sectionflags	@""
	.align	4
.nv.constant0._ZN2at6native19glu_backward_kernelIf16OffsetCalculatorILi3EjLb0EEEEviPT_PKS4_S7_T0_ll:
	.zero		1552


//--------------------- .nv.constant0._ZN2at6native19glu_backward_kernelId16OffsetCalculatorILi3EjLb0EEEEviPT_PKS4_S7_T0_ll --------------------------
	.section	.nv.constant0._ZN2at6native19glu_backward_kernelId16OffsetCalculatorILi3EjLb0EEEEviPT_PKS4_S7_T0_ll,"a",@progbits
	.sectionflags	@""
	.align	4
.nv.constant0._ZN2at6native19glu_backward_kernelId16OffsetCalculatorILi3EjLb0EEEEviPT_PKS4_S7_T0_ll:
	.zero		1552


//--------------------- SYMBOLS --------------------------

	.type		.nv.reservedSmem.offset0,@object
	.size		.nv.reservedSmem.offset0,0x4
	.type		__assertfail,@function
